	.target	sm_90a

	.elftype	@"ET_EXEC"


//--------------------- .note.nv.tkinfo           --------------------------
	.section	.note.nv.tkinfo,"",@"SHT_NOTE"
	.sectionflags	@"SHF_NOTE_NV_TKINFO"
	.tkinfo
        /*0018*/ 	.word	0x00000002
        /*0030*/ 	.string	""
        /*0030*/ 	.string	"ptxas"
        /*0030*/ 	.string	"Cuda compilation tools, release 13.0, V13.0.88"
        /*0030*/ 	.string	"Build cuda_13.0.r13.0/compiler.36424714_0"
        /*0030*/ 	.string	"-arch sm_90a -m 64 "



//--------------------- .note.nv.cuinfo           --------------------------
	.section	.note.nv.cuinfo,"",@"SHT_NOTE"
	.sectionflags	@"SHF_NOTE_NV_CUINFO"
        /*0018*/ 	.short	0x0002
        /*001a*/ 	.short	0x005a
        /*001c*/ 	.short	0x0082
	.zero		2


//--------------------- .nv.info                  --------------------------
	.section	.nv.info,"",@"SHT_CUDA_INFO"
	.align	4


	//----- nvinfo : EIATTR_REGCOUNT
	.align		4
        /*0000*/ 	.byte	0x04, 0x2f
        /*0002*/ 	.short	(.L_23 - .L_22)
	.align		4
.L_22:
        /*0004*/ 	.word	index@(_ZN7cutlass13device_kernelIN5flash11enable_sm90INS1_16FlashAttnFwdSm90INS1_25CollectiveMainloopFwdSm90ILi2EN4cute5tupleIJNS5_1CILi1EEES8_S8_EEENS6_IJNS7_ILi128EEENS7_ILi112EEENS7_ILi192EEEEEELi192ENS_6half_tEfNS_4arch4Sm90ELb1ELb0ELb1ELb1ELb0ELb1ELb0ELb1ELb1ELb1ELb0ELb0EEENS1_21CollectiveEpilogueFwdINS6_IJSA_SC_SB_EEES9_SE_SG_Li256ELb1ELb1ELb0ELb0EEENS1_36VarlenDynamicPersistentTileSchedulerILi128ELi112ELi256ELi128ELb0ELb1ELb1ELb1ELb1ELb1EEEEEEEEEvNT_6ParamsE)
        /*0008*/ 	.word	0x000000a8


	//----- nvinfo : EIATTR_FRAME_SIZE
	.align		4
.L_23:
        /*000c*/ 	.byte	0x04, 0x11
        /*000e*/ 	.short	(.L_25 - .L_24)
	.align		4
.L_24:
        /*0010*/ 	.word	index@(_ZN7cutlass13device_kernelIN5flash11enable_sm90INS1_16FlashAttnFwdSm90INS1_25CollectiveMainloopFwdSm90ILi2EN4cute5tupleIJNS5_1CILi1EEES8_S8_EEENS6_IJNS7_ILi128EEENS7_ILi112EEENS7_ILi192EEEEEELi192ENS_6half_tEfNS_4arch4Sm90ELb1ELb0ELb1ELb1ELb0ELb1ELb0ELb1ELb1ELb1ELb0ELb0EEENS1_21CollectiveEpilogueFwdINS6_IJSA_SC_SB_EEES9_SE_SG_Li256ELb1ELb1ELb0ELb0EEENS1_36VarlenDynamicPersistentTileSchedulerILi128ELi112ELi256ELi128ELb0ELb1ELb1ELb1ELb1ELb1EEEEEEEEEvNT_6ParamsE)
        /*0014*/ 	.word	0x000000b0


	//----- nvinfo : EIATTR_REGCOUNT
	.align		4
.L_25:
        /*0018*/ 	.byte	0x04, 0x2f
        /*001a*/ 	.short	(.L_27 - .L_26)
	.align		4
.L_26:
        /*001c*/ 	.word	index@(_ZN7cutlass13device_kernelIN5flash11enable_sm90INS1_16FlashAttnFwdSm90INS1_25CollectiveMainloopFwdSm90ILi2EN4cute5tupleIJNS5_1CILi1EEES8_S8_EEENS6_IJNS7_ILi128EEENS7_ILi112EEENS7_ILi192EEEEEELi192ENS_6half_tEfNS_4arch4Sm90ELb1ELb0ELb1ELb1ELb0ELb0ELb0ELb1ELb1ELb1ELb0ELb0EEENS1_21CollectiveEpilogueFwdINS6_IJSA_SC_SB_EEES9_SE_SG_Li256ELb1ELb1ELb0ELb0EEENS1_36VarlenDynamicPersistentTileSchedulerILi128ELi112ELi256ELi128ELb0ELb1ELb1ELb1ELb1ELb1EEEEEEEEEvNT_6ParamsE)
        /*0020*/ 	.word	0x000000a8


	//----- nvinfo : EIATTR_FRAME_SIZE
	.align		4
.L_27:
        /*0024*/ 	.byte	0x04, 0x11
        /*0026*/ 	.short	(.L_29 - .L_28)
	.align		4
.L_28:
        /*0028*/ 	.word	index@(_ZN7cutlass13device_kernelIN5flash11enable_sm90INS1_16FlashAttnFwdSm90INS1_25CollectiveMainloopFwdSm90ILi2EN4cute5tupleIJNS5_1CILi1EEES8_S8_EEENS6_IJNS7_ILi128EEENS7_ILi112EEENS7_ILi192EEEEEELi192ENS_6half_tEfNS_4arch4Sm90ELb1ELb0ELb1ELb1ELb0ELb0ELb0ELb1ELb1ELb1ELb0ELb0EEENS1_21CollectiveEpilogueFwdINS6_IJSA_SC_SB_EEES9_SE_SG_Li256ELb1ELb1ELb0ELb0EEENS1_36VarlenDynamicPersistentTileSchedulerILi128ELi112ELi256ELi128ELb0ELb1ELb1ELb1ELb1ELb1EEEEEEEEEvNT_6ParamsE)
        /*002c*/ 	.word	0x00000058


	//----- nvinfo : EIATTR_REGCOUNT
	.align		4
.L_29:
        /*0030*/ 	.byte	0x04, 0x2f
        /*0032*/ 	.short	(.L_31 - .L_30)
	.align		4
.L_30:
        /*0034*/ 	.word	index@(_ZN7cutlass13device_kernelIN5flash11enable_sm90INS1_16FlashAttnFwdSm90INS1_25CollectiveMainloopFwdSm90ILi2EN4cute5tupleIJNS5_1CILi1EEES8_S8_EEENS6_IJNS7_ILi128EEENS7_ILi112EEENS7_ILi192EEEEEELi192ENS_6half_tEfNS_4arch4Sm90ELb1ELb0ELb1ELb0ELb0ELb0ELb0ELb1ELb1ELb1ELb0ELb0EEENS1_21CollectiveEpilogueFwdINS6_IJSA_SC_SB_EEES9_SE_SG_Li256ELb0ELb1ELb0ELb0EEENS1_30DynamicPersistentTileSchedulerILi256ELi128ELb0ELb1ELb1EEEEEEEEEvNT_6ParamsE)
        /*0038*/ 	.word	0x000000a8


	//----- nvinfo : EIATTR_FRAME_SIZE
	.align		4
.L_31:
        /*003c*/ 	.byte	0x04, 0x11
        /*003e*/ 	.short	(.L_33 - .L_32)
	.align		4
.L_32:
        /*0040*/ 	.word	index@(_ZN7cutlass13device_kernelIN5flash11enable_sm90INS1_16FlashAttnFwdSm90INS1_25CollectiveMainloopFwdSm90ILi2EN4cute5tupleIJNS5_1CILi1EEES8_S8_EEENS6_IJNS7_ILi128EEENS7_ILi112EEENS7_ILi192EEEEEELi192ENS_6half_tEfNS_4arch4Sm90ELb1ELb0ELb1ELb0ELb0ELb0ELb0ELb1ELb1ELb1ELb0ELb0EEENS1_21CollectiveEpilogueFwdINS6_IJSA_SC_SB_EEES9_SE_SG_Li256ELb0ELb1ELb0ELb0EEENS1_30DynamicPersistentTileSchedulerILi256ELi128ELb0ELb1ELb1EEEEEEEEEvNT_6ParamsE)
        /*0044*/ 	.word	0x00000038


	//----- nvinfo : EIATTR_REGCOUNT
	.align		4
.L_33:
        /*0048*/ 	.byte	0x04, 0x2f
        /*004a*/ 	.short	(.L_35 - .L_34)
	.align		4
.L_34:
        /*004c*/ 	.word	index@(_ZN7cutlass13device_kernelIN5flash11enable_sm90INS1_16FlashAttnFwdSm90INS1_25CollectiveMainloopFwdSm90ILi2EN4cute5tupleIJNS5_1CILi1EEES8_S8_EEENS6_IJNS7_ILi128EEENS7_ILi96EEENS7_ILi192EEEEEELi192ENS_6half_tEfNS_4arch4Sm90ELb0ELb1ELb1ELb1ELb0ELb1ELb0ELb1ELb1ELb1ELb0ELb0EEENS1_21CollectiveEpilogueFwdINS6_IJSA_SC_SB_EEES9_SE_SG_Li256ELb1ELb1ELb0ELb0EEENS1_36VarlenDynamicPersistentTileSchedulerILi128ELi96ELi256ELi128ELb0ELb1ELb1ELb1ELb0ELb1EEEEEEEEEvNT_6ParamsE)
        /*0050*/ 	.word	0x000000a8


	//----- nvinfo : EIATTR_FRAME_SIZE
	.align		4
.L_35:
        /*0054*/ 	.byte	0x04, 0x11
        /*0056*/ 	.short	(.L_37 - .L_36)
	.align		4
.L_36:
        /*0058*/ 	.word	index@(_ZN7cutlass13device_kernelIN5flash11enable_sm90INS1_16FlashAttnFwdSm90INS1_25CollectiveMainloopFwdSm90ILi2EN4cute5tupleIJNS5_1CILi1EEES8_S8_EEENS6_IJNS7_ILi128EEENS7_ILi96EEENS7_ILi192EEEEEELi192ENS_6half_tEfNS_4arch4Sm90ELb0ELb1ELb1ELb1ELb0ELb1ELb0ELb1ELb1ELb1ELb0ELb0EEENS1_21CollectiveEpilogueFwdINS6_IJSA_SC_SB_EEES9_SE_SG_Li256ELb1ELb1ELb0ELb0EEENS1_36VarlenDynamicPersistentTileSchedulerILi128ELi96ELi256ELi128ELb0ELb1ELb1ELb1ELb0ELb1EEEEEEEEEvNT_6ParamsE)
        /*005c*/ 	.word	0x00000080


	//----- nvinfo : EIATTR_REGCOUNT
	.align		4
.L_37:
        /*0060*/ 	.byte	0x04, 0x2f
        /*0062*/ 	.short	(.L_39 - .L_38)
	.align		4
.L_38:
        /*0064*/ 	.word	index@(_ZN7cutlass13device_kernelIN5flash11enable_sm90INS1_16FlashAttnFwdSm90INS1_25CollectiveMainloopFwdSm90ILi2EN4cute5tupleIJNS5_1CILi1EEES8_S8_EEENS6_IJNS7_ILi128EEENS7_ILi96EEENS7_ILi192EEEEEELi192ENS_6half_tEfNS_4arch4Sm90ELb0ELb1ELb1ELb1ELb0ELb0ELb0ELb1ELb1ELb1ELb0ELb0EEENS1_21CollectiveEpilogueFwdINS6_IJSA_SC_SB_EEES9_SE_SG_Li256ELb1ELb1ELb0ELb0EEENS1_36VarlenDynamicPersistentTileSchedulerILi128ELi96ELi256ELi128ELb0ELb1ELb1ELb1ELb0ELb1EEEEEEEEEvNT_6ParamsE)
        /*0068*/ 	.word	0x000000a8


	//----- nvinfo : EIATTR_FRAME_SIZE
	.align		4
.L_39:
        /*006c*/ 	.byte	0x04, 0x11
        /*006e*/ 	.short	(.L_41 - .L_40)
	.align		4
.L_40:
        /*0070*/ 	.word	index@(_ZN7cutlass13device_kernelIN5flash11enable_sm90INS1_16FlashAttnFwdSm90INS1_25CollectiveMainloopFwdSm90ILi2EN4cute5tupleIJNS5_1CILi1EEES8_S8_EEENS6_IJNS7_ILi128EEENS7_ILi96EEENS7_ILi192EEEEEELi192ENS_6half_tEfNS_4arch4Sm90ELb0ELb1ELb1ELb1ELb0ELb0ELb0ELb1ELb1ELb1ELb0ELb0EEENS1_21CollectiveEpilogueFwdINS6_IJSA_SC_SB_EEES9_SE_SG_Li256ELb1ELb1ELb0ELb0EEENS1_36VarlenDynamicPersistentTileSchedulerILi128ELi96ELi256ELi128ELb0ELb1ELb1ELb1ELb0ELb1EEEEEEEEEvNT_6ParamsE)
        /*0074*/ 	.word	0x00000050


	//----- nvinfo : EIATTR_REGCOUNT
	.align		4
.L_41:
        /*0078*/ 	.byte	0x04, 0x2f
        /*007a*/ 	.short	(.L_43 - .L_42)
	.align		4
.L_42:
        /*007c*/ 	.word	index@(_ZN7cutlass13device_kernelIN5flash11enable_sm90INS1_16FlashAttnFwdSm90INS1_25CollectiveMainloopFwdSm90ILi2EN4cute5tupleIJNS5_1CILi1EEES8_S8_EEENS6_IJNS7_ILi128EEENS7_ILi96EEENS7_ILi192EEEEEELi192ENS_6half_tEfNS_4arch4Sm90ELb0ELb1ELb1ELb0ELb0ELb0ELb0ELb1ELb1ELb1ELb0ELb0EEENS1_21CollectiveEpilogueFwdINS6_IJSA_SC_SB_EEES9_SE_SG_Li256ELb0ELb1ELb0ELb0EEENS1_30DynamicPersistentTileSchedulerILi256ELi128ELb0ELb1ELb1EEEEEEEEEvNT_6ParamsE)
        /*0080*/ 	.word	0x000000a8


	//----- nvinfo : EIATTR_FRAME_SIZE
	.align		4
.L_43:
        /*0084*/ 	.byte	0x04, 0x11
        /*0086*/ 	.short	(.L_45 - .L_44)
	.align		4
.L_44:
        /*0088*/ 	.word	index@(_ZN7cutlass13device_kernelIN5flash11enable_sm90INS1_16FlashAttnFwdSm90INS1_25CollectiveMainloopFwdSm90ILi2EN4cute5tupleIJNS5_1CILi1EEES8_S8_EEENS6_IJNS7_ILi128EEENS7_ILi96EEENS7_ILi192EEEEEELi192ENS_6half_tEfNS_4arch4Sm90ELb0ELb1ELb1ELb0ELb0ELb0ELb0ELb1ELb1ELb1ELb0ELb0EEENS1_21CollectiveEpilogueFwdINS6_IJSA_SC_SB_EEES9_SE_SG_Li256ELb0ELb1ELb0ELb0EEENS1_30DynamicPersistentTileSchedulerILi256ELi128ELb0ELb1ELb1EEEEEEEEEvNT_6ParamsE)
        /*008c*/ 	.word	0x00000020


	//----- nvinfo : EIATTR_REGCOUNT
	.align		4
.L_45:
        /*0090*/ 	.byte	0x04, 0x2f
        /*0092*/ 	.short	(.L_47 - .L_46)
	.align		4
.L_46:
        /*0094*/ 	.word	index@(_ZN7cutlass13device_kernelIN5flash11enable_sm90INS1_16FlashAttnFwdSm90INS1_25CollectiveMainloopFwdSm90ILi2EN4cute5tupleIJNS5_1CILi1EEES8_S8_EEENS6_IJNS7_ILi128EEENS7_ILi112EEENS7_ILi192EEEEEELi192ENS_6half_tEfNS_4arch4Sm90ELb0ELb0ELb1ELb1ELb0ELb1ELb0ELb1ELb1ELb1ELb0ELb0EEENS1_21CollectiveEpilogueFwdINS6_IJSA_SC_SB_EEES9_SE_SG_Li256ELb1ELb1ELb0ELb0EEENS1_36VarlenDynamicPersistentTileSchedulerILi128ELi112ELi256ELi128ELb0ELb1ELb1ELb0ELb1ELb1EEEEEEEEEvNT_6ParamsE)
        /*0098*/ 	.word	0x000000a8


	//----- nvinfo : EIATTR_FRAME_SIZE
	.align		4
.L_47:
        /*009c*/ 	.byte	0x04, 0x11
        /*009e*/ 	.short	(.L_49 - .L_48)
	.align		4
.L_48:
        /*00a0*/ 	.word	index@(_ZN7cutlass13device_kernelIN5flash11enable_sm90INS1_16FlashAttnFwdSm90INS1_25CollectiveMainloopFwdSm90ILi2EN4cute5tupleIJNS5_1CILi1EEES8_S8_EEENS6_IJNS7_ILi128EEENS7_ILi112EEENS7_ILi192EEEEEELi192ENS_6half_tEfNS_4arch4Sm90ELb0ELb0ELb1ELb1ELb0ELb1ELb0ELb1ELb1ELb1ELb0ELb0EEENS1_21CollectiveEpilogueFwdINS6_IJSA_SC_SB_EEES9_SE_SG_Li256ELb1ELb1ELb0ELb0EEENS1_36VarlenDynamicPersistentTileSchedulerILi128ELi112ELi256ELi128ELb0ELb1ELb1ELb0ELb1ELb1EEEEEEEEEvNT_6ParamsE)
        /*00a4*/ 	.word	0x000000a0


	//----- nvinfo : EIATTR_REGCOUNT
	.align		4
.L_49:
        /*00a8*/ 	.byte	0x04, 0x2f
        /*00aa*/ 	.short	(.L_51 - .L_50)
	.align		4
.L_50:
        /*00ac*/ 	.word	index@(_ZN7cutlass13device_kernelIN5flash11enable_sm90INS1_16FlashAttnFwdSm90INS1_25CollectiveMainloopFwdSm90ILi2EN4cute5tupleIJNS5_1CILi1EEES8_S8_EEENS6_IJNS7_ILi128EEENS7_ILi112EEENS7_ILi192EEEEEELi192ENS_6half_tEfNS_4arch4Sm90ELb0ELb0ELb1ELb1ELb0ELb0ELb0ELb1ELb1ELb1ELb0ELb0EEENS1_21CollectiveEpilogueFwdINS6_IJSA_SC_SB_EEES9_SE_SG_Li256ELb1ELb1ELb0ELb0EEENS1_36VarlenDynamicPersistentTileSchedulerILi128ELi112ELi256ELi128ELb0ELb1ELb1ELb0ELb1ELb1EEEEEEEEEvNT_6ParamsE)
        /*00b0*/ 	.word	0x000000a8


	//----- nvinfo : EIATTR_FRAME_SIZE
	.align		4
.L_51:
        /*00b4*/ 	.byte	0x04, 0x11
        /*00b6*/ 	.short	(.L_53 - .L_52)
	.align		4
.L_52:
        /*00b8*/ 	.word	index@(_ZN7cutlass13device_kernelIN5flash11enable_sm90INS1_16FlashAttnFwdSm90INS1_25CollectiveMainloopFwdSm90ILi2EN4cute5tupleIJNS5_1CILi1EEES8_S8_EEENS6_IJNS7_ILi128EEENS7_ILi112EEENS7_ILi192EEEEEELi192ENS_6half_tEfNS_4arch4Sm90ELb0ELb0ELb1ELb1ELb0ELb0ELb0ELb1ELb1ELb1ELb0ELb0EEENS1_21CollectiveEpilogueFwdINS6_IJSA_SC_SB_EEES9_SE_SG_Li256ELb1ELb1ELb0ELb0EEENS1_36VarlenDynamicPersistentTileSchedulerILi128ELi112ELi256ELi128ELb0ELb1ELb1ELb0ELb1ELb1EEEEEEEEEvNT_6ParamsE)
        /*00bc*/ 	.word	0x00000060


	//----- nvinfo : EIATTR_REGCOUNT
	.align		4
.L_53:
        /*00c0*/ 	.byte	0x04, 0x2f
        /*00c2*/ 	.short	(.L_55 - .L_54)
	.align		4
.L_54:
        /*00c4*/ 	.word	index@(_ZN7cutlass13device_kernelIN5flash11enable_sm90INS1_16FlashAttnFwdSm90INS1_25CollectiveMainloopFwdSm90ILi2EN4cute5tupleIJNS5_1CILi2EEENS7_ILi1EEES9_EEENS6_IJNS7_ILi128EEENS7_ILi112EEENS7_ILi192EEEEEELi192ENS_6half_tEfNS_4arch4Sm90ELb0ELb0ELb1ELb0ELb0ELb0ELb0ELb1ELb1ELb1ELb0ELb0EEENS1_21CollectiveEpilogueFwdINS6_IJSB_SD_SC_EEESA_SF_SH_Li256ELb0ELb1ELb0ELb0EEENS1_29StaticPersistentTileSchedulerILb0EEEEEEEEEvNT_6ParamsE)
        /*00c8*/ 	.word	0x000000a8


	//----- nvinfo : EIATTR_FRAME_SIZE
	.align		4
.L_55:
        /*00cc*/ 	.byte	0x04, 0x11
        /*00ce*/ 	.short	(.L_57 - .L_56)
	.align		4
.L_56:
        /*00d0*/ 	.word	index@(_ZN7cutlass13device_kernelIN5flash11enable_sm90INS1_16FlashAttnFwdSm90INS1_25CollectiveMainloopFwdSm90ILi2EN4cute5tupleIJNS5_1CILi2EEENS7_ILi1EEES9_EEENS6_IJNS7_ILi128EEENS7_ILi112EEENS7_ILi192EEEEEELi192ENS_6half_tEfNS_4arch4Sm90ELb0ELb0ELb1ELb0ELb0ELb0ELb0ELb1ELb1ELb1ELb0ELb0EEENS1_21CollectiveEpilogueFwdINS6_IJSB_SD_SC_EEESA_SF_SH_Li256ELb0ELb1ELb0ELb0EEENS1_29StaticPersistentTileSchedulerILb0EEEEEEEEEvNT_6ParamsE)
        /*00d4*/ 	.word	0x00000038


	//----- nvinfo : EIATTR_REGCOUNT
	.align		4
.L_57:
        /*00d8*/ 	.byte	0x04, 0x2f
        /*00da*/ 	.short	(.L_59 - .L_58)
	.align		4
.L_58:
        /*00dc*/ 	.word	index@(_ZN7cutlass13device_kernelIN5flash11enable_sm90INS1_16FlashAttnFwdSm90INS1_25CollectiveMainloopFwdSm90ILi2EN4cute5tupleIJNS5_1CILi1EEES8_S8_EEENS6_IJNS7_ILi128EEENS7_ILi112EEENS7_ILi192EEEEEELi192ENS_6half_tEfNS_4arch4Sm90ELb0ELb0ELb1ELb0ELb0ELb0ELb0ELb1ELb1ELb1ELb0ELb0EEENS1_21CollectiveEpilogueFwdINS6_IJSA_SC_SB_EEES9_SE_SG_Li256ELb0ELb1ELb0ELb0EEENS1_29StaticPersistentTileSchedulerILb0EEEEEEEEEvNT_6ParamsE)
        /*00e0*/ 	.word	0x000000a8


	//----- nvinfo : EIATTR_FRAME_SIZE
	.align		4
.L_59:
        /*00e4*/ 	.byte	0x04, 0x11
        /*00e6*/ 	.short	(.L_61 - .L_60)
	.align		4
.L_60:
        /*00e8*/ 	.word	index@(_ZN7cutlass13device_kernelIN5flash11enable_sm90INS1_16FlashAttnFwdSm90INS1_25CollectiveMainloopFwdSm90ILi2EN4cute5tupleIJNS5_1CILi1EEES8_S8_EEENS6_IJNS7_ILi128EEENS7_ILi112EEENS7_ILi192EEEEEELi192ENS_6half_tEfNS_4arch4Sm90ELb0ELb0ELb1ELb0ELb0ELb0ELb0ELb1ELb1ELb1ELb0ELb0EEENS1_21CollectiveEpilogueFwdINS6_IJSA_SC_SB_EEES9_SE_SG_Li256ELb0ELb1ELb0ELb0EEENS1_29StaticPersistentTileSchedulerILb0EEEEEEEEEvNT_6ParamsE)
        /*00ec*/ 	.word	0x00000038


	//----- nvinfo : EIATTR_MIN_STACK_SIZE
	.align		4
.L_61:
        /*00f0*/ 	.byte	0x04, 0x12
        /*00f2*/ 	.short	(.L_63 - .L_62)
	.align		4
.L_62:
        /*00f4*/ 	.word	index@(_ZN7cutlass13device_kernelIN5flash11enable_sm90INS1_16FlashAttnFwdSm90INS1_25CollectiveMainloopFwdSm90ILi2EN4cute5tupleIJNS5_1CILi1EEES8_S8_EEENS6_IJNS7_ILi128EEENS7_ILi112EEENS7_ILi192EEEEEELi192ENS_6half_tEfNS_4arch4Sm90ELb0ELb0ELb1ELb0ELb0ELb0ELb0ELb1ELb1ELb1ELb0ELb0EEENS1_21CollectiveEpilogueFwdINS6_IJSA_SC_SB_EEES9_SE_SG_Li256ELb0ELb1ELb0ELb0EEENS1_29StaticPersistentTileSchedulerILb0EEEEEEEEEvNT_6ParamsE)
        /*00f8*/ 	.word	0x00000038


	//----- nvinfo : EIATTR_MIN_STACK_SIZE
	.align		4
.L_63:
        /*00fc*/ 	.byte	0x04, 0x12
        /*00fe*/ 	.short	(.L_65 - .L_64)
	.align		4
.L_64:
        /*0100*/ 	.word	index@(_ZN7cutlass13device_kernelIN5flash11enable_sm90INS1_16FlashAttnFwdSm90INS1_25CollectiveMainloopFwdSm90ILi2EN4cute5tupleIJNS5_1CILi2EEENS7_ILi1EEES9_EEENS6_IJNS7_ILi128EEENS7_ILi112EEENS7_ILi192EEEEEELi192ENS_6half_tEfNS_4arch4Sm90ELb0ELb0ELb1ELb0ELb0ELb0ELb0ELb1ELb1ELb1ELb0ELb0EEENS1_21CollectiveEpilogueFwdINS6_IJSB_SD_SC_EEESA_SF_SH_Li256ELb0ELb1ELb0ELb0EEENS1_29StaticPersistentTileSchedulerILb0EEEEEEEEEvNT_6ParamsE)
        /*0104*/ 	.word	0x00000038


	//----- nvinfo : EIATTR_MIN_STACK_SIZE
	.align		4
.L_65:
        /*0108*/ 	.byte	0x04, 0x12
        /*010a*/ 	.short	(.L_67 - .L_66)
	.align		4
.L_66:
        /*010c*/ 	.word	index@(_ZN7cutlass13device_kernelIN5flash11enable_sm90INS1_16FlashAttnFwdSm90INS1_25CollectiveMainloopFwdSm90ILi2EN4cute5tupleIJNS5_1CILi1EEES8_S8_EEENS6_IJNS7_ILi128EEENS7_ILi112EEENS7_ILi192EEEEEELi192ENS_6half_tEfNS_4arch4Sm90ELb0ELb0ELb1ELb1ELb0ELb0ELb0ELb1ELb1ELb1ELb0ELb0EEENS1_21CollectiveEpilogueFwdINS6_IJSA_SC_SB_EEES9_SE_SG_Li256ELb1ELb1ELb0ELb0EEENS1_36VarlenDynamicPersistentTileSchedulerILi128ELi112ELi256ELi128ELb0ELb1ELb1ELb0ELb1ELb1EEEEEEEEEvNT_6ParamsE)
        /*0110*/ 	.word	0x00000060


	//----- nvinfo : EIATTR_MIN_STACK_SIZE
	.align		4
.L_67:
        /*0114*/ 	.byte	0x04, 0x12
        /*0116*/ 	.short	(.L_69 - .L_68)
	.align		4
.L_68:
        /*0118*/ 	.word	index@(_ZN7cutlass13device_kernelIN5flash11enable_sm90INS1_16FlashAttnFwdSm90INS1_25CollectiveMainloopFwdSm90ILi2EN4cute5tupleIJNS5_1CILi1EEES8_S8_EEENS6_IJNS7_ILi128EEENS7_ILi112EEENS7_ILi192EEEEEELi192ENS_6half_tEfNS_4arch4Sm90ELb0ELb0ELb1ELb1ELb0ELb1ELb0ELb1ELb1ELb1ELb0ELb0EEENS1_21CollectiveEpilogueFwdINS6_IJSA_SC_SB_EEES9_SE_SG_Li256ELb1ELb1ELb0ELb0EEENS1_36VarlenDynamicPersistentTileSchedulerILi128ELi112ELi256ELi128ELb0ELb1ELb1ELb0ELb1ELb1EEEEEEEEEvNT_6ParamsE)
        /*011c*/ 	.word	0x000000a0


	//----- nvinfo : EIATTR_MIN_STACK_SIZE
	.align		4
.L_69:
        /*0120*/ 	.byte	0x04, 0x12
        /*0122*/ 	.short	(.L_71 - .L_70)
	.align		4
.L_70:
        /*0124*/ 	.word	index@(_ZN7cutlass13device_kernelIN5flash11enable_sm90INS1_16FlashAttnFwdSm90INS1_25CollectiveMainloopFwdSm90ILi2EN4cute5tupleIJNS5_1CILi1EEES8_S8_EEENS6_IJNS7_ILi128EEENS7_ILi96EEENS7_ILi192EEEEEELi192ENS_6half_tEfNS_4arch4Sm90ELb0ELb1ELb1ELb0ELb0ELb0ELb0ELb1ELb1ELb1ELb0ELb0EEENS1_21CollectiveEpilogueFwdINS6_IJSA_SC_SB_EEES9_SE_SG_Li256ELb0ELb1ELb0ELb0EEENS1_30DynamicPersistentTileSchedulerILi256ELi128ELb0ELb1ELb1EEEEEEEEEvNT_6ParamsE)
        /*0128*/ 	.word	0x00000020


	//----- nvinfo : EIATTR_MIN_STACK_SIZE
	.align		4
.L_71:
        /*012c*/ 	.byte	0x04, 0x12
        /*012e*/ 	.short	(.L_73 - .L_72)
	.align		4
.L_72:
        /*0130*/ 	.word	index@(_ZN7cutlass13device_kernelIN5flash11enable_sm90INS1_16FlashAttnFwdSm90INS1_25CollectiveMainloopFwdSm90ILi2EN4cute5tupleIJNS5_1CILi1EEES8_S8_EEENS6_IJNS7_ILi128EEENS7_ILi96EEENS7_ILi192EEEEEELi192ENS_6half_tEfNS_4arch4Sm90ELb0ELb1ELb1ELb1ELb0ELb0ELb0ELb1ELb1ELb1ELb0ELb0EEENS1_21CollectiveEpilogueFwdINS6_IJSA_SC_SB_EEES9_SE_SG_Li256ELb1ELb1ELb0ELb0EEENS1_36VarlenDynamicPersistentTileSchedulerILi128ELi96ELi256ELi128ELb0ELb1ELb1ELb1ELb0ELb1EEEEEEEEEvNT_6ParamsE)
        /*0134*/ 	.word	0x00000050


	//----- nvinfo : EIATTR_MIN_STACK_SIZE
	.align		4
.L_73:
        /*0138*/ 	.byte	0x04, 0x12
        /*013a*/ 	.short	(.L_75 - .L_74)
	.align		4
.L_74:
        /*013c*/ 	.word	index@(_ZN7cutlass13device_kernelIN5flash11enable_sm90INS1_16FlashAttnFwdSm90INS1_25CollectiveMainloopFwdSm90ILi2EN4cute5tupleIJNS5_1CILi1EEES8_S8_EEENS6_IJNS7_ILi128EEENS7_ILi96EEENS7_ILi192EEEEEELi192ENS_6half_tEfNS_4arch4Sm90ELb0ELb1ELb1ELb1ELb0ELb1ELb0ELb1ELb1ELb1ELb0ELb0EEENS1_21CollectiveEpilogueFwdINS6_IJSA_SC_SB_EEES9_SE_SG_Li256ELb1ELb1ELb0ELb0EEENS1_36VarlenDynamicPersistentTileSchedulerILi128ELi96ELi256ELi128ELb0ELb1ELb1ELb1ELb0ELb1EEEEEEEEEvNT_6ParamsE)
        /*0140*/ 	.word	0x00000080


	//----- nvinfo : EIATTR_MIN_STACK_SIZE
	.align		4
.L_75:
        /*0144*/ 	.byte	0x04, 0x12
        /*0146*/ 	.short	(.L_77 - .L_76)
	.align		4
.L_76:
        /*0148*/ 	.word	index@(_ZN7cutlass13device_kernelIN5flash11enable_sm90INS1_16FlashAttnFwdSm90INS1_25CollectiveMainloopFwdSm90ILi2EN4cute5tupleIJNS5_1CILi1EEES8_S8_EEENS6_IJNS7_ILi128EEENS7_ILi112EEENS7_ILi192EEEEEELi192ENS_6half_tEfNS_4arch4Sm90ELb1ELb0ELb1ELb0ELb0ELb0ELb0ELb1ELb1ELb1ELb0ELb0EEENS1_21CollectiveEpilogueFwdINS6_IJSA_SC_SB_EEES9_SE_SG_Li256ELb0ELb1ELb0ELb0EEENS1_30DynamicPersistentTileSchedulerILi256ELi128ELb0ELb1ELb1EEEEEEEEEvNT_6ParamsE)
        /*014c*/ 	.word	0x00000038


	//----- nvinfo : EIATTR_MIN_STACK_SIZE
	.align		4
.L_77:
        /*0150*/ 	.byte	0x04, 0x12
        /*0152*/ 	.short	(.L_79 - .L_78)
	.align		4
.L_78:
        /*0154*/ 	.word	index@(_ZN7cutlass13device_kernelIN5flash11enable_sm90INS1_16FlashAttnFwdSm90INS1_25CollectiveMainloopFwdSm90ILi2EN4cute5tupleIJNS5_1CILi1EEES8_S8_EEENS6_IJNS7_ILi128EEENS7_ILi112EEENS7_ILi192EEEEEELi192ENS_6half_tEfNS_4arch4Sm90ELb1ELb0ELb1ELb1ELb0ELb0ELb0ELb1ELb1ELb1ELb0ELb0EEENS1_21CollectiveEpilogueFwdINS6_IJSA_SC_SB_EEES9_SE_SG_Li256ELb1ELb1ELb0ELb0EEENS1_36VarlenDynamicPersistentTileSchedulerILi128ELi112ELi256ELi128ELb0ELb1ELb1ELb1ELb1ELb1EEEEEEEEEvNT_6ParamsE)
        /*0158*/ 	.word	0x00000058


	//----- nvinfo : EIATTR_MIN_STACK_SIZE
	.align		4
.L_79:
        /*015c*/ 	.byte	0x04, 0x12
        /*015e*/ 	.short	(.L_81 - .L_80)
	.align		4
.L_80:
        /*0160*/ 	.word	index@(_ZN7cutlass13device_kernelIN5flash11enable_sm90INS1_16FlashAttnFwdSm90INS1_25CollectiveMainloopFwdSm90ILi2EN4cute5tupleIJNS5_1CILi1EEES8_S8_EEENS6_IJNS7_ILi128EEENS7_ILi112EEENS7_ILi192EEEEEELi192ENS_6half_tEfNS_4arch4Sm90ELb1ELb0ELb1ELb1ELb0ELb1ELb0ELb1ELb1ELb1ELb0ELb0EEENS1_21CollectiveEpilogueFwdINS6_IJSA_SC_SB_EEES9_SE_SG_Li256ELb1ELb1ELb0ELb0EEENS1_36VarlenDynamicPersistentTileSchedulerILi128ELi112ELi256ELi128ELb0ELb1ELb1ELb1ELb1ELb1EEEEEEEEEvNT_6ParamsE)
        /*0164*/ 	.word	0x000000b0
.L_81:


//--------------------- .nv.compat                --------------------------
	.section	.nv.compat,"",@"SHT_CUDA_COMPAT_INFO"
	.align	4
        /*0000*/ 	.byte	0x02, 0x09, 0x01, 0x00, 0x02, 0x02, 0x04, 0x00, 0x02, 0x05, 0x05, 0x00, 0x03, 0x07, 0x01, 0x01
        /*0010*/ 	.byte	0x02, 0x03, 0x01, 0x00, 0x02, 0x06, 0x01, 0x00, 0x04, 0x0b, 0x08, 0x00, 0x00, 0x00, 0x00, 0x00
        /*0020*/ 	.byte	0x00, 0x00, 0x00, 0x00


//--------------------- .nv.info._ZN7cutlass13device_kernelIN5flash11enable_sm90INS1_16FlashAttnFwdSm90INS1_25CollectiveMainloopFwdSm90ILi2EN4cute5tupleIJNS5_1CILi1EEES8_S8_EEENS6_IJNS7_ILi128EEENS7_ILi112EEENS7_ILi192EEEEEELi192ENS_6half_tEfNS_4arch4Sm90ELb0ELb0ELb1ELb0ELb0ELb0ELb0ELb1ELb1ELb1ELb0ELb0EEENS1_21CollectiveEpilogueFwdINS6_IJSA_SC_SB_EEES9_SE_SG_Li256ELb0ELb1ELb0ELb0EEENS1_29StaticPersistentTileSchedulerILb0EEEEEEEEEvNT_6ParamsE --------------------------
	.section	.nv.info._ZN7cutlass13device_kernelIN5flash11enable_sm90INS1_16FlashAttnFwdSm90INS1_25CollectiveMainloopFwdSm90ILi2EN4cute5tupleIJNS5_1CILi1EEES8_S8_EEENS6_IJNS7_ILi128EEENS7_ILi112EEENS7_ILi192EEEEEELi192ENS_6half_tEfNS_4arch4Sm90ELb0ELb0ELb1ELb0ELb0ELb0ELb0ELb1ELb1ELb1ELb0ELb0EEENS1_21CollectiveEpilogueFwdINS6_IJSA_SC_SB_EEES9_SE_SG_Li256ELb0ELb1ELb0ELb0EEENS1_29StaticPersistentTileSchedulerILb0EEEEEEEEEvNT_6ParamsE,"",@"SHT_CUDA_INFO"
	.sectionflags	@""
	.align	4


	//----- nvinfo : EIATTR_CUDA_API_VERSION
	.align		4
        /*0000*/ 	.byte	0x04, 0x37
        /*0002*/ 	.short	(.L_83 - .L_82)
.L_82:
        /*0004*/ 	.word	0x00000082


	//----- nvinfo : EIATTR_KPARAM_INFO
	.align		4
.L_83:
        /*0008*/ 	.byte	0x04, 0x17
        /*000a*/ 	.short	(.L_85 - .L_84)
.L_84:
        /*000c*/ 	.word	0x00000000
        /*0010*/ 	.short	0x0000
        /*0012*/ 	.short	0x0070
        /*0014*/ 	.byte	0x00, 0xf0, 0x01, 0x28


	//----- nvinfo : EIATTR_SPARSE_MMA_MASK
	.align		4
.L_85:
        /*0018*/ 	.byte	0x03, 0x50
        /*001a*/ 	.short	0x0000


	//----- nvinfo : EIATTR_MAXREG_COUNT
	.align		4
        /*001c*/ 	.byte	0x03, 0x1b
        /*001e*/ 	.short	0x00a8


	//----- nvinfo : EIATTR_NUM_BARRIERS
	.align		4
        /*0020*/ 	.byte	0x02, 0x4c
        /*0022*/ 	.byte	0x09
	.zero		1


	//----- nvinfo : EIATTR_EXTERNS
	.align		4
        /*0024*/ 	.byte	0x04, 0x0f
        /*0026*/ 	.short	(.L_87 - .L_86)


	//   ....[0]....
	.align		4
.L_86:
        /*0028*/ 	.word	index@(__assertfail)


	//----- nvinfo : EIATTR_ANNOTATIONS
	.align		4
.L_87:
        /*002c*/ 	.byte	0x04, 0x55
        /*002e*/ 	.short	(.L_89 - .L_88)


	//   ....[0]....
.L_88:
        /*0030*/ 	.word	0x00000001
        /*0034*/ 	.byte	0x30, 0x09, 0x00, 0x00, 0x01, 0x00, 0x00, 0x00, 0xf0, 0x09, 0x00, 0x00, 0x01, 0x00, 0x00, 0x00
        /* <DEDUP_REMOVED lines=30> */
        /*0224*/ 	.byte	0x20, 0x0f, 0x01, 0x00


	//----- nvinfo : EIATTR_MERCURY_ISA_VERSION
	.align		4
.L_89:
        /*0228*/ 	.byte	0x03, 0x5f
        /*022a*/ 	.short	0x0101


	//----- nvinfo : EIATTR_INT_WARP_WIDE_INSTR_OFFSETS
	.align		4
        /*022c*/ 	.byte	0x04, 0x31
        /*022e*/ 	.short	(.L_91 - .L_90)


	//   ....[0]....
.L_90:
        /*0230*/ 	.word	0x00000120


	//   ....[1]....
        /*0234*/ 	.word	0x00000160


	//   ....[2]....
        /*0238*/ 	.word	0x00000220


	//----- nvinfo : EIATTR_COOP_GROUP_MASK_REGIDS
	.align		4
.L_91:
        /*023c*/ 	.byte	0x04, 0x29
        /*023e*/ 	.short	(.L_93 - .L_92)


	//   ....[0]....
.L_92:
        /*0240*/ 	.word	0xffffffff


	//   ....[1]....
        /*0244*/ 	.word	0xffffffff


	//   ....[2]....
        /*0248*/ 	.word	0xffffffff


	//   ....[3]....
        /*024c*/ 	.word	0xffffffff


	//   ....[4]....
        /*0250*/ 	.word	0xffffffff


	//   ....[5]....
        /*0254*/ 	.word	0xffffffff


	//   ....[6]....
        /*0258*/ 	.word	0xffffffff


	//   ....[7]....
        /*025c*/ 	.word	0xffffffff


	//   ....[8]....
        /*0260*/ 	.word	0xffffffff


	//   ....[9]....
        /*0264*/ 	.word	0xffffffff


	//   ....[10]....
        /*0268*/ 	.word	0xffffffff


	//   ....[11]....
        /*026c*/ 	.word	0xffffffff


	//   ....[12]....
        /*0270*/ 	.word	0xffffffff


	//   ....[13]....
        /*0274*/ 	.word	0xffffffff


	//   ....[14]....
        /*0278*/ 	.word	0xffffffff


	//   ....[15]....
        /*027c*/ 	.word	0xffffffff


	//   ....[16]....
        /*0280*/ 	.word	0xffffffff


	//   ....[17]....
        /*0284*/ 	.word	0xffffffff


	//   ....[18]....
        /*0288*/ 	.word	0xffffffff


	//   ....[19]....
        /*028c*/ 	.word	0xffffffff


	//   ....[20]....
        /*0290*/ 	.word	0xffffffff


	//   ....[21]....
        /*0294*/ 	.word	0xffffffff


	//   ....[22]....
        /*0298*/ 	.word	0xffffffff


	//   ....[23]....
        /*029c*/ 	.word	0xffffffff


	//   ....[24]....
        /*02a0*/ 	.word	0xffffffff


	//   ....[25]....
        /*02a4*/ 	.word	0xffffffff


	//   ....[26]....
        /*02a8*/ 	.word	0xffffffff


	//   ....[27]....
        /*02ac*/ 	.word	0xffffffff


	//   ....[28]....
        /*02b0*/ 	.word	0xffffffff


	//   ....[29]....
        /*02b4*/ 	.word	0xffffffff


	//   ....[30]....
        /*02b8*/ 	.word	0xffffffff


	//   ....[31]....
        /*02bc*/ 	.word	0xffffffff


	//   ....[32]....
        /*02c0*/ 	.word	0xffffffff


	//   ....[33]....
        /*02c4*/ 	.word	0xffffffff


	//   ....[34]....
        /*02c8*/ 	.word	0xffffffff


	//   ....[35]....
        /*02cc*/ 	.word	0xffffffff


	//   ....[36]....
        /*02d0*/ 	.word	0xffffffff


	//   ....[37]....
        /*02d4*/ 	.word	0xffffffff


	//   ....[38]....
        /*02d8*/ 	.word	0xffffffff


	//   ....[39]....
        /*02dc*/ 	.word	0xffffffff


	//   ....[40]....
        /*02e0*/ 	.word	0xffffffff


	//   ....[41]....
        /*02e4*/ 	.word	0xffffffff


	//   ....[42]....
        /*02e8*/ 	.word	0xffffffff


	//   ....[43]....
        /*02ec*/ 	.word	0xffffffff


	//   ....[44]....
        /*02f0*/ 	.word	0xffffffff


	//   ....[45]....
        /*02f4*/ 	.word	0xffffffff


	//   ....[46]....
        /*02f8*/ 	.word	0xffffffff


	//   ....[47]....
        /*02fc*/ 	.word	0xffffffff


	//   ....[48]....
        /*0300*/ 	.word	0xffffffff


	//   ....[49]....
        /*0304*/ 	.word	0xffffffff


	//   ....[50]....
        /*0308*/ 	.word	0x0500000f


	//   ....[51]....
        /*030c*/ 	.word	0x0500000f


	//   ....[52]....
        /*0310*/ 	.word	0x0500000f


	//   ....[53]....
        /*0314*/ 	.word	0x0500000f


	//   ....[54]....
        /*0318*/ 	.word	0x0500000f


	//   ....[55]....
        /*031c*/ 	.word	0x0500000f


	//   ....[56]....
        /*0320*/ 	.word	0x0500000f


	//   ....[57]....
        /*0324*/ 	.word	0x0500000f


	//   ....[58]....
        /*0328*/ 	.word	0x0500000f


	//   ....[59]....
        /*032c*/ 	.word	0x0500000f


	//   ....[60]....
        /*0330*/ 	.word	0x0500000f


	//   ....[61]....
        /*0334*/ 	.word	0x0500000f


	//   ....[62]....
        /*0338*/ 	.word	0x0500000f


	//   ....[63]....
        /*033c*/ 	.word	0x0500000f


	//   ....[64]....
        /*0340*/ 	.word	0x0500000f


	//   ....[65]....
        /*0344*/ 	.word	0x0500000f


	//   ....[66]....
        /*0348*/ 	.word	0x0500000f


	//   ....[67]....
        /*034c*/ 	.word	0x0500000f


	//----- nvinfo : EIATTR_COOP_GROUP_INSTR_OFFSETS
	.align		4
.L_93:
        /*0350*/ 	.byte	0x04, 0x28
        /*0352*/ 	.short	(.L_95 - .L_94)


	//   ....[0]....
.L_94:
        /*0354*/ 	.word	0x00000060


	//   ....[1]....
        /*0358*/ 	.word	0x00000130


	//   ....[2]....
        /*035c*/ 	.word	0x00000230


	//   ....[3]....
        /*0360*/ 	.word	0x000003a0


	//   ....[4]....
        /*0364*/ 	.word	0x00000500


	//   ....[5]....
        /*0368*/ 	.word	0x00000620


	//   ....[6]....
        /*036c*/ 	.word	0x00000780


	//   ....[7]....
        /*0370*/ 	.word	0x00000d90


	//   ....[8]....
        /*0374*/ 	.word	0x00004780


	//   ....[9]....
        /*0378*/ 	.word	0x00004860


	//   ....[10]....
        /*037c*/ 	.word	0x00004ad0


	//   ....[11]....
        /*0380*/ 	.word	0x00004c50


	//   ....[12]....
        /*0384*/ 	.word	0x00009000


	//   ....[13]....
        /*0388*/ 	.word	0x00009030


	//   ....[14]....
        /*038c*/ 	.word	0x00009410


	//   ....[15]....
        /*0390*/ 	.word	0x00009490


	//   ....[16]....
        /*0394*/ 	.word	0x0000a700


	//   ....[17]....
        /*0398*/ 	.word	0x0000a740


	//   ....[18]....
        /*039c*/ 	.word	0x0000a840


	//   ....[19]....
        /*03a0*/ 	.word	0x0000a850


	//   ....[20]....
        /*03a4*/ 	.word	0x0000bf70


	//   ....[21]....
        /*03a8*/ 	.word	0x0000bfe0


	//   ....[22]....
        /*03ac*/ 	.word	0x0000c010


	//   ....[23]....
        /*03b0*/ 	.word	0x0000c070


	//   ....[24]....
        /*03b4*/ 	.word	0x0000c540


	//   ....[25]....
        /*03b8*/ 	.word	0x0000c580


	//   ....[26]....
        /*03bc*/ 	.word	0x0000c680


	//   ....[27]....
        /*03c0*/ 	.word	0x0000c6a0


	//   ....[28]....
        /*03c4*/ 	.word	0x0000c790


	//   ....[29]....
        /*03c8*/ 	.word	0x0000c7b0


	//   ....[30]....
        /*03cc*/ 	.word	0x0000c8b0


	//   ....[31]....
        /*03d0*/ 	.word	0x0000c8f0


	//   ....[32]....
        /*03d4*/ 	.word	0x0000d340


	//   ....[33]....
        /*03d8*/ 	.word	0x0000ddb0


	//   ....[34]....
        /*03dc*/ 	.word	0x0000ddc0


	//   ....[35]....
        /*03e0*/ 	.word	0x0000de20


	//   ....[36]....
        /*03e4*/ 	.word	0x0000de60


	//   ....[37]....
        /*03e8*/ 	.word	0x0000df30


	//   ....[38]....
        /*03ec*/ 	.word	0x0000df90


	//   ....[39]....
        /*03f0*/ 	.word	0x0000e030


	//   ....[40]....
        /*03f4*/ 	.word	0x0000e040


	//   ....[41]....
        /*03f8*/ 	.word	0x0000e0d0


	//   ....[42]....
        /*03fc*/ 	.word	0x0000e0e0


	//   ....[43]....
        /*0400*/ 	.word	0x0000e170


	//   ....[44]....
        /*0404*/ 	.word	0x0000e180


	//   ....[45]....
        /*0408*/ 	.word	0x0000e210


	//   ....[46]....
        /*040c*/ 	.word	0x0000e220


	//   ....[47]....
        /*0410*/ 	.word	0x0000e230


	//   ....[48]....
        /*0414*/ 	.word	0x0000e270


	//   ....[49]....
        /*0418*/ 	.word	0x00010e50


	//   ....[50]....
        /*041c*/ 	.word	0x00011340


	//   ....[51]....
        /*0420*/ 	.word	0x000114b0


	//   ....[52]....
        /*0424*/ 	.word	0x00011500


	//   ....[53]....
        /*0428*/ 	.word	0x000115e0


	//   ....[54]....
        /*042c*/ 	.word	0x00011670


	//   ....[55]....
        /*0430*/ 	.word	0x00011770


	//   ....[56]....
        /*0434*/ 	.word	0x00011890


	//   ....[57]....
        /*0438*/ 	.word	0x00011910


	//   ....[58]....
        /*043c*/ 	.word	0x00011a40


	//   ....[59]....
        /*0440*/ 	.word	0x00011ac0


	//   ....[60]....
        /*0444*/ 	.word	0x00011bc0


	//   ....[61]....
        /*0448*/ 	.word	0x00011c20


	//   ....[62]....
        /*044c*/ 	.word	0x00011d20


	//   ....[63]....
        /*0450*/ 	.word	0x00011d80


	//   ....[64]....
        /*0454*/ 	.word	0x00011e70


	//   ....[65]....
        /*0458*/ 	.word	0x00011ed0


	//   ....[66]....
        /*045c*/ 	.word	0x00011fa0


	//   ....[67]....
        /*0460*/ 	.word	0x00012380


	//----- nvinfo : EIATTR_REG_RECONFIG
	.align		4
.L_95:
        /*0464*/ 	.byte	0x01, 0x54
	.zero		2


	//----- nvinfo : EIATTR_SYSCALL_OFFSETS
	.align		4
        /*0468*/ 	.byte	0x04, 0x46
        /*046a*/ 	.short	(.L_97 - .L_96)


	//   ....[0]....
.L_96:
        /*046c*/ 	.word	0x00001150


	//   ....[1]....
        /*0470*/ 	.word	0x0000cfa0


	//   ....[2]....
        /*0474*/ 	.word	0x0000d0e0


	//   ....[3]....
        /*0478*/ 	.word	0x0000d1d0


	//   ....[4]....
        /*047c*/ 	.word	0x0000d980


	//----- nvinfo : EIATTR_MBARRIER_INSTR_OFFSETS
	.align		4
.L_97:
        /*0480*/ 	.byte	0x04, 0x39
        /*0482*/ 	.short	(.L_99 - .L_98)


	//   ....[0]....
.L_98:
        /*0484*/ 	.word	0x00000250
        /*0488*/ 	.word	0x000000ff
        /*048c*/ 	.word	0x00036800
        /*0490*/ 	.short	0x0100
        /*0492*/ 	.byte	0x08
	.zero		1


	//   ....[1]....
        /*0494*/ 	.word	0x00000260
        /*0498*/ 	.word	0x000000ff
        /*049c*/ 	.word	0x00036820
        /*04a0*/ 	.short	0x0100
        /*04a2*/ 	.byte	0x08
	.zero		1


	//   ....[2]....
        /*04a4*/ 	.word	0x00000350
        /*04a8*/ 	.word	0x000000ff
        /*04ac*/ 	.word	0x00036830
        /*04b0*/ 	.short	0x0100
        /*04b2*/ 	.byte	0x08
	.zero		1


	//   ....[3]....
        /*04b4*/ 	.word	0x00000360
        /*04b8*/ 	.word	0x000000ff
        /*04bc*/ 	.word	0x00036840
        /*04c0*/ 	.short	0x0100
        /*04c2*/ 	.byte	0x08
	.zero		1


	//   ....[4]....
        /*04c4*/ 	.word	0x00000370
        /*04c8*/ 	.word	0x000000ff
        /*04cc*/ 	.word	0x00036838
        /*04d0*/ 	.short	0x0100
        /*04d2*/ 	.byte	0x08
	.zero		1


	//   ....[5]....
        /*04d4*/ 	.word	0x00000380
        /*04d8*/ 	.word	0x000000ff
        /*04dc*/ 	.word	0x00036848
        /*04e0*/ 	.short	0x0100
        /*04e2*/ 	.byte	0x08
	.zero		1


	//   ....[6]....
        /*04e4*/ 	.word	0x000004b0
        /*04e8*/ 	.word	0x000000ff
        /*04ec*/ 	.word	0x00036850
        /*04f0*/ 	.short	0x0100
        /*04f2*/ 	.byte	0x08
	.zero		1


	//   ....[7]....
        /*04f4*/ 	.word	0x000004c0
        /*04f8*/ 	.word	0x000000ff
        /*04fc*/ 	.word	0x00036860
        /*0500*/ 	.short	0x0100
        /*0502*/ 	.byte	0x08
	.zero		1


	//   ....[8]....
        /*0504*/ 	.word	0x000004d0
        /*0508*/ 	.word	0x000000ff
        /*050c*/ 	.word	0x00036858
        /*0510*/ 	.short	0x0100
        /*0512*/ 	.byte	0x08
	.zero		1


	//   ....[9]....
        /*0514*/ 	.word	0x000004e0
        /*0518*/ 	.word	0x000000ff
        /*051c*/ 	.word	0x00036868
        /*0520*/ 	.short	0x0100
        /*0522*/ 	.byte	0x08
	.zero		1


	//   ....[10]....
        /*0524*/ 	.word	0x000005d0
        /*0528*/ 	.word	0x000000ff
        /*052c*/ 	.word	0x00036870
        /*0530*/ 	.short	0x0100
        /*0532*/ 	.byte	0x06
	.zero		1


	//   ....[11]....
        /*0534*/ 	.word	0x000005e0
        /*0538*/ 	.word	0x000000ff
        /*053c*/ 	.word	0x00036880
        /*0540*/ 	.short	0x0100
        /*0542*/ 	.byte	0x06
	.zero		1


	//   ....[12]....
        /*0544*/ 	.word	0x000005f0
        /*0548*/ 	.word	0x000000ff
        /*054c*/ 	.word	0x00036878
        /*0550*/ 	.short	0x0100
        /*0552*/ 	.byte	0x06
	.zero		1


	//   ....[13]....
        /*0554*/ 	.word	0x00000600
        /*0558*/ 	.word	0x000000ff
        /*055c*/ 	.word	0x00036888
        /*0560*/ 	.short	0x0100
        /*0562*/ 	.byte	0x06
	.zero		1


	//   ....[14]....
        /*0564*/ 	.word	0x00000730
        /*0568*/ 	.word	0x000000ff
        /*056c*/ 	.word	0x00036890
        /*0570*/ 	.short	0x0100
        /*0572*/ 	.byte	0x08
	.zero		1


	//   ....[15]....
        /*0574*/ 	.word	0x00000740
        /*0578*/ 	.word	0x000000ff
        /*057c*/ 	.word	0x000368a0
        /*0580*/ 	.short	0x0100
        /*0582*/ 	.byte	0x08
	.zero		1


	//   ....[16]....
        /*0584*/ 	.word	0x00000750
        /*0588*/ 	.word	0x000000ff
        /*058c*/ 	.word	0x00036898
        /*0590*/ 	.short	0x0100
        /*0592*/ 	.byte	0x08
	.zero		1


	//   ....[17]....
        /*0594*/ 	.word	0x00000760
        /*0598*/ 	.word	0x000000ff
        /*059c*/ 	.word	0x000368a8
        /*05a0*/ 	.short	0x0100
        /*05a2*/ 	.byte	0x08
	.zero		1


	//   ....[18]....
        /*05a4*/ 	.word	0x00000890
        /*05a8*/ 	.word	0x000000ff
        /*05ac*/ 	.word	0x000368b0
        /*05b0*/ 	.short	0x0100
        /*05b2*/ 	.byte	0x08
	.zero		1


	//   ....[19]....
        /*05b4*/ 	.word	0x000008a0
        /*05b8*/ 	.word	0x000000ff
        /*05bc*/ 	.word	0x000368c0
        /*05c0*/ 	.short	0x0100
        /*05c2*/ 	.byte	0x08
	.zero		1


	//   ....[20]....
        /*05c4*/ 	.word	0x000008b0
        /*05c8*/ 	.word	0x000000ff
        /*05cc*/ 	.word	0x000368b8
        /*05d0*/ 	.short	0x0100
        /*05d2*/ 	.byte	0x08
	.zero		1


	//   ....[21]....
        /*05d4*/ 	.word	0x000008c0
        /*05d8*/ 	.word	0x000000ff
        /*05dc*/ 	.word	0x000368c8
        /*05e0*/ 	.short	0x0100
        /*05e2*/ 	.byte	0x08
	.zero		1


	//   ....[22]....
        /*05e4*/ 	.word	0x00001190
        /*05e8*/ 	.word	0x000000ff
        /*05ec*/ 	.word	0x00036800
        /*05f0*/ 	.short	0x010a
        /*05f2*/ 	.byte	0x25
	.zero		1


	//   ....[23]....
        /*05f4*/ 	.word	0x00001210
        /*05f8*/ 	.word	0x00000000
        /*05fc*/ 	.word	0x00036830
        /*0600*/ 	.short	0x010a
        /*0602*/ 	.byte	0x3f
	.zero		1


	//   ....[24]....
        /*0604*/ 	.word	0x00001290
        /*0608*/ 	.word	0x00000000
        /*060c*/ 	.word	0x00036830
        /*0610*/ 	.short	0x010a
        /*0612*/ 	.byte	0x3f
	.zero		1


	//   ....[25]....
        /*0614*/ 	.word	0x00004490
        /*0618*/ 	.word	0x00000000
        /*061c*/ 	.word	0x00000000
        /*0620*/ 	.short	0x0101
        /*0622*/ 	.byte	0x3f
	.zero		1


	//   ....[26]....
        /*0624*/ 	.word	0x00005e50
        /*0628*/ 	.word	0x000000ff
        /*062c*/ 	.word	0x00036830
        /*0630*/ 	.short	0x010a
        /*0632*/ 	.byte	0x07
	.zero		1


	//   ....[27]....
        /*0634*/ 	.word	0x00005e90
        /*0638*/ 	.word	0x000000ff
        /*063c*/ 	.word	0x00036830
        /*0640*/ 	.short	0x010a
        /*0642*/ 	.byte	0x07
	.zero		1


	//   ....[28]....
        /*0644*/ 	.word	0x000083e0
        /*0648*/ 	.word	0x000000ff
        /*064c*/ 	.word	0x00036850
        /*0650*/ 	.short	0x010a
        /*0652*/ 	.byte	0x0a
	.zero		1


	//   ....[29]....
        /*0654*/ 	.word	0x00008420
        /*0658*/ 	.word	0x000000ff
        /*065c*/ 	.word	0x00036850
        /*0660*/ 	.short	0x010a
        /*0662*/ 	.byte	0x0a
	.zero		1


	//   ....[30]....
        /*0664*/ 	.word	0x00009a10
        /*0668*/ 	.word	0x00000092
        /*066c*/ 	.word	0x00000000
        /*0670*/ 	.short	0x0101
        /*0672*/ 	.byte	0x3f
	.zero		1


	//   ....[31]....
        /*0674*/ 	.word	0x00009ac0
        /*0678*/ 	.word	0x00000092
        /*067c*/ 	.word	0x00000000
        /*0680*/ 	.short	0x0101
        /*0682*/ 	.byte	0x3f
	.zero		1


	//   ....[32]....
        /*0684*/ 	.word	0x0000a670
        /*0688*/ 	.word	0x000000ff
        /*068c*/ 	.word	0x00036850
        /*0690*/ 	.short	0x010a
        /*0692*/ 	.byte	0x0c
	.zero		1


	//   ....[33]....
        /*0694*/ 	.word	0x0000a6b0
        /*0698*/ 	.word	0x000000ff
        /*069c*/ 	.word	0x00036850
        /*06a0*/ 	.short	0x010a
        /*06a2*/ 	.byte	0x0c
	.zero		1


	//   ....[34]....
        /*06a4*/ 	.word	0x0000b5a0
        /*06a8*/ 	.word	0x00000096
        /*06ac*/ 	.word	0x00000000
        /*06b0*/ 	.short	0x0101
        /*06b2*/ 	.byte	0x3f
	.zero		1


	//   ....[35]....
        /*06b4*/ 	.word	0x0000c590
        /*06b8*/ 	.word	0x000000ff
        /*06bc*/ 	.word	0x00000000
        /*06c0*/ 	.short	0x0101
        /*06c2*/ 	.byte	0x04
	.zero		1


	//   ....[36]....
        /*06c4*/ 	.word	0x0000d570
        /*06c8*/ 	.word	0x00000000
        /*06cc*/ 	.word	0x00036840
        /*06d0*/ 	.short	0x010a
        /*06d2*/ 	.byte	0x3f
	.zero		1


	//   ....[37]....
        /*06d4*/ 	.word	0x0000e3c0
        /*06d8*/ 	.word	0x000000ff
        /*06dc*/ 	.word	0x00036800
        /*06e0*/ 	.short	0x0107
        /*06e2*/ 	.byte	0x24
	.zero		1


	//   ....[38]....
        /*06e4*/ 	.word	0x0000e430
        /*06e8*/ 	.word	0x000000ff
        /*06ec*/ 	.word	0x00036800
        /*06f0*/ 	.short	0x0101
        /*06f2*/ 	.byte	0x24
	.zero		1


	//   ....[39]....
        /*06f4*/ 	.word	0x0000e460
        /*06f8*/ 	.word	0x000000ff
        /*06fc*/ 	.word	0x00036820
        /*0700*/ 	.short	0x010a
        /*0702*/ 	.byte	0x24
	.zero		1


	//   ....[40]....
        /*0704*/ 	.word	0x0000e790
        /*0708*/ 	.word	0x00000003
        /*070c*/ 	.word	0x00036840
        /*0710*/ 	.short	0x010a
        /*0712*/ 	.byte	0x3f
	.zero		1


	//   ....[41]....
        /*0714*/ 	.word	0x0000ec20
        /*0718*/ 	.word	0x00000003
        /*071c*/ 	.word	0x00000060
        /*0720*/ 	.short	0x010a
        /*0722*/ 	.byte	0x3f
	.zero		1


	//   ....[42]....
        /*0724*/ 	.word	0x0000f370
        /*0728*/ 	.word	0x00000003
        /*072c*/ 	.word	0x00036840
        /*0730*/ 	.short	0x010a
        /*0732*/ 	.byte	0x3f
	.zero		1


	//   ....[43]....
        /*0734*/ 	.word	0x0000f800
        /*0738*/ 	.word	0x00000002
        /*073c*/ 	.word	0x00000060
        /*0740*/ 	.short	0x010a
        /*0742*/ 	.byte	0x3f
	.zero		1


	//   ....[44]....
        /*0744*/ 	.word	0x0000fe90
        /*0748*/ 	.word	0x00000002
        /*074c*/ 	.word	0x00036840
        /*0750*/ 	.short	0x010a
        /*0752*/ 	.byte	0x3f
	.zero		1


	//   ....[45]....
        /*0754*/ 	.word	0x00010320
        /*0758*/ 	.word	0x00000002
        /*075c*/ 	.word	0x00000060
        /*0760*/ 	.short	0x010a
        /*0762*/ 	.byte	0x3f
	.zero		1


	//   ....[46]....
        /*0764*/ 	.word	0x00010860
        /*0768*/ 	.word	0x00000000
        /*076c*/ 	.word	0x00036860
        /*0770*/ 	.short	0x010a
        /*0772*/ 	.byte	0x3f
	.zero		1


	//   ....[47]....
        /*0774*/ 	.word	0x00010dd0
        /*0778*/ 	.word	0x00000000
        /*077c*/ 	.word	0x00036820
        /*0780*/ 	.short	0x010a
        /*0782*/ 	.byte	0x3f
	.zero		1


	//   ....[48]....
        /*0784*/ 	.word	0x00010fa0
        /*0788*/ 	.word	0x00000006
        /*078c*/ 	.word	0x00000000
        /*0790*/ 	.short	0x010a
        /*0792*/ 	.byte	0x3f
	.zero		1


	//   ....[49]....
        /*0794*/ 	.word	0x00010ff0
        /*0798*/ 	.word	0x00000003
        /*079c*/ 	.word	0x00000000
        /*07a0*/ 	.short	0x010a
        /*07a2*/ 	.byte	0x3f
	.zero		1


	//   ....[50]....
        /*07a4*/ 	.word	0x00011050
        /*07a8*/ 	.word	0x00000012
        /*07ac*/ 	.word	0x00000000
        /*07b0*/ 	.short	0x010a
        /*07b2*/ 	.byte	0x3f
	.zero		1


	//   ....[51]....
        /*07b4*/ 	.word	0x00011080
        /*07b8*/ 	.word	0x00000003
        /*07bc*/ 	.word	0x00000000
        /*07c0*/ 	.short	0x010a
        /*07c2*/ 	.byte	0x3f
	.zero		1


	//   ....[52]....
        /*07c4*/ 	.word	0x000110f0
        /*07c8*/ 	.word	0x00000003
        /*07cc*/ 	.word	0x00036800
        /*07d0*/ 	.short	0x010a
        /*07d2*/ 	.byte	0x3f
	.zero		1


	//   ....[53]....
        /*07d4*/ 	.word	0x00011140
        /*07d8*/ 	.word	0x00000000
        /*07dc*/ 	.word	0x00036830
        /*07e0*/ 	.short	0x010a
        /*07e2*/ 	.byte	0x3f
	.zero		1


	//   ....[54]....
        /*07e4*/ 	.word	0x000111a0
        /*07e8*/ 	.word	0x00000008
        /*07ec*/ 	.word	0x00036830
        /*07f0*/ 	.short	0x010a
        /*07f2*/ 	.byte	0x3f
	.zero		1


	//   ....[55]....
        /*07f4*/ 	.word	0x00011200
        /*07f8*/ 	.word	0x00000005
        /*07fc*/ 	.word	0x00036850
        /*0800*/ 	.short	0x010a
        /*0802*/ 	.byte	0x3f
	.zero		1


	//   ....[56]....
        /*0804*/ 	.word	0x00011260
        /*0808*/ 	.word	0x00000009
        /*080c*/ 	.word	0x00036850
        /*0810*/ 	.short	0x010a
        /*0812*/ 	.byte	0x3f
	.zero		1


	//   ....[57]....
        /*0814*/ 	.word	0x00011400
        /*0818*/ 	.word	0x00000000
        /*081c*/ 	.word	0x00036840
        /*0820*/ 	.short	0x010a
        /*0822*/ 	.byte	0x3f
	.zero		1


	//   ....[58]....
        /*0824*/ 	.word	0x00012020
        /*0828*/ 	.word	0x00000009
        /*082c*/ 	.word	0x00036820
        /*0830*/ 	.short	0x010a
        /*0832*/ 	.byte	0x3f
	.zero		1


	//   ....[59]....
        /*0834*/ 	.word	0x00012070
        /*0838*/ 	.word	0x00000003
        /*083c*/ 	.word	0x00036840
        /*0840*/ 	.short	0x010a
        /*0842*/ 	.byte	0x3f
	.zero		1


	//   ....[60]....
        /*0844*/ 	.word	0x000120c0
        /*0848*/ 	.word	0x00000003
        /*084c*/ 	.word	0x00000060
        /*0850*/ 	.short	0x010a
        /*0852*/ 	.byte	0x3f
	.zero		1


	//   ....[61]....
        /*0854*/ 	.word	0x00012110
        /*0858*/ 	.word	0x00000003
        /*085c*/ 	.word	0x00036840
        /*0860*/ 	.short	0x010a
        /*0862*/ 	.byte	0x3f
	.zero		1


	//   ....[62]....
        /*0864*/ 	.word	0x00012160
        /*0868*/ 	.word	0x00000002
        /*086c*/ 	.word	0x00000060
        /*0870*/ 	.short	0x010a
        /*0872*/ 	.byte	0x3f
	.zero		1


	//   ....[63]....
        /*0874*/ 	.word	0x000121b0
        /*0878*/ 	.word	0x00000002
        /*087c*/ 	.word	0x00036840
        /*0880*/ 	.short	0x010a
        /*0882*/ 	.byte	0x3f
	.zero		1


	//   ....[64]....
        /*0884*/ 	.word	0x00012200
        /*0888*/ 	.word	0x00000002
        /*088c*/ 	.word	0x00000060
        /*0890*/ 	.short	0x010a
        /*0892*/ 	.byte	0x3f
	.zero		1


	//   ....[65]....
        /*0894*/ 	.word	0x00012250
        /*0898*/ 	.word	0x00000000
        /*089c*/ 	.word	0x00036860
        /*08a0*/ 	.short	0x010a
        /*08a2*/ 	.byte	0x3f
	.zero		1


	//   ....[66]....
        /*08a4*/ 	.word	0x000122a0
        /*08a8*/ 	.word	0x00000000
        /*08ac*/ 	.word	0x00036820
        /*08b0*/ 	.short	0x010a
        /*08b2*/ 	.byte	0x3f
	.zero		1


	//   ....[67]....
        /*08b4*/ 	.word	0x00012440
        /*08b8*/ 	.word	0x00000006
        /*08bc*/ 	.word	0x00000000
        /*08c0*/ 	.short	0x010a
        /*08c2*/ 	.byte	0x3f
	.zero		1


	//   ....[68]....
        /*08c4*/ 	.word	0x00012490
        /*08c8*/ 	.word	0x00000003
        /*08cc*/ 	.word	0x00000000
        /*08d0*/ 	.short	0x010a
        /*08d2*/ 	.byte	0x3f
	.zero		1


	//   ....[69]....
        /*08d4*/ 	.word	0x000124e0
        /*08d8*/ 	.word	0x00000012
        /*08dc*/ 	.word	0x00000000
        /*08e0*/ 	.short	0x010a
        /*08e2*/ 	.byte	0x3f
	.zero		1


	//----- nvinfo : EIATTR_NUM_MBARRIERS
	.align		4
.L_99:
        /*08e4*/ 	.byte	0x03, 0x38
        /*08e6*/ 	.short	0x0016


	//----- nvinfo : EIATTR_EXIT_INSTR_OFFSETS
	.align		4
        /*08e8*/ 	.byte	0x04, 0x1c
        /*08ea*/ 	.short	(.L_101 - .L_100)


	//   ....[0]....
.L_100:
        /*08ec*/ 	.word	0x000009e0


	//   ....[1]....
        /*08f0*/ 	.word	0x0000ca20


	//   ....[2]....
        /*08f4*/ 	.word	0x000110d0


	//----- nvinfo : EIATTR_MAX_THREADS
	.align		4
.L_101:
        /*08f8*/ 	.byte	0x04, 0x05
        /*08fa*/ 	.short	(.L_103 - .L_102)
.L_102:
        /*08fc*/ 	.word	0x00000180
        /*0900*/ 	.word	0x00000001
        /*0904*/ 	.word	0x00000001


	//----- nvinfo : EIATTR_CRS_STACK_SIZE
	.align		4
.L_103:
        /*0908*/ 	.byte	0x04, 0x1e
        /*090a*/ 	.short	(.L_105 - .L_104)
.L_104:
        /*090c*/ 	.word	0x00000000


	//----- nvinfo : EIATTR_CBANK_PARAM_SIZE
	.align		4
.L_105:
        /*0910*/ 	.byte	0x03, 0x19
        /*0912*/ 	.short	0x0a70


	//----- nvinfo : EIATTR_PARAM_CBANK
	.align		4
        /*0914*/ 	.byte	0x04, 0x0a
        /*0916*/ 	.short	(.L_107 - .L_106)
	.align		4
.L_106:
        /*0918*/ 	.word	index@(.nv.constant0._ZN7cutlass13device_kernelIN5flash11enable_sm90INS1_16FlashAttnFwdSm90INS1_25CollectiveMainloopFwdSm90ILi2EN4cute5tupleIJNS5_1CILi1EEES8_S8_EEENS6_IJNS7_ILi128EEENS7_ILi112EEENS7_ILi192EEEEEELi192ENS_6half_tEfNS_4arch4Sm90ELb0ELb0ELb1ELb0ELb0ELb0ELb0ELb1ELb1ELb1ELb0ELb0EEENS1_21CollectiveEpilogueFwdINS6_IJSA_SC_SB_EEES9_SE_SG_Li256ELb0ELb1ELb0ELb0EEENS1_29StaticPersistentTileSchedulerILb0EEEEEEEEEvNT_6ParamsE)
        /*091c*/ 	.short	0x0210
        /*091e*/ 	.short	0x0a70


	//----- nvinfo : EIATTR_SW_WAR
	.align		4
.L_107:
        /*0920*/ 	.byte	0x04, 0x36
        /*0922*/ 	.short	(.L_109 - .L_108)
.L_108:
        /*0924*/ 	.word	0x00000008
.L_109:


//--------------------- .nv.info._ZN7cutlass13device_kernelIN5flash11enable_sm90INS1_16FlashAttnFwdSm90INS1_25CollectiveMainloopFwdSm90ILi2EN4cute5tupleIJNS5_1CILi2EEENS7_ILi1EEES9_EEENS6_IJNS7_ILi128EEENS7_ILi112EEENS7_ILi192EEEEEELi192ENS_6half_tEfNS_4arch4Sm90ELb0ELb0ELb1ELb0ELb0ELb0ELb0ELb1ELb1ELb1ELb0ELb0EEENS1_21CollectiveEpilogueFwdINS6_IJSB_SD_SC_EEESA_SF_SH_Li256ELb0ELb1ELb0ELb0EEENS1_29StaticPersistentTileSchedulerILb0EEEEEEEEEvNT_6ParamsE --------------------------
	.section	.nv.info._ZN7cutlass13device_kernelIN5flash11enable_sm90INS1_16FlashAttnFwdSm90INS1_25CollectiveMainloopFwdSm90ILi2EN4cute5tupleIJNS5_1CILi2EEENS7_ILi1EEES9_EEENS6_IJNS7_ILi128EEENS7_ILi112EEENS7_ILi192EEEEEELi192ENS_6half_tEfNS_4arch4Sm90ELb0ELb0ELb1ELb0ELb0ELb0ELb0ELb1ELb1ELb1ELb0ELb0EEENS1_21CollectiveEpilogueFwdINS6_IJSB_SD_SC_EEESA_SF_SH_Li256ELb0ELb1ELb0ELb0EEENS1_29StaticPersistentTileSchedulerILb0EEEEEEEEEvNT_6ParamsE,"",@"SHT_CUDA_INFO"
	.sectionflags	@""
	.align	4


	//----- nvinfo : EIATTR_CUDA_API_VERSION
	.align		4
        /*0000*/ 	.byte	0x04, 0x37
        /*0002*/ 	.short	(.L_111 - .L_110)
.L_110:
        /*0004*/ 	.word	0x00000082


	//----- nvinfo : EIATTR_KPARAM_INFO
	.align		4
.L_111:
        /*0008*/ 	.byte	0x04, 0x17
        /*000a*/ 	.short	(.L_113 - .L_112)
.L_112:
        /*000c*/ 	.word	0x00000000
        /*0010*/ 	.short	0x0000
        /*0012*/ 	.short	0x0070
        /*0014*/ 	.byte	0x00, 0xf0, 0x01, 0x28


	//----- nvinfo : EIATTR_SPARSE_MMA_MASK
	.align		4
.L_113:
        /*0018*/ 	.byte	0x03, 0x50
        /*001a*/ 	.short	0x0000


	//----- nvinfo : EIATTR_MAXREG_COUNT
	.align		4
        /*001c*/ 	.byte	0x03, 0x1b
        /*001e*/ 	.short	0x00a8


	//----- nvinfo : EIATTR_NUM_BARRIERS
	.align		4
        /*0020*/ 	.byte	0x02, 0x4c
        /*0022*/ 	.byte	0x09
	.zero		1


	//----- nvinfo : EIATTR_EXTERNS
	.align		4
        /*0024*/ 	.byte	0x04, 0x0f
        /*0026*/ 	.short	(.L_115 - .L_114)


	//   ....[0]....
	.align		4
.L_114:
        /*0028*/ 	.word	index@(__assertfail)


	//----- nvinfo : EIATTR_ANNOTATIONS
	.align		4
.L_115:
        /*002c*/ 	.byte	0x04, 0x55
        /*002e*/ 	.short	(.L_117 - .L_116)


	//   ....[0]....
.L_116:
        /* <DEDUP_REMOVED lines=34> */


	//----- nvinfo : EIATTR_MERCURY_ISA_VERSION
	.align		4
.L_117:
        /*0238*/ 	.byte	0x03, 0x5f
        /*023a*/ 	.short	0x0101


	//----- nvinfo : EIATTR_INT_WARP_WIDE_INSTR_OFFSETS
	.align		4
        /*023c*/ 	.byte	0x04, 0x31
        /*023e*/ 	.short	(.L_119 - .L_118)


	//   ....[0]....
.L_118:
        /*0240*/ 	.word	0x00000120


	//   ....[1]....
        /*0244*/ 	.word	0x000001c0


	//   ....[2]....
        /*0248*/ 	.word	0x00000230


	//----- nvinfo : EIATTR_COOP_GROUP_MASK_REGIDS
	.align		4
.L_119:
        /*024c*/ 	.byte	0x04, 0x29
        /*024e*/ 	.short	(.L_121 - .L_120)


	//   ....[0]....
.L_120:
        /*0250*/ 	.word	0xffffffff


	//   ....[1]....
        /*0254*/ 	.word	0xffffffff


	//   ....[2]....
        /*0258*/ 	.word	0xffffffff


	//   ....[3]....
        /*025c*/ 	.word	0xffffffff


	//   ....[4]....
        /*0260*/ 	.word	0xffffffff


	//   ....[5]....
        /*0264*/ 	.word	0xffffffff


	//   ....[6]....
        /*0268*/ 	.word	0xffffffff


	//   ....[7]....
        /*026c*/ 	.word	0xffffffff


	//   ....[8]....
        /*0270*/ 	.word	0xffffffff


	//   ....[9]....
        /*0274*/ 	.word	0xffffffff


	//   ....[10]....
        /*0278*/ 	.word	0xffffffff


	//   ....[11]....
        /*027c*/ 	.word	0xffffffff


	//   ....[12]....
        /*0280*/ 	.word	0xffffffff


	//   ....[13]....
        /*0284*/ 	.word	0xffffffff


	//   ....[14]....
        /*0288*/ 	.word	0xffffffff


	//   ....[15]....
        /*028c*/ 	.word	0xffffffff


	//   ....[16]....
        /*0290*/ 	.word	0xffffffff


	//   ....[17]....
        /*0294*/ 	.word	0xffffffff


	//   ....[18]....
        /*0298*/ 	.word	0xffffffff


	//   ....[19]....
        /*029c*/ 	.word	0xffffffff


	//   ....[20]....
        /*02a0*/ 	.word	0xffffffff


	//   ....[21]....
        /*02a4*/ 	.word	0xffffffff


	//   ....[22]....
        /*02a8*/ 	.word	0xffffffff


	//   ....[23]....
        /*02ac*/ 	.word	0xffffffff


	//   ....[24]....
        /*02b0*/ 	.word	0xffffffff


	//   ....[25]....
        /*02b4*/ 	.word	0xffffffff


	//   ....[26]....
        /*02b8*/ 	.word	0xffffffff


	//   ....[27]....
        /*02bc*/ 	.word	0xffffffff


	//   ....[28]....
        /*02c0*/ 	.word	0xffffffff


	//   ....[29]....
        /*02c4*/ 	.word	0xffffffff


	//   ....[30]....
        /*02c8*/ 	.word	0xffffffff


	//   ....[31]....
        /*02cc*/ 	.word	0xffffffff


	//   ....[32]....
        /*02d0*/ 	.word	0xffffffff


	//   ....[33]....
        /*02d4*/ 	.word	0xffffffff


	//   ....[34]....
        /*02d8*/ 	.word	0xffffffff


	//   ....[35]....
        /*02dc*/ 	.word	0xffffffff


	//   ....[36]....
        /*02e0*/ 	.word	0xffffffff


	//   ....[37]....
        /*02e4*/ 	.word	0xffffffff


	//   ....[38]....
        /*02e8*/ 	.word	0xffffffff


	//   ....[39]....
        /*02ec*/ 	.word	0xffffffff


	//   ....[40]....
        /*02f0*/ 	.word	0xffffffff


	//   ....[41]....
        /*02f4*/ 	.word	0xffffffff


	//   ....[42]....
        /*02f8*/ 	.word	0xffffffff


	//   ....[43]....
        /*02fc*/ 	.word	0xffffffff


	//   ....[44]....
        /*0300*/ 	.word	0xffffffff


	//   ....[45]....
        /*0304*/ 	.word	0xffffffff


	//   ....[46]....
        /*0308*/ 	.word	0xffffffff


	//   ....[47]....
        /*030c*/ 	.word	0xffffffff


	//   ....[48]....
        /*0310*/ 	.word	0xffffffff


	//   ....[49]....
        /*0314*/ 	.word	0xffffffff


	//   ....[50]....
        /*0318*/ 	.word	0xffffffff


	//   ....[51]....
        /*031c*/ 	.word	0x0500000f


	//   ....[52]....
        /*0320*/ 	.word	0x0500000f


	//   ....[53]....
        /*0324*/ 	.word	0x0500000f


	//   ....[54]....
        /*0328*/ 	.word	0x0500000f


	//   ....[55]....
        /*032c*/ 	.word	0x0500000f


	//   ....[56]....
        /*0330*/ 	.word	0x0500000f


	//   ....[57]....
        /*0334*/ 	.word	0x0500000f


	//   ....[58]....
        /*0338*/ 	.word	0x0500000f


	//   ....[59]....
        /*033c*/ 	.word	0x0500000f


	//   ....[60]....
        /*0340*/ 	.word	0x0500000f


	//   ....[61]....
        /*0344*/ 	.word	0x0500000f


	//   ....[62]....
        /*0348*/ 	.word	0x0500000f


	//   ....[63]....
        /*034c*/ 	.word	0x0500000f


	//   ....[64]....
        /*0350*/ 	.word	0x0500000f


	//   ....[65]....
        /*0354*/ 	.word	0x0500000f


	//   ....[66]....
        /*0358*/ 	.word	0x0500000f


	//   ....[67]....
        /*035c*/ 	.word	0x0500000f


	//   ....[68]....
        /*0360*/ 	.word	0x0500000f


	//----- nvinfo : EIATTR_COOP_GROUP_INSTR_OFFSETS
	.align		4
.L_121:
        /*0364*/ 	.byte	0x04, 0x28
        /*0366*/ 	.short	(.L_123 - .L_122)


	//   ....[0]....
.L_122:
        /*0368*/ 	.word	0x00000060


	//   ....[1]....
        /*036c*/ 	.word	0x00000130


	//   ....[2]....
        /*0370*/ 	.word	0x000001d0


	//   ....[3]....
        /*0374*/ 	.word	0x000003b0


	//   ....[4]....
        /*0378*/ 	.word	0x000005e0


	//   ....[5]....
        /*037c*/ 	.word	0x00000810


	//   ....[6]....
        /*0380*/ 	.word	0x00000aa0


	//   ....[7]....
        /*0384*/ 	.word	0x00000dc0


	//   ....[8]....
        /*0388*/ 	.word	0x000012a0


	//   ....[9]....
        /*038c*/ 	.word	0x00004900


	//   ....[10]....
        /*0390*/ 	.word	0x00004970


	//   ....[11]....
        /*0394*/ 	.word	0x00004ed0


	//   ....[12]....
        /*0398*/ 	.word	0x00004f60


	//   ....[13]....
        /*039c*/ 	.word	0x00009070


	//   ....[14]....
        /*03a0*/ 	.word	0x00009080


	//   ....[15]....
        /*03a4*/ 	.word	0x000090c0


	//   ....[16]....
        /*03a8*/ 	.word	0x000090d0


	//   ....[17]....
        /*03ac*/ 	.word	0x0000a620


	//   ....[18]....
        /*03b0*/ 	.word	0x0000a650


	//   ....[19]....
        /*03b4*/ 	.word	0x0000a700


	//   ....[20]....
        /*03b8*/ 	.word	0x0000a710


	//   ....[21]....
        /*03bc*/ 	.word	0x0000bcb0


	//   ....[22]....
        /*03c0*/ 	.word	0x0000bd50


	//   ....[23]....
        /*03c4*/ 	.word	0x0000bd80


	//   ....[24]....
        /*03c8*/ 	.word	0x0000bde0


	//   ....[25]....
        /*03cc*/ 	.word	0x0000c4d0


	//   ....[26]....
        /*03d0*/ 	.word	0x0000c500


	//   ....[27]....
        /*03d4*/ 	.word	0x0000c610


	//   ....[28]....
        /*03d8*/ 	.word	0x0000c630


	//   ....[29]....
        /*03dc*/ 	.word	0x0000c720


	//   ....[30]....
        /*03e0*/ 	.word	0x0000c740


	//   ....[31]....
        /*03e4*/ 	.word	0x0000c840


	//   ....[32]....
        /*03e8*/ 	.word	0x0000c880


	//   ....[33]....
        /*03ec*/ 	.word	0x0000d3b0


	//   ....[34]....
        /*03f0*/ 	.word	0x0000dee0


	//   ....[35]....
        /*03f4*/ 	.word	0x0000df10


	//   ....[36]....
        /*03f8*/ 	.word	0x0000dff0


	//   ....[37]....
        /*03fc*/ 	.word	0x0000e000


	//   ....[38]....
        /*0400*/ 	.word	0x0000e0a0


	//   ....[39]....
        /*0404*/ 	.word	0x0000e0b0


	//   ....[40]....
        /*0408*/ 	.word	0x0000e150


	//   ....[41]....
        /*040c*/ 	.word	0x0000e160


	//   ....[42]....
        /*0410*/ 	.word	0x0000e200


	//   ....[43]....
        /*0414*/ 	.word	0x0000e210


	//   ....[44]....
        /*0418*/ 	.word	0x0000e2b0


	//   ....[45]....
        /*041c*/ 	.word	0x0000e2c0


	//   ....[46]....
        /*0420*/ 	.word	0x0000e360


	//   ....[47]....
        /*0424*/ 	.word	0x0000e370


	//   ....[48]....
        /*0428*/ 	.word	0x0000e380


	//   ....[49]....
        /*042c*/ 	.word	0x0000e3d0


	//   ....[50]....
        /*0430*/ 	.word	0x000113d0


	//   ....[51]....
        /*0434*/ 	.word	0x000118c0


	//   ....[52]....
        /*0438*/ 	.word	0x00011a30


	//   ....[53]....
        /*043c*/ 	.word	0x00011a90


	//   ....[54]....
        /*0440*/ 	.word	0x00011b50


	//   ....[55]....
        /*0444*/ 	.word	0x00011c60


	//   ....[56]....
        /*0448*/ 	.word	0x00011cc0


	//   ....[57]....
        /*044c*/ 	.word	0x00011dd0


	//   ....[58]....
        /*0450*/ 	.word	0x00011e30


	//   ....[59]....
        /*0454*/ 	.word	0x00011f40


	//   ....[60]....
        /*0458*/ 	.word	0x00011fa0


	//   ....[61]....
        /*045c*/ 	.word	0x000120b0


	//   ....[62]....
        /*0460*/ 	.word	0x00012110


	//   ....[63]....
        /*0464*/ 	.word	0x00012220


	//   ....[64]....
        /*0468*/ 	.word	0x00012280


	//   ....[65]....
        /*046c*/ 	.word	0x00012390


	//   ....[66]....
        /*0470*/ 	.word	0x000123f0


	//   ....[67]....
        /*0474*/ 	.word	0x000124d0


	//   ....[68]....
        /*0478*/ 	.word	0x000128c0


	//----- nvinfo : EIATTR_REG_RECONFIG
	.align		4
.L_123:
        /*047c*/ 	.byte	0x01, 0x54
	.zero		2


	//----- nvinfo : EIATTR_SYSCALL_OFFSETS
	.align		4
        /*0480*/ 	.byte	0x04, 0x46
        /*0482*/ 	.short	(.L_125 - .L_124)


	//   ....[0]....
.L_124:
        /*0484*/ 	.word	0x00001660


	//   ....[1]....
        /*0488*/ 	.word	0x0000cfe0


	//   ....[2]....
        /*048c*/ 	.word	0x0000d120


	//   ....[3]....
        /*0490*/ 	.word	0x0000d210


	//   ....[4]....
        /*0494*/ 	.word	0x0000da90


	//----- nvinfo : EIATTR_MBARRIER_INSTR_OFFSETS
	.align		4
.L_125:
        /*0498*/ 	.byte	0x04, 0x39
        /*049a*/ 	.short	(.L_127 - .L_126)


	//   ....[0]....
.L_126:
        /*049c*/ 	.word	0x00000250
        /*04a0*/ 	.word	0x000000ff
        /*04a4*/ 	.word	0x00036800
        /*04a8*/ 	.short	0x0100
        /*04aa*/ 	.byte	0x08
	.zero		1


	//   ....[1]....
        /*04ac*/ 	.word	0x00000260
        /*04b0*/ 	.word	0x000000ff
        /*04b4*/ 	.word	0x00036820
        /*04b8*/ 	.short	0x0100
        /*04ba*/ 	.byte	0x08
	.zero		1


	//   ....[2]....
        /*04bc*/ 	.word	0x00000350
        /*04c0*/ 	.word	0x000000ff
        /*04c4*/ 	.word	0x00036830
        /*04c8*/ 	.short	0x0100
        /*04ca*/ 	.byte	0x08
	.zero		1


	//   ....[3]....
        /*04cc*/ 	.word	0x00000360
        /*04d0*/ 	.word	0x000000ff
        /*04d4*/ 	.word	0x00036840
        /*04d8*/ 	.short	0x0100
        /*04da*/ 	.byte	0x08
	.zero		1


	//   ....[4]....
        /*04dc*/ 	.word	0x00000370
        /*04e0*/ 	.word	0x000000ff
        /*04e4*/ 	.word	0x00036838
        /*04e8*/ 	.short	0x0100
        /*04ea*/ 	.byte	0x08
	.zero		1


	//   ....[5]....
        /*04ec*/ 	.word	0x00000380
        /*04f0*/ 	.word	0x000000ff
        /*04f4*/ 	.word	0x00036848
        /*04f8*/ 	.short	0x0100
        /*04fa*/ 	.byte	0x08
	.zero		1


	//   ....[6]....
        /*04fc*/ 	.word	0x00000590
        /*0500*/ 	.word	0x000000ff
        /*0504*/ 	.word	0x00036850
        /*0508*/ 	.short	0x0100
        /*050a*/ 	.byte	0x08
	.zero		1


	//   ....[7]....
        /*050c*/ 	.word	0x000005a0
        /*0510*/ 	.word	0x000000ff
        /*0514*/ 	.word	0x00036860
        /*0518*/ 	.short	0x0100
        /*051a*/ 	.byte	0x08
	.zero		1


	//   ....[8]....
        /*051c*/ 	.word	0x000005b0
        /*0520*/ 	.word	0x000000ff
        /*0524*/ 	.word	0x00036858
        /*0528*/ 	.short	0x0100
        /*052a*/ 	.byte	0x08
	.zero		1


	//   ....[9]....
        /*052c*/ 	.word	0x000005c0
        /*0530*/ 	.word	0x000000ff
        /*0534*/ 	.word	0x00036868
        /*0538*/ 	.short	0x0100
        /*053a*/ 	.byte	0x08
	.zero		1


	//   ....[10]....
        /*053c*/ 	.word	0x000007c0
        /*0540*/ 	.word	0x000000ff
        /*0544*/ 	.word	0x00036870
        /*0548*/ 	.short	0x0100
        /*054a*/ 	.byte	0x08
	.zero		1


	//   ....[11]....
        /*054c*/ 	.word	0x000007d0
        /*0550*/ 	.word	0x000000ff
        /*0554*/ 	.word	0x00036880
        /*0558*/ 	.short	0x0100
        /*055a*/ 	.byte	0x08
	.zero		1


	//   ....[12]....
        /*055c*/ 	.word	0x000007e0
        /*0560*/ 	.word	0x000000ff
        /*0564*/ 	.word	0x00036878
        /*0568*/ 	.short	0x0100
        /*056a*/ 	.byte	0x08
	.zero		1


	//   ....[13]....
        /*056c*/ 	.word	0x000007f0
        /*0570*/ 	.word	0x000000ff
        /*0574*/ 	.word	0x00036888
        /*0578*/ 	.short	0x0100
        /*057a*/ 	.byte	0x08
	.zero		1


	//   ....[14]....
        /*057c*/ 	.word	0x00000a50
        /*0580*/ 	.word	0x000000ff
        /*0584*/ 	.word	0x00036890
        /*0588*/ 	.short	0x0100
        /*058a*/ 	.byte	0x08
	.zero		1


	//   ....[15]....
        /*058c*/ 	.word	0x00000a60
        /*0590*/ 	.word	0x000000ff
        /*0594*/ 	.word	0x000368a0
        /*0598*/ 	.short	0x0100
        /*059a*/ 	.byte	0x08
	.zero		1


	//   ....[16]....
        /*059c*/ 	.word	0x00000a70
        /*05a0*/ 	.word	0x000000ff
        /*05a4*/ 	.word	0x00036898
        /*05a8*/ 	.short	0x0100
        /*05aa*/ 	.byte	0x08
	.zero		1


	//   ....[17]....
        /*05ac*/ 	.word	0x00000a80
        /*05b0*/ 	.word	0x000000ff
        /*05b4*/ 	.word	0x000368a8
        /*05b8*/ 	.short	0x0100
        /*05ba*/ 	.byte	0x08
	.zero		1


	//   ....[18]....
        /*05bc*/ 	.word	0x00000d20
        /*05c0*/ 	.word	0x000000ff
        /*05c4*/ 	.word	0x000368b0
        /*05c8*/ 	.short	0x0100
        /*05ca*/ 	.byte	0x08
	.zero		1


	//   ....[19]....
        /*05cc*/ 	.word	0x00000d30
        /*05d0*/ 	.word	0x000000ff
        /*05d4*/ 	.word	0x000368c0
        /*05d8*/ 	.short	0x0100
        /*05da*/ 	.byte	0x08
	.zero		1


	//   ....[20]....
        /*05dc*/ 	.word	0x00000d40
        /*05e0*/ 	.word	0x000000ff
        /*05e4*/ 	.word	0x000368b8
        /*05e8*/ 	.short	0x0100
        /*05ea*/ 	.byte	0x08
	.zero		1


	//   ....[21]....
        /*05ec*/ 	.word	0x00000d50
        /*05f0*/ 	.word	0x000000ff
        /*05f4*/ 	.word	0x000368c8
        /*05f8*/ 	.short	0x0100
        /*05fa*/ 	.byte	0x08
	.zero		1


	//   ....[22]....
        /*05fc*/ 	.word	0x000016a0
        /*0600*/ 	.word	0x000000ff
        /*0604*/ 	.word	0x00036800
        /*0608*/ 	.short	0x010a
        /*060a*/ 	.byte	0x25
	.zero		1


	//   ....[23]....
        /*060c*/ 	.word	0x00001720
        /*0610*/ 	.word	0x00000000
        /*0614*/ 	.word	0x00036830
        /*0618*/ 	.short	0x010a
        /*061a*/ 	.byte	0x3f
	.zero		1


	//   ....[24]....
        /*061c*/ 	.word	0x00001760
        /*0620*/ 	.word	0x00000000
        /*0624*/ 	.word	0x00036830
        /*0628*/ 	.short	0x010a
        /*062a*/ 	.byte	0x3f
	.zero		1


	//   ....[25]....
        /*062c*/ 	.word	0x000054e0
        /*0630*/ 	.word	0x00000003
        /*0634*/ 	.word	0x00000000
        /*0638*/ 	.short	0x0101
        /*063a*/ 	.byte	0x3f
	.zero		1


	//   ....[26]....
        /*063c*/ 	.word	0x00005cf0
        /*0640*/ 	.word	0x000000ff
        /*0644*/ 	.word	0x00036830
        /*0648*/ 	.short	0x010a
        /*064a*/ 	.byte	0x07
	.zero		1


	//   ....[27]....
        /*064c*/ 	.word	0x00005d30
        /*0650*/ 	.word	0x000000ff
        /*0654*/ 	.word	0x00036830
        /*0658*/ 	.short	0x010a
        /*065a*/ 	.byte	0x07
	.zero		1


	//   ....[28]....
        /*065c*/ 	.word	0x00008280
        /*0660*/ 	.word	0x000000ff
        /*0664*/ 	.word	0x00036850
        /*0668*/ 	.short	0x010a
        /*066a*/ 	.byte	0x0a
	.zero		1


	//   ....[29]....
        /*066c*/ 	.word	0x000082c0
        /*0670*/ 	.word	0x000000ff
        /*0674*/ 	.word	0x00036850
        /*0678*/ 	.short	0x010a
        /*067a*/ 	.byte	0x0a
	.zero		1


	//   ....[30]....
        /*067c*/ 	.word	0x00009a70
        /*0680*/ 	.word	0x00000003
        /*0684*/ 	.word	0x00000000
        /*0688*/ 	.short	0x0101
        /*068a*/ 	.byte	0x3f
	.zero		1


	//   ....[31]....
        /*068c*/ 	.word	0x00009d60
        /*0690*/ 	.word	0x0000007a
        /*0694*/ 	.word	0x00000000
        /*0698*/ 	.short	0x0101
        /*069a*/ 	.byte	0x3f
	.zero		1


	//   ....[32]....
        /*069c*/ 	.word	0x0000a570
        /*06a0*/ 	.word	0x000000ff
        /*06a4*/ 	.word	0x00036850
        /*06a8*/ 	.short	0x010a
        /*06aa*/ 	.byte	0x09
	.zero		1


	//   ....[33]....
        /*06ac*/ 	.word	0x0000a5b0
        /*06b0*/ 	.word	0x000000ff
        /*06b4*/ 	.word	0x00036850
        /*06b8*/ 	.short	0x010a
        /*06ba*/ 	.byte	0x09
	.zero		1


	//   ....[34]....
        /*06bc*/ 	.word	0x0000ae60
        /*06c0*/ 	.word	0x0000001a
        /*06c4*/ 	.word	0x00000000
        /*06c8*/ 	.short	0x0101
        /*06ca*/ 	.byte	0x3f
	.zero		1


	//   ....[35]....
        /*06cc*/ 	.word	0x0000c4a0
        /*06d0*/ 	.word	0x000000ff
        /*06d4*/ 	.word	0x00000000
        /*06d8*/ 	.short	0x0101
        /*06da*/ 	.byte	0x05
	.zero		1


	//   ....[36]....
        /*06dc*/ 	.word	0x0000c510
        /*06e0*/ 	.word	0x000000ff
        /*06e4*/ 	.word	0x00000000
        /*06e8*/ 	.short	0x0101
        /*06ea*/ 	.byte	0x04
	.zero		1


	//   ....[37]....
        /*06ec*/ 	.word	0x0000d5c0
        /*06f0*/ 	.word	0x00000002
        /*06f4*/ 	.word	0x00036840
        /*06f8*/ 	.short	0x010a
        /*06fa*/ 	.byte	0x3f
	.zero		1


	//   ....[38]....
        /*06fc*/ 	.word	0x0000e4f0
        /*0700*/ 	.word	0x000000ff
        /*0704*/ 	.word	0x00036800
        /*0708*/ 	.short	0x0107
        /*070a*/ 	.byte	0x24
	.zero		1


	//   ....[39]....
        /*070c*/ 	.word	0x0000e560
        /*0710*/ 	.word	0x000000ff
        /*0714*/ 	.word	0x00036800
        /*0718*/ 	.short	0x0101
        /*071a*/ 	.byte	0x24
	.zero		1


	//   ....[40]....
        /*071c*/ 	.word	0x0000e580
        /*0720*/ 	.word	0x000000ff
        /*0724*/ 	.word	0x00036820
        /*0728*/ 	.short	0x010a
        /*072a*/ 	.byte	0x24
	.zero		1


	//   ....[41]....
        /*072c*/ 	.word	0x0000e890
        /*0730*/ 	.word	0x00000003
        /*0734*/ 	.word	0x00036840
        /*0738*/ 	.short	0x010a
        /*073a*/ 	.byte	0x3f
	.zero		1


	//   ....[42]....
        /*073c*/ 	.word	0x0000ede0
        /*0740*/ 	.word	0x00000002
        /*0744*/ 	.word	0x00036860
        /*0748*/ 	.short	0x010a
        /*074a*/ 	.byte	0x3f
	.zero		1


	//   ....[43]....
        /*074c*/ 	.word	0x0000f5a0
        /*0750*/ 	.word	0x00000003
        /*0754*/ 	.word	0x00036840
        /*0758*/ 	.short	0x010a
        /*075a*/ 	.byte	0x3f
	.zero		1


	//   ....[44]....
        /*075c*/ 	.word	0x0000faf0
        /*0760*/ 	.word	0x00000002
        /*0764*/ 	.word	0x00036860
        /*0768*/ 	.short	0x010a
        /*076a*/ 	.byte	0x3f
	.zero		1


	//   ....[45]....
        /*076c*/ 	.word	0x00010210
        /*0770*/ 	.word	0x00000003
        /*0774*/ 	.word	0x00036840
        /*0778*/ 	.short	0x010a
        /*077a*/ 	.byte	0x3f
	.zero		1


	//   ....[46]....
        /*077c*/ 	.word	0x00010750
        /*0780*/ 	.word	0x00000002
        /*0784*/ 	.word	0x00036860
        /*0788*/ 	.short	0x010a
        /*078a*/ 	.byte	0x3f
	.zero		1


	//   ....[47]....
        /*078c*/ 	.word	0x00010cf0
        /*0790*/ 	.word	0x00000000
        /*0794*/ 	.word	0x00036860
        /*0798*/ 	.short	0x010a
        /*079a*/ 	.byte	0x3f
	.zero		1


	//   ....[48]....
        /*079c*/ 	.word	0x00011350
        /*07a0*/ 	.word	0x00000000
        /*07a4*/ 	.word	0x00036820
        /*07a8*/ 	.short	0x010a
        /*07aa*/ 	.byte	0x3f
	.zero		1


	//   ....[49]....
        /*07ac*/ 	.word	0x00011540
        /*07b0*/ 	.word	0x00000006
        /*07b4*/ 	.word	0x00000000
        /*07b8*/ 	.short	0x010a
        /*07ba*/ 	.byte	0x3f
	.zero		1


	//   ....[50]....
        /*07bc*/ 	.word	0x00011570
        /*07c0*/ 	.word	0x00000007
        /*07c4*/ 	.word	0x00000000
        /*07c8*/ 	.short	0x010a
        /*07ca*/ 	.byte	0x3f
	.zero		1


	//   ....[51]....
        /*07cc*/ 	.word	0x000115d0
        /*07d0*/ 	.word	0x00000004
        /*07d4*/ 	.word	0x00000000
        /*07d8*/ 	.short	0x010a
        /*07da*/ 	.byte	0x3f
	.zero		1


	//   ....[52]....
        /*07dc*/ 	.word	0x00011600
        /*07e0*/ 	.word	0x00000003
        /*07e4*/ 	.word	0x00000000
        /*07e8*/ 	.short	0x010a
        /*07ea*/ 	.byte	0x3f
	.zero		1


	//   ....[53]....
        /*07ec*/ 	.word	0x00011670
        /*07f0*/ 	.word	0x00000003
        /*07f4*/ 	.word	0x00036800
        /*07f8*/ 	.short	0x010a
        /*07fa*/ 	.byte	0x3f
	.zero		1


	//   ....[54]....
        /*07fc*/ 	.word	0x000116c0
        /*0800*/ 	.word	0x00000000
        /*0804*/ 	.word	0x00036830
        /*0808*/ 	.short	0x010a
        /*080a*/ 	.byte	0x3f
	.zero		1


	//   ....[55]....
        /*080c*/ 	.word	0x00011720
        /*0810*/ 	.word	0x00000007
        /*0814*/ 	.word	0x00036830
        /*0818*/ 	.short	0x010a
        /*081a*/ 	.byte	0x3f
	.zero		1


	//   ....[56]....
        /*081c*/ 	.word	0x00011780
        /*0820*/ 	.word	0x00000005
        /*0824*/ 	.word	0x00036850
        /*0828*/ 	.short	0x010a
        /*082a*/ 	.byte	0x3f
	.zero		1


	//   ....[57]....
        /*082c*/ 	.word	0x000117e0
        /*0830*/ 	.word	0x00000005
        /*0834*/ 	.word	0x00036850
        /*0838*/ 	.short	0x010a
        /*083a*/ 	.byte	0x3f
	.zero		1


	//   ....[58]....
        /*083c*/ 	.word	0x00011980
        /*0840*/ 	.word	0x00000002
        /*0844*/ 	.word	0x00036840
        /*0848*/ 	.short	0x010a
        /*084a*/ 	.byte	0x3f
	.zero		1


	//   ....[59]....
        /*084c*/ 	.word	0x00012560
        /*0850*/ 	.word	0x00000002
        /*0854*/ 	.word	0x00036820
        /*0858*/ 	.short	0x010a
        /*085a*/ 	.byte	0x3f
	.zero		1


	//   ....[60]....
        /*085c*/ 	.word	0x000125b0
        /*0860*/ 	.word	0x00000003
        /*0864*/ 	.word	0x00036840
        /*0868*/ 	.short	0x010a
        /*086a*/ 	.byte	0x3f
	.zero		1


	//   ....[61]....
        /*086c*/ 	.word	0x00012600
        /*0870*/ 	.word	0x00000002
        /*0874*/ 	.word	0x00036860
        /*0878*/ 	.short	0x010a
        /*087a*/ 	.byte	0x3f
	.zero		1


	//   ....[62]....
        /*087c*/ 	.word	0x00012650
        /*0880*/ 	.word	0x00000003
        /*0884*/ 	.word	0x00036840
        /*0888*/ 	.short	0x010a
        /*088a*/ 	.byte	0x3f
	.zero		1


	//   ....[63]....
        /*088c*/ 	.word	0x000126a0
        /*0890*/ 	.word	0x00000002
        /*0894*/ 	.word	0x00036860
        /*0898*/ 	.short	0x010a
        /*089a*/ 	.byte	0x3f
	.zero		1


	//   ....[64]....
        /*089c*/ 	.word	0x000126f0
        /*08a0*/ 	.word	0x00000003
        /*08a4*/ 	.word	0x00036840
        /*08a8*/ 	.short	0x010a
        /*08aa*/ 	.byte	0x3f
	.zero		1


	//   ....[65]....
        /*08ac*/ 	.word	0x00012740
        /*08b0*/ 	.word	0x00000002
        /*08b4*/ 	.word	0x00036860
        /*08b8*/ 	.short	0x010a
        /*08ba*/ 	.byte	0x3f
	.zero		1


	//   ....[66]....
        /*08bc*/ 	.word	0x00012790
        /*08c0*/ 	.word	0x00000000
        /*08c4*/ 	.word	0x00036860
        /*08c8*/ 	.short	0x010a
        /*08ca*/ 	.byte	0x3f
	.zero		1


	//   ....[67]....
        /*08cc*/ 	.word	0x000127e0
        /*08d0*/ 	.word	0x00000000
        /*08d4*/ 	.word	0x00036820
        /*08d8*/ 	.short	0x010a
        /*08da*/ 	.byte	0x3f
	.zero		1


	//   ....[68]....
        /*08dc*/ 	.word	0x00012980
        /*08e0*/ 	.word	0x00000006
        /*08e4*/ 	.word	0x00000000
        /*08e8*/ 	.short	0x010a
        /*08ea*/ 	.byte	0x3f
	.zero		1


	//   ....[69]....
        /*08ec*/ 	.word	0x000129d0
        /*08f0*/ 	.word	0x00000007
        /*08f4*/ 	.word	0x00000000
        /*08f8*/ 	.short	0x010a
        /*08fa*/ 	.byte	0x3f
	.zero		1


	//   ....[70]....
        /*08fc*/ 	.word	0x00012a20
        /*0900*/ 	.word	0x00000004
        /*0904*/ 	.word	0x00000000
        /*0908*/ 	.short	0x010a
        /*090a*/ 	.byte	0x3f
	.zero		1


	//----- nvinfo : EIATTR_NUM_MBARRIERS
	.align		4
.L_127:
        /*090c*/ 	.byte	0x03, 0x38
        /*090e*/ 	.short	0x0016


	//----- nvinfo : EIATTR_EXIT_INSTR_OFFSETS
	.align		4
        /*0910*/ 	.byte	0x04, 0x1c
        /*0912*/ 	.short	(.L_129 - .L_128)


	//   ....[0]....
.L_128:
        /*0914*/ 	.word	0x00000ef0


	//   ....[1]....
        /*0918*/ 	.word	0x0000c9b0


	//   ....[2]....
        /*091c*/ 	.word	0x00011650


	//----- nvinfo : EIATTR_MAX_THREADS
	.align		4
.L_129:
        /*0920*/ 	.byte	0x04, 0x05
        /*0922*/ 	.short	(.L_131 - .L_130)
.L_130:
        /*0924*/ 	.word	0x00000180
        /*0928*/ 	.word	0x00000001
        /*092c*/ 	.word	0x00000001


	//----- nvinfo : EIATTR_CRS_STACK_SIZE
	.align		4
.L_131:
        /*0930*/ 	.byte	0x04, 0x1e
        /*0932*/ 	.short	(.L_133 - .L_132)
.L_132:
        /*0934*/ 	.word	0x00000000


	//----- nvinfo : EIATTR_CBANK_PARAM_SIZE
	.align		4
.L_133:
        /*0938*/ 	.byte	0x03, 0x19
        /*093a*/ 	.short	0x0a70


	//----- nvinfo : EIATTR_PARAM_CBANK
	.align		4
        /*093c*/ 	.byte	0x04, 0x0a
        /*093e*/ 	.short	(.L_135 - .L_134)
	.align		4
.L_134:
        /*0940*/ 	.word	index@(.nv.constant0._ZN7cutlass13device_kernelIN5flash11enable_sm90INS1_16FlashAttnFwdSm90INS1_25CollectiveMainloopFwdSm90ILi2EN4cute5tupleIJNS5_1CILi2EEENS7_ILi1EEES9_EEENS6_IJNS7_ILi128EEENS7_ILi112EEENS7_ILi192EEEEEELi192ENS_6half_tEfNS_4arch4Sm90ELb0ELb0ELb1ELb0ELb0ELb0ELb0ELb1ELb1ELb1ELb0ELb0EEENS1_21CollectiveEpilogueFwdINS6_IJSB_SD_SC_EEESA_SF_SH_Li256ELb0ELb1ELb0ELb0EEENS1_29StaticPersistentTileSchedulerILb0EEEEEEEEEvNT_6ParamsE)
        /*0944*/ 	.short	0x0210
        /*0946*/ 	.short	0x0a70


	//----- nvinfo : EIATTR_SW_WAR
	.align		4
.L_135:
        /*0948*/ 	.byte	0x04, 0x36
        /*094a*/ 	.short	(.L_137 - .L_136)
.L_136:
        /*094c*/ 	.word	0x00000008
.L_137:


//--------------------- .nv.info._ZN7cutlass13device_kernelIN5flash11enable_sm90INS1_16FlashAttnFwdSm90INS1_25CollectiveMainloopFwdSm90ILi2EN4cute5tupleIJNS5_1CILi1EEES8_S8_EEENS6_IJNS7_ILi128EEENS7_ILi112EEENS7_ILi192EEEEEELi192ENS_6half_tEfNS_4arch4Sm90ELb0ELb0ELb1ELb1ELb0ELb0ELb0ELb1ELb1ELb1ELb0ELb0EEENS1_21CollectiveEpilogueFwdINS6_IJSA_SC_SB_EEES9_SE_SG_Li256ELb1ELb1ELb0ELb0EEENS1_36VarlenDynamicPersistentTileSchedulerILi128ELi112ELi256ELi128ELb0ELb1ELb1ELb0ELb1ELb1EEEEEEEEEvNT_6ParamsE --------------------------
	.section	.nv.info._ZN7cutlass13device_kernelIN5flash11enable_sm90INS1_16FlashAttnFwdSm90INS1_25CollectiveMainloopFwdSm90ILi2EN4cute5tupleIJNS5_1CILi1EEES8_S8_EEENS6_IJNS7_ILi128EEENS7_ILi112EEENS7_ILi192EEEEEELi192ENS_6half_tEfNS_4arch4Sm90ELb0ELb0ELb1ELb1ELb0ELb0ELb0ELb1ELb1ELb1ELb0ELb0EEENS1_21CollectiveEpilogueFwdINS6_IJSA_SC_SB_EEES9_SE_SG_Li256ELb1ELb1ELb0ELb0EEENS1_36VarlenDynamicPersistentTileSchedulerILi128ELi112ELi256ELi128ELb0ELb1ELb1ELb0ELb1ELb1EEEEEEEEEvNT_6ParamsE,"",@"SHT_CUDA_INFO"
	.sectionflags	@""
	.align	4


	//----- nvinfo : EIATTR_CUDA_API_VERSION
	.align		4
        /*0000*/ 	.byte	0x04, 0x37
        /*0002*/ 	.short	(.L_139 - .L_138)
.L_138:
        /*0004*/ 	.word	0x00000082


	//----- nvinfo : EIATTR_KPARAM_INFO
	.align		4
.L_139:
        /*0008*/ 	.byte	0x04, 0x17
        /*000a*/ 	.short	(.L_141 - .L_140)
.L_140:
        /*000c*/ 	.word	0x00000000
        /*0010*/ 	.short	0x0000
        /*0012*/ 	.short	0x0070
        /*0014*/ 	.byte	0x00, 0xf0, 0x01, 0x2a


	//----- nvinfo : EIATTR_SPARSE_MMA_MASK
	.align		4
.L_141:
        /*0018*/ 	.byte	0x03, 0x50
        /*001a*/ 	.short	0x0000


	//----- nvinfo : EIATTR_MAXREG_COUNT
	.align		4
        /*001c*/ 	.byte	0x03, 0x1b
        /*001e*/ 	.short	0x00a8


	//----- nvinfo : EIATTR_NUM_BARRIERS
	.align		4
        /*0020*/ 	.byte	0x02, 0x4c
        /*0022*/ 	.byte	0x09
	.zero		1


	//----- nvinfo : EIATTR_EXTERNS
	.align		4
        /*0024*/ 	.byte	0x04, 0x0f
        /*0026*/ 	.short	(.L_143 - .L_142)


	//   ....[0]....
	.align		4
.L_142:
        /*0028*/ 	.word	index@(__assertfail)


	//----- nvinfo : EIATTR_ANNOTATIONS
	.align		4
.L_143:
        /*002c*/ 	.byte	0x04, 0x55
        /*002e*/ 	.short	(.L_145 - .L_144)


	//   ....[0]....
.L_144:
        /* <DEDUP_REMOVED lines=79> */


	//----- nvinfo : EIATTR_MERCURY_ISA_VERSION
	.align		4
.L_145:
        /*0508*/ 	.byte	0x03, 0x5f
        /*050a*/ 	.short	0x0101


	//----- nvinfo : EIATTR_UNUSED_LOAD_BYTE_OFFSET
	.align		4
        /*050c*/ 	.byte	0x04, 0x44
        /*050e*/ 	.short	(.L_147 - .L_146)


	//   ....[0]....
.L_146:
        /*0510*/ 	.word	0x000009f0
        /*0514*/ 	.word	0x0000fff0


	//   ....[1]....
        /*0518*/ 	.word	0x0000b680
        /*051c*/ 	.word	0x0000fff0


	//----- nvinfo : EIATTR_INT_WARP_WIDE_INSTR_OFFSETS
	.align		4
.L_147:
        /*0520*/ 	.byte	0x04, 0x31
        /*0522*/ 	.short	(.L_149 - .L_148)


	//   ....[0]....
.L_148:
        /*0524*/ 	.word	0x00000120


	//   ....[1]....
        /*0528*/ 	.word	0x00000160


	//   ....[2]....
        /*052c*/ 	.word	0x00000220


	//   ....[3]....
        /*0530*/ 	.word	0x0000eca0


	//   ....[4]....
        /*0534*/ 	.word	0x0000ed30


	//   ....[5]....
        /*0538*/ 	.word	0x00012ca0


	//   ....[6]....
        /*053c*/ 	.word	0x00012d00


	//----- nvinfo : EIATTR_COOP_GROUP_MASK_REGIDS
	.align		4
.L_149:
        /*0540*/ 	.byte	0x04, 0x29
        /*0542*/ 	.short	(.L_151 - .L_150)


	//   ....[0]....
.L_150:
        /*0544*/ 	.word	0xffffffff


	//   ....[1]....
        /*0548*/ 	.word	0xffffffff


	//   ....[2]....
        /*054c*/ 	.word	0xffffffff


	//   ....[3]....
        /*0550*/ 	.word	0xffffffff


	//   ....[4]....
        /*0554*/ 	.word	0xffffffff


	//   ....[5]....
        /*0558*/ 	.word	0xffffffff


	//   ....[6]....
        /*055c*/ 	.word	0xffffffff


	//   ....[7]....
        /*0560*/ 	.word	0xffffffff


	//   ....[8]....
        /*0564*/ 	.word	0xffffffff


	//   ....[9]....
        /*0568*/ 	.word	0xffffffff


	//   ....[10]....
        /*056c*/ 	.word	0xffffffff


	//   ....[11]....
        /*0570*/ 	.word	0xffffffff


	//   ....[12]....
        /*0574*/ 	.word	0xffffffff


	//   ....[13]....
        /*0578*/ 	.word	0xffffffff


	//   ....[14]....
        /*057c*/ 	.word	0xffffffff


	//   ....[15]....
        /*0580*/ 	.word	0xffffffff


	//   ....[16]....
        /*0584*/ 	.word	0xffffffff


	//   ....[17]....
        /*0588*/ 	.word	0xffffffff


	//   ....[18]....
        /*058c*/ 	.word	0xffffffff


	//   ....[19]....
        /*0590*/ 	.word	0xffffffff


	//   ....[20]....
        /*0594*/ 	.word	0xffffffff


	//   ....[21]....
        /*0598*/ 	.word	0xffffffff


	//   ....[22]....
        /*059c*/ 	.word	0xffffffff


	//   ....[23]....
        /*05a0*/ 	.word	0xffffffff


	//   ....[24]....
        /*05a4*/ 	.word	0xffffffff


	//   ....[25]....
        /*05a8*/ 	.word	0xffffffff


	//   ....[26]....
        /*05ac*/ 	.word	0xffffffff


	//   ....[27]....
        /*05b0*/ 	.word	0xffffffff


	//   ....[28]....
        /*05b4*/ 	.word	0xffffffff


	//   ....[29]....
        /*05b8*/ 	.word	0xffffffff


	//   ....[30]....
        /*05bc*/ 	.word	0xffffffff


	//   ....[31]....
        /*05c0*/ 	.word	0xffffffff


	//   ....[32]....
        /*05c4*/ 	.word	0xffffffff


	//   ....[33]....
        /*05c8*/ 	.word	0xffffffff


	//   ....[34]....
        /*05cc*/ 	.word	0xffffffff


	//   ....[35]....
        /*05d0*/ 	.word	0xffffffff


	//   ....[36]....
        /*05d4*/ 	.word	0xffffffff


	//   ....[37]....
        /*05d8*/ 	.word	0xffffffff


	//   ....[38]....
        /*05dc*/ 	.word	0xffffffff


	//   ....[39]....
        /*05e0*/ 	.word	0xffffffff


	//   ....[40]....
        /*05e4*/ 	.word	0xffffffff


	//   ....[41]....
        /*05e8*/ 	.word	0xffffffff


	//   ....[42]....
        /*05ec*/ 	.word	0xffffffff


	//   ....[43]....
        /*05f0*/ 	.word	0xffffffff


	//   ....[44]....
        /*05f4*/ 	.word	0xffffffff


	//   ....[45]....
        /*05f8*/ 	.word	0xffffffff


	//   ....[46]....
        /*05fc*/ 	.word	0xffffffff


	//   ....[47]....
        /*0600*/ 	.word	0xffffffff


	//   ....[48]....
        /*0604*/ 	.word	0xffffffff


	//   ....[49]....
        /*0608*/ 	.word	0xffffffff


	//   ....[50]....
        /*060c*/ 	.word	0xffffffff


	//   ....[51]....
        /*0610*/ 	.word	0xffffffff


	//   ....[52]....
        /*0614*/ 	.word	0xffffffff


	//   ....[53]....
        /*0618*/ 	.word	0xffffffff


	//   ....[54]....
        /*061c*/ 	.word	0xffffffff


	//   ....[55]....
        /*0620*/ 	.word	0xffffffff


	//   ....[56]....
        /*0624*/ 	.word	0xffffffff


	//   ....[57]....
        /*0628*/ 	.word	0xffffffff


	//   ....[58]....
        /*062c*/ 	.word	0xffffffff


	//   ....[59]....
        /*0630*/ 	.word	0xffffffff


	//   ....[60]....
        /*0634*/ 	.word	0xffffffff


	//   ....[61]....
        /*0638*/ 	.word	0xffffffff


	//   ....[62]....
        /*063c*/ 	.word	0xffffffff


	//   ....[63]....
        /*0640*/ 	.word	0xffffffff


	//   ....[64]....
        /*0644*/ 	.word	0xffffffff


	//   ....[65]....
        /*0648*/ 	.word	0xffffffff


	//   ....[66]....
        /*064c*/ 	.word	0xffffffff


	//   ....[67]....
        /*0650*/ 	.word	0xffffffff


	//   ....[68]....
        /*0654*/ 	.word	0xffffffff


	//   ....[69]....
        /*0658*/ 	.word	0xffffffff


	//   ....[70]....
        /*065c*/ 	.word	0xffffffff


	//   ....[71]....
        /*0660*/ 	.word	0xffffffff


	//   ....[72]....
        /*0664*/ 	.word	0xffffffff


	//   ....[73]....
        /*0668*/ 	.word	0xffffffff


	//   ....[74]....
        /*066c*/ 	.word	0xffffffff


	//   ....[75]....
        /*0670*/ 	.word	0xffffffff


	//   ....[76]....
        /*0674*/ 	.word	0xffffffff


	//   ....[77]....
        /*0678*/ 	.word	0xffffffff


	//   ....[78]....
        /*067c*/ 	.word	0xffffffff


	//   ....[79]....
        /*0680*/ 	.word	0xffffffff


	//   ....[80]....
        /*0684*/ 	.word	0xffffffff


	//   ....[81]....
        /*0688*/ 	.word	0xffffffff


	//   ....[82]....
        /*068c*/ 	.word	0xffffffff


	//   ....[83]....
        /*0690*/ 	.word	0xffffffff


	//   ....[84]....
        /*0694*/ 	.word	0xffffffff


	//   ....[85]....
        /*0698*/ 	.word	0xffffffff


	//   ....[86]....
        /*069c*/ 	.word	0xffffffff


	//   ....[87]....
        /*06a0*/ 	.word	0xffffffff


	//   ....[88]....
        /*06a4*/ 	.word	0xffffffff


	//   ....[89]....
        /*06a8*/ 	.word	0xffffffff


	//   ....[90]....
        /*06ac*/ 	.word	0xffffffff


	//   ....[91]....
        /*06b0*/ 	.word	0x0500000f


	//   ....[92]....
        /*06b4*/ 	.word	0x0500000f


	//   ....[93]....
        /*06b8*/ 	.word	0x0500000f


	//   ....[94]....
        /*06bc*/ 	.word	0x0500000f


	//   ....[95]....
        /*06c0*/ 	.word	0x0500000f


	//   ....[96]....
        /*06c4*/ 	.word	0x0500000f


	//   ....[97]....
        /*06c8*/ 	.word	0x0500000f


	//   ....[98]....
        /*06cc*/ 	.word	0x0500000f


	//   ....[99]....
        /*06d0*/ 	.word	0x0500000f


	//   ....[100]....
        /*06d4*/ 	.word	0x0500000f


	//   ....[101]....
        /*06d8*/ 	.word	0x0500000f


	//   ....[102]....
        /*06dc*/ 	.word	0x0500000f


	//   ....[103]....
        /*06e0*/ 	.word	0x0500000f


	//   ....[104]....
        /*06e4*/ 	.word	0x0500000f


	//   ....[105]....
        /*06e8*/ 	.word	0x0500000f


	//   ....[106]....
        /*06ec*/ 	.word	0x0500000f


	//   ....[107]....
        /*06f0*/ 	.word	0x0500000f


	//   ....[108]....
        /*06f4*/ 	.word	0x0500000f


	//   ....[109]....
        /*06f8*/ 	.word	0x0500000f


	//   ....[110]....
        /*06fc*/ 	.word	0x0500000f


	//   ....[111]....
        /*0700*/ 	.word	0x0500000f


	//   ....[112]....
        /*0704*/ 	.word	0x0500000f


	//   ....[113]....
        /*0708*/ 	.word	0x0500000f


	//   ....[114]....
        /*070c*/ 	.word	0x0500000f


	//   ....[115]....
        /*0710*/ 	.word	0x0500000f


	//   ....[116]....
        /*0714*/ 	.word	0x0500000f


	//   ....[117]....
        /*0718*/ 	.word	0x0500000f


	//   ....[118]....
        /*071c*/ 	.word	0x0500000f


	//   ....[119]....
        /*0720*/ 	.word	0x0500000f


	//   ....[120]....
        /*0724*/ 	.word	0x0500000f


	//   ....[121]....
        /*0728*/ 	.word	0x0500000f


	//   ....[122]....
        /*072c*/ 	.word	0x0500000f


	//   ....[123]....
        /*0730*/ 	.word	0x0500000f


	//   ....[124]....
        /*0734*/ 	.word	0x0500000f


	//   ....[125]....
        /*0738*/ 	.word	0x0500000f


	//----- nvinfo : EIATTR_COOP_GROUP_INSTR_OFFSETS
	.align		4
.L_151:
        /*073c*/ 	.byte	0x04, 0x28
        /*073e*/ 	.short	(.L_153 - .L_152)


	//   ....[0]....
.L_152:
        /*0740*/ 	.word	0x00000060


	//   ....[1]....
        /*0744*/ 	.word	0x00000130


	//   ....[2]....
        /*0748*/ 	.word	0x00000230


	//   ....[3]....
        /*074c*/ 	.word	0x000003a0


	//   ....[4]....
        /*0750*/ 	.word	0x00000500


	//   ....[5]....
        /*0754*/ 	.word	0x00000620


	//   ....[6]....
        /*0758*/ 	.word	0x00000780


	//   ....[7]....
        /*075c*/ 	.word	0x00001400


	//   ....[8]....
        /*0760*/ 	.word	0x00004bf0


	//   ....[9]....
        /*0764*/ 	.word	0x00004c90


	//   ....[10]....
        /*0768*/ 	.word	0x00005030


	//   ....[11]....
        /*076c*/ 	.word	0x000050f0


	//   ....[12]....
        /*0770*/ 	.word	0x00009400


	//   ....[13]....
        /*0774*/ 	.word	0x00009440


	//   ....[14]....
        /*0778*/ 	.word	0x00009860


	//   ....[15]....
        /*077c*/ 	.word	0x00009900


	//   ....[16]....
        /*0780*/ 	.word	0x0000ab00


	//   ....[17]....
        /*0784*/ 	.word	0x0000ab30


	//   ....[18]....
        /*0788*/ 	.word	0x0000ac00


	//   ....[19]....
        /*078c*/ 	.word	0x0000ac20


	//   ....[20]....
        /*0790*/ 	.word	0x0000c3a0


	//   ....[21]....
        /*0794*/ 	.word	0x0000c3e0


	//   ....[22]....
        /*0798*/ 	.word	0x0000c420


	//   ....[23]....
        /*079c*/ 	.word	0x0000c450


	//   ....[24]....
        /*07a0*/ 	.word	0x0000cb40


	//   ....[25]....
        /*07a4*/ 	.word	0x0000cb80


	//   ....[26]....
        /*07a8*/ 	.word	0x0000cc80


	//   ....[27]....
        /*07ac*/ 	.word	0x0000cca0


	//   ....[28]....
        /*07b0*/ 	.word	0x0000cda0


	//   ....[29]....
        /*07b4*/ 	.word	0x0000cdc0


	//   ....[30]....
        /*07b8*/ 	.word	0x0000ced0


	//   ....[31]....
        /*07bc*/ 	.word	0x0000cef0


	//   ....[32]....
        /*07c0*/ 	.word	0x0000d740


	//   ....[33]....
        /*07c4*/ 	.word	0x0000d760


	//   ....[34]....
        /*07c8*/ 	.word	0x0000d860


	//   ....[35]....
        /*07cc*/ 	.word	0x0000d880


	//   ....[36]....
        /*07d0*/ 	.word	0x0000d980


	//   ....[37]....
        /*07d4*/ 	.word	0x0000d9a0


	//   ....[38]....
        /*07d8*/ 	.word	0x0000dab0


	//   ....[39]....
        /*07dc*/ 	.word	0x0000dad0


	//   ....[40]....
        /*07e0*/ 	.word	0x0000dc40


	//   ....[41]....
        /*07e4*/ 	.word	0x0000de20


	//   ....[42]....
        /*07e8*/ 	.word	0x0000de50


	//   ....[43]....
        /*07ec*/ 	.word	0x0000de80


	//   ....[44]....
        /*07f0*/ 	.word	0x0000deb0


	//   ....[45]....
        /*07f4*/ 	.word	0x0000dee0


	//   ....[46]....
        /*07f8*/ 	.word	0x0000df10


	//   ....[47]....
        /*07fc*/ 	.word	0x0000e080


	//   ....[48]....
        /*0800*/ 	.word	0x0000e0b0


	//   ....[49]....
        /*0804*/ 	.word	0x0000e0e0


	//   ....[50]....
        /*0808*/ 	.word	0x0000e110


	//   ....[51]....
        /*080c*/ 	.word	0x0000e140


	//   ....[52]....
        /*0810*/ 	.word	0x0000e170


	//   ....[53]....
        /*0814*/ 	.word	0x0000e210


	//   ....[54]....
        /*0818*/ 	.word	0x0000e240


	//   ....[55]....
        /*081c*/ 	.word	0x0000e2d0


	//   ....[56]....
        /*0820*/ 	.word	0x0000f2b0


	//   ....[57]....
        /*0824*/ 	.word	0x0000ff10


	//   ....[58]....
        /*0828*/ 	.word	0x0000ff30


	//   ....[59]....
        /*082c*/ 	.word	0x0000ff60


	//   ....[60]....
        /*0830*/ 	.word	0x0000ffa0


	//   ....[61]....
        /*0834*/ 	.word	0x00010070


	//   ....[62]....
        /*0838*/ 	.word	0x000100d0


	//   ....[63]....
        /*083c*/ 	.word	0x00010170


	//   ....[64]....
        /*0840*/ 	.word	0x00010180


	//   ....[65]....
        /*0844*/ 	.word	0x00010220


	//   ....[66]....
        /*0848*/ 	.word	0x00010230


	//   ....[67]....
        /*084c*/ 	.word	0x000102d0


	//   ....[68]....
        /*0850*/ 	.word	0x000102e0


	//   ....[69]....
        /*0854*/ 	.word	0x00010360


	//   ....[70]....
        /*0858*/ 	.word	0x00010390


	//   ....[71]....
        /*085c*/ 	.word	0x000103a0


	//   ....[72]....
        /*0860*/ 	.word	0x000103c0


	//   ....[73]....
        /*0864*/ 	.word	0x000134c0


	//   ....[74]....
        /*0868*/ 	.word	0x00013520


	//   ....[75]....
        /*086c*/ 	.word	0x00013550


	//   ....[76]....
        /*0870*/ 	.word	0x00013580


	//   ....[77]....
        /*0874*/ 	.word	0x000135b0


	//   ....[78]....
        /*0878*/ 	.word	0x000135e0


	//   ....[79]....
        /*087c*/ 	.word	0x00013610


	//   ....[80]....
        /*0880*/ 	.word	0x00013620


	//   ....[81]....
        /*0884*/ 	.word	0x000137a0


	//   ....[82]....
        /*0888*/ 	.word	0x000137d0


	//   ....[83]....
        /*088c*/ 	.word	0x00013800


	//   ....[84]....
        /*0890*/ 	.word	0x00013830


	//   ....[85]....
        /*0894*/ 	.word	0x00013860


	//   ....[86]....
        /*0898*/ 	.word	0x00013890


	//   ....[87]....
        /*089c*/ 	.word	0x00013950


	//   ....[88]....
        /*08a0*/ 	.word	0x00013970


	//   ....[89]....
        /*08a4*/ 	.word	0x000139e0


	//   ....[90]....
        /*08a8*/ 	.word	0x00013e70


	//   ....[91]....
        /*08ac*/ 	.word	0x00014340


	//   ....[92]....
        /*08b0*/ 	.word	0x000144c0


	//   ....[93]....
        /*08b4*/ 	.word	0x00014510


	//   ....[94]....
        /*08b8*/ 	.word	0x00014590


	//   ....[95]....
        /*08bc*/ 	.word	0x000145e0


	//   ....[96]....
        /*08c0*/ 	.word	0x00014770


	//   ....[97]....
        /*08c4*/ 	.word	0x00014800


	//   ....[98]....
        /*08c8*/ 	.word	0x000148e0


	//   ....[99]....
        /*08cc*/ 	.word	0x00014a00


	//   ....[100]....
        /*08d0*/ 	.word	0x00014a60


	//   ....[101]....
        /*08d4*/ 	.word	0x00014b70


	//   ....[102]....
        /*08d8*/ 	.word	0x00014bd0


	//   ....[103]....
        /*08dc*/ 	.word	0x00014ce0


	//   ....[104]....
        /*08e0*/ 	.word	0x00014d40


	//   ....[105]....
        /*08e4*/ 	.word	0x00014e40


	//   ....[106]....
        /*08e8*/ 	.word	0x00014ea0


	//   ....[107]....
        /*08ec*/ 	.word	0x00014f80


	//   ....[108]....
        /*08f0*/ 	.word	0x000152f0


	//   ....[109]....
        /*08f4*/ 	.word	0x00015390


	//   ....[110]....
        /*08f8*/ 	.word	0x000154b0


	//   ....[111]....
        /*08fc*/ 	.word	0x00015530


	//   ....[112]....
        /*0900*/ 	.word	0x000155b0


	//   ....[113]....
        /*0904*/ 	.word	0x00015630


	//   ....[114]....
        /*0908*/ 	.word	0x000156b0


	//   ....[115]....
        /*090c*/ 	.word	0x00015740


	//   ....[116]....
        /*0910*/ 	.word	0x000157e0


	//   ....[117]....
        /*0914*/ 	.word	0x00015880


	//   ....[118]....
        /*0918*/ 	.word	0x00015900


	//   ....[119]....
        /*091c*/ 	.word	0x00015980


	//   ....[120]....
        /*0920*/ 	.word	0x00015a00


	//   ....[121]....
        /*0924*/ 	.word	0x00015a90


	//   ....[122]....
        /*0928*/ 	.word	0x00015b10


	//   ....[123]....
        /*092c*/ 	.word	0x00015bb0


	//   ....[124]....
        /*0930*/ 	.word	0x00015c40


	//   ....[125]....
        /*0934*/ 	.word	0x00015d70


	//----- nvinfo : EIATTR_REG_RECONFIG
	.align		4
.L_153:
        /*0938*/ 	.byte	0x01, 0x54
	.zero		2


	//----- nvinfo : EIATTR_SYSCALL_OFFSETS
	.align		4
        /*093c*/ 	.byte	0x04, 0x46
        /*093e*/ 	.short	(.L_155 - .L_154)


	//   ....[0]....
.L_154:
        /*0940*/ 	.word	0x000015e0


	//   ....[1]....
        /*0944*/ 	.word	0x0000eea0


	//   ....[2]....
        /*0948*/ 	.word	0x0000f000


	//   ....[3]....
        /*094c*/ 	.word	0x0000f100


	//   ....[4]....
        /*0950*/ 	.word	0x0000fae0


	//----- nvinfo : EIATTR_MBARRIER_INSTR_OFFSETS
	.align		4
.L_155:
        /*0954*/ 	.byte	0x04, 0x39
        /*0956*/ 	.short	(.L_157 - .L_156)


	//   ....[0]....
.L_156:
        /*0958*/ 	.word	0x00000250
        /*095c*/ 	.word	0x000000ff
        /*0960*/ 	.word	0x00036800
        /*0964*/ 	.short	0x0100
        /*0966*/ 	.byte	0x08
	.zero		1


	//   ....[1]....
        /*0968*/ 	.word	0x00000260
        /*096c*/ 	.word	0x000000ff
        /*0970*/ 	.word	0x00036820
        /*0974*/ 	.short	0x0100
        /*0976*/ 	.byte	0x08
	.zero		1


	//   ....[2]....
        /*0978*/ 	.word	0x00000350
        /*097c*/ 	.word	0x000000ff
        /*0980*/ 	.word	0x00036830
        /*0984*/ 	.short	0x0100
        /*0986*/ 	.byte	0x08
	.zero		1


	//   ....[3]....
        /*0988*/ 	.word	0x00000360
        /*098c*/ 	.word	0x000000ff
        /*0990*/ 	.word	0x00036840
        /*0994*/ 	.short	0x0100
        /*0996*/ 	.byte	0x08
	.zero		1


	//   ....[4]....
        /*0998*/ 	.word	0x00000370
        /*099c*/ 	.word	0x000000ff
        /*09a0*/ 	.word	0x00036838
        /*09a4*/ 	.short	0x0100
        /*09a6*/ 	.byte	0x08
	.zero		1


	//   ....[5]....
        /*09a8*/ 	.word	0x00000380
        /*09ac*/ 	.word	0x000000ff
        /*09b0*/ 	.word	0x00036848
        /*09b4*/ 	.short	0x0100
        /*09b6*/ 	.byte	0x08
	.zero		1


	//   ....[6]....
        /*09b8*/ 	.word	0x000004b0
        /*09bc*/ 	.word	0x000000ff
        /*09c0*/ 	.word	0x00036850
        /*09c4*/ 	.short	0x0100
        /*09c6*/ 	.byte	0x08
	.zero		1


	//   ....[7]....
        /*09c8*/ 	.word	0x000004c0
        /*09cc*/ 	.word	0x000000ff
        /*09d0*/ 	.word	0x00036860
        /*09d4*/ 	.short	0x0100
        /*09d6*/ 	.byte	0x08
	.zero		1


	//   ....[8]....
        /*09d8*/ 	.word	0x000004d0
        /*09dc*/ 	.word	0x000000ff
        /*09e0*/ 	.word	0x00036858
        /*09e4*/ 	.short	0x0100
        /*09e6*/ 	.byte	0x08
	.zero		1


	//   ....[9]....
        /*09e8*/ 	.word	0x000004e0
        /*09ec*/ 	.word	0x000000ff
        /*09f0*/ 	.word	0x00036868
        /*09f4*/ 	.short	0x0100
        /*09f6*/ 	.byte	0x08
	.zero		1


	//   ....[10]....
        /*09f8*/ 	.word	0x000005d0
        /*09fc*/ 	.word	0x000000ff
        /*0a00*/ 	.word	0x00036870
        /*0a04*/ 	.short	0x0100
        /*0a06*/ 	.byte	0x06
	.zero		1


	//   ....[11]....
        /*0a08*/ 	.word	0x000005e0
        /*0a0c*/ 	.word	0x000000ff
        /*0a10*/ 	.word	0x00036880
        /*0a14*/ 	.short	0x0100
        /*0a16*/ 	.byte	0x06
	.zero		1


	//   ....[12]....
        /*0a18*/ 	.word	0x000005f0
        /*0a1c*/ 	.word	0x000000ff
        /*0a20*/ 	.word	0x00036878
        /*0a24*/ 	.short	0x0100
        /*0a26*/ 	.byte	0x06
	.zero		1


	//   ....[13]....
        /*0a28*/ 	.word	0x00000600
        /*0a2c*/ 	.word	0x000000ff
        /*0a30*/ 	.word	0x00036888
        /*0a34*/ 	.short	0x0100
        /*0a36*/ 	.byte	0x06
	.zero		1


	//   ....[14]....
        /*0a38*/ 	.word	0x00000730
        /*0a3c*/ 	.word	0x000000ff
        /*0a40*/ 	.word	0x00036890
        /*0a44*/ 	.short	0x0100
        /*0a46*/ 	.byte	0x08
	.zero		1


	//   ....[15]....
        /*0a48*/ 	.word	0x00000740
        /*0a4c*/ 	.word	0x000000ff
        /*0a50*/ 	.word	0x000368a0
        /*0a54*/ 	.short	0x0100
        /*0a56*/ 	.byte	0x08
	.zero		1


	//   ....[16]....
        /*0a58*/ 	.word	0x00000750
        /*0a5c*/ 	.word	0x000000ff
        /*0a60*/ 	.word	0x00036898
        /*0a64*/ 	.short	0x0100
        /*0a66*/ 	.byte	0x08
	.zero		1


	//   ....[17]....
        /*0a68*/ 	.word	0x00000760
        /*0a6c*/ 	.word	0x000000ff
        /*0a70*/ 	.word	0x000368a8
        /*0a74*/ 	.short	0x0100
        /*0a76*/ 	.byte	0x08
	.zero		1


	//   ....[18]....
        /*0a78*/ 	.word	0x00000890
        /*0a7c*/ 	.word	0x000000ff
        /*0a80*/ 	.word	0x000368b0
        /*0a84*/ 	.short	0x0100
        /*0a86*/ 	.byte	0x08
	.zero		1


	//   ....[19]....
        /*0a88*/ 	.word	0x000008a0
        /*0a8c*/ 	.word	0x000000ff
        /*0a90*/ 	.word	0x000368c0
        /*0a94*/ 	.short	0x0100
        /*0a96*/ 	.byte	0x08
	.zero		1


	//   ....[20]....
        /*0a98*/ 	.word	0x000008b0
        /*0a9c*/ 	.word	0x000000ff
        /*0aa0*/ 	.word	0x000368b8
        /*0aa4*/ 	.short	0x0100
        /*0aa6*/ 	.byte	0x08
	.zero		1


	//   ....[21]....
        /*0aa8*/ 	.word	0x000008c0
        /*0aac*/ 	.word	0x000000ff
        /*0ab0*/ 	.word	0x000368c8
        /*0ab4*/ 	.short	0x0100
        /*0ab6*/ 	.byte	0x08
	.zero		1


	//   ....[22]....
        /*0ab8*/ 	.word	0x00001690
        /*0abc*/ 	.word	0x00000002
        /*0ac0*/ 	.word	0x00036800
        /*0ac4*/ 	.short	0x010a
        /*0ac6*/ 	.byte	0x3f
	.zero		1


	//   ....[23]....
        /*0ac8*/ 	.word	0x00001700
        /*0acc*/ 	.word	0x00000000
        /*0ad0*/ 	.word	0x00036830
        /*0ad4*/ 	.short	0x010a
        /*0ad6*/ 	.byte	0x3f
	.zero		1


	//   ....[24]....
        /*0ad8*/ 	.word	0x00001770
        /*0adc*/ 	.word	0x00000000
        /*0ae0*/ 	.word	0x00036830
        /*0ae4*/ 	.short	0x010a
        /*0ae6*/ 	.byte	0x3f
	.zero		1


	//   ....[25]....
        /*0ae8*/ 	.word	0x00004950
        /*0aec*/ 	.word	0x00000000
        /*0af0*/ 	.word	0x00000000
        /*0af4*/ 	.short	0x0101
        /*0af6*/ 	.byte	0x3f
	.zero		1


	//   ....[26]....
        /*0af8*/ 	.word	0x00006300
        /*0afc*/ 	.word	0x0000000c
        /*0b00*/ 	.word	0x00036830
        /*0b04*/ 	.short	0x010a
        /*0b06*/ 	.byte	0x3f
	.zero		1


	//   ....[27]....
        /*0b08*/ 	.word	0x00006350
        /*0b0c*/ 	.word	0x0000000c
        /*0b10*/ 	.word	0x00036830
        /*0b14*/ 	.short	0x010a
        /*0b16*/ 	.byte	0x3f
	.zero		1


	//   ....[28]....
        /*0b18*/ 	.word	0x00008890
        /*0b1c*/ 	.word	0x0000000e
        /*0b20*/ 	.word	0x00036850
        /*0b24*/ 	.short	0x010a
        /*0b26*/ 	.byte	0x3f
	.zero		1


	//   ....[29]....
        /*0b28*/ 	.word	0x000088d0
        /*0b2c*/ 	.word	0x0000000e
        /*0b30*/ 	.word	0x00036850
        /*0b34*/ 	.short	0x010a
        /*0b36*/ 	.byte	0x3f
	.zero		1


	//   ....[30]....
        /*0b38*/ 	.word	0x00009e20
        /*0b3c*/ 	.word	0x0000000c
        /*0b40*/ 	.word	0x00000000
        /*0b44*/ 	.short	0x0101
        /*0b46*/ 	.byte	0x3f
	.zero		1


	//   ....[31]....
        /*0b48*/ 	.word	0x00009e70
        /*0b4c*/ 	.word	0x0000000c
        /*0b50*/ 	.word	0x00000000
        /*0b54*/ 	.short	0x0101
        /*0b56*/ 	.byte	0x3f
	.zero		1


	//   ....[32]....
        /*0b58*/ 	.word	0x0000aa60
        /*0b5c*/ 	.word	0x0000000d
        /*0b60*/ 	.word	0x00036850
        /*0b64*/ 	.short	0x010a
        /*0b66*/ 	.byte	0x3f
	.zero		1


	//   ....[33]....
        /*0b68*/ 	.word	0x0000aaa0
        /*0b6c*/ 	.word	0x0000000d
        /*0b70*/ 	.word	0x00036850
        /*0b74*/ 	.short	0x010a
        /*0b76*/ 	.byte	0x3f
	.zero		1


	//   ....[34]....
        /*0b78*/ 	.word	0x0000b020
        /*0b7c*/ 	.word	0x0000000b
        /*0b80*/ 	.word	0x00000000
        /*0b84*/ 	.short	0x0101
        /*0b86*/ 	.byte	0x3f
	.zero		1


	//   ....[35]....
        /*0b88*/ 	.word	0x0000cb70
        /*0b8c*/ 	.word	0x00000026
        /*0b90*/ 	.word	0x00000000
        /*0b94*/ 	.short	0x0101
        /*0b96*/ 	.byte	0x3f
	.zero		1


	//   ....[36]....
        /*0b98*/ 	.word	0x0000f530
        /*0b9c*/ 	.word	0x00000000
        /*0ba0*/ 	.word	0x00036840
        /*0ba4*/ 	.short	0x010a
        /*0ba6*/ 	.byte	0x3f
	.zero		1


	//   ....[37]....
        /*0ba8*/ 	.word	0x00010550
        /*0bac*/ 	.word	0x0000000a
        /*0bb0*/ 	.word	0x00036800
        /*0bb4*/ 	.short	0x0107
        /*0bb6*/ 	.byte	0x3f
	.zero		1


	//   ....[38]....
        /*0bb8*/ 	.word	0x00010660
        /*0bbc*/ 	.word	0x00000002
        /*0bc0*/ 	.word	0x00036800
        /*0bc4*/ 	.short	0x0101
        /*0bc6*/ 	.byte	0x3f
	.zero		1


	//   ....[39]....
        /*0bc8*/ 	.word	0x00010680
        /*0bcc*/ 	.word	0x00000002
        /*0bd0*/ 	.word	0x00036820
        /*0bd4*/ 	.short	0x010a
        /*0bd6*/ 	.byte	0x3f
	.zero		1


	//   ....[40]....
        /*0bd8*/ 	.word	0x00010a00
        /*0bdc*/ 	.word	0x00000003
        /*0be0*/ 	.word	0x00036840
        /*0be4*/ 	.short	0x010a
        /*0be6*/ 	.byte	0x3f
	.zero		1


	//   ....[41]....
        /*0be8*/ 	.word	0x00010ec0
        /*0bec*/ 	.word	0x00000003
        /*0bf0*/ 	.word	0x00000060
        /*0bf4*/ 	.short	0x010a
        /*0bf6*/ 	.byte	0x3f
	.zero		1


	//   ....[42]....
        /*0bf8*/ 	.word	0x000116c0
        /*0bfc*/ 	.word	0x00000003
        /*0c00*/ 	.word	0x00036840
        /*0c04*/ 	.short	0x010a
        /*0c06*/ 	.byte	0x3f
	.zero		1


	//   ....[43]....
        /*0c08*/ 	.word	0x00011b80
        /*0c0c*/ 	.word	0x00000002
        /*0c10*/ 	.word	0x00000060
        /*0c14*/ 	.short	0x010a
        /*0c16*/ 	.byte	0x3f
	.zero		1


	//   ....[44]....
        /*0c18*/ 	.word	0x000122a0
        /*0c1c*/ 	.word	0x00000002
        /*0c20*/ 	.word	0x00036840
        /*0c24*/ 	.short	0x010a
        /*0c26*/ 	.byte	0x3f
	.zero		1


	//   ....[45]....
        /*0c28*/ 	.word	0x00012760
        /*0c2c*/ 	.word	0x00000002
        /*0c30*/ 	.word	0x00000060
        /*0c34*/ 	.short	0x010a
        /*0c36*/ 	.byte	0x3f
	.zero		1


	//   ....[46]....
        /*0c38*/ 	.word	0x00012e10
        /*0c3c*/ 	.word	0x00000002
        /*0c40*/ 	.word	0x00036860
        /*0c44*/ 	.short	0x010a
        /*0c46*/ 	.byte	0x3f
	.zero		1


	//   ....[47]....
        /*0c48*/ 	.word	0x00013df0
        /*0c4c*/ 	.word	0x00000000
        /*0c50*/ 	.word	0x00036820
        /*0c54*/ 	.short	0x010a
        /*0c56*/ 	.byte	0x3f
	.zero		1


	//   ....[48]....
        /*0c58*/ 	.word	0x00013fb0
        /*0c5c*/ 	.word	0x00000006
        /*0c60*/ 	.word	0x00000000
        /*0c64*/ 	.short	0x010a
        /*0c66*/ 	.byte	0x3f
	.zero		1


	//   ....[49]....
        /*0c68*/ 	.word	0x00014020
        /*0c6c*/ 	.word	0x00000007
        /*0c70*/ 	.word	0x00000000
        /*0c74*/ 	.short	0x010a
        /*0c76*/ 	.byte	0x3f
	.zero		1


	//   ....[50]....
        /*0c78*/ 	.word	0x00014090
        /*0c7c*/ 	.word	0x00000004
        /*0c80*/ 	.word	0x00000000
        /*0c84*/ 	.short	0x010a
        /*0c86*/ 	.byte	0x3f
	.zero		1


	//   ....[51]....
        /*0c88*/ 	.word	0x000140c0
        /*0c8c*/ 	.word	0x00000003
        /*0c90*/ 	.word	0x00000000
        /*0c94*/ 	.short	0x010a
        /*0c96*/ 	.byte	0x3f
	.zero		1


	//   ....[52]....
        /*0c98*/ 	.word	0x00014120
        /*0c9c*/ 	.word	0x00000002
        /*0ca0*/ 	.word	0x00036800
        /*0ca4*/ 	.short	0x010a
        /*0ca6*/ 	.byte	0x3f
	.zero		1


	//   ....[53]....
        /*0ca8*/ 	.word	0x00014170
        /*0cac*/ 	.word	0x00000000
        /*0cb0*/ 	.word	0x00036830
        /*0cb4*/ 	.short	0x010a
        /*0cb6*/ 	.byte	0x3f
	.zero		1


	//   ....[54]....
        /*0cb8*/ 	.word	0x000141c0
        /*0cbc*/ 	.word	0x0000000c
        /*0cc0*/ 	.word	0x00036830
        /*0cc4*/ 	.short	0x010a
        /*0cc6*/ 	.byte	0x3f
	.zero		1


	//   ....[55]....
        /*0cc8*/ 	.word	0x00014210
        /*0ccc*/ 	.word	0x0000000e
        /*0cd0*/ 	.word	0x00036850
        /*0cd4*/ 	.short	0x010a
        /*0cd6*/ 	.byte	0x3f
	.zero		1


	//   ....[56]....
        /*0cd8*/ 	.word	0x00014260
        /*0cdc*/ 	.word	0x0000000d
        /*0ce0*/ 	.word	0x00036850
        /*0ce4*/ 	.short	0x010a
        /*0ce6*/ 	.byte	0x3f
	.zero		1


	//   ....[57]....
        /*0ce8*/ 	.word	0x00014400
        /*0cec*/ 	.word	0x00000000
        /*0cf0*/ 	.word	0x00036840
        /*0cf4*/ 	.short	0x010a
        /*0cf6*/ 	.byte	0x3f
	.zero		1


	//   ....[58]....
        /*0cf8*/ 	.word	0x00015010
        /*0cfc*/ 	.word	0x00000002
        /*0d00*/ 	.word	0x00036820
        /*0d04*/ 	.short	0x010a
        /*0d06*/ 	.byte	0x3f
	.zero		1


	//   ....[59]....
        /*0d08*/ 	.word	0x00015060
        /*0d0c*/ 	.word	0x00000003
        /*0d10*/ 	.word	0x00036840
        /*0d14*/ 	.short	0x010a
        /*0d16*/ 	.byte	0x3f
	.zero		1


	//   ....[60]....
        /*0d18*/ 	.word	0x000150b0
        /*0d1c*/ 	.word	0x00000003
        /*0d20*/ 	.word	0x00000060
        /*0d24*/ 	.short	0x010a
        /*0d26*/ 	.byte	0x3f
	.zero		1


	//   ....[61]....
        /*0d28*/ 	.word	0x00015100
        /*0d2c*/ 	.word	0x00000003
        /*0d30*/ 	.word	0x00036840
        /*0d34*/ 	.short	0x010a
        /*0d36*/ 	.byte	0x3f
	.zero		1


	//   ....[62]....
        /*0d38*/ 	.word	0x00015150
        /*0d3c*/ 	.word	0x00000002
        /*0d40*/ 	.word	0x00000060
        /*0d44*/ 	.short	0x010a
        /*0d46*/ 	.byte	0x3f
	.zero		1


	//   ....[63]....
        /*0d48*/ 	.word	0x000151a0
        /*0d4c*/ 	.word	0x00000002
        /*0d50*/ 	.word	0x00036840
        /*0d54*/ 	.short	0x010a
        /*0d56*/ 	.byte	0x3f
	.zero		1


	//   ....[64]....
        /*0d58*/ 	.word	0x000151f0
        /*0d5c*/ 	.word	0x00000002
        /*0d60*/ 	.word	0x00000060
        /*0d64*/ 	.short	0x010a
        /*0d66*/ 	.byte	0x3f
	.zero		1


	//   ....[65]....
        /*0d68*/ 	.word	0x00015240
        /*0d6c*/ 	.word	0x00000002
        /*0d70*/ 	.word	0x00036860
        /*0d74*/ 	.short	0x010a
        /*0d76*/ 	.byte	0x3f
	.zero		1


	//   ....[66]....
        /*0d78*/ 	.word	0x00015c90
        /*0d7c*/ 	.word	0x00000000
        /*0d80*/ 	.word	0x00036820
        /*0d84*/ 	.short	0x010a
        /*0d86*/ 	.byte	0x3f
	.zero		1


	//   ....[67]....
        /*0d88*/ 	.word	0x00015e30
        /*0d8c*/ 	.word	0x00000006
        /*0d90*/ 	.word	0x00000000
        /*0d94*/ 	.short	0x010a
        /*0d96*/ 	.byte	0x3f
	.zero		1


	//   ....[68]....
        /*0d98*/ 	.word	0x00015e80
        /*0d9c*/ 	.word	0x00000007
        /*0da0*/ 	.word	0x00000000
        /*0da4*/ 	.short	0x010a
        /*0da6*/ 	.byte	0x3f
	.zero		1


	//   ....[69]....
        /*0da8*/ 	.word	0x00015ed0
        /*0dac*/ 	.word	0x00000004
        /*0db0*/ 	.word	0x00000000
        /*0db4*/ 	.short	0x010a
        /*0db6*/ 	.byte	0x3f
	.zero		1


	//----- nvinfo : EIATTR_NUM_MBARRIERS
	.align		4
.L_157:
        /*0db8*/ 	.byte	0x03, 0x38
        /*0dba*/ 	.short	0x0016


	//----- nvinfo : EIATTR_EXIT_INSTR_OFFSETS
	.align		4
        /*0dbc*/ 	.byte	0x04, 0x1c
        /*0dbe*/ 	.short	(.L_159 - .L_158)


	//   ....[0]....
.L_158:
        /*0dc0*/ 	.word	0x00000a30


	//   ....[1]....
        /*0dc4*/ 	.word	0x0000dc00


	//   ....[2]....
        /*0dc8*/ 	.word	0x00014110


	//----- nvinfo : EIATTR_MAX_THREADS
	.align		4
.L_159:
        /*0dcc*/ 	.byte	0x04, 0x05
        /*0dce*/ 	.short	(.L_161 - .L_160)
.L_160:
        /*0dd0*/ 	.word	0x00000180
        /*0dd4*/ 	.word	0x00000001
        /*0dd8*/ 	.word	0x00000001


	//----- nvinfo : EIATTR_CRS_STACK_SIZE
	.align		4
.L_161:
        /*0ddc*/ 	.byte	0x04, 0x1e
        /*0dde*/ 	.short	(.L_163 - .L_162)
.L_162:
        /*0de0*/ 	.word	0x00000000


	//----- nvinfo : EIATTR_CBANK_PARAM_SIZE
	.align		4
.L_163:
        /*0de4*/ 	.byte	0x03, 0x19
        /*0de6*/ 	.short	0x0af0


	//----- nvinfo : EIATTR_PARAM_CBANK
	.align		4
        /*0de8*/ 	.byte	0x04, 0x0a
        /*0dea*/ 	.short	(.L_165 - .L_164)
	.align		4
.L_164:
        /*0dec*/ 	.word	index@(.nv.constant0._ZN7cutlass13device_kernelIN5flash11enable_sm90INS1_16FlashAttnFwdSm90INS1_25CollectiveMainloopFwdSm90ILi2EN4cute5tupleIJNS5_1CILi1EEES8_S8_EEENS6_IJNS7_ILi128EEENS7_ILi112EEENS7_ILi192EEEEEELi192ENS_6half_tEfNS_4arch4Sm90ELb0ELb0ELb1ELb1ELb0ELb0ELb0ELb1ELb1ELb1ELb0ELb0EEENS1_21CollectiveEpilogueFwdINS6_IJSA_SC_SB_EEES9_SE_SG_Li256ELb1ELb1ELb0ELb0EEENS1_36VarlenDynamicPersistentTileSchedulerILi128ELi112ELi256ELi128ELb0ELb1ELb1ELb0ELb1ELb1EEEEEEEEEvNT_6ParamsE)
        /*0df0*/ 	.short	0x0210
        /*0df2*/ 	.short	0x0af0


	//----- nvinfo : EIATTR_SW_WAR
	.align		4
.L_165:
        /*0df4*/ 	.byte	0x04, 0x36
        /*0df6*/ 	.short	(.L_167 - .L_166)
.L_166:
        /*0df8*/ 	.word	0x00000008
.L_167:


//--------------------- .nv.info._ZN7cutlass13device_kernelIN5flash11enable_sm90INS1_16FlashAttnFwdSm90INS1_25CollectiveMainloopFwdSm90ILi2EN4cute5tupleIJNS5_1CILi1EEES8_S8_EEENS6_IJNS7_ILi128EEENS7_ILi112EEENS7_ILi192EEEEEELi192ENS_6half_tEfNS_4arch4Sm90ELb0ELb0ELb1ELb1ELb0ELb1ELb0ELb1ELb1ELb1ELb0ELb0EEENS1_21CollectiveEpilogueFwdINS6_IJSA_SC_SB_EEES9_SE_SG_Li256ELb1ELb1ELb0ELb0EEENS1_36VarlenDynamicPersistentTileSchedulerILi128ELi112ELi256ELi128ELb0ELb1ELb1ELb0ELb1ELb1EEEEEEEEEvNT_6ParamsE --------------------------
	.section	.nv.info._ZN7cutlass13device_kernelIN5flash11enable_sm90INS1_16FlashAttnFwdSm90INS1_25CollectiveMainloopFwdSm90ILi2EN4cute5tupleIJNS5_1CILi1EEES8_S8_EEENS6_IJNS7_ILi128EEENS7_ILi112EEENS7_ILi192EEEEEELi192ENS_6half_tEfNS_4arch4Sm90ELb0ELb0ELb1ELb1ELb0ELb1ELb0ELb1ELb1ELb1ELb0ELb0EEENS1_21CollectiveEpilogueFwdINS6_IJSA_SC_SB_EEES9_SE_SG_Li256ELb1ELb1ELb0ELb0EEENS1_36VarlenDynamicPersistentTileSchedulerILi128ELi112ELi256ELi128ELb0ELb1ELb1ELb0ELb1ELb1EEEEEEEEEvNT_6ParamsE,"",@"SHT_CUDA_INFO"
	.sectionflags	@""
	.align	4


	//----- nvinfo : EIATTR_CUDA_API_VERSION
	.align		4
        /*0000*/ 	.byte	0x04, 0x37
        /*0002*/ 	.short	(.L_169 - .L_168)
.L_168:
        /*0004*/ 	.word	0x00000082


	//----- nvinfo : EIATTR_KPARAM_INFO
	.align		4
.L_169:
        /*0008*/ 	.byte	0x04, 0x17
        /*000a*/ 	.short	(.L_171 - .L_170)
.L_170:
        /*000c*/ 	.word	0x00000000
        /*0010*/ 	.short	0x0000
        /*0012*/ 	.short	0x0070
        /*0014*/ 	.byte	0x00, 0xf0, 0x01, 0x2a


	//----- nvinfo : EIATTR_SPARSE_MMA_MASK
	.align		4
.L_171:
        /*0018*/ 	.byte	0x03, 0x50
        /*001a*/ 	.short	0x0000


	//----- nvinfo : EIATTR_MAXREG_COUNT
	.align		4
        /*001c*/ 	.byte	0x03, 0x1b
        /*001e*/ 	.short	0x00a8


	//----- nvinfo : EIATTR_NUM_BARRIERS
	.align		4
        /*0020*/ 	.byte	0x02, 0x4c
        /*0022*/ 	.byte	0x10
	.zero		1


	//----- nvinfo : EIATTR_EXTERNS
	.align		4
        /*0024*/ 	.byte	0x04, 0x0f
        /*0026*/ 	.short	(.L_173 - .L_172)


	//   ....[0]....
	.align		4
.L_172:
        /*0028*/ 	.word	index@(__assertfail)


	//----- nvinfo : EIATTR_ANNOTATIONS
	.align		4
.L_173:
        /*002c*/ 	.byte	0x04, 0x55
        /*002e*/ 	.short	(.L_175 - .L_174)


	//   ....[0]....
.L_174:
        /* <DEDUP_REMOVED lines=126> */
        /*0804*/ 	.byte	0x90, 0x78, 0x02, 0x00, 0x01, 0x00, 0x00, 0x00, 0x70, 0x84, 0x02, 0x00


	//----- nvinfo : EIATTR_MERCURY_ISA_VERSION
	.align		4
.L_175:
        /*0810*/ 	.byte	0x03, 0x5f
        /*0812*/ 	.short	0x0101


	//----- nvinfo : EIATTR_UNUSED_LOAD_BYTE_OFFSET
	.align		4
        /*0814*/ 	.byte	0x04, 0x44
        /*0816*/ 	.short	(.L_177 - .L_176)


	//   ....[0]....
.L_176:
        /*0818*/ 	.word	0x00000ab0
        /*081c*/ 	.word	0x0000fff0


	//   ....[1]....
        /*0820*/ 	.word	0x0001ca60
        /*0824*/ 	.word	0x0000fff0


	//----- nvinfo : EIATTR_INT_WARP_WIDE_INSTR_OFFSETS
	.align		4
.L_177:
        /*0828*/ 	.byte	0x04, 0x31
        /*082a*/ 	.short	(.L_179 - .L_178)


	//   ....[0]....
.L_178:
        /*082c*/ 	.word	0x00000190


	//   ....[1]....
        /*0830*/ 	.word	0x000001d0


	//   ....[2]....
        /*0834*/ 	.word	0x00000240


	//   ....[3]....
        /*0838*/ 	.word	0x00021870


	//   ....[4]....
        /*083c*/ 	.word	0x00021900


	//   ....[5]....
        /*0840*/ 	.word	0x000258b0


	//   ....[6]....
        /*0844*/ 	.word	0x00025910


	//----- nvinfo : EIATTR_COOP_GROUP_MASK_REGIDS
	.align		4
.L_179:
        /*0848*/ 	.byte	0x04, 0x29
        /*084a*/ 	.short	(.L_181 - .L_180)


	//   ....[0]....
.L_180:
        /*084c*/ 	.word	0xffffffff


	//   ....[1]....
        /*0850*/ 	.word	0xffffffff


	//   ....[2]....
        /*0854*/ 	.word	0xffffffff


	//   ....[3]....
        /*0858*/ 	.word	0xffffffff


	//   ....[4]....
        /*085c*/ 	.word	0xffffffff


	//   ....[5]....
        /*0860*/ 	.word	0xffffffff


	//   ....[6]....
        /*0864*/ 	.word	0xffffffff


	//   ....[7]....
        /*0868*/ 	.word	0xffffffff


	//   ....[8]....
        /*086c*/ 	.word	0xffffffff


	//   ....[9]....
        /*0870*/ 	.word	0xffffffff


	//   ....[10]....
        /*0874*/ 	.word	0xffffffff


	//   ....[11]....
        /*0878*/ 	.word	0xffffffff


	//   ....[12]....
        /*087c*/ 	.word	0xffffffff


	//   ....[13]....
        /*0880*/ 	.word	0xffffffff


	//   ....[14]....
        /*0884*/ 	.word	0xffffffff


	//   ....[15]....
        /*0888*/ 	.word	0xffffffff


	//   ....[16]....
        /*088c*/ 	.word	0xffffffff


	//   ....[17]....
        /*0890*/ 	.word	0xffffffff


	//   ....[18]....
        /*0894*/ 	.word	0xffffffff


	//   ....[19]....
        /*0898*/ 	.word	0xffffffff


	//   ....[20]....
        /*089c*/ 	.word	0xffffffff


	//   ....[21]....
        /*08a0*/ 	.word	0xffffffff


	//   ....[22]....
        /*08a4*/ 	.word	0xffffffff


	//   ....[23]....
        /*08a8*/ 	.word	0xffffffff


	//   ....[24]....
        /*08ac*/ 	.word	0xffffffff


	//   ....[25]....
        /*08b0*/ 	.word	0xffffffff


	//   ....[26]....
        /*08b4*/ 	.word	0xffffffff


	//   ....[27]....
        /*08b8*/ 	.word	0xffffffff


	//   ....[28]....
        /*08bc*/ 	.word	0xffffffff


	//   ....[29]....
        /*08c0*/ 	.word	0xffffffff


	//   ....[30]....
        /*08c4*/ 	.word	0xffffffff


	//   ....[31]....
        /*08c8*/ 	.word	0xffffffff


	//   ....[32]....
        /*08cc*/ 	.word	0xffffffff


	//   ....[33]....
        /*08d0*/ 	.word	0xffffffff


	//   ....[34]....
        /*08d4*/ 	.word	0xffffffff


	//   ....[35]....
        /*08d8*/ 	.word	0xffffffff


	//   ....[36]....
        /*08dc*/ 	.word	0xffffffff


	//   ....[37]....
        /*08e0*/ 	.word	0xffffffff


	//   ....[38]....
        /*08e4*/ 	.word	0xffffffff


	//   ....[39]....
        /*08e8*/ 	.word	0xffffffff


	//   ....[40]....
        /*08ec*/ 	.word	0xffffffff


	//   ....[41]....
        /*08f0*/ 	.word	0xffffffff


	//   ....[42]....
        /*08f4*/ 	.word	0xffffffff


	//   ....[43]....
        /*08f8*/ 	.word	0xffffffff


	//   ....[44]....
        /*08fc*/ 	.word	0xffffffff


	//   ....[45]....
        /*0900*/ 	.word	0xffffffff


	//   ....[46]....
        /*0904*/ 	.word	0xffffffff


	//   ....[47]....
        /*0908*/ 	.word	0xffffffff


	//   ....[48]....
        /*090c*/ 	.word	0xffffffff


	//   ....[49]....
        /*0910*/ 	.word	0xffffffff


	//   ....[50]....
        /*0914*/ 	.word	0xffffffff


	//   ....[51]....
        /*0918*/ 	.word	0xffffffff


	//   ....[52]....
        /*091c*/ 	.word	0xffffffff


	//   ....[53]....
        /*0920*/ 	.word	0xffffffff


	//   ....[54]....
        /*0924*/ 	.word	0xffffffff


	//   ....[55]....
        /*0928*/ 	.word	0xffffffff


	//   ....[56]....
        /*092c*/ 	.word	0xffffffff


	//   ....[57]....
        /*0930*/ 	.word	0xffffffff


	//   ....[58]....
        /*0934*/ 	.word	0xffffffff


	//   ....[59]....
        /*0938*/ 	.word	0xffffffff


	//   ....[60]....
        /*093c*/ 	.word	0xffffffff


	//   ....[61]....
        /*0940*/ 	.word	0xffffffff


	//   ....[62]....
        /*0944*/ 	.word	0xffffffff


	//   ....[63]....
        /*0948*/ 	.word	0xffffffff


	//   ....[64]....
        /*094c*/ 	.word	0xffffffff


	//   ....[65]....
        /*0950*/ 	.word	0xffffffff


	//   ....[66]....
        /*0954*/ 	.word	0xffffffff


	//   ....[67]....
        /*0958*/ 	.word	0xffffffff


	//   ....[68]....
        /*095c*/ 	.word	0xffffffff


	//   ....[69]....
        /*0960*/ 	.word	0xffffffff


	//   ....[70]....
        /*0964*/ 	.word	0xffffffff


	//   ....[71]....
        /*0968*/ 	.word	0xffffffff


	//   ....[72]....
        /*096c*/ 	.word	0xffffffff


	//   ....[73]....
        /*0970*/ 	.word	0xffffffff


	//   ....[74]....
        /*0974*/ 	.word	0xffffffff


	//   ....[75]....
        /*0978*/ 	.word	0xffffffff


	//   ....[76]....
        /*097c*/ 	.word	0xffffffff


	//   ....[77]....
        /*0980*/ 	.word	0xffffffff


	//   ....[78]....
        /*0984*/ 	.word	0xffffffff


	//   ....[79]....
        /*0988*/ 	.word	0xffffffff


	//   ....[80]....
        /*098c*/ 	.word	0xffffffff


	//   ....[81]....
        /*0990*/ 	.word	0xffffffff


	//   ....[82]....
        /*0994*/ 	.word	0xffffffff


	//   ....[83]....
        /*0998*/ 	.word	0xffffffff


	//   ....[84]....
        /*099c*/ 	.word	0xffffffff


	//   ....[85]....
        /*09a0*/ 	.word	0xffffffff


	//   ....[86]....
        /*09a4*/ 	.word	0xffffffff


	//   ....[87]....
        /*09a8*/ 	.word	0xffffffff


	//   ....[88]....
        /*09ac*/ 	.word	0xffffffff


	//   ....[89]....
        /*09b0*/ 	.word	0xffffffff


	//   ....[90]....
        /*09b4*/ 	.word	0xffffffff


	//   ....[91]....
        /*09b8*/ 	.word	0xffffffff


	//   ....[92]....
        /*09bc*/ 	.word	0xffffffff


	//   ....[93]....
        /*09c0*/ 	.word	0xffffffff


	//   ....[94]....
        /*09c4*/ 	.word	0xffffffff


	//   ....[95]....
        /*09c8*/ 	.word	0xffffffff


	//   ....[96]....
        /*09cc*/ 	.word	0xffffffff


	//   ....[97]....
        /*09d0*/ 	.word	0xffffffff


	//   ....[98]....
        /*09d4*/ 	.word	0xffffffff


	//   ....[99]....
        /*09d8*/ 	.word	0xffffffff


	//   ....[100]....
        /*09dc*/ 	.word	0x0500000f


	//   ....[101]....
        /*09e0*/ 	.word	0x0500000f


	//   ....[102]....
        /*09e4*/ 	.word	0x0500000f


	//   ....[103]....
        /*09e8*/ 	.word	0x0500000f


	//   ....[104]....
        /*09ec*/ 	.word	0x0500000f


	//   ....[105]....
        /*09f0*/ 	.word	0x0500000f


	//   ....[106]....
        /*09f4*/ 	.word	0x0500000f


	//   ....[107]....
        /*09f8*/ 	.word	0x0500000f


	//   ....[108]....
        /*09fc*/ 	.word	0x0500000f


	//   ....[109]....
        /*0a00*/ 	.word	0x0500000f


	//   ....[110]....
        /*0a04*/ 	.word	0x0500000f


	//   ....[111]....
        /*0a08*/ 	.word	0x0500000f


	//   ....[112]....
        /*0a0c*/ 	.word	0x0500000f


	//   ....[113]....
        /*0a10*/ 	.word	0x0500000f


	//   ....[114]....
        /*0a14*/ 	.word	0x0500000f


	//   ....[115]....
        /*0a18*/ 	.word	0x0500000f


	//   ....[116]....
        /*0a1c*/ 	.word	0x0500000f


	//   ....[117]....
        /*0a20*/ 	.word	0x0500000f


	//   ....[118]....
        /*0a24*/ 	.word	0x0500000f


	//   ....[119]....
        /*0a28*/ 	.word	0x0500000f


	//   ....[120]....
        /*0a2c*/ 	.word	0x0500000f


	//   ....[121]....
        /*0a30*/ 	.word	0x0500000f


	//   ....[122]....
        /*0a34*/ 	.word	0x0500000f


	//   ....[123]....
        /*0a38*/ 	.word	0x0500000f


	//   ....[124]....
        /*0a3c*/ 	.word	0x0500000f


	//   ....[125]....
        /*0a40*/ 	.word	0x0500000f


	//   ....[126]....
        /*0a44*/ 	.word	0x0500000f


	//   ....[127]....
        /*0a48*/ 	.word	0x0500000f


	//   ....[128]....
        /*0a4c*/ 	.word	0x0500000f


	//   ....[129]....
        /*0a50*/ 	.word	0x0500000f


	//   ....[130]....
        /*0a54*/ 	.word	0x0500000f


	//   ....[131]....
        /*0a58*/ 	.word	0x0500000f


	//   ....[132]....
        /*0a5c*/ 	.word	0x0500000f


	//   ....[133]....
        /*0a60*/ 	.word	0x0500000f


	//   ....[134]....
        /*0a64*/ 	.word	0x0500000f


	//   ....[135]....
        /*0a68*/ 	.word	0x0500000f


	//   ....[136]....
        /*0a6c*/ 	.word	0x0500000f


	//   ....[137]....
        /*0a70*/ 	.word	0x0500000f


	//   ....[138]....
        /*0a74*/ 	.word	0x0500000f


	//   ....[139]....
        /*0a78*/ 	.word	0x0500000f


	//   ....[140]....
        /*0a7c*/ 	.word	0x0500000f


	//   ....[141]....
        /*0a80*/ 	.word	0x0500000f


	//   ....[142]....
        /*0a84*/ 	.word	0x0500000f


	//   ....[143]....
        /*0a88*/ 	.word	0x0500000f


	//----- nvinfo : EIATTR_COOP_GROUP_INSTR_OFFSETS
	.align		4
.L_181:
        /*0a8c*/ 	.byte	0x04, 0x28
        /*0a8e*/ 	.short	(.L_183 - .L_182)


	//   ....[0]....
.L_182:
        /*0a90*/ 	.word	0x00000060


	//   ....[1]....
        /*0a94*/ 	.word	0x000001a0


	//   ....[2]....
        /*0a98*/ 	.word	0x000001f0


	//   ....[3]....
        /*0a9c*/ 	.word	0x00000420


	//   ....[4]....
        /*0aa0*/ 	.word	0x00000580


	//   ....[5]....
        /*0aa4*/ 	.word	0x000006a0


	//   ....[6]....
        /*0aa8*/ 	.word	0x00000800


	//   ....[7]....
        /*0aac*/ 	.word	0x0000ac70


	//   ....[8]....
        /*0ab0*/ 	.word	0x0000b210


	//   ....[9]....
        /*0ab4*/ 	.word	0x0000b220


	//   ....[10]....
        /*0ab8*/ 	.word	0x0000b230


	//   ....[11]....
        /*0abc*/ 	.word	0x0000b240


	//   ....[12]....
        /*0ac0*/ 	.word	0x0000dcf0


	//   ....[13]....
        /*0ac4*/ 	.word	0x0000dd00


	//   ....[14]....
        /*0ac8*/ 	.word	0x0000dd10


	//   ....[15]....
        /*0acc*/ 	.word	0x0000dd20


	//   ....[16]....
        /*0ad0*/ 	.word	0x000149e0


	//   ....[17]....
        /*0ad4*/ 	.word	0x00014a00


	//   ....[18]....
        /*0ad8*/ 	.word	0x00014d70


	//   ....[19]....
        /*0adc*/ 	.word	0x00014d90


	//   ....[20]....
        /*0ae0*/ 	.word	0x0001a740


	//   ....[21]....
        /*0ae4*/ 	.word	0x0001a760


	//   ....[22]....
        /*0ae8*/ 	.word	0x0001ad80


	//   ....[23]....
        /*0aec*/ 	.word	0x0001ae20


	//   ....[24]....
        /*0af0*/ 	.word	0x0001c1e0


	//   ....[25]....
        /*0af4*/ 	.word	0x0001c1f0


	//   ....[26]....
        /*0af8*/ 	.word	0x0001c220


	//   ....[27]....
        /*0afc*/ 	.word	0x0001c230


	//   ....[28]....
        /*0b00*/ 	.word	0x0001d890


	//   ....[29]....
        /*0b04*/ 	.word	0x0001d900


	//   ....[30]....
        /*0b08*/ 	.word	0x0001d9b0


	//   ....[31]....
        /*0b0c*/ 	.word	0x0001d9c0


	//   ....[32]....
        /*0b10*/ 	.word	0x0001df80


	//   ....[33]....
        /*0b14*/ 	.word	0x0001dfa0


	//   ....[34]....
        /*0b18*/ 	.word	0x0001e0a0


	//   ....[35]....
        /*0b1c*/ 	.word	0x0001e0c0


	//   ....[36]....
        /*0b20*/ 	.word	0x0001e1c0


	//   ....[37]....
        /*0b24*/ 	.word	0x0001e1e0


	//   ....[38]....
        /*0b28*/ 	.word	0x0001e2f0


	//   ....[39]....
        /*0b2c*/ 	.word	0x0001e310


	//   ....[40]....
        /*0b30*/ 	.word	0x0001ebc0


	//   ....[41]....
        /*0b34*/ 	.word	0x0001ebd0


	//   ....[42]....
        /*0b38*/ 	.word	0x0001ecd0


	//   ....[43]....
        /*0b3c*/ 	.word	0x0001ecf0


	//   ....[44]....
        /*0b40*/ 	.word	0x0001edf0


	//   ....[45]....
        /*0b44*/ 	.word	0x0001ee10


	//   ....[46]....
        /*0b48*/ 	.word	0x0001ef20


	//   ....[47]....
        /*0b4c*/ 	.word	0x0001ef40


	//   ....[48]....
        /*0b50*/ 	.word	0x0001f0d0


	//   ....[49]....
        /*0b54*/ 	.word	0x0001f2a0


	//   ....[50]....
        /*0b58*/ 	.word	0x0001f2d0


	//   ....[51]....
        /*0b5c*/ 	.word	0x0001f300


	//   ....[52]....
        /*0b60*/ 	.word	0x0001f330


	//   ....[53]....
        /*0b64*/ 	.word	0x0001f360


	//   ....[54]....
        /*0b68*/ 	.word	0x0001f390


	//   ....[55]....
        /*0b6c*/ 	.word	0x0001f500


	//   ....[56]....
        /*0b70*/ 	.word	0x0001f530


	//   ....[57]....
        /*0b74*/ 	.word	0x0001f560


	//   ....[58]....
        /*0b78*/ 	.word	0x0001f590


	//   ....[59]....
        /*0b7c*/ 	.word	0x0001f5c0


	//   ....[60]....
        /*0b80*/ 	.word	0x0001f5f0


	//   ....[61]....
        /*0b84*/ 	.word	0x0001f680


	//   ....[62]....
        /*0b88*/ 	.word	0x0001f6b0


	//   ....[63]....
        /*0b8c*/ 	.word	0x0001f740


	//   ....[64]....
        /*0b90*/ 	.word	0x000202e0


	//   ....[65]....
        /*0b94*/ 	.word	0x00021e80


	//   ....[66]....
        /*0b98*/ 	.word	0x00022b40


	//   ....[67]....
        /*0b9c*/ 	.word	0x00022b80


	//   ....[68]....
        /*0ba0*/ 	.word	0x00022ba0


	//   ....[69]....
        /*0ba4*/ 	.word	0x00022bc0


	//   ....[70]....
        /*0ba8*/ 	.word	0x00022ca0


	//   ....[71]....
        /*0bac*/ 	.word	0x00022cf0


	//   ....[72]....
        /*0bb0*/ 	.word	0x00022d90


	//   ....[73]....
        /*0bb4*/ 	.word	0x00022da0


	//   ....[74]....
        /*0bb8*/ 	.word	0x00022e40


	//   ....[75]....
        /*0bbc*/ 	.word	0x00022e50


	//   ....[76]....
        /*0bc0*/ 	.word	0x00022ef0


	//   ....[77]....
        /*0bc4*/ 	.word	0x00022f00


	//   ....[78]....
        /*0bc8*/ 	.word	0x00022f80


	//   ....[79]....
        /*0bcc*/ 	.word	0x00022fb0


	//   ....[80]....
        /*0bd0*/ 	.word	0x00023000


	//   ....[81]....
        /*0bd4*/ 	.word	0x00023040


	//   ....[82]....
        /*0bd8*/ 	.word	0x000260d0


	//   ....[83]....
        /*0bdc*/ 	.word	0x00026100


	//   ....[84]....
        /*0be0*/ 	.word	0x00026140


	//   ....[85]....
        /*0be4*/ 	.word	0x00026170


	//   ....[86]....
        /*0be8*/ 	.word	0x000261a0


	//   ....[87]....
        /*0bec*/ 	.word	0x000261d0


	//   ....[88]....
        /*0bf0*/ 	.word	0x00026200


	//   ....[89]....
        /*0bf4*/ 	.word	0x00026230


	//   ....[90]....
        /*0bf8*/ 	.word	0x000263b0


	//   ....[91]....
        /*0bfc*/ 	.word	0x000263e0


	//   ....[92]....
        /*0c00*/ 	.word	0x00026410


	//   ....[93]....
        /*0c04*/ 	.word	0x00026440


	//   ....[94]....
        /*0c08*/ 	.word	0x00026470


	//   ....[95]....
        /*0c0c*/ 	.word	0x000264a0


	//   ....[96]....
        /*0c10*/ 	.word	0x00026560


	//   ....[97]....
        /*0c14*/ 	.word	0x00026580


	//   ....[98]....
        /*0c18*/ 	.word	0x000265f0


	//   ....[99]....
        /*0c1c*/ 	.word	0x00026a80


	//   ....[100]....
        /*0c20*/ 	.word	0x00026ee0


	//   ....[101]....
        /*0c24*/ 	.word	0x00026f70


	//   ....[102]....
        /*0c28*/ 	.word	0x00026fc0


	//   ....[103]....
        /*0c2c*/ 	.word	0x00027010


	//   ....[104]....
        /*0c30*/ 	.word	0x000270f0


	//   ....[105]....
        /*0c34*/ 	.word	0x00027180


	//   ....[106]....
        /*0c38*/ 	.word	0x000271e0


	//   ....[107]....
        /*0c3c*/ 	.word	0x00027240


	//   ....[108]....
        /*0c40*/ 	.word	0x00027490


	//   ....[109]....
        /*0c44*/ 	.word	0x00027780


	//   ....[110]....
        /*0c48*/ 	.word	0x000278f0


	//   ....[111]....
        /*0c4c*/ 	.word	0x00027940


	//   ....[112]....
        /*0c50*/ 	.word	0x000279c0


	//   ....[113]....
        /*0c54*/ 	.word	0x00027a10


	//   ....[114]....
        /*0c58*/ 	.word	0x00027bb0


	//   ....[115]....
        /*0c5c*/ 	.word	0x00027c90


	//   ....[116]....
        /*0c60*/ 	.word	0x00027d50


	//   ....[117]....
        /*0c64*/ 	.word	0x00027e60


	//   ....[118]....
        /*0c68*/ 	.word	0x00027ec0


	//   ....[119]....
        /*0c6c*/ 	.word	0x00027fd0


	//   ....[120]....
        /*0c70*/ 	.word	0x00028030


	//   ....[121]....
        /*0c74*/ 	.word	0x00028140


	//   ....[122]....
        /*0c78*/ 	.word	0x000281a0


	//   ....[123]....
        /*0c7c*/ 	.word	0x00028290


	//   ....[124]....
        /*0c80*/ 	.word	0x00028310


	//   ....[125]....
        /*0c84*/ 	.word	0x000283f0


	//   ....[126]....
        /*0c88*/ 	.word	0x00028760


	//   ....[127]....
        /*0c8c*/ 	.word	0x00028800


	//   ....[128]....
        /*0c90*/ 	.word	0x00028920


	//   ....[129]....
        /*0c94*/ 	.word	0x000289a0


	//   ....[130]....
        /*0c98*/ 	.word	0x00028a20


	//   ....[131]....
        /*0c9c*/ 	.word	0x00028aa0


	//   ....[132]....
        /*0ca0*/ 	.word	0x00028b20


	//   ....[133]....
        /*0ca4*/ 	.word	0x00028bb0


	//   ....[134]....
        /*0ca8*/ 	.word	0x00028c50


	//   ....[135]....
        /*0cac*/ 	.word	0x00028d00


	//   ....[136]....
        /*0cb0*/ 	.word	0x00028d80


	//   ....[137]....
        /*0cb4*/ 	.word	0x00028e00


	//   ....[138]....
        /*0cb8*/ 	.word	0x00028e80


	//   ....[139]....
        /*0cbc*/ 	.word	0x00028f10


	//   ....[140]....
        /*0cc0*/ 	.word	0x00028f90


	//   ....[141]....
        /*0cc4*/ 	.word	0x00029030


	//   ....[142]....
        /*0cc8*/ 	.word	0x000290c0


	//   ....[143]....
        /*0ccc*/ 	.word	0x000291f0


	//----- nvinfo : EIATTR_REG_RECONFIG
	.align		4
.L_183:
        /*0cd0*/ 	.byte	0x01, 0x54
	.zero		2


	//----- nvinfo : EIATTR_SYSCALL_OFFSETS
	.align		4
        /*0cd4*/ 	.byte	0x04, 0x46
        /*0cd6*/ 	.short	(.L_185 - .L_184)


	//   ....[0]....
.L_184:
        /*0cd8*/ 	.word	0x00001c30


	//   ....[1]....
        /*0cdc*/ 	.word	0x00001d80


	//   ....[2]....
        /*0ce0*/ 	.word	0x0000ae10


	//   ....[3]....
        /*0ce4*/ 	.word	0x0000b190


	//   ....[4]....
        /*0ce8*/ 	.word	0x00021a70


	//   ....[5]....
        /*0cec*/ 	.word	0x00021bd0


	//   ....[6]....
        /*0cf0*/ 	.word	0x00021cd0


	//   ....[7]....
        /*0cf4*/ 	.word	0x000226f0


	//----- nvinfo : EIATTR_MBARRIER_INSTR_OFFSETS
	.align		4
.L_185:
        /*0cf8*/ 	.byte	0x04, 0x39
        /*0cfa*/ 	.short	(.L_187 - .L_186)


	//   ....[0]....
.L_186:
        /*0cfc*/ 	.word	0x000002d0
        /*0d00*/ 	.word	0x000000ff
        /*0d04*/ 	.word	0x00036800
        /*0d08*/ 	.short	0x0100
        /*0d0a*/ 	.byte	0x08
	.zero		1


	//   ....[1]....
        /*0d0c*/ 	.word	0x000002e0
        /*0d10*/ 	.word	0x000000ff
        /*0d14*/ 	.word	0x00036820
        /*0d18*/ 	.short	0x0100
        /*0d1a*/ 	.byte	0x08
	.zero		1


	//   ....[2]....
        /*0d1c*/ 	.word	0x000003d0
        /*0d20*/ 	.word	0x000000ff
        /*0d24*/ 	.word	0x00036830
        /*0d28*/ 	.short	0x0100
        /*0d2a*/ 	.byte	0x08
	.zero		1


	//   ....[3]....
        /*0d2c*/ 	.word	0x000003e0
        /*0d30*/ 	.word	0x000000ff
        /*0d34*/ 	.word	0x00036840
        /*0d38*/ 	.short	0x0100
        /*0d3a*/ 	.byte	0x08
	.zero		1


	//   ....[4]....
        /*0d3c*/ 	.word	0x000003f0
        /*0d40*/ 	.word	0x000000ff
        /*0d44*/ 	.word	0x00036838
        /*0d48*/ 	.short	0x0100
        /*0d4a*/ 	.byte	0x08
	.zero		1


	//   ....[5]....
        /*0d4c*/ 	.word	0x00000400
        /*0d50*/ 	.word	0x000000ff
        /*0d54*/ 	.word	0x00036848
        /*0d58*/ 	.short	0x0100
        /*0d5a*/ 	.byte	0x08
	.zero		1


	//   ....[6]....
        /*0d5c*/ 	.word	0x00000530
        /*0d60*/ 	.word	0x000000ff
        /*0d64*/ 	.word	0x00036850
        /*0d68*/ 	.short	0x0100
        /*0d6a*/ 	.byte	0x08
	.zero		1


	//   ....[7]....
        /*0d6c*/ 	.word	0x00000540
        /*0d70*/ 	.word	0x000000ff
        /*0d74*/ 	.word	0x00036860
        /*0d78*/ 	.short	0x0100
        /*0d7a*/ 	.byte	0x08
	.zero		1


	//   ....[8]....
        /*0d7c*/ 	.word	0x00000550
        /*0d80*/ 	.word	0x000000ff
        /*0d84*/ 	.word	0x00036858
        /*0d88*/ 	.short	0x0100
        /*0d8a*/ 	.byte	0x08
	.zero		1


	//   ....[9]....
        /*0d8c*/ 	.word	0x00000560
        /*0d90*/ 	.word	0x000000ff
        /*0d94*/ 	.word	0x00036868
        /*0d98*/ 	.short	0x0100
        /*0d9a*/ 	.byte	0x08
	.zero		1


	//   ....[10]....
        /*0d9c*/ 	.word	0x00000650
        /*0da0*/ 	.word	0x000000ff
        /*0da4*/ 	.word	0x00036870
        /*0da8*/ 	.short	0x0100
        /*0daa*/ 	.byte	0x06
	.zero		1


	//   ....[11]....
        /*0dac*/ 	.word	0x00000660
        /*0db0*/ 	.word	0x000000ff
        /*0db4*/ 	.word	0x00036880
        /*0db8*/ 	.short	0x0100
        /*0dba*/ 	.byte	0x06
	.zero		1


	//   ....[12]....
        /*0dbc*/ 	.word	0x00000670
        /*0dc0*/ 	.word	0x000000ff
        /*0dc4*/ 	.word	0x00036878
        /*0dc8*/ 	.short	0x0100
        /*0dca*/ 	.byte	0x06
	.zero		1


	//   ....[13]....
        /*0dcc*/ 	.word	0x00000680
        /*0dd0*/ 	.word	0x000000ff
        /*0dd4*/ 	.word	0x00036888
        /*0dd8*/ 	.short	0x0100
        /*0dda*/ 	.byte	0x06
	.zero		1


	//   ....[14]....
        /*0ddc*/ 	.word	0x000007b0
        /*0de0*/ 	.word	0x000000ff
        /*0de4*/ 	.word	0x00036890
        /*0de8*/ 	.short	0x0100
        /*0dea*/ 	.byte	0x08
	.zero		1


	//   ....[15]....
        /*0dec*/ 	.word	0x000007c0
        /*0df0*/ 	.word	0x000000ff
        /*0df4*/ 	.word	0x000368a0
        /*0df8*/ 	.short	0x0100
        /*0dfa*/ 	.byte	0x08
	.zero		1


	//   ....[16]....
        /*0dfc*/ 	.word	0x000007d0
        /*0e00*/ 	.word	0x000000ff
        /*0e04*/ 	.word	0x00036898
        /*0e08*/ 	.short	0x0100
        /*0e0a*/ 	.byte	0x08
	.zero		1


	//   ....[17]....
        /*0e0c*/ 	.word	0x000007e0
        /*0e10*/ 	.word	0x000000ff
        /*0e14*/ 	.word	0x000368a8
        /*0e18*/ 	.short	0x0100
        /*0e1a*/ 	.byte	0x08
	.zero		1


	//   ....[18]....
        /*0e1c*/ 	.word	0x00000910
        /*0e20*/ 	.word	0x000000ff
        /*0e24*/ 	.word	0x000368b0
        /*0e28*/ 	.short	0x0100
        /*0e2a*/ 	.byte	0x08
	.zero		1


	//   ....[19]....
        /*0e2c*/ 	.word	0x00000920
        /*0e30*/ 	.word	0x000000ff
        /*0e34*/ 	.word	0x000368c0
        /*0e38*/ 	.short	0x0100
        /*0e3a*/ 	.byte	0x08
	.zero		1


	//   ....[20]....
        /*0e3c*/ 	.word	0x00000930
        /*0e40*/ 	.word	0x000000ff
        /*0e44*/ 	.word	0x000368b8
        /*0e48*/ 	.short	0x0100
        /*0e4a*/ 	.byte	0x08
	.zero		1


	//   ....[21]....
        /*0e4c*/ 	.word	0x00000940
        /*0e50*/ 	.word	0x000000ff
        /*0e54*/ 	.word	0x000368c8
        /*0e58*/ 	.short	0x0100
        /*0e5a*/ 	.byte	0x08
	.zero		1


	//   ....[22]....
        /*0e5c*/ 	.word	0x00003910
        /*0e60*/ 	.word	0x00000064
        /*0e64*/ 	.word	0x00036890
        /*0e68*/ 	.short	0x010a
        /*0e6a*/ 	.byte	0x3f
	.zero		1


	//   ....[23]....
        /*0e6c*/ 	.word	0x00006c80
        /*0e70*/ 	.word	0x00000064
        /*0e74*/ 	.word	0x00036890
        /*0e78*/ 	.short	0x010a
        /*0e7a*/ 	.byte	0x3f
	.zero		1


	//   ....[24]....
        /*0e7c*/ 	.word	0x00009d50
        /*0e80*/ 	.word	0x00000064
        /*0e84*/ 	.word	0x00036890
        /*0e88*/ 	.short	0x010a
        /*0e8a*/ 	.byte	0x3f
	.zero		1


	//   ....[25]....
        /*0e8c*/ 	.word	0x0000a120
        /*0e90*/ 	.word	0x0000002c
        /*0e94*/ 	.word	0x00000000
        /*0e98*/ 	.short	0x0101
        /*0e9a*/ 	.byte	0x3f
	.zero		1


	//   ....[26]....
        /*0e9c*/ 	.word	0x0000a160
        /*0ea0*/ 	.word	0x00000064
        /*0ea4*/ 	.word	0x000368b0
        /*0ea8*/ 	.short	0x010a
        /*0eaa*/ 	.byte	0x3f
	.zero		1


	//   ....[27]....
        /*0eac*/ 	.word	0x0000a7d0
        /*0eb0*/ 	.word	0x00000064
        /*0eb4*/ 	.word	0x00000000
        /*0eb8*/ 	.short	0x0101
        /*0eba*/ 	.byte	0x3f
	.zero		1


	//   ....[28]....
        /*0ebc*/ 	.word	0x0000ae90
        /*0ec0*/ 	.word	0x00000002
        /*0ec4*/ 	.word	0x00036800
        /*0ec8*/ 	.short	0x010a
        /*0eca*/ 	.byte	0x3f
	.zero		1


	//   ....[29]....
        /*0ecc*/ 	.word	0x0000aee0
        /*0ed0*/ 	.word	0x00000002
        /*0ed4*/ 	.word	0x00036800
        /*0ed8*/ 	.short	0x010a
        /*0eda*/ 	.byte	0x3f
	.zero		1


	//   ....[30]....
        /*0edc*/ 	.word	0x0000b990
        /*0ee0*/ 	.word	0x00000002
        /*0ee4*/ 	.word	0x00036800
        /*0ee8*/ 	.short	0x010a
        /*0eea*/ 	.byte	0x3f
	.zero		1


	//   ....[31]....
        /*0eec*/ 	.word	0x0000e210
        /*0ef0*/ 	.word	0x00000002
        /*0ef4*/ 	.word	0x00036800
        /*0ef8*/ 	.short	0x010a
        /*0efa*/ 	.byte	0x3f
	.zero		1


	//   ....[32]....
        /*0efc*/ 	.word	0x000109a0
        /*0f00*/ 	.word	0x00000000
        /*0f04*/ 	.word	0x00036830
        /*0f08*/ 	.short	0x010a
        /*0f0a*/ 	.byte	0x3f
	.zero		1


	//   ....[33]....
        /*0f0c*/ 	.word	0x00010a20
        /*0f10*/ 	.word	0x00000000
        /*0f14*/ 	.word	0x00036830
        /*0f18*/ 	.short	0x010a
        /*0f1a*/ 	.byte	0x3f
	.zero		1


	//   ....[34]....
        /*0f1c*/ 	.word	0x000151f0
        /*0f20*/ 	.word	0x00000000
        /*0f24*/ 	.word	0x00000000
        /*0f28*/ 	.short	0x0101
        /*0f2a*/ 	.byte	0x3f
	.zero		1


	//   ....[35]....
        /*0f2c*/ 	.word	0x00016400
        /*0f30*/ 	.word	0x0000000c
        /*0f34*/ 	.word	0x00036830
        /*0f38*/ 	.short	0x010a
        /*0f3a*/ 	.byte	0x3f
	.zero		1


	//   ....[36]....
        /*0f3c*/ 	.word	0x00016480
        /*0f40*/ 	.word	0x0000000c
        /*0f44*/ 	.word	0x00036830
        /*0f48*/ 	.short	0x010a
        /*0f4a*/ 	.byte	0x3f
	.zero		1


	//   ....[37]....
        /*0f4c*/ 	.word	0x00019b10
        /*0f50*/ 	.word	0x0000000e
        /*0f54*/ 	.word	0x00036850
        /*0f58*/ 	.short	0x010a
        /*0f5a*/ 	.byte	0x3f
	.zero		1


	//   ....[38]....
        /*0f5c*/ 	.word	0x00019b60
        /*0f60*/ 	.word	0x0000000e
        /*0f64*/ 	.word	0x00036850
        /*0f68*/ 	.short	0x010a
        /*0f6a*/ 	.byte	0x3f
	.zero		1


	//   ....[39]....
        /*0f6c*/ 	.word	0x0001b390
        /*0f70*/ 	.word	0x0000000c
        /*0f74*/ 	.word	0x00000000
        /*0f78*/ 	.short	0x0101
        /*0f7a*/ 	.byte	0x3f
	.zero		1


	//   ....[40]....
        /*0f7c*/ 	.word	0x0001b3d0
        /*0f80*/ 	.word	0x0000000e
        /*0f84*/ 	.word	0x00000000
        /*0f88*/ 	.short	0x0101
        /*0f8a*/ 	.byte	0x3f
	.zero		1


	//   ....[41]....
        /*0f8c*/ 	.word	0x0001be00
        /*0f90*/ 	.word	0x00000000
        /*0f94*/ 	.word	0x00036850
        /*0f98*/ 	.short	0x010a
        /*0f9a*/ 	.byte	0x3f
	.zero		1


	//   ....[42]....
        /*0f9c*/ 	.word	0x0001bea0
        /*0fa0*/ 	.word	0x00000000
        /*0fa4*/ 	.word	0x00036850
        /*0fa8*/ 	.short	0x010a
        /*0faa*/ 	.byte	0x3f
	.zero		1


	//   ....[43]....
        /*0fac*/ 	.word	0x0001c3f0
        /*0fb0*/ 	.word	0x00000008
        /*0fb4*/ 	.word	0x00000000
        /*0fb8*/ 	.short	0x0101
        /*0fba*/ 	.byte	0x3f
	.zero		1


	//   ....[44]....
        /*0fbc*/ 	.word	0x0001df70
        /*0fc0*/ 	.word	0x00000000
        /*0fc4*/ 	.word	0x00000000
        /*0fc8*/ 	.short	0x0101
        /*0fca*/ 	.byte	0x3f
	.zero		1


	//   ....[45]....
        /*0fcc*/ 	.word	0x000203d0
        /*0fd0*/ 	.word	0x00000004
        /*0fd4*/ 	.word	0x00036820
        /*0fd8*/ 	.short	0x010a
        /*0fda*/ 	.byte	0x3f
	.zero		1


	//   ....[46]....
        /*0fdc*/ 	.word	0x000204b0
        /*0fe0*/ 	.word	0x00000004
        /*0fe4*/ 	.word	0x000368a0
        /*0fe8*/ 	.short	0x010a
        /*0fea*/ 	.byte	0x3f
	.zero		1


	//   ....[47]....
        /*0fec*/ 	.word	0x00020900
        /*0ff0*/ 	.word	0x00000004
        /*0ff4*/ 	.word	0x000368c0
        /*0ff8*/ 	.short	0x010a
        /*0ffa*/ 	.byte	0x3f
	.zero		1


	//   ....[48]....
        /*0ffc*/ 	.word	0x00020ea0
        /*1000*/ 	.word	0x00000006
        /*1004*/ 	.word	0x000368a0
        /*1008*/ 	.short	0x010a
        /*100a*/ 	.byte	0x3f
	.zero		1


	//   ....[49]....
        /*100c*/ 	.word	0x000212e0
        /*1010*/ 	.word	0x00000006
        /*1014*/ 	.word	0x000368c0
        /*1018*/ 	.short	0x010a
        /*101a*/ 	.byte	0x3f
	.zero		1


	//   ....[50]....
        /*101c*/ 	.word	0x00022120
        /*1020*/ 	.word	0x00000000
        /*1024*/ 	.word	0x00036840
        /*1028*/ 	.short	0x010a
        /*102a*/ 	.byte	0x3f
	.zero		1


	//   ....[51]....
        /*102c*/ 	.word	0x00023170
        /*1030*/ 	.word	0x0000000a
        /*1034*/ 	.word	0x00036800
        /*1038*/ 	.short	0x0107
        /*103a*/ 	.byte	0x3f
	.zero		1


	//   ....[52]....
        /*103c*/ 	.word	0x00023280
        /*1040*/ 	.word	0x00000002
        /*1044*/ 	.word	0x00036800
        /*1048*/ 	.short	0x0101
        /*104a*/ 	.byte	0x3f
	.zero		1


	//   ....[53]....
        /*104c*/ 	.word	0x000232a0
        /*1050*/ 	.word	0x00000002
        /*1054*/ 	.word	0x00036820
        /*1058*/ 	.short	0x010a
        /*105a*/ 	.byte	0x3f
	.zero		1


	//   ....[54]....
        /*105c*/ 	.word	0x00023620
        /*1060*/ 	.word	0x00000003
        /*1064*/ 	.word	0x00036840
        /*1068*/ 	.short	0x010a
        /*106a*/ 	.byte	0x3f
	.zero		1


	//   ....[55]....
        /*106c*/ 	.word	0x00023ae0
        /*1070*/ 	.word	0x00000003
        /*1074*/ 	.word	0x00000060
        /*1078*/ 	.short	0x010a
        /*107a*/ 	.byte	0x3f
	.zero		1


	//   ....[56]....
        /*107c*/ 	.word	0x000242d0
        /*1080*/ 	.word	0x00000003
        /*1084*/ 	.word	0x00036840
        /*1088*/ 	.short	0x010a
        /*108a*/ 	.byte	0x3f
	.zero		1


	//   ....[57]....
        /*108c*/ 	.word	0x00024790
        /*1090*/ 	.word	0x00000002
        /*1094*/ 	.word	0x00000060
        /*1098*/ 	.short	0x010a
        /*109a*/ 	.byte	0x3f
	.zero		1


	//   ....[58]....
        /*109c*/ 	.word	0x00024eb0
        /*10a0*/ 	.word	0x00000002
        /*10a4*/ 	.word	0x00036840
        /*10a8*/ 	.short	0x010a
        /*10aa*/ 	.byte	0x3f
	.zero		1


	//   ....[59]....
        /*10ac*/ 	.word	0x00025370
        /*10b0*/ 	.word	0x00000002
        /*10b4*/ 	.word	0x00000060
        /*10b8*/ 	.short	0x010a
        /*10ba*/ 	.byte	0x3f
	.zero		1


	//   ....[60]....
        /*10bc*/ 	.word	0x00025a20
        /*10c0*/ 	.word	0x00000002
        /*10c4*/ 	.word	0x00036860
        /*10c8*/ 	.short	0x010a
        /*10ca*/ 	.byte	0x3f
	.zero		1


	//   ....[61]....
        /*10cc*/ 	.word	0x00026a00
        /*10d0*/ 	.word	0x00000000
        /*10d4*/ 	.word	0x00036820
        /*10d8*/ 	.short	0x010a
        /*10da*/ 	.byte	0x3f
	.zero		1


	//   ....[62]....
        /*10dc*/ 	.word	0x00026bd0
        /*10e0*/ 	.word	0x00000006
        /*10e4*/ 	.word	0x00000000
        /*10e8*/ 	.short	0x010a
        /*10ea*/ 	.byte	0x3f
	.zero		1


	//   ....[63]....
        /*10ec*/ 	.word	0x00026c40
        /*10f0*/ 	.word	0x00000007
        /*10f4*/ 	.word	0x00000000
        /*10f8*/ 	.short	0x010a
        /*10fa*/ 	.byte	0x3f
	.zero		1


	//   ....[64]....
        /*10fc*/ 	.word	0x00026cb0
        /*1100*/ 	.word	0x00000004
        /*1104*/ 	.word	0x00000000
        /*1108*/ 	.short	0x010a
        /*110a*/ 	.byte	0x3f
	.zero		1


	//   ....[65]....
        /*110c*/ 	.word	0x00026ce0
        /*1110*/ 	.word	0x00000003
        /*1114*/ 	.word	0x00000000
        /*1118*/ 	.short	0x010a
        /*111a*/ 	.byte	0x3f
	.zero		1


	//   ....[66]....
        /*111c*/ 	.word	0x00026d40
        /*1120*/ 	.word	0x00000064
        /*1124*/ 	.word	0x00036890
        /*1128*/ 	.short	0x010a
        /*112a*/ 	.byte	0x3f
	.zero		1


	//   ....[67]....
        /*112c*/ 	.word	0x00026d90
        /*1130*/ 	.word	0x00000064
        /*1134*/ 	.word	0x00036890
        /*1138*/ 	.short	0x010a
        /*113a*/ 	.byte	0x3f
	.zero		1


	//   ....[68]....
        /*113c*/ 	.word	0x00026de0
        /*1140*/ 	.word	0x00000064
        /*1144*/ 	.word	0x00036890
        /*1148*/ 	.short	0x010a
        /*114a*/ 	.byte	0x3f
	.zero		1


	//   ....[69]....
        /*114c*/ 	.word	0x00026e30
        /*1150*/ 	.word	0x00000064
        /*1154*/ 	.word	0x000368b0
        /*1158*/ 	.short	0x010a
        /*115a*/ 	.byte	0x3f
	.zero		1


	//   ....[70]....
        /*115c*/ 	.word	0x00027040
        /*1160*/ 	.word	0x00000002
        /*1164*/ 	.word	0x00036800
        /*1168*/ 	.short	0x010a
        /*116a*/ 	.byte	0x3f
	.zero		1


	//   ....[71]....
        /*116c*/ 	.word	0x00027270
        /*1170*/ 	.word	0x00000002
        /*1174*/ 	.word	0x00036800
        /*1178*/ 	.short	0x010a
        /*117a*/ 	.byte	0x3f
	.zero		1


	//   ....[72]....
        /*117c*/ 	.word	0x000272c0
        /*1180*/ 	.word	0x00000000
        /*1184*/ 	.word	0x00036830
        /*1188*/ 	.short	0x010a
        /*118a*/ 	.byte	0x3f
	.zero		1


	//   ....[73]....
        /*118c*/ 	.word	0x00027310
        /*1190*/ 	.word	0x0000000c
        /*1194*/ 	.word	0x00036830
        /*1198*/ 	.short	0x010a
        /*119a*/ 	.byte	0x3f
	.zero		1


	//   ....[74]....
        /*119c*/ 	.word	0x00027360
        /*11a0*/ 	.word	0x0000000e
        /*11a4*/ 	.word	0x00036850
        /*11a8*/ 	.short	0x010a
        /*11aa*/ 	.byte	0x3f
	.zero		1


	//   ....[75]....
        /*11ac*/ 	.word	0x000273b0
        /*11b0*/ 	.word	0x00000000
        /*11b4*/ 	.word	0x00036850
        /*11b8*/ 	.short	0x010a
        /*11ba*/ 	.byte	0x3f
	.zero		1


	//   ....[76]....
        /*11bc*/ 	.word	0x00027560
        /*11c0*/ 	.word	0x00000003
        /*11c4*/ 	.word	0x00036820
        /*11c8*/ 	.short	0x010a
        /*11ca*/ 	.byte	0x3f
	.zero		1


	//   ....[77]....
        /*11cc*/ 	.word	0x000275b0
        /*11d0*/ 	.word	0x00000004
        /*11d4*/ 	.word	0x000368a0
        /*11d8*/ 	.short	0x010a
        /*11da*/ 	.byte	0x3f
	.zero		1


	//   ....[78]....
        /*11dc*/ 	.word	0x00027600
        /*11e0*/ 	.word	0x00000004
        /*11e4*/ 	.word	0x000368c0
        /*11e8*/ 	.short	0x010a
        /*11ea*/ 	.byte	0x3f
	.zero		1


	//   ....[79]....
        /*11ec*/ 	.word	0x00027650
        /*11f0*/ 	.word	0x00000006
        /*11f4*/ 	.word	0x000368a0
        /*11f8*/ 	.short	0x010a
        /*11fa*/ 	.byte	0x3f
	.zero		1


	//   ....[80]....
        /*11fc*/ 	.word	0x000276a0
        /*1200*/ 	.word	0x00000006
        /*1204*/ 	.word	0x000368c0
        /*1208*/ 	.short	0x010a
        /*120a*/ 	.byte	0x3f
	.zero		1


	//   ....[81]....
        /*120c*/ 	.word	0x00027840
        /*1210*/ 	.word	0x00000000
        /*1214*/ 	.word	0x00036840
        /*1218*/ 	.short	0x010a
        /*121a*/ 	.byte	0x3f
	.zero		1


	//   ....[82]....
        /*121c*/ 	.word	0x00028480
        /*1220*/ 	.word	0x00000002
        /*1224*/ 	.word	0x00036820
        /*1228*/ 	.short	0x010a
        /*122a*/ 	.byte	0x3f
	.zero		1


	//   ....[83]....
        /*122c*/ 	.word	0x000284d0
        /*1230*/ 	.word	0x00000003
        /*1234*/ 	.word	0x00036840
        /*1238*/ 	.short	0x010a
        /*123a*/ 	.byte	0x3f
	.zero		1


	//   ....[84]....
        /*123c*/ 	.word	0x00028520
        /*1240*/ 	.word	0x00000003
        /*1244*/ 	.word	0x00000060
        /*1248*/ 	.short	0x010a
        /*124a*/ 	.byte	0x3f
	.zero		1


	//   ....[85]....
        /*124c*/ 	.word	0x00028570
        /*1250*/ 	.word	0x00000003
        /*1254*/ 	.word	0x00036840
        /*1258*/ 	.short	0x010a
        /*125a*/ 	.byte	0x3f
	.zero		1


	//   ....[86]....
        /*125c*/ 	.word	0x000285c0
        /*1260*/ 	.word	0x00000002
        /*1264*/ 	.word	0x00000060
        /*1268*/ 	.short	0x010a
        /*126a*/ 	.byte	0x3f
	.zero		1


	//   ....[87]....
        /*126c*/ 	.word	0x00028610
        /*1270*/ 	.word	0x00000002
        /*1274*/ 	.word	0x00036840
        /*1278*/ 	.short	0x010a
        /*127a*/ 	.byte	0x3f
	.zero		1


	//   ....[88]....
        /*127c*/ 	.word	0x00028660
        /*1280*/ 	.word	0x00000002
        /*1284*/ 	.word	0x00000060
        /*1288*/ 	.short	0x010a
        /*128a*/ 	.byte	0x3f
	.zero		1


	//   ....[89]....
        /*128c*/ 	.word	0x000286b0
        /*1290*/ 	.word	0x00000002
        /*1294*/ 	.word	0x00036860
        /*1298*/ 	.short	0x010a
        /*129a*/ 	.byte	0x3f
	.zero		1


	//   ....[90]....
        /*129c*/ 	.word	0x00029110
        /*12a0*/ 	.word	0x00000000
        /*12a4*/ 	.word	0x00036820
        /*12a8*/ 	.short	0x010a
        /*12aa*/ 	.byte	0x3f
	.zero		1


	//   ....[91]....
        /*12ac*/ 	.word	0x000292b0
        /*12b0*/ 	.word	0x00000006
        /*12b4*/ 	.word	0x00000000
        /*12b8*/ 	.short	0x010a
        /*12ba*/ 	.byte	0x3f
	.zero		1


	//   ....[92]....
        /*12bc*/ 	.word	0x00029300
        /*12c0*/ 	.word	0x00000007
        /*12c4*/ 	.word	0x00000000
        /*12c8*/ 	.short	0x010a
        /*12ca*/ 	.byte	0x3f
	.zero		1


	//   ....[93]....
        /*12cc*/ 	.word	0x00029350
        /*12d0*/ 	.word	0x00000004
        /*12d4*/ 	.word	0x00000000
        /*12d8*/ 	.short	0x010a
        /*12da*/ 	.byte	0x3f
	.zero		1


	//----- nvinfo : EIATTR_NUM_MBARRIERS
	.align		4
.L_187:
        /*12dc*/ 	.byte	0x03, 0x38
        /*12de*/ 	.short	0x0016


	//----- nvinfo : EIATTR_EXIT_INSTR_OFFSETS
	.align		4
        /*12e0*/ 	.byte	0x04, 0x1c
        /*12e2*/ 	.short	(.L_189 - .L_188)


	//   ....[0]....
.L_188:
        /*12e4*/ 	.word	0x00026d30


	//----- nvinfo : EIATTR_MAX_THREADS
	.align		4
.L_189:
        /*12e8*/ 	.byte	0x04, 0x05
        /*12ea*/ 	.short	(.L_191 - .L_190)
.L_190:
        /*12ec*/ 	.word	0x00000180
        /*12f0*/ 	.word	0x00000001
        /*12f4*/ 	.word	0x00000001


	//----- nvinfo : EIATTR_CRS_STACK_SIZE
	.align		4
.L_191:
        /*12f8*/ 	.byte	0x04, 0x1e
        /*12fa*/ 	.short	(.L_193 - .L_192)
.L_192:
        /*12fc*/ 	.word	0x00000000


	//----- nvinfo : EIATTR_CBANK_PARAM_SIZE
	.align		4
.L_193:
        /*1300*/ 	.byte	0x03, 0x19
        /*1302*/ 	.short	0x0af0


	//----- nvinfo : EIATTR_PARAM_CBANK
	.align		4
        /*1304*/ 	.byte	0x04, 0x0a
        /*1306*/ 	.short	(.L_195 - .L_194)
	.align		4
.L_194:
        /*1308*/ 	.word	index@(.nv.constant0._ZN7cutlass13device_kernelIN5flash11enable_sm90INS1_16FlashAttnFwdSm90INS1_25CollectiveMainloopFwdSm90ILi2EN4cute5tupleIJNS5_1CILi1EEES8_S8_EEENS6_IJNS7_ILi128EEENS7_ILi112EEENS7_ILi192EEEEEELi192ENS_6half_tEfNS_4arch4Sm90ELb0ELb0ELb1ELb1ELb0ELb1ELb0ELb1ELb1ELb1ELb0ELb0EEENS1_21CollectiveEpilogueFwdINS6_IJSA_SC_SB_EEES9_SE_SG_Li256ELb1ELb1ELb0ELb0EEENS1_36VarlenDynamicPersistentTileSchedulerILi128ELi112ELi256ELi128ELb0ELb1ELb1ELb0ELb1ELb1EEEEEEEEEvNT_6ParamsE)
        /*130c*/ 	.short	0x0210
        /*130e*/ 	.short	0x0af0


	//----- nvinfo : EIATTR_SW_WAR
	.align		4
.L_195:
        /*1310*/ 	.byte	0x04, 0x36
        /*1312*/ 	.short	(.L_197 - .L_196)
.L_196:
        /*1314*/ 	.word	0x00000008
.L_197:


//--------------------- .nv.info._ZN7cutlass13device_kernelIN5flash11enable_sm90INS1_16FlashAttnFwdSm90INS1_25CollectiveMainloopFwdSm90ILi2EN4cute5tupleIJNS5_1CILi1EEES8_S8_EEENS6_IJNS7_ILi128EEENS7_ILi96EEENS7_ILi192EEEEEELi192ENS_6half_tEfNS_4arch4Sm90ELb0ELb1ELb1ELb0ELb0ELb0ELb0ELb1ELb1ELb1ELb0ELb0EEENS1_21CollectiveEpilogueFwdINS6_IJSA_SC_SB_EEES9_SE_SG_Li256ELb0ELb1ELb0ELb0EEENS1_30DynamicPersistentTileSchedulerILi256ELi128ELb0ELb1ELb1EEEEEEEEEvNT_6ParamsE --------------------------
	.section	.nv.info._ZN7cutlass13device_kernelIN5flash11enable_sm90INS1_16FlashAttnFwdSm90INS1_25CollectiveMainloopFwdSm90ILi2EN4cute5tupleIJNS5_1CILi1EEES8_S8_EEENS6_IJNS7_ILi128EEENS7_ILi96EEENS7_ILi192EEEEEELi192ENS_6half_tEfNS_4arch4Sm90ELb0ELb1ELb1ELb0ELb0ELb0ELb0ELb1ELb1ELb1ELb0ELb0EEENS1_21CollectiveEpilogueFwdINS6_IJSA_SC_SB_EEES9_SE_SG_Li256ELb0ELb1ELb0ELb0EEENS1_30DynamicPersistentTileSchedulerILi256ELi128ELb0ELb1ELb1EEEEEEEEEvNT_6ParamsE,"",@"SHT_CUDA_INFO"
	.sectionflags	@""
	.align	4


	//----- nvinfo : EIATTR_CUDA_API_VERSION
	.align		4
        /*0000*/ 	.byte	0x04, 0x37
        /*0002*/ 	.short	(.L_199 - .L_198)
.L_198:
        /*0004*/ 	.word	0x00000082


	//----- nvinfo : EIATTR_KPARAM_INFO
	.align		4
.L_199:
        /*0008*/ 	.byte	0x04, 0x17
        /*000a*/ 	.short	(.L_201 - .L_200)
.L_200:
        /*000c*/ 	.word	0x00000000
        /*0010*/ 	.short	0x0000
        /*0012*/ 	.short	0x0070
        /*0014*/ 	.byte	0x00, 0xf0, 0x01, 0x2a


	//----- nvinfo : EIATTR_SPARSE_MMA_MASK
	.align		4
.L_201:
        /*0018*/ 	.byte	0x03, 0x50
        /*001a*/ 	.short	0x0000


	//----- nvinfo : EIATTR_MAXREG_COUNT
	.align		4
        /*001c*/ 	.byte	0x03, 0x1b
        /*001e*/ 	.short	0x00a8


	//----- nvinfo : EIATTR_NUM_BARRIERS
	.align		4
        /*0020*/ 	.byte	0x02, 0x4c
        /*0022*/ 	.byte	0x09
	.zero		1


	//----- nvinfo : EIATTR_EXTERNS
	.align		4
        /*0024*/ 	.byte	0x04, 0x0f
        /*0026*/ 	.short	(.L_203 - .L_202)


	//   ....[0]....
	.align		4
.L_202:
        /*0028*/ 	.word	index@(__assertfail)


	//----- nvinfo : EIATTR_ANNOTATIONS
	.align		4
.L_203:
        /*002c*/ 	.byte	0x04, 0x55
        /*002e*/ 	.short	(.L_205 - .L_204)


	//   ....[0]....
.L_204:
        /* <DEDUP_REMOVED lines=28> */


	//----- nvinfo : EIATTR_MERCURY_ISA_VERSION
	.align		4
.L_205:
        /*01d8*/ 	.byte	0x03, 0x5f
        /*01da*/ 	.short	0x0101


	//----- nvinfo : EIATTR_INT_WARP_WIDE_INSTR_OFFSETS
	.align		4
        /*01dc*/ 	.byte	0x04, 0x31
        /*01de*/ 	.short	(.L_207 - .L_206)


	//   ....[0]....
.L_206:
        /*01e0*/ 	.word	0x00000130


	//   ....[1]....
        /*01e4*/ 	.word	0x00000170


	//   ....[2]....
        /*01e8*/ 	.word	0x000001e0


	//   ....[3]....
        /*01ec*/ 	.word	0x00012290


	//   ....[4]....
        /*01f0*/ 	.word	0x00012330


	//   ....[5]....
        /*01f4*/ 	.word	0x00015ed0


	//   ....[6]....
        /*01f8*/ 	.word	0x00015f70


	//----- nvinfo : EIATTR_COOP_GROUP_MASK_REGIDS
	.align		4
.L_207:
        /*01fc*/ 	.byte	0x04, 0x29
        /*01fe*/ 	.short	(.L_209 - .L_208)


	//   ....[0]....
.L_208:
        /*0200*/ 	.word	0xffffffff


	//   ....[1]....
        /*0204*/ 	.word	0xffffffff


	//   ....[2]....
        /*0208*/ 	.word	0xffffffff


	//   ....[3]....
        /*020c*/ 	.word	0xffffffff


	//   ....[4]....
        /*0210*/ 	.word	0xffffffff


	//   ....[5]....
        /*0214*/ 	.word	0xffffffff


	//   ....[6]....
        /*0218*/ 	.word	0xffffffff


	//   ....[7]....
        /*021c*/ 	.word	0xffffffff


	//   ....[8]....
        /*0220*/ 	.word	0xffffffff


	//   ....[9]....
        /*0224*/ 	.word	0xffffffff


	//   ....[10]....
        /*0228*/ 	.word	0xffffffff


	//   ....[11]....
        /*022c*/ 	.word	0xffffffff


	//   ....[12]....
        /*0230*/ 	.word	0xffffffff


	//   ....[13]....
        /*0234*/ 	.word	0xffffffff


	//   ....[14]....
        /*0238*/ 	.word	0xffffffff


	//   ....[15]....
        /*023c*/ 	.word	0xffffffff


	//   ....[16]....
        /*0240*/ 	.word	0xffffffff


	//   ....[17]....
        /*0244*/ 	.word	0xffffffff


	//   ....[18]....
        /*0248*/ 	.word	0xffffffff


	//   ....[19]....
        /*024c*/ 	.word	0xffffffff


	//   ....[20]....
        /*0250*/ 	.word	0xffffffff


	//   ....[21]....
        /*0254*/ 	.word	0xffffffff


	//   ....[22]....
        /*0258*/ 	.word	0xffffffff


	//   ....[23]....
        /*025c*/ 	.word	0xffffffff


	//   ....[24]....
        /*0260*/ 	.word	0xffffffff


	//   ....[25]....
        /*0264*/ 	.word	0xffffffff


	//   ....[26]....
        /*0268*/ 	.word	0xffffffff


	//   ....[27]....
        /*026c*/ 	.word	0xffffffff


	//   ....[28]....
        /*0270*/ 	.word	0xffffffff


	//   ....[29]....
        /*0274*/ 	.word	0xffffffff


	//   ....[30]....
        /*0278*/ 	.word	0xffffffff


	//   ....[31]....
        /*027c*/ 	.word	0xffffffff


	//   ....[32]....
        /*0280*/ 	.word	0xffffffff


	//   ....[33]....
        /*0284*/ 	.word	0xffffffff


	//   ....[34]....
        /*0288*/ 	.word	0xffffffff


	//   ....[35]....
        /*028c*/ 	.word	0xffffffff


	//   ....[36]....
        /*0290*/ 	.word	0xffffffff


	//   ....[37]....
        /*0294*/ 	.word	0xffffffff


	//   ....[38]....
        /*0298*/ 	.word	0xffffffff


	//   ....[39]....
        /*029c*/ 	.word	0xffffffff


	//   ....[40]....
        /*02a0*/ 	.word	0xffffffff


	//   ....[41]....
        /*02a4*/ 	.word	0xffffffff


	//   ....[42]....
        /*02a8*/ 	.word	0xffffffff


	//   ....[43]....
        /*02ac*/ 	.word	0xffffffff


	//   ....[44]....
        /*02b0*/ 	.word	0xffffffff


	//   ....[45]....
        /*02b4*/ 	.word	0xffffffff


	//   ....[46]....
        /*02b8*/ 	.word	0xffffffff


	//   ....[47]....
        /*02bc*/ 	.word	0xffffffff


	//   ....[48]....
        /*02c0*/ 	.word	0xffffffff


	//   ....[49]....
        /*02c4*/ 	.word	0xffffffff


	//   ....[50]....
        /*02c8*/ 	.word	0xffffffff


	//   ....[51]....
        /*02cc*/ 	.word	0xffffffff


	//   ....[52]....
        /*02d0*/ 	.word	0xffffffff


	//   ....[53]....
        /*02d4*/ 	.word	0xffffffff


	//   ....[54]....
        /*02d8*/ 	.word	0xffffffff


	//   ....[55]....
        /*02dc*/ 	.word	0xffffffff


	//   ....[56]....
        /*02e0*/ 	.word	0xffffffff


	//   ....[57]....
        /*02e4*/ 	.word	0xffffffff


	//   ....[58]....
        /*02e8*/ 	.word	0xffffffff


	//   ....[59]....
        /*02ec*/ 	.word	0xffffffff


	//   ....[60]....
        /*02f0*/ 	.word	0xffffffff


	//   ....[61]....
        /*02f4*/ 	.word	0xffffffff


	//   ....[62]....
        /*02f8*/ 	.word	0xffffffff


	//   ....[63]....
        /*02fc*/ 	.word	0xffffffff


	//   ....[64]....
        /*0300*/ 	.word	0xffffffff


	//   ....[65]....
        /*0304*/ 	.word	0xffffffff


	//   ....[66]....
        /*0308*/ 	.word	0xffffffff


	//   ....[67]....
        /*030c*/ 	.word	0xffffffff


	//   ....[68]....
        /*0310*/ 	.word	0xffffffff


	//   ....[69]....
        /*0314*/ 	.word	0xffffffff


	//   ....[70]....
        /*0318*/ 	.word	0xffffffff


	//   ....[71]....
        /*031c*/ 	.word	0xffffffff


	//   ....[72]....
        /*0320*/ 	.word	0xffffffff


	//   ....[73]....
        /*0324*/ 	.word	0xffffffff


	//   ....[74]....
        /*0328*/ 	.word	0x0500000f


	//   ....[75]....
        /*032c*/ 	.word	0x0500000f


	//   ....[76]....
        /*0330*/ 	.word	0x0500000f


	//   ....[77]....
        /*0334*/ 	.word	0x0500000f


	//   ....[78]....
        /*0338*/ 	.word	0x0500000f


	//   ....[79]....
        /*033c*/ 	.word	0x0500000f


	//   ....[80]....
        /*0340*/ 	.word	0x0500000f


	//   ....[81]....
        /*0344*/ 	.word	0x0500000f


	//   ....[82]....
        /*0348*/ 	.word	0x0500000f


	//   ....[83]....
        /*034c*/ 	.word	0x0500000f


	//   ....[84]....
        /*0350*/ 	.word	0x0500000f


	//   ....[85]....
        /*0354*/ 	.word	0x0500000f


	//   ....[86]....
        /*0358*/ 	.word	0x0500000f


	//   ....[87]....
        /*035c*/ 	.word	0x0500000f


	//   ....[88]....
        /*0360*/ 	.word	0x0500000f


	//   ....[89]....
        /*0364*/ 	.word	0x0500000f


	//   ....[90]....
        /*0368*/ 	.word	0x0500000f


	//   ....[91]....
        /*036c*/ 	.word	0x0500000f


	//   ....[92]....
        /*0370*/ 	.word	0x0500000f


	//----- nvinfo : EIATTR_COOP_GROUP_INSTR_OFFSETS
	.align		4
.L_209:
        /*0374*/ 	.byte	0x04, 0x28
        /*0376*/ 	.short	(.L_211 - .L_210)


	//   ....[0]....
.L_210:
        /*0378*/ 	.word	0x00000060


	//   ....[1]....
        /*037c*/ 	.word	0x00000140


	//   ....[2]....
        /*0380*/ 	.word	0x00000190


	//   ....[3]....
        /*0384*/ 	.word	0x000003c0


	//   ....[4]....
        /*0388*/ 	.word	0x00000520


	//   ....[5]....
        /*038c*/ 	.word	0x00000640


	//   ....[6]....
        /*0390*/ 	.word	0x000007a0


	//   ....[7]....
        /*0394*/ 	.word	0x00001940


	//   ....[8]....
        /*0398*/ 	.word	0x00002710


	//   ....[9]....
        /*039c*/ 	.word	0x00003390


	//   ....[10]....
        /*03a0*/ 	.word	0x000039d0


	//   ....[11]....
        /*03a4*/ 	.word	0x00003b00


	//   ....[12]....
        /*03a8*/ 	.word	0x00004050


	//   ....[13]....
        /*03ac*/ 	.word	0x00004100


	//   ....[14]....
        /*03b0*/ 	.word	0x00006480


	//   ....[15]....
        /*03b4*/ 	.word	0x00006630


	//   ....[16]....
        /*03b8*/ 	.word	0x000073a0


	//   ....[17]....
        /*03bc*/ 	.word	0x000074c0


	//   ....[18]....
        /*03c0*/ 	.word	0x00007a50


	//   ....[19]....
        /*03c4*/ 	.word	0x00007ae0


	//   ....[20]....
        /*03c8*/ 	.word	0x00009ca0


	//   ....[21]....
        /*03cc*/ 	.word	0x00009cc0


	//   ....[22]....
        /*03d0*/ 	.word	0x0000a150


	//   ....[23]....
        /*03d4*/ 	.word	0x0000a1c0


	//   ....[24]....
        /*03d8*/ 	.word	0x0000be80


	//   ....[25]....
        /*03dc*/ 	.word	0x0000c350


	//   ....[26]....
        /*03e0*/ 	.word	0x0000d0e0


	//   ....[27]....
        /*03e4*/ 	.word	0x0000d1f0


	//   ....[28]....
        /*03e8*/ 	.word	0x0000d790


	//   ....[29]....
        /*03ec*/ 	.word	0x0000d7f0


	//   ....[30]....
        /*03f0*/ 	.word	0x0000e870


	//   ....[31]....
        /*03f4*/ 	.word	0x0000e8b0


	//   ....[32]....
        /*03f8*/ 	.word	0x0000e9c0


	//   ....[33]....
        /*03fc*/ 	.word	0x0000e9e0


	//   ....[34]....
        /*0400*/ 	.word	0x0000fe50


	//   ....[35]....
        /*0404*/ 	.word	0x0000ff30


	//   ....[36]....
        /*0408*/ 	.word	0x0000ff60


	//   ....[37]....
        /*040c*/ 	.word	0x0000ff90


	//   ....[38]....
        /*0410*/ 	.word	0x000106c0


	//   ....[39]....
        /*0414*/ 	.word	0x00010700


	//   ....[40]....
        /*0418*/ 	.word	0x00010810


	//   ....[41]....
        /*041c*/ 	.word	0x00010830


	//   ....[42]....
        /*0420*/ 	.word	0x00010940


	//   ....[43]....
        /*0424*/ 	.word	0x00010960


	//   ....[44]....
        /*0428*/ 	.word	0x00010a80


	//   ....[45]....
        /*042c*/ 	.word	0x00010aa0


	//   ....[46]....
        /*0430*/ 	.word	0x00011210


	//   ....[47]....
        /*0434*/ 	.word	0x00011230


	//   ....[48]....
        /*0438*/ 	.word	0x00011340


	//   ....[49]....
        /*043c*/ 	.word	0x00011360


	//   ....[50]....
        /*0440*/ 	.word	0x00011470


	//   ....[51]....
        /*0444*/ 	.word	0x00011490


	//   ....[52]....
        /*0448*/ 	.word	0x000115b0


	//   ....[53]....
        /*044c*/ 	.word	0x000115d0


	//   ....[54]....
        /*0450*/ 	.word	0x00011790


	//   ....[55]....
        /*0454*/ 	.word	0x000128d0


	//   ....[56]....
        /*0458*/ 	.word	0x00013360


	//   ....[57]....
        /*045c*/ 	.word	0x00013390


	//   ....[58]....
        /*0460*/ 	.word	0x00013460


	//   ....[59]....
        /*0464*/ 	.word	0x00013480


	//   ....[60]....
        /*0468*/ 	.word	0x00013520


	//   ....[61]....
        /*046c*/ 	.word	0x00013540


	//   ....[62]....
        /*0470*/ 	.word	0x000135e0


	//   ....[63]....
        /*0474*/ 	.word	0x00013600


	//   ....[64]....
        /*0478*/ 	.word	0x000136a0


	//   ....[65]....
        /*047c*/ 	.word	0x000136c0


	//   ....[66]....
        /*0480*/ 	.word	0x00013760


	//   ....[67]....
        /*0484*/ 	.word	0x00013780


	//   ....[68]....
        /*0488*/ 	.word	0x00013820


	//   ....[69]....
        /*048c*/ 	.word	0x00013840


	//   ....[70]....
        /*0490*/ 	.word	0x00013850


	//   ....[71]....
        /*0494*/ 	.word	0x00013860


	//   ....[72]....
        /*0498*/ 	.word	0x000165c0


	//   ....[73]....
        /*049c*/ 	.word	0x000167b0


	//   ....[74]....
        /*04a0*/ 	.word	0x00016e00


	//   ....[75]....
        /*04a4*/ 	.word	0x00016f80


	//   ....[76]....
        /*04a8*/ 	.word	0x00016fe0


	//   ....[77]....
        /*04ac*/ 	.word	0x00017140


	//   ....[78]....
        /*04b0*/ 	.word	0x00017190


	//   ....[79]....
        /*04b4*/ 	.word	0x000172b0


	//   ....[80]....
        /*04b8*/ 	.word	0x00017320


	//   ....[81]....
        /*04bc*/ 	.word	0x00017440


	//   ....[82]....
        /*04c0*/ 	.word	0x000174b0


	//   ....[83]....
        /*04c4*/ 	.word	0x000175d0


	//   ....[84]....
        /*04c8*/ 	.word	0x00017640


	//   ....[85]....
        /*04cc*/ 	.word	0x00017760


	//   ....[86]....
        /*04d0*/ 	.word	0x000177d0


	//   ....[87]....
        /*04d4*/ 	.word	0x000178f0


	//   ....[88]....
        /*04d8*/ 	.word	0x00017960


	//   ....[89]....
        /*04dc*/ 	.word	0x00017a80


	//   ....[90]....
        /*04e0*/ 	.word	0x00017ad0


	//   ....[91]....
        /*04e4*/ 	.word	0x00017df0


	//   ....[92]....
        /*04e8*/ 	.word	0x00017f10


	//----- nvinfo : EIATTR_REG_RECONFIG
	.align		4
.L_211:
        /*04ec*/ 	.byte	0x01, 0x54
	.zero		2


	//----- nvinfo : EIATTR_SYSCALL_OFFSETS
	.align		4
        /*04f0*/ 	.byte	0x04, 0x46
        /*04f2*/ 	.short	(.L_213 - .L_212)


	//   ....[0]....
.L_212:
        /*04f4*/ 	.word	0x00001b20


	//   ....[1]....
        /*04f8*/ 	.word	0x000124a0


	//   ....[2]....
        /*04fc*/ 	.word	0x000125f0


	//   ....[3]....
        /*0500*/ 	.word	0x000126e0


	//   ....[4]....
        /*0504*/ 	.word	0x00012f30


	//----- nvinfo : EIATTR_MBARRIER_INSTR_OFFSETS
	.align		4
.L_213:
        /*0508*/ 	.byte	0x04, 0x39
        /*050a*/ 	.short	(.L_215 - .L_214)


	//   ....[0]....
.L_214:
        /*050c*/ 	.word	0x00000270
        /*0510*/ 	.word	0x000000ff
        /*0514*/ 	.word	0x00030800
        /*0518*/ 	.short	0x0100
        /*051a*/ 	.byte	0x08
	.zero		1


	//   ....[1]....
        /*051c*/ 	.word	0x00000280
        /*0520*/ 	.word	0x000000ff
        /*0524*/ 	.word	0x00030820
        /*0528*/ 	.short	0x0100
        /*052a*/ 	.byte	0x08
	.zero		1


	//   ....[2]....
        /*052c*/ 	.word	0x00000370
        /*0530*/ 	.word	0x000000ff
        /*0534*/ 	.word	0x00030830
        /*0538*/ 	.short	0x0100
        /*053a*/ 	.byte	0x08
	.zero		1


	//   ....[3]....
        /*053c*/ 	.word	0x00000380
        /*0540*/ 	.word	0x000000ff
        /*0544*/ 	.word	0x00030840
        /*0548*/ 	.short	0x0100
        /*054a*/ 	.byte	0x08
	.zero		1


	//   ....[4]....
        /*054c*/ 	.word	0x00000390
        /*0550*/ 	.word	0x000000ff
        /*0554*/ 	.word	0x00030838
        /*0558*/ 	.short	0x0100
        /*055a*/ 	.byte	0x08
	.zero		1


	//   ....[5]....
        /*055c*/ 	.word	0x000003a0
        /*0560*/ 	.word	0x000000ff
        /*0564*/ 	.word	0x00030848
        /*0568*/ 	.short	0x0100
        /*056a*/ 	.byte	0x08
	.zero		1


	//   ....[6]....
        /*056c*/ 	.word	0x000004d0
        /*0570*/ 	.word	0x000000ff
        /*0574*/ 	.word	0x00030850
        /*0578*/ 	.short	0x0100
        /*057a*/ 	.byte	0x08
	.zero		1


	//   ....[7]....
        /*057c*/ 	.word	0x000004e0
        /*0580*/ 	.word	0x000000ff
        /*0584*/ 	.word	0x00030860
        /*0588*/ 	.short	0x0100
        /*058a*/ 	.byte	0x08
	.zero		1


	//   ....[8]....
        /*058c*/ 	.word	0x000004f0
        /*0590*/ 	.word	0x000000ff
        /*0594*/ 	.word	0x00030858
        /*0598*/ 	.short	0x0100
        /*059a*/ 	.byte	0x08
	.zero		1


	//   ....[9]....
        /*059c*/ 	.word	0x00000500
        /*05a0*/ 	.word	0x000000ff
        /*05a4*/ 	.word	0x00030868
        /*05a8*/ 	.short	0x0100
        /*05aa*/ 	.byte	0x08
	.zero		1


	//   ....[10]....
        /*05ac*/ 	.word	0x000005f0
        /*05b0*/ 	.word	0x000000ff
        /*05b4*/ 	.word	0x00030870
        /*05b8*/ 	.short	0x0100
        /*05ba*/ 	.byte	0x06
	.zero		1


	//   ....[11]....
        /*05bc*/ 	.word	0x00000600
        /*05c0*/ 	.word	0x000000ff
        /*05c4*/ 	.word	0x00030880
        /*05c8*/ 	.short	0x0100
        /*05ca*/ 	.byte	0x06
	.zero		1


	//   ....[12]....
        /*05cc*/ 	.word	0x00000610
        /*05d0*/ 	.word	0x000000ff
        /*05d4*/ 	.word	0x00030878
        /*05d8*/ 	.short	0x0100
        /*05da*/ 	.byte	0x06
	.zero		1


	//   ....[13]....
        /*05dc*/ 	.word	0x00000620
        /*05e0*/ 	.word	0x000000ff
        /*05e4*/ 	.word	0x00030888
        /*05e8*/ 	.short	0x0100
        /*05ea*/ 	.byte	0x06
	.zero		1


	//   ....[14]....
        /*05ec*/ 	.word	0x00000750
        /*05f0*/ 	.word	0x000000ff
        /*05f4*/ 	.word	0x00030890
        /*05f8*/ 	.short	0x0100
        /*05fa*/ 	.byte	0x08
	.zero		1


	//   ....[15]....
        /*05fc*/ 	.word	0x00000760
        /*0600*/ 	.word	0x000000ff
        /*0604*/ 	.word	0x000308a0
        /*0608*/ 	.short	0x0100
        /*060a*/ 	.byte	0x08
	.zero		1


	//   ....[16]....
        /*060c*/ 	.word	0x00000770
        /*0610*/ 	.word	0x000000ff
        /*0614*/ 	.word	0x00030898
        /*0618*/ 	.short	0x0100
        /*061a*/ 	.byte	0x08
	.zero		1


	//   ....[17]....
        /*061c*/ 	.word	0x00000780
        /*0620*/ 	.word	0x000000ff
        /*0624*/ 	.word	0x000308a8
        /*0628*/ 	.short	0x0100
        /*062a*/ 	.byte	0x08
	.zero		1


	//   ....[18]....
        /*062c*/ 	.word	0x000008b0
        /*0630*/ 	.word	0x000000ff
        /*0634*/ 	.word	0x000308b0
        /*0638*/ 	.short	0x0100
        /*063a*/ 	.byte	0x08
	.zero		1


	//   ....[19]....
        /*063c*/ 	.word	0x000008c0
        /*0640*/ 	.word	0x000000ff
        /*0644*/ 	.word	0x000308c0
        /*0648*/ 	.short	0x0100
        /*064a*/ 	.byte	0x08
	.zero		1


	//   ....[20]....
        /*064c*/ 	.word	0x000008d0
        /*0650*/ 	.word	0x000000ff
        /*0654*/ 	.word	0x000308b8
        /*0658*/ 	.short	0x0100
        /*065a*/ 	.byte	0x08
	.zero		1


	//   ....[21]....
        /*065c*/ 	.word	0x000008e0
        /*0660*/ 	.word	0x000000ff
        /*0664*/ 	.word	0x000308c8
        /*0668*/ 	.short	0x0100
        /*066a*/ 	.byte	0x08
	.zero		1


	//   ....[22]....
        /*066c*/ 	.word	0x00001bc0
        /*0670*/ 	.word	0x000000ff
        /*0674*/ 	.word	0x00030800
        /*0678*/ 	.short	0x010a
        /*067a*/ 	.byte	0x26
	.zero		1


	//   ....[23]....
        /*067c*/ 	.word	0x00001c40
        /*0680*/ 	.word	0x0000000b
        /*0684*/ 	.word	0x00030830
        /*0688*/ 	.short	0x010a
        /*068a*/ 	.byte	0x3f
	.zero		1


	//   ....[24]....
        /*068c*/ 	.word	0x00001ce0
        /*0690*/ 	.word	0x0000000b
        /*0694*/ 	.word	0x00030830
        /*0698*/ 	.short	0x010a
        /*069a*/ 	.byte	0x3f
	.zero		1


	//   ....[25]....
        /*069c*/ 	.word	0x00002750
        /*06a0*/ 	.word	0x00000004
        /*06a4*/ 	.word	0x00000000
        /*06a8*/ 	.short	0x0101
        /*06aa*/ 	.byte	0x3f
	.zero		1


	//   ....[26]....
        /*06ac*/ 	.word	0x00004fa0
        /*06b0*/ 	.word	0x000000ff
        /*06b4*/ 	.word	0x00030830
        /*06b8*/ 	.short	0x010a
        /*06ba*/ 	.byte	0x07
	.zero		1


	//   ....[27]....
        /*06bc*/ 	.word	0x00004fe0
        /*06c0*/ 	.word	0x000000ff
        /*06c4*/ 	.word	0x00030830
        /*06c8*/ 	.short	0x010a
        /*06ca*/ 	.byte	0x07
	.zero		1


	//   ....[28]....
        /*06cc*/ 	.word	0x00005aa0
        /*06d0*/ 	.word	0x000000ff
        /*06d4*/ 	.word	0x00030850
        /*06d8*/ 	.short	0x010a
        /*06da*/ 	.byte	0x06
	.zero		1


	//   ....[29]....
        /*06dc*/ 	.word	0x00005ae0
        /*06e0*/ 	.word	0x000000ff
        /*06e4*/ 	.word	0x00030850
        /*06e8*/ 	.short	0x010a
        /*06ea*/ 	.byte	0x06
	.zero		1


	//   ....[30]....
        /*06ec*/ 	.word	0x00006490
        /*06f0*/ 	.word	0x0000000c
        /*06f4*/ 	.word	0x00000000
        /*06f8*/ 	.short	0x0101
        /*06fa*/ 	.byte	0x3f
	.zero		1


	//   ....[31]....
        /*06fc*/ 	.word	0x00007f50
        /*0700*/ 	.word	0x00000005
        /*0704*/ 	.word	0x00000000
        /*0708*/ 	.short	0x0101
        /*070a*/ 	.byte	0x3f
	.zero		1


	//   ....[32]....
        /*070c*/ 	.word	0x00008830
        /*0710*/ 	.word	0x000000ff
        /*0714*/ 	.word	0x00030830
        /*0718*/ 	.short	0x010a
        /*071a*/ 	.byte	0x06
	.zero		1


	//   ....[33]....
        /*071c*/ 	.word	0x00008870
        /*0720*/ 	.word	0x000000ff
        /*0724*/ 	.word	0x00030830
        /*0728*/ 	.short	0x010a
        /*072a*/ 	.byte	0x06
	.zero		1


	//   ....[34]....
        /*072c*/ 	.word	0x00009330
        /*0730*/ 	.word	0x000000ff
        /*0734*/ 	.word	0x00030850
        /*0738*/ 	.short	0x010a
        /*073a*/ 	.byte	0x0a
	.zero		1


	//   ....[35]....
        /*073c*/ 	.word	0x00009370
        /*0740*/ 	.word	0x000000ff
        /*0744*/ 	.word	0x00030850
        /*0748*/ 	.short	0x010a
        /*074a*/ 	.byte	0x0a
	.zero		1


	//   ....[36]....
        /*074c*/ 	.word	0x0000a6b0
        /*0750*/ 	.word	0x0000000d
        /*0754*/ 	.word	0x00000000
        /*0758*/ 	.short	0x0101
        /*075a*/ 	.byte	0x3f
	.zero		1


	//   ....[37]....
        /*075c*/ 	.word	0x0000a6f0
        /*0760*/ 	.word	0x00000088
        /*0764*/ 	.word	0x00000000
        /*0768*/ 	.short	0x0101
        /*076a*/ 	.byte	0x3f
	.zero		1


	//   ....[38]....
        /*076c*/ 	.word	0x0000acc0
        /*0770*/ 	.word	0x000000ff
        /*0774*/ 	.word	0x00030830
        /*0778*/ 	.short	0x010a
        /*077a*/ 	.byte	0x06
	.zero		1


	//   ....[39]....
        /*077c*/ 	.word	0x0000ad00
        /*0780*/ 	.word	0x000000ff
        /*0784*/ 	.word	0x00030830
        /*0788*/ 	.short	0x010a
        /*078a*/ 	.byte	0x06
	.zero		1


	//   ....[40]....
        /*078c*/ 	.word	0x0000b7c0
        /*0790*/ 	.word	0x000000ff
        /*0794*/ 	.word	0x00030850
        /*0798*/ 	.short	0x010a
        /*079a*/ 	.byte	0x0a
	.zero		1


	//   ....[41]....
        /*079c*/ 	.word	0x0000b800
        /*07a0*/ 	.word	0x000000ff
        /*07a4*/ 	.word	0x00030850
        /*07a8*/ 	.short	0x010a
        /*07aa*/ 	.byte	0x0a
	.zero		1


	//   ....[42]....
        /*07ac*/ 	.word	0x0000c1d0
        /*07b0*/ 	.word	0x00000002
        /*07b4*/ 	.word	0x00000000
        /*07b8*/ 	.short	0x0101
        /*07ba*/ 	.byte	0x3f
	.zero		1


	//   ....[43]....
        /*07bc*/ 	.word	0x0000db50
        /*07c0*/ 	.word	0x0000007d
        /*07c4*/ 	.word	0x00000000
        /*07c8*/ 	.short	0x0101
        /*07ca*/ 	.byte	0x3f
	.zero		1


	//   ....[44]....
        /*07cc*/ 	.word	0x0000e7e0
        /*07d0*/ 	.word	0x000000ff
        /*07d4*/ 	.word	0x00030850
        /*07d8*/ 	.short	0x010a
        /*07da*/ 	.byte	0x05
	.zero		1


	//   ....[45]....
        /*07dc*/ 	.word	0x0000e820
        /*07e0*/ 	.word	0x000000ff
        /*07e4*/ 	.word	0x00030850
        /*07e8*/ 	.short	0x010a
        /*07ea*/ 	.byte	0x05
	.zero		1


	//   ....[46]....
        /*07ec*/ 	.word	0x0000eff0
        /*07f0*/ 	.word	0x00000007
        /*07f4*/ 	.word	0x00000000
        /*07f8*/ 	.short	0x0101
        /*07fa*/ 	.byte	0x3f
	.zero		1


	//   ....[47]....
        /*07fc*/ 	.word	0x000106f0
        /*0800*/ 	.word	0x00000010
        /*0804*/ 	.word	0x00000000
        /*0808*/ 	.short	0x0101
        /*080a*/ 	.byte	0x3f
	.zero		1


	//   ....[48]....
        /*080c*/ 	.word	0x00012af0
        /*0810*/ 	.word	0x00000000
        /*0814*/ 	.word	0x00030840
        /*0818*/ 	.short	0x010a
        /*081a*/ 	.byte	0x3f
	.zero		1


	//   ....[49]....
        /*081c*/ 	.word	0x000139d0
        /*0820*/ 	.word	0x00000011
        /*0824*/ 	.word	0x00030800
        /*0828*/ 	.short	0x0107
        /*082a*/ 	.byte	0x3f
	.zero		1


	//   ....[50]....
        /*082c*/ 	.word	0x00013ae0
        /*0830*/ 	.word	0x00000011
        /*0834*/ 	.word	0x00030800
        /*0838*/ 	.short	0x0101
        /*083a*/ 	.byte	0x3f
	.zero		1


	//   ....[51]....
        /*083c*/ 	.word	0x00013b00
        /*0840*/ 	.word	0x00000011
        /*0844*/ 	.word	0x00030820
        /*0848*/ 	.short	0x010a
        /*084a*/ 	.byte	0x3f
	.zero		1


	//   ....[52]....
        /*084c*/ 	.word	0x00013e40
        /*0850*/ 	.word	0x00000003
        /*0854*/ 	.word	0x00030840
        /*0858*/ 	.short	0x010a
        /*085a*/ 	.byte	0x3f
	.zero		1


	//   ....[53]....
        /*085c*/ 	.word	0x000142d0
        /*0860*/ 	.word	0x00000003
        /*0864*/ 	.word	0x00000060
        /*0868*/ 	.short	0x010a
        /*086a*/ 	.byte	0x3f
	.zero		1


	//   ....[54]....
        /*086c*/ 	.word	0x00014a30
        /*0870*/ 	.word	0x00000003
        /*0874*/ 	.word	0x00030840
        /*0878*/ 	.short	0x010a
        /*087a*/ 	.byte	0x3f
	.zero		1


	//   ....[55]....
        /*087c*/ 	.word	0x00014ec0
        /*0880*/ 	.word	0x00000009
        /*0884*/ 	.word	0x00000060
        /*0888*/ 	.short	0x010a
        /*088a*/ 	.byte	0x3f
	.zero		1


	//   ....[56]....
        /*088c*/ 	.word	0x00015560
        /*0890*/ 	.word	0x00000002
        /*0894*/ 	.word	0x00030840
        /*0898*/ 	.short	0x010a
        /*089a*/ 	.byte	0x3f
	.zero		1


	//   ....[57]....
        /*089c*/ 	.word	0x000159f0
        /*08a0*/ 	.word	0x00000002
        /*08a4*/ 	.word	0x00000060
        /*08a8*/ 	.short	0x010a
        /*08aa*/ 	.byte	0x3f
	.zero		1


	//   ....[58]....
        /*08ac*/ 	.word	0x00016040
        /*08b0*/ 	.word	0x00000002
        /*08b4*/ 	.word	0x00030860
        /*08b8*/ 	.short	0x010a
        /*08ba*/ 	.byte	0x3f
	.zero		1


	//   ....[59]....
        /*08bc*/ 	.word	0x00016730
        /*08c0*/ 	.word	0x00000000
        /*08c4*/ 	.word	0x00030820
        /*08c8*/ 	.short	0x010a
        /*08ca*/ 	.byte	0x3f
	.zero		1


	//   ....[60]....
        /*08cc*/ 	.word	0x00016920
        /*08d0*/ 	.word	0x00000006
        /*08d4*/ 	.word	0x00000000
        /*08d8*/ 	.short	0x010a
        /*08da*/ 	.byte	0x3f
	.zero		1


	//   ....[61]....
        /*08dc*/ 	.word	0x00016970
        /*08e0*/ 	.word	0x00000003
        /*08e4*/ 	.word	0x00000000
        /*08e8*/ 	.short	0x010a
        /*08ea*/ 	.byte	0x3f
	.zero		1


	//   ....[62]....
        /*08ec*/ 	.word	0x000169d0
        /*08f0*/ 	.word	0x00000012
        /*08f4*/ 	.word	0x00000000
        /*08f8*/ 	.short	0x010a
        /*08fa*/ 	.byte	0x3f
	.zero		1


	//   ....[63]....
        /*08fc*/ 	.word	0x00016a00
        /*0900*/ 	.word	0x00000003
        /*0904*/ 	.word	0x00000000
        /*0908*/ 	.short	0x010a
        /*090a*/ 	.byte	0x3f
	.zero		1


	//   ....[64]....
        /*090c*/ 	.word	0x00016a70
        /*0910*/ 	.word	0x00000003
        /*0914*/ 	.word	0x00030800
        /*0918*/ 	.short	0x010a
        /*091a*/ 	.byte	0x3f
	.zero		1


	//   ....[65]....
        /*091c*/ 	.word	0x00016ac0
        /*0920*/ 	.word	0x0000000b
        /*0924*/ 	.word	0x00030830
        /*0928*/ 	.short	0x010a
        /*092a*/ 	.byte	0x3f
	.zero		1


	//   ....[66]....
        /*092c*/ 	.word	0x00016b20
        /*0930*/ 	.word	0x0000000c
        /*0934*/ 	.word	0x00030830
        /*0938*/ 	.short	0x010a
        /*093a*/ 	.byte	0x3f
	.zero		1


	//   ....[67]....
        /*093c*/ 	.word	0x00016b80
        /*0940*/ 	.word	0x00000009
        /*0944*/ 	.word	0x00030850
        /*0948*/ 	.short	0x010a
        /*094a*/ 	.byte	0x3f
	.zero		1


	//   ....[68]....
        /*094c*/ 	.word	0x00016be0
        /*0950*/ 	.word	0x00000004
        /*0954*/ 	.word	0x00030830
        /*0958*/ 	.short	0x010a
        /*095a*/ 	.byte	0x3f
	.zero		1


	//   ....[69]....
        /*095c*/ 	.word	0x00016c40
        /*0960*/ 	.word	0x00000003
        /*0964*/ 	.word	0x00030850
        /*0968*/ 	.short	0x010a
        /*096a*/ 	.byte	0x3f
	.zero		1


	//   ....[70]....
        /*096c*/ 	.word	0x00016ca0
        /*0970*/ 	.word	0x00000004
        /*0974*/ 	.word	0x00030830
        /*0978*/ 	.short	0x010a
        /*097a*/ 	.byte	0x3f
	.zero		1


	//   ....[71]....
        /*097c*/ 	.word	0x00016d00
        /*0980*/ 	.word	0x00000003
        /*0984*/ 	.word	0x00030850
        /*0988*/ 	.short	0x010a
        /*098a*/ 	.byte	0x3f
	.zero		1


	//   ....[72]....
        /*098c*/ 	.word	0x00016d60
        /*0990*/ 	.word	0x00000007
        /*0994*/ 	.word	0x00030850
        /*0998*/ 	.short	0x010a
        /*099a*/ 	.byte	0x3f
	.zero		1


	//   ....[73]....
        /*099c*/ 	.word	0x00016eb0
        /*09a0*/ 	.word	0x00000000
        /*09a4*/ 	.word	0x00030840
        /*09a8*/ 	.short	0x010a
        /*09aa*/ 	.byte	0x3f
	.zero		1


	//   ....[74]....
        /*09ac*/ 	.word	0x00017b10
        /*09b0*/ 	.word	0x00000011
        /*09b4*/ 	.word	0x00030820
        /*09b8*/ 	.short	0x010a
        /*09ba*/ 	.byte	0x3f
	.zero		1


	//   ....[75]....
        /*09bc*/ 	.word	0x00017b60
        /*09c0*/ 	.word	0x00000003
        /*09c4*/ 	.word	0x00030840
        /*09c8*/ 	.short	0x010a
        /*09ca*/ 	.byte	0x3f
	.zero		1


	//   ....[76]....
        /*09cc*/ 	.word	0x00017bb0
        /*09d0*/ 	.word	0x00000003
        /*09d4*/ 	.word	0x00000060
        /*09d8*/ 	.short	0x010a
        /*09da*/ 	.byte	0x3f
	.zero		1


	//   ....[77]....
        /*09dc*/ 	.word	0x00017c00
        /*09e0*/ 	.word	0x00000003
        /*09e4*/ 	.word	0x00030840
        /*09e8*/ 	.short	0x010a
        /*09ea*/ 	.byte	0x3f
	.zero		1


	//   ....[78]....
        /*09ec*/ 	.word	0x00017c50
        /*09f0*/ 	.word	0x00000009
        /*09f4*/ 	.word	0x00000060
        /*09f8*/ 	.short	0x010a
        /*09fa*/ 	.byte	0x3f
	.zero		1


	//   ....[79]....
        /*09fc*/ 	.word	0x00017ca0
        /*0a00*/ 	.word	0x00000002
        /*0a04*/ 	.word	0x00030840
        /*0a08*/ 	.short	0x010a
        /*0a0a*/ 	.byte	0x3f
	.zero		1


	//   ....[80]....
        /*0a0c*/ 	.word	0x00017cf0
        /*0a10*/ 	.word	0x00000002
        /*0a14*/ 	.word	0x00000060
        /*0a18*/ 	.short	0x010a
        /*0a1a*/ 	.byte	0x3f
	.zero		1


	//   ....[81]....
        /*0a1c*/ 	.word	0x00017d40
        /*0a20*/ 	.word	0x00000002
        /*0a24*/ 	.word	0x00030860
        /*0a28*/ 	.short	0x010a
        /*0a2a*/ 	.byte	0x3f
	.zero		1


	//   ....[82]....
        /*0a2c*/ 	.word	0x00017e30
        /*0a30*/ 	.word	0x00000000
        /*0a34*/ 	.word	0x00030820
        /*0a38*/ 	.short	0x010a
        /*0a3a*/ 	.byte	0x3f
	.zero		1


	//   ....[83]....
        /*0a3c*/ 	.word	0x00017fd0
        /*0a40*/ 	.word	0x00000006
        /*0a44*/ 	.word	0x00000000
        /*0a48*/ 	.short	0x010a
        /*0a4a*/ 	.byte	0x3f
	.zero		1


	//   ....[84]....
        /*0a4c*/ 	.word	0x00018020
        /*0a50*/ 	.word	0x00000003
        /*0a54*/ 	.word	0x00000000
        /*0a58*/ 	.short	0x010a
        /*0a5a*/ 	.byte	0x3f
	.zero		1


	//   ....[85]....
        /*0a5c*/ 	.word	0x00018070
        /*0a60*/ 	.word	0x00000012
        /*0a64*/ 	.word	0x00000000
        /*0a68*/ 	.short	0x010a
        /*0a6a*/ 	.byte	0x3f
	.zero		1


	//----- nvinfo : EIATTR_NUM_MBARRIERS
	.align		4
.L_215:
        /*0a6c*/ 	.byte	0x03, 0x38
        /*0a6e*/ 	.short	0x0016


	//----- nvinfo : EIATTR_EXIT_INSTR_OFFSETS
	.align		4
        /*0a70*/ 	.byte	0x04, 0x1c
        /*0a72*/ 	.short	(.L_217 - .L_216)


	//   ....[0]....
.L_216:
        /*0a74*/ 	.word	0x00000a10


	//   ....[1]....
        /*0a78*/ 	.word	0x00011720


	//   ....[2]....
        /*0a7c*/ 	.word	0x00016a50


	//----- nvinfo : EIATTR_MAX_THREADS
	.align		4
.L_217:
        /*0a80*/ 	.byte	0x04, 0x05
        /*0a82*/ 	.short	(.L_219 - .L_218)
.L_218:
        /*0a84*/ 	.word	0x00000180
        /*0a88*/ 	.word	0x00000001
        /*0a8c*/ 	.word	0x00000001


	//----- nvinfo : EIATTR_CRS_STACK_SIZE
	.align		4
.L_219:
        /*0a90*/ 	.byte	0x04, 0x1e
        /*0a92*/ 	.short	(.L_221 - .L_220)
.L_220:
        /*0a94*/ 	.word	0x00000000


	//----- nvinfo : EIATTR_CBANK_PARAM_SIZE
	.align		4
.L_221:
        /*0a98*/ 	.byte	0x03, 0x19
        /*0a9a*/ 	.short	0x0af0


	//----- nvinfo : EIATTR_PARAM_CBANK
	.align		4
        /*0a9c*/ 	.byte	0x04, 0x0a
        /*0a9e*/ 	.short	(.L_223 - .L_222)
	.align		4
.L_222:
        /*0aa0*/ 	.word	index@(.nv.constant0._ZN7cutlass13device_kernelIN5flash11enable_sm90INS1_16FlashAttnFwdSm90INS1_25CollectiveMainloopFwdSm90ILi2EN4cute5tupleIJNS5_1CILi1EEES8_S8_EEENS6_IJNS7_ILi128EEENS7_ILi96EEENS7_ILi192EEEEEELi192ENS_6half_tEfNS_4arch4Sm90ELb0ELb1ELb1ELb0ELb0ELb0ELb0ELb1ELb1ELb1ELb0ELb0EEENS1_21CollectiveEpilogueFwdINS6_IJSA_SC_SB_EEES9_SE_SG_Li256ELb0ELb1ELb0ELb0EEENS1_30DynamicPersistentTileSchedulerILi256ELi128ELb0ELb1ELb1EEEEEEEEEvNT_6ParamsE)
        /*0aa4*/ 	.short	0x0210
        /*0aa6*/ 	.short	0x0af0


	//----- nvinfo : EIATTR_SW_WAR
	.align		4
.L_223:
        /*0aa8*/ 	.byte	0x04, 0x36
        /*0aaa*/ 	.short	(.L_225 - .L_224)
.L_224:
        /*0aac*/ 	.word	0x00000008
.L_225:


//--------------------- .nv.info._ZN7cutlass13device_kernelIN5flash11enable_sm90INS1_16FlashAttnFwdSm90INS1_25CollectiveMainloopFwdSm90ILi2EN4cute5tupleIJNS5_1CILi1EEES8_S8_EEENS6_IJNS7_ILi128EEENS7_ILi96EEENS7_ILi192EEEEEELi192ENS_6half_tEfNS_4arch4Sm90ELb0ELb1ELb1ELb1ELb0ELb0ELb0ELb1ELb1ELb1ELb0ELb0EEENS1_21CollectiveEpilogueFwdINS6_IJSA_SC_SB_EEES9_SE_SG_Li256ELb1ELb1ELb0ELb0EEENS1_36VarlenDynamicPersistentTileSchedulerILi128ELi96ELi256ELi128ELb0ELb1ELb1ELb1ELb0ELb1EEEEEEEEEvNT_6ParamsE --------------------------
	.section	.nv.info._ZN7cutlass13device_kernelIN5flash11enable_sm90INS1_16FlashAttnFwdSm90INS1_25CollectiveMainloopFwdSm90ILi2EN4cute5tupleIJNS5_1CILi1EEES8_S8_EEENS6_IJNS7_ILi128EEENS7_ILi96EEENS7_ILi192EEEEEELi192ENS_6half_tEfNS_4arch4Sm90ELb0ELb1ELb1ELb1ELb0ELb0ELb0ELb1ELb1ELb1ELb0ELb0EEENS1_21CollectiveEpilogueFwdINS6_IJSA_SC_SB_EEES9_SE_SG_Li256ELb1ELb1ELb0ELb0EEENS1_36VarlenDynamicPersistentTileSchedulerILi128ELi96ELi256ELi128ELb0ELb1ELb1ELb1ELb0ELb1EEEEEEEEEvNT_6ParamsE,"",@"SHT_CUDA_INFO"
	.sectionflags	@""
	.align	4


	//----- nvinfo : EIATTR_CUDA_API_VERSION
	.align		4
        /*0000*/ 	.byte	0x04, 0x37
        /*0002*/ 	.short	(.L_227 - .L_226)
.L_226:
        /*0004*/ 	.word	0x00000082


	//----- nvinfo : EIATTR_KPARAM_INFO
	.align		4
.L_227:
        /*0008*/ 	.byte	0x04, 0x17
        /*000a*/ 	.short	(.L_229 - .L_228)
.L_228:
        /*000c*/ 	.word	0x00000000
        /*0010*/ 	.short	0x0000
        /*0012*/ 	.short	0x0070
        /*0014*/ 	.byte	0x00, 0xf0, 0x01, 0x2a


	//----- nvinfo : EIATTR_SPARSE_MMA_MASK
	.align		4
.L_229:
        /*0018*/ 	.byte	0x03, 0x50
        /*001a*/ 	.short	0x0000


	//----- nvinfo : EIATTR_MAXREG_COUNT
	.align		4
        /*001c*/ 	.byte	0x03, 0x1b
        /*001e*/ 	.short	0x00a8


	//----- nvinfo : EIATTR_NUM_BARRIERS
	.align		4
        /*0020*/ 	.byte	0x02, 0x4c
        /*0022*/ 	.byte	0x09
	.zero		1


	//----- nvinfo : EIATTR_EXTERNS
	.align		4
        /*0024*/ 	.byte	0x04, 0x0f
        /*0026*/ 	.short	(.L_231 - .L_230)


	//   ....[0]....
	.align		4
.L_230:
        /*0028*/ 	.word	index@(__assertfail)


	//----- nvinfo : EIATTR_ANNOTATIONS
	.align		4
.L_231:
        /*002c*/ 	.byte	0x04, 0x55
        /*002e*/ 	.short	(.L_233 - .L_232)


	//   ....[0]....
.L_232:
        /* <DEDUP_REMOVED lines=65> */


	//----- nvinfo : EIATTR_MERCURY_ISA_VERSION
	.align		4
.L_233:
        /*0428*/ 	.byte	0x03, 0x5f
        /*042a*/ 	.short	0x0101


	//----- nvinfo : EIATTR_UNUSED_LOAD_BYTE_OFFSET
	.align		4
        /*042c*/ 	.byte	0x04, 0x44
        /*042e*/ 	.short	(.L_235 - .L_234)


	//   ....[0]....
.L_234:
        /*0430*/ 	.word	0x00000a10
        /*0434*/ 	.word	0x0000fff0


	//   ....[1]....
        /*0438*/ 	.word	0x0000f470
        /*043c*/ 	.word	0x0000fff0


	//----- nvinfo : EIATTR_INT_WARP_WIDE_INSTR_OFFSETS
	.align		4
.L_235:
        /*0440*/ 	.byte	0x04, 0x31
        /*0442*/ 	.short	(.L_237 - .L_236)


	//   ....[0]....
.L_236:
        /*0444*/ 	.word	0x00000130


	//   ....[1]....
        /*0448*/ 	.word	0x00000170


	//   ....[2]....
        /*044c*/ 	.word	0x000001e0


	//   ....[3]....
        /*0450*/ 	.word	0x000133e0


	//   ....[4]....
        /*0454*/ 	.word	0x00013480


	//   ....[5]....
        /*0458*/ 	.word	0x000173c0


	//   ....[6]....
        /*045c*/ 	.word	0x00017430


	//----- nvinfo : EIATTR_COOP_GROUP_MASK_REGIDS
	.align		4
.L_237:
        /*0460*/ 	.byte	0x04, 0x29
        /*0462*/ 	.short	(.L_239 - .L_238)


	//   ....[0]....
.L_238:
        /*0464*/ 	.word	0xffffffff


	//   ....[1]....
        /*0468*/ 	.word	0xffffffff


	//   ....[2]....
        /*046c*/ 	.word	0xffffffff


	//   ....[3]....
        /*0470*/ 	.word	0xffffffff


	//   ....[4]....
        /*0474*/ 	.word	0xffffffff


	//   ....[5]....
        /*0478*/ 	.word	0xffffffff


	//   ....[6]....
        /*047c*/ 	.word	0xffffffff


	//   ....[7]....
        /*0480*/ 	.word	0xffffffff


	//   ....[8]....
        /*0484*/ 	.word	0xffffffff


	//   ....[9]....
        /*0488*/ 	.word	0xffffffff


	//   ....[10]....
        /*048c*/ 	.word	0xffffffff


	//   ....[11]....
        /*0490*/ 	.word	0xffffffff


	//   ....[12]....
        /*0494*/ 	.word	0xffffffff


	//   ....[13]....
        /*0498*/ 	.word	0xffffffff


	//   ....[14]....
        /*049c*/ 	.word	0xffffffff


	//   ....[15]....
        /*04a0*/ 	.word	0xffffffff


	//   ....[16]....
        /*04a4*/ 	.word	0xffffffff


	//   ....[17]....
        /*04a8*/ 	.word	0xffffffff


	//   ....[18]....
        /*04ac*/ 	.word	0xffffffff


	//   ....[19]....
        /*04b0*/ 	.word	0xffffffff


	//   ....[20]....
        /*04b4*/ 	.word	0xffffffff


	//   ....[21]....
        /*04b8*/ 	.word	0xffffffff


	//   ....[22]....
        /*04bc*/ 	.word	0xffffffff


	//   ....[23]....
        /*04c0*/ 	.word	0xffffffff


	//   ....[24]....
        /*04c4*/ 	.word	0xffffffff


	//   ....[25]....
        /*04c8*/ 	.word	0xffffffff


	//   ....[26]....
        /*04cc*/ 	.word	0xffffffff


	//   ....[27]....
        /*04d0*/ 	.word	0xffffffff


	//   ....[28]....
        /*04d4*/ 	.word	0xffffffff


	//   ....[29]....
        /*04d8*/ 	.word	0xffffffff


	//   ....[30]....
        /*04dc*/ 	.word	0xffffffff


	//   ....[31]....
        /*04e0*/ 	.word	0xffffffff


	//   ....[32]....
        /*04e4*/ 	.word	0xffffffff


	//   ....[33]....
        /*04e8*/ 	.word	0xffffffff


	//   ....[34]....
        /*04ec*/ 	.word	0xffffffff


	//   ....[35]....
        /*04f0*/ 	.word	0xffffffff


	//   ....[36]....
        /*04f4*/ 	.word	0xffffffff


	//   ....[37]....
        /*04f8*/ 	.word	0xffffffff


	//   ....[38]....
        /*04fc*/ 	.word	0xffffffff


	//   ....[39]....
        /*0500*/ 	.word	0xffffffff


	//   ....[40]....
        /*0504*/ 	.word	0xffffffff


	//   ....[41]....
        /*0508*/ 	.word	0xffffffff


	//   ....[42]....
        /*050c*/ 	.word	0xffffffff


	//   ....[43]....
        /*0510*/ 	.word	0xffffffff


	//   ....[44]....
        /*0514*/ 	.word	0xffffffff


	//   ....[45]....
        /*0518*/ 	.word	0xffffffff


	//   ....[46]....
        /*051c*/ 	.word	0xffffffff


	//   ....[47]....
        /*0520*/ 	.word	0xffffffff


	//   ....[48]....
        /*0524*/ 	.word	0xffffffff


	//   ....[49]....
        /*0528*/ 	.word	0xffffffff


	//   ....[50]....
        /*052c*/ 	.word	0xffffffff


	//   ....[51]....
        /*0530*/ 	.word	0xffffffff


	//   ....[52]....
        /*0534*/ 	.word	0xffffffff


	//   ....[53]....
        /*0538*/ 	.word	0xffffffff


	//   ....[54]....
        /*053c*/ 	.word	0xffffffff


	//   ....[55]....
        /*0540*/ 	.word	0xffffffff


	//   ....[56]....
        /*0544*/ 	.word	0xffffffff


	//   ....[57]....
        /*0548*/ 	.word	0xffffffff


	//   ....[58]....
        /*054c*/ 	.word	0xffffffff


	//   ....[59]....
        /*0550*/ 	.word	0xffffffff


	//   ....[60]....
        /*0554*/ 	.word	0xffffffff


	//   ....[61]....
        /*0558*/ 	.word	0xffffffff


	//   ....[62]....
        /*055c*/ 	.word	0xffffffff


	//   ....[63]....
        /*0560*/ 	.word	0xffffffff


	//   ....[64]....
        /*0564*/ 	.word	0xffffffff


	//   ....[65]....
        /*0568*/ 	.word	0xffffffff


	//   ....[66]....
        /*056c*/ 	.word	0xffffffff


	//   ....[67]....
        /*0570*/ 	.word	0xffffffff


	//   ....[68]....
        /*0574*/ 	.word	0xffffffff


	//   ....[69]....
        /*0578*/ 	.word	0xffffffff


	//   ....[70]....
        /*057c*/ 	.word	0xffffffff


	//   ....[71]....
        /*0580*/ 	.word	0xffffffff


	//   ....[72]....
        /*0584*/ 	.word	0xffffffff


	//   ....[73]....
        /*0588*/ 	.word	0xffffffff


	//   ....[74]....
        /*058c*/ 	.word	0xffffffff


	//   ....[75]....
        /*0590*/ 	.word	0xffffffff


	//   ....[76]....
        /*0594*/ 	.word	0xffffffff


	//   ....[77]....
        /*0598*/ 	.word	0xffffffff


	//   ....[78]....
        /*059c*/ 	.word	0xffffffff


	//   ....[79]....
        /*05a0*/ 	.word	0xffffffff


	//   ....[80]....
        /*05a4*/ 	.word	0xffffffff


	//   ....[81]....
        /*05a8*/ 	.word	0xffffffff


	//   ....[82]....
        /*05ac*/ 	.word	0xffffffff


	//   ....[83]....
        /*05b0*/ 	.word	0xffffffff


	//   ....[84]....
        /*05b4*/ 	.word	0xffffffff


	//   ....[85]....
        /*05b8*/ 	.word	0xffffffff


	//   ....[86]....
        /*05bc*/ 	.word	0xffffffff


	//   ....[87]....
        /*05c0*/ 	.word	0xffffffff


	//   ....[88]....
        /*05c4*/ 	.word	0xffffffff


	//   ....[89]....
        /*05c8*/ 	.word	0xffffffff


	//   ....[90]....
        /*05cc*/ 	.word	0xffffffff


	//   ....[91]....
        /*05d0*/ 	.word	0xffffffff


	//   ....[92]....
        /*05d4*/ 	.word	0xffffffff


	//   ....[93]....
        /*05d8*/ 	.word	0xffffffff


	//   ....[94]....
        /*05dc*/ 	.word	0xffffffff


	//   ....[95]....
        /*05e0*/ 	.word	0xffffffff


	//   ....[96]....
        /*05e4*/ 	.word	0xffffffff


	//   ....[97]....
        /*05e8*/ 	.word	0xffffffff


	//   ....[98]....
        /*05ec*/ 	.word	0xffffffff


	//   ....[99]....
        /*05f0*/ 	.word	0xffffffff


	//   ....[100]....
        /*05f4*/ 	.word	0xffffffff


	//   ....[101]....
        /*05f8*/ 	.word	0xffffffff


	//   ....[102]....
        /*05fc*/ 	.word	0xffffffff


	//   ....[103]....
        /*0600*/ 	.word	0xffffffff


	//   ....[104]....
        /*0604*/ 	.word	0xffffffff


	//   ....[105]....
        /*0608*/ 	.word	0x0500000f


	//   ....[106]....
        /*060c*/ 	.word	0x0500000f


	//   ....[107]....
        /*0610*/ 	.word	0x0500000f


	//   ....[108]....
        /*0614*/ 	.word	0x0500000f


	//   ....[109]....
        /*0618*/ 	.word	0x0500000f


	//   ....[110]....
        /*061c*/ 	.word	0x0500000f


	//   ....[111]....
        /*0620*/ 	.word	0x0500000f


	//   ....[112]....
        /*0624*/ 	.word	0x0500000f


	//   ....[113]....
        /*0628*/ 	.word	0x0500000f


	//   ....[114]....
        /*062c*/ 	.word	0x0500000f


	//   ....[115]....
        /*0630*/ 	.word	0x0500000f


	//   ....[116]....
        /*0634*/ 	.word	0x0500000f


	//   ....[117]....
        /*0638*/ 	.word	0x0500000f


	//   ....[118]....
        /*063c*/ 	.word	0x0500000f


	//   ....[119]....
        /*0640*/ 	.word	0x0500000f


	//   ....[120]....
        /*0644*/ 	.word	0x0500000f


	//   ....[121]....
        /*0648*/ 	.word	0x0500000f


	//   ....[122]....
        /*064c*/ 	.word	0x0500000f


	//   ....[123]....
        /*0650*/ 	.word	0x0500000f


	//   ....[124]....
        /*0654*/ 	.word	0x0500000f


	//   ....[125]....
        /*0658*/ 	.word	0x0500000f


	//   ....[126]....
        /*065c*/ 	.word	0x0500000f


	//   ....[127]....
        /*0660*/ 	.word	0x0500000f


	//   ....[128]....
        /*0664*/ 	.word	0x0500000f


	//   ....[129]....
        /*0668*/ 	.word	0x0500000f


	//   ....[130]....
        /*066c*/ 	.word	0x0500000f


	//   ....[131]....
        /*0670*/ 	.word	0x0500000f


	//   ....[132]....
        /*0674*/ 	.word	0x0500000f


	//   ....[133]....
        /*0678*/ 	.word	0x0500000f


	//   ....[134]....
        /*067c*/ 	.word	0x0500000f


	//   ....[135]....
        /*0680*/ 	.word	0x0500000f


	//   ....[136]....
        /*0684*/ 	.word	0x0500000f


	//   ....[137]....
        /*0688*/ 	.word	0x0500000f


	//   ....[138]....
        /*068c*/ 	.word	0x0500000f


	//   ....[139]....
        /*0690*/ 	.word	0x0500000f


	//----- nvinfo : EIATTR_COOP_GROUP_INSTR_OFFSETS
	.align		4
.L_239:
        /*0694*/ 	.byte	0x04, 0x28
        /*0696*/ 	.short	(.L_241 - .L_240)


	//   ....[0]....
.L_240:
        /*0698*/ 	.word	0x00000060


	//   ....[1]....
        /*069c*/ 	.word	0x00000140


	//   ....[2]....
        /*06a0*/ 	.word	0x00000190


	//   ....[3]....
        /*06a4*/ 	.word	0x000003c0


	//   ....[4]....
        /*06a8*/ 	.word	0x00000520


	//   ....[5]....
        /*06ac*/ 	.word	0x00000640


	//   ....[6]....
        /*06b0*/ 	.word	0x000007a0


	//   ....[7]....
        /*06b4*/ 	.word	0x00001aa0


	//   ....[8]....
        /*06b8*/ 	.word	0x00002860


	//   ....[9]....
        /*06bc*/ 	.word	0x000034e0


	//   ....[10]....
        /*06c0*/ 	.word	0x00003b20


	//   ....[11]....
        /*06c4*/ 	.word	0x00003c50


	//   ....[12]....
        /*06c8*/ 	.word	0x000041c0


	//   ....[13]....
        /*06cc*/ 	.word	0x00004260


	//   ....[14]....
        /*06d0*/ 	.word	0x000064b0


	//   ....[15]....
        /*06d4*/ 	.word	0x00006770


	//   ....[16]....
        /*06d8*/ 	.word	0x000074c0


	//   ....[17]....
        /*06dc*/ 	.word	0x000075d0


	//   ....[18]....
        /*06e0*/ 	.word	0x00007ba0


	//   ....[19]....
        /*06e4*/ 	.word	0x00007c30


	//   ....[20]....
        /*06e8*/ 	.word	0x00009de0


	//   ....[21]....
        /*06ec*/ 	.word	0x00009e00


	//   ....[22]....
        /*06f0*/ 	.word	0x0000a280


	//   ....[23]....
        /*06f4*/ 	.word	0x0000a2f0


	//   ....[24]....
        /*06f8*/ 	.word	0x0000c030


	//   ....[25]....
        /*06fc*/ 	.word	0x0000c480


	//   ....[26]....
        /*0700*/ 	.word	0x0000d1e0


	//   ....[27]....
        /*0704*/ 	.word	0x0000d300


	//   ....[28]....
        /*0708*/ 	.word	0x0000d8c0


	//   ....[29]....
        /*070c*/ 	.word	0x0000d920


	//   ....[30]....
        /*0710*/ 	.word	0x0000e9a0


	//   ....[31]....
        /*0714*/ 	.word	0x0000e9e0


	//   ....[32]....
        /*0718*/ 	.word	0x0000eae0


	//   ....[33]....
        /*071c*/ 	.word	0x0000eb00


	//   ....[34]....
        /*0720*/ 	.word	0x000102f0


	//   ....[35]....
        /*0724*/ 	.word	0x00010320


	//   ....[36]....
        /*0728*/ 	.word	0x00010350


	//   ....[37]....
        /*072c*/ 	.word	0x000103c0


	//   ....[38]....
        /*0730*/ 	.word	0x00010a80


	//   ....[39]....
        /*0734*/ 	.word	0x00010aa0


	//   ....[40]....
        /*0738*/ 	.word	0x00010bc0


	//   ....[41]....
        /*073c*/ 	.word	0x00010be0


	//   ....[42]....
        /*0740*/ 	.word	0x00010cf0


	//   ....[43]....
        /*0744*/ 	.word	0x00010d10


	//   ....[44]....
        /*0748*/ 	.word	0x00010e30


	//   ....[45]....
        /*074c*/ 	.word	0x00010e50


	//   ....[46]....
        /*0750*/ 	.word	0x000117e0


	//   ....[47]....
        /*0754*/ 	.word	0x00011810


	//   ....[48]....
        /*0758*/ 	.word	0x00011930


	//   ....[49]....
        /*075c*/ 	.word	0x00011950


	//   ....[50]....
        /*0760*/ 	.word	0x00011a60


	//   ....[51]....
        /*0764*/ 	.word	0x00011a80


	//   ....[52]....
        /*0768*/ 	.word	0x00011ba0


	//   ....[53]....
        /*076c*/ 	.word	0x00011bc0


	//   ....[54]....
        /*0770*/ 	.word	0x00011d70


	//   ....[55]....
        /*0774*/ 	.word	0x00011f60


	//   ....[56]....
        /*0778*/ 	.word	0x00011f90


	//   ....[57]....
        /*077c*/ 	.word	0x00011fc0


	//   ....[58]....
        /*0780*/ 	.word	0x00011ff0


	//   ....[59]....
        /*0784*/ 	.word	0x00012020


	//   ....[60]....
        /*0788*/ 	.word	0x00012050


	//   ....[61]....
        /*078c*/ 	.word	0x000121d0


	//   ....[62]....
        /*0790*/ 	.word	0x00012200


	//   ....[63]....
        /*0794*/ 	.word	0x00012230


	//   ....[64]....
        /*0798*/ 	.word	0x00012260


	//   ....[65]....
        /*079c*/ 	.word	0x00012290


	//   ....[66]....
        /*07a0*/ 	.word	0x000122c0


	//   ....[67]....
        /*07a4*/ 	.word	0x00012370


	//   ....[68]....
        /*07a8*/ 	.word	0x000123d0


	//   ....[69]....
        /*07ac*/ 	.word	0x00012460


	//   ....[70]....
        /*07b0*/ 	.word	0x000139c0


	//   ....[71]....
        /*07b4*/ 	.word	0x00014610


	//   ....[72]....
        /*07b8*/ 	.word	0x00014660


	//   ....[73]....
        /*07bc*/ 	.word	0x00014680


	//   ....[74]....
        /*07c0*/ 	.word	0x000146c0


	//   ....[75]....
        /*07c4*/ 	.word	0x000147f0


	//   ....[76]....
        /*07c8*/ 	.word	0x00014800


	//   ....[77]....
        /*07cc*/ 	.word	0x000148a0


	//   ....[78]....
        /*07d0*/ 	.word	0x000148b0


	//   ....[79]....
        /*07d4*/ 	.word	0x00014950


	//   ....[80]....
        /*07d8*/ 	.word	0x00014960


	//   ....[81]....
        /*07dc*/ 	.word	0x00014a00


	//   ....[82]....
        /*07e0*/ 	.word	0x00014a10


	//   ....[83]....
        /*07e4*/ 	.word	0x00014a90


	//   ....[84]....
        /*07e8*/ 	.word	0x00014ac0


	//   ....[85]....
        /*07ec*/ 	.word	0x00014ae0


	//   ....[86]....
        /*07f0*/ 	.word	0x00014af0


	//   ....[87]....
        /*07f4*/ 	.word	0x00017bd0


	//   ....[88]....
        /*07f8*/ 	.word	0x00017c30


	//   ....[89]....
        /*07fc*/ 	.word	0x00017c60


	//   ....[90]....
        /*0800*/ 	.word	0x00017c70


	//   ....[91]....
        /*0804*/ 	.word	0x00017ca0


	//   ....[92]....
        /*0808*/ 	.word	0x00017cd0


	//   ....[93]....
        /*080c*/ 	.word	0x00017d00


	//   ....[94]....
        /*0810*/ 	.word	0x00017d30


	//   ....[95]....
        /*0814*/ 	.word	0x00017ec0


	//   ....[96]....
        /*0818*/ 	.word	0x00017ef0


	//   ....[97]....
        /*081c*/ 	.word	0x00017f20


	//   ....[98]....
        /*0820*/ 	.word	0x00017f50


	//   ....[99]....
        /*0824*/ 	.word	0x00017f80


	//   ....[100]....
        /*0828*/ 	.word	0x00017fb0


	//   ....[101]....
        /*082c*/ 	.word	0x00018070


	//   ....[102]....
        /*0830*/ 	.word	0x00018090


	//   ....[103]....
        /*0834*/ 	.word	0x00018100


	//   ....[104]....
        /*0838*/ 	.word	0x000187e0


	//   ....[105]....
        /*083c*/ 	.word	0x00018e90


	//   ....[106]....
        /*0840*/ 	.word	0x00019060


	//   ....[107]....
        /*0844*/ 	.word	0x000190b0


	//   ....[108]....
        /*0848*/ 	.word	0x000191e0


	//   ....[109]....
        /*084c*/ 	.word	0x00019230


	//   ....[110]....
        /*0850*/ 	.word	0x00019370


	//   ....[111]....
        /*0854*/ 	.word	0x000193e0


	//   ....[112]....
        /*0858*/ 	.word	0x00019510


	//   ....[113]....
        /*085c*/ 	.word	0x00019560


	//   ....[114]....
        /*0860*/ 	.word	0x00019690


	//   ....[115]....
        /*0864*/ 	.word	0x000196e0


	//   ....[116]....
        /*0868*/ 	.word	0x00019810


	//   ....[117]....
        /*086c*/ 	.word	0x00019860


	//   ....[118]....
        /*0870*/ 	.word	0x00019970


	//   ....[119]....
        /*0874*/ 	.word	0x000199e0


	//   ....[120]....
        /*0878*/ 	.word	0x00019af0


	//   ....[121]....
        /*087c*/ 	.word	0x00019b40


	//   ....[122]....
        /*0880*/ 	.word	0x00019e70


	//   ....[123]....
        /*0884*/ 	.word	0x00019f10


	//   ....[124]....
        /*0888*/ 	.word	0x0001a040


	//   ....[125]....
        /*088c*/ 	.word	0x0001a0b0


	//   ....[126]....
        /*0890*/ 	.word	0x0001a130


	//   ....[127]....
        /*0894*/ 	.word	0x0001a1b0


	//   ....[128]....
        /*0898*/ 	.word	0x0001a230


	//   ....[129]....
        /*089c*/ 	.word	0x0001a2c0


	//   ....[130]....
        /*08a0*/ 	.word	0x0001a360


	//   ....[131]....
        /*08a4*/ 	.word	0x0001a400


	//   ....[132]....
        /*08a8*/ 	.word	0x0001a470


	//   ....[133]....
        /*08ac*/ 	.word	0x0001a4e0


	//   ....[134]....
        /*08b0*/ 	.word	0x0001a550


	//   ....[135]....
        /*08b4*/ 	.word	0x0001a5d0


	//   ....[136]....
        /*08b8*/ 	.word	0x0001a650


	//   ....[137]....
        /*08bc*/ 	.word	0x0001a6f0


	//   ....[138]....
        /*08c0*/ 	.word	0x0001a780


	//   ....[139]....
        /*08c4*/ 	.word	0x0001a8b0


	//----- nvinfo : EIATTR_REG_RECONFIG
	.align		4
.L_241:
        /*08c8*/ 	.byte	0x01, 0x54
	.zero		2


	//----- nvinfo : EIATTR_SYSCALL_OFFSETS
	.align		4
        /*08cc*/ 	.byte	0x04, 0x46
        /*08ce*/ 	.short	(.L_243 - .L_242)


	//   ....[0]....
.L_242:
        /*08d0*/ 	.word	0x00001c80


	//   ....[1]....
        /*08d4*/ 	.word	0x000135f0


	//   ....[2]....
        /*08d8*/ 	.word	0x00013740


	//   ....[3]....
        /*08dc*/ 	.word	0x00013830


	//   ....[4]....
        /*08e0*/ 	.word	0x00014170


	//----- nvinfo : EIATTR_MBARRIER_INSTR_OFFSETS
	.align		4
.L_243:
        /*08e4*/ 	.byte	0x04, 0x39
        /*08e6*/ 	.short	(.L_245 - .L_244)


	//   ....[0]....
.L_244:
        /*08e8*/ 	.word	0x00000270
        /*08ec*/ 	.word	0x000000ff
        /*08f0*/ 	.word	0x00030800
        /*08f4*/ 	.short	0x0100
        /*08f6*/ 	.byte	0x08
	.zero		1


	//   ....[1]....
        /*08f8*/ 	.word	0x00000280
        /*08fc*/ 	.word	0x000000ff
        /*0900*/ 	.word	0x00030820
        /*0904*/ 	.short	0x0100
        /*0906*/ 	.byte	0x08
	.zero		1


	//   ....[2]....
        /*0908*/ 	.word	0x00000370
        /*090c*/ 	.word	0x000000ff
        /*0910*/ 	.word	0x00030830
        /*0914*/ 	.short	0x0100
        /*0916*/ 	.byte	0x08
	.zero		1


	//   ....[3]....
        /*0918*/ 	.word	0x00000380
        /*091c*/ 	.word	0x000000ff
        /*0920*/ 	.word	0x00030840
        /*0924*/ 	.short	0x0100
        /*0926*/ 	.byte	0x08
	.zero		1


	//   ....[4]....
        /*0928*/ 	.word	0x00000390
        /*092c*/ 	.word	0x000000ff
        /*0930*/ 	.word	0x00030838
        /*0934*/ 	.short	0x0100
        /*0936*/ 	.byte	0x08
	.zero		1


	//   ....[5]....
        /*0938*/ 	.word	0x000003a0
        /*093c*/ 	.word	0x000000ff
        /*0940*/ 	.word	0x00030848
        /*0944*/ 	.short	0x0100
        /*0946*/ 	.byte	0x08
	.zero		1


	//   ....[6]....
        /*0948*/ 	.word	0x000004d0
        /*094c*/ 	.word	0x000000ff
        /*0950*/ 	.word	0x00030850
        /*0954*/ 	.short	0x0100
        /*0956*/ 	.byte	0x08
	.zero		1


	//   ....[7]....
        /*0958*/ 	.word	0x000004e0
        /*095c*/ 	.word	0x000000ff
        /*0960*/ 	.word	0x00030860
        /*0964*/ 	.short	0x0100
        /*0966*/ 	.byte	0x08
	.zero		1


	//   ....[8]....
        /*0968*/ 	.word	0x000004f0
        /*096c*/ 	.word	0x000000ff
        /*0970*/ 	.word	0x00030858
        /*0974*/ 	.short	0x0100
        /*0976*/ 	.byte	0x08
	.zero		1


	//   ....[9]....
        /*0978*/ 	.word	0x00000500
        /*097c*/ 	.word	0x000000ff
        /*0980*/ 	.word	0x00030868
        /*0984*/ 	.short	0x0100
        /*0986*/ 	.byte	0x08
	.zero		1


	//   ....[10]....
        /*0988*/ 	.word	0x000005f0
        /*098c*/ 	.word	0x000000ff
        /*0990*/ 	.word	0x00030870
        /*0994*/ 	.short	0x0100
        /*0996*/ 	.byte	0x06
	.zero		1


	//   ....[11]....
        /*0998*/ 	.word	0x00000600
        /*099c*/ 	.word	0x000000ff
        /*09a0*/ 	.word	0x00030880
        /*09a4*/ 	.short	0x0100
        /*09a6*/ 	.byte	0x06
	.zero		1


	//   ....[12]....
        /*09a8*/ 	.word	0x00000610
        /*09ac*/ 	.word	0x000000ff
        /*09b0*/ 	.word	0x00030878
        /*09b4*/ 	.short	0x0100
        /*09b6*/ 	.byte	0x06
	.zero		1


	//   ....[13]....
        /*09b8*/ 	.word	0x00000620
        /*09bc*/ 	.word	0x000000ff
        /*09c0*/ 	.word	0x00030888
        /*09c4*/ 	.short	0x0100
        /*09c6*/ 	.byte	0x06
	.zero		1


	//   ....[14]....
        /*09c8*/ 	.word	0x00000750
        /*09cc*/ 	.word	0x000000ff
        /*09d0*/ 	.word	0x00030890
        /*09d4*/ 	.short	0x0100
        /*09d6*/ 	.byte	0x08
	.zero		1


	//   ....[15]....
        /*09d8*/ 	.word	0x00000760
        /*09dc*/ 	.word	0x000000ff
        /*09e0*/ 	.word	0x000308a0
        /*09e4*/ 	.short	0x0100
        /*09e6*/ 	.byte	0x08
	.zero		1


	//   ....[16]....
        /*09e8*/ 	.word	0x00000770
        /*09ec*/ 	.word	0x000000ff
        /*09f0*/ 	.word	0x00030898
        /*09f4*/ 	.short	0x0100
        /*09f6*/ 	.byte	0x08
	.zero		1


	//   ....[17]....
        /*09f8*/ 	.word	0x00000780
        /*09fc*/ 	.word	0x000000ff
        /*0a00*/ 	.word	0x000308a8
        /*0a04*/ 	.short	0x0100
        /*0a06*/ 	.byte	0x08
	.zero		1


	//   ....[18]....
        /*0a08*/ 	.word	0x000008b0
        /*0a0c*/ 	.word	0x000000ff
        /*0a10*/ 	.word	0x000308b0
        /*0a14*/ 	.short	0x0100
        /*0a16*/ 	.byte	0x08
	.zero		1


	//   ....[19]....
        /*0a18*/ 	.word	0x000008c0
        /*0a1c*/ 	.word	0x000000ff
        /*0a20*/ 	.word	0x000308c0
        /*0a24*/ 	.short	0x0100
        /*0a26*/ 	.byte	0x08
	.zero		1


	//   ....[20]....
        /*0a28*/ 	.word	0x000008d0
        /*0a2c*/ 	.word	0x000000ff
        /*0a30*/ 	.word	0x000308b8
        /*0a34*/ 	.short	0x0100
        /*0a36*/ 	.byte	0x08
	.zero		1


	//   ....[21]....
        /*0a38*/ 	.word	0x000008e0
        /*0a3c*/ 	.word	0x000000ff
        /*0a40*/ 	.word	0x000308c8
        /*0a44*/ 	.short	0x0100
        /*0a46*/ 	.byte	0x08
	.zero		1


	//   ....[22]....
        /*0a48*/ 	.word	0x00001d20
        /*0a4c*/ 	.word	0x000000ff
        /*0a50*/ 	.word	0x00030800
        /*0a54*/ 	.short	0x010a
        /*0a56*/ 	.byte	0x26
	.zero		1


	//   ....[23]....
        /*0a58*/ 	.word	0x00001da0
        /*0a5c*/ 	.word	0x0000000b
        /*0a60*/ 	.word	0x00030830
        /*0a64*/ 	.short	0x010a
        /*0a66*/ 	.byte	0x3f
	.zero		1


	//   ....[24]....
        /*0a68*/ 	.word	0x00001e40
        /*0a6c*/ 	.word	0x0000000b
        /*0a70*/ 	.word	0x00030830
        /*0a74*/ 	.short	0x010a
        /*0a76*/ 	.byte	0x3f
	.zero		1


	//   ....[25]....
        /*0a78*/ 	.word	0x000028a0
        /*0a7c*/ 	.word	0x00000004
        /*0a80*/ 	.word	0x00000000
        /*0a84*/ 	.short	0x0101
        /*0a86*/ 	.byte	0x3f
	.zero		1


	//   ....[26]....
        /*0a88*/ 	.word	0x000050f0
        /*0a8c*/ 	.word	0x000000ff
        /*0a90*/ 	.word	0x00030830
        /*0a94*/ 	.short	0x010a
        /*0a96*/ 	.byte	0x07
	.zero		1


	//   ....[27]....
        /*0a98*/ 	.word	0x00005130
        /*0a9c*/ 	.word	0x000000ff
        /*0aa0*/ 	.word	0x00030830
        /*0aa4*/ 	.short	0x010a
        /*0aa6*/ 	.byte	0x07
	.zero		1


	//   ....[28]....
        /*0aa8*/ 	.word	0x00005bf0
        /*0aac*/ 	.word	0x000000ff
        /*0ab0*/ 	.word	0x00030850
        /*0ab4*/ 	.short	0x010a
        /*0ab6*/ 	.byte	0x06
	.zero		1


	//   ....[29]....
        /*0ab8*/ 	.word	0x00005c30
        /*0abc*/ 	.word	0x000000ff
        /*0ac0*/ 	.word	0x00030850
        /*0ac4*/ 	.short	0x010a
        /*0ac6*/ 	.byte	0x06
	.zero		1


	//   ....[30]....
        /*0ac8*/ 	.word	0x000065f0
        /*0acc*/ 	.word	0x0000000c
        /*0ad0*/ 	.word	0x00000000
        /*0ad4*/ 	.short	0x0101
        /*0ad6*/ 	.byte	0x3f
	.zero		1


	//   ....[31]....
        /*0ad8*/ 	.word	0x00008030
        /*0adc*/ 	.word	0x00000084
        /*0ae0*/ 	.word	0x00000000
        /*0ae4*/ 	.short	0x0101
        /*0ae6*/ 	.byte	0x3f
	.zero		1


	//   ....[32]....
        /*0ae8*/ 	.word	0x00008970
        /*0aec*/ 	.word	0x000000ff
        /*0af0*/ 	.word	0x00030830
        /*0af4*/ 	.short	0x010a
        /*0af6*/ 	.byte	0x06
	.zero		1


	//   ....[33]....
        /*0af8*/ 	.word	0x000089b0
        /*0afc*/ 	.word	0x000000ff
        /*0b00*/ 	.word	0x00030830
        /*0b04*/ 	.short	0x010a
        /*0b06*/ 	.byte	0x06
	.zero		1


	//   ....[34]....
        /*0b08*/ 	.word	0x00009470
        /*0b0c*/ 	.word	0x000000ff
        /*0b10*/ 	.word	0x00030850
        /*0b14*/ 	.short	0x010a
        /*0b16*/ 	.byte	0x0a
	.zero		1


	//   ....[35]....
        /*0b18*/ 	.word	0x000094b0
        /*0b1c*/ 	.word	0x000000ff
        /*0b20*/ 	.word	0x00030850
        /*0b24*/ 	.short	0x010a
        /*0b26*/ 	.byte	0x0a
	.zero		1


	//   ....[36]....
        /*0b28*/ 	.word	0x0000a7f0
        /*0b2c*/ 	.word	0x0000000d
        /*0b30*/ 	.word	0x00000000
        /*0b34*/ 	.short	0x0101
        /*0b36*/ 	.byte	0x3f
	.zero		1


	//   ....[37]....
        /*0b38*/ 	.word	0x0000a830
        /*0b3c*/ 	.word	0x0000008a
        /*0b40*/ 	.word	0x00000000
        /*0b44*/ 	.short	0x0101
        /*0b46*/ 	.byte	0x3f
	.zero		1


	//   ....[38]....
        /*0b48*/ 	.word	0x0000adf0
        /*0b4c*/ 	.word	0x000000ff
        /*0b50*/ 	.word	0x00030830
        /*0b54*/ 	.short	0x010a
        /*0b56*/ 	.byte	0x06
	.zero		1


	//   ....[39]....
        /*0b58*/ 	.word	0x0000ae30
        /*0b5c*/ 	.word	0x000000ff
        /*0b60*/ 	.word	0x00030830
        /*0b64*/ 	.short	0x010a
        /*0b66*/ 	.byte	0x06
	.zero		1


	//   ....[40]....
        /*0b68*/ 	.word	0x0000b8f0
        /*0b6c*/ 	.word	0x000000ff
        /*0b70*/ 	.word	0x00030850
        /*0b74*/ 	.short	0x010a
        /*0b76*/ 	.byte	0x0a
	.zero		1


	//   ....[41]....
        /*0b78*/ 	.word	0x0000b930
        /*0b7c*/ 	.word	0x000000ff
        /*0b80*/ 	.word	0x00030850
        /*0b84*/ 	.short	0x010a
        /*0b86*/ 	.byte	0x0a
	.zero		1


	//   ....[42]....
        /*0b88*/ 	.word	0x0000c300
        /*0b8c*/ 	.word	0x0000000e
        /*0b90*/ 	.word	0x00000000
        /*0b94*/ 	.short	0x0101
        /*0b96*/ 	.byte	0x3f
	.zero		1


	//   ....[43]....
        /*0b98*/ 	.word	0x0000dc80
        /*0b9c*/ 	.word	0x0000007d
        /*0ba0*/ 	.word	0x00000000
        /*0ba4*/ 	.short	0x0101
        /*0ba6*/ 	.byte	0x3f
	.zero		1


	//   ....[44]....
        /*0ba8*/ 	.word	0x0000e910
        /*0bac*/ 	.word	0x000000ff
        /*0bb0*/ 	.word	0x00030850
        /*0bb4*/ 	.short	0x010a
        /*0bb6*/ 	.byte	0x05
	.zero		1


	//   ....[45]....
        /*0bb8*/ 	.word	0x0000e950
        /*0bbc*/ 	.word	0x000000ff
        /*0bc0*/ 	.word	0x00030850
        /*0bc4*/ 	.short	0x010a
        /*0bc6*/ 	.byte	0x05
	.zero		1


	//   ....[46]....
        /*0bc8*/ 	.word	0x0000ee10
        /*0bcc*/ 	.word	0x00000009
        /*0bd0*/ 	.word	0x00000000
        /*0bd4*/ 	.short	0x0101
        /*0bd6*/ 	.byte	0x3f
	.zero		1


	//   ....[47]....
        /*0bd8*/ 	.word	0x00010a70
        /*0bdc*/ 	.word	0x00000017
        /*0be0*/ 	.word	0x00000000
        /*0be4*/ 	.short	0x0101
        /*0be6*/ 	.byte	0x3f
	.zero		1


	//   ....[48]....
        /*0be8*/ 	.word	0x00013c60
        /*0bec*/ 	.word	0x00000000
        /*0bf0*/ 	.word	0x00030840
        /*0bf4*/ 	.short	0x010a
        /*0bf6*/ 	.byte	0x3f
	.zero		1


	//   ....[49]....
        /*0bf8*/ 	.word	0x00014c90
        /*0bfc*/ 	.word	0x0000000a
        /*0c00*/ 	.word	0x00030800
        /*0c04*/ 	.short	0x0107
        /*0c06*/ 	.byte	0x3f
	.zero		1


	//   ....[50]....
        /*0c08*/ 	.word	0x00014da0
        /*0c0c*/ 	.word	0x00000002
        /*0c10*/ 	.word	0x00030800
        /*0c14*/ 	.short	0x0101
        /*0c16*/ 	.byte	0x3f
	.zero		1


	//   ....[51]....
        /*0c18*/ 	.word	0x00014dc0
        /*0c1c*/ 	.word	0x00000002
        /*0c20*/ 	.word	0x00030820
        /*0c24*/ 	.short	0x010a
        /*0c26*/ 	.byte	0x3f
	.zero		1


	//   ....[52]....
        /*0c28*/ 	.word	0x00015150
        /*0c2c*/ 	.word	0x00000003
        /*0c30*/ 	.word	0x00030840
        /*0c34*/ 	.short	0x010a
        /*0c36*/ 	.byte	0x3f
	.zero		1


	//   ....[53]....
        /*0c38*/ 	.word	0x00015610
        /*0c3c*/ 	.word	0x00000003
        /*0c40*/ 	.word	0x00000060
        /*0c44*/ 	.short	0x010a
        /*0c46*/ 	.byte	0x3f
	.zero		1


	//   ....[54]....
        /*0c48*/ 	.word	0x00015e10
        /*0c4c*/ 	.word	0x00000003
        /*0c50*/ 	.word	0x00030840
        /*0c54*/ 	.short	0x010a
        /*0c56*/ 	.byte	0x3f
	.zero		1


	//   ....[55]....
        /*0c58*/ 	.word	0x000162d0
        /*0c5c*/ 	.word	0x00000002
        /*0c60*/ 	.word	0x00000060
        /*0c64*/ 	.short	0x010a
        /*0c66*/ 	.byte	0x3f
	.zero		1


	//   ....[56]....
        /*0c68*/ 	.word	0x000169e0
        /*0c6c*/ 	.word	0x00000002
        /*0c70*/ 	.word	0x00030840
        /*0c74*/ 	.short	0x010a
        /*0c76*/ 	.byte	0x3f
	.zero		1


	//   ....[57]....
        /*0c78*/ 	.word	0x00016ea0
        /*0c7c*/ 	.word	0x00000002
        /*0c80*/ 	.word	0x00000060
        /*0c84*/ 	.short	0x010a
        /*0c86*/ 	.byte	0x3f
	.zero		1


	//   ....[58]....
        /*0c88*/ 	.word	0x00017540
        /*0c8c*/ 	.word	0x00000000
        /*0c90*/ 	.word	0x00030860
        /*0c94*/ 	.short	0x010a
        /*0c96*/ 	.byte	0x3f
	.zero		1


	//   ....[59]....
        /*0c98*/ 	.word	0x00018760
        /*0c9c*/ 	.word	0x00000000
        /*0ca0*/ 	.word	0x00030820
        /*0ca4*/ 	.short	0x010a
        /*0ca6*/ 	.byte	0x3f
	.zero		1


	//   ....[60]....
        /*0ca8*/ 	.word	0x00018940
        /*0cac*/ 	.word	0x00000006
        /*0cb0*/ 	.word	0x00000000
        /*0cb4*/ 	.short	0x010a
        /*0cb6*/ 	.byte	0x3f
	.zero		1


	//   ....[61]....
        /*0cb8*/ 	.word	0x000189b0
        /*0cbc*/ 	.word	0x00000007
        /*0cc0*/ 	.word	0x00000000
        /*0cc4*/ 	.short	0x010a
        /*0cc6*/ 	.byte	0x3f
	.zero		1


	//   ....[62]....
        /*0cc8*/ 	.word	0x00018a20
        /*0ccc*/ 	.word	0x00000004
        /*0cd0*/ 	.word	0x00000000
        /*0cd4*/ 	.short	0x010a
        /*0cd6*/ 	.byte	0x3f
	.zero		1


	//   ....[63]....
        /*0cd8*/ 	.word	0x00018a50
        /*0cdc*/ 	.word	0x00000003
        /*0ce0*/ 	.word	0x00000000
        /*0ce4*/ 	.short	0x010a
        /*0ce6*/ 	.byte	0x3f
	.zero		1


	//   ....[64]....
        /*0ce8*/ 	.word	0x00018ac0
        /*0cec*/ 	.word	0x00000003
        /*0cf0*/ 	.word	0x00030800
        /*0cf4*/ 	.short	0x010a
        /*0cf6*/ 	.byte	0x3f
	.zero		1


	//   ....[65]....
        /*0cf8*/ 	.word	0x00018b10
        /*0cfc*/ 	.word	0x0000000b
        /*0d00*/ 	.word	0x00030830
        /*0d04*/ 	.short	0x010a
        /*0d06*/ 	.byte	0x3f
	.zero		1


	//   ....[66]....
        /*0d08*/ 	.word	0x00018b70
        /*0d0c*/ 	.word	0x0000000c
        /*0d10*/ 	.word	0x00030830
        /*0d14*/ 	.short	0x010a
        /*0d16*/ 	.byte	0x3f
	.zero		1


	//   ....[67]....
        /*0d18*/ 	.word	0x00018bd0
        /*0d1c*/ 	.word	0x00000009
        /*0d20*/ 	.word	0x00030850
        /*0d24*/ 	.short	0x010a
        /*0d26*/ 	.byte	0x3f
	.zero		1


	//   ....[68]....
        /*0d28*/ 	.word	0x00018c30
        /*0d2c*/ 	.word	0x00000004
        /*0d30*/ 	.word	0x00030830
        /*0d34*/ 	.short	0x010a
        /*0d36*/ 	.byte	0x3f
	.zero		1


	//   ....[69]....
        /*0d38*/ 	.word	0x00018c90
        /*0d3c*/ 	.word	0x00000003
        /*0d40*/ 	.word	0x00030850
        /*0d44*/ 	.short	0x010a
        /*0d46*/ 	.byte	0x3f
	.zero		1


	//   ....[70]....
        /*0d48*/ 	.word	0x00018cf0
        /*0d4c*/ 	.word	0x00000004
        /*0d50*/ 	.word	0x00030830
        /*0d54*/ 	.short	0x010a
        /*0d56*/ 	.byte	0x3f
	.zero		1


	//   ....[71]....
        /*0d58*/ 	.word	0x00018d50
        /*0d5c*/ 	.word	0x00000003
        /*0d60*/ 	.word	0x00030850
        /*0d64*/ 	.short	0x010a
        /*0d66*/ 	.byte	0x3f
	.zero		1


	//   ....[72]....
        /*0d68*/ 	.word	0x00018db0
        /*0d6c*/ 	.word	0x00000007
        /*0d70*/ 	.word	0x00030850
        /*0d74*/ 	.short	0x010a
        /*0d76*/ 	.byte	0x3f
	.zero		1


	//   ....[73]....
        /*0d78*/ 	.word	0x00018f50
        /*0d7c*/ 	.word	0x00000000
        /*0d80*/ 	.word	0x00030840
        /*0d84*/ 	.short	0x010a
        /*0d86*/ 	.byte	0x3f
	.zero		1


	//   ....[74]....
        /*0d88*/ 	.word	0x00019b90
        /*0d8c*/ 	.word	0x00000002
        /*0d90*/ 	.word	0x00030820
        /*0d94*/ 	.short	0x010a
        /*0d96*/ 	.byte	0x3f
	.zero		1


	//   ....[75]....
        /*0d98*/ 	.word	0x00019be0
        /*0d9c*/ 	.word	0x00000003
        /*0da0*/ 	.word	0x00030840
        /*0da4*/ 	.short	0x010a
        /*0da6*/ 	.byte	0x3f
	.zero		1


	//   ....[76]....
        /*0da8*/ 	.word	0x00019c30
        /*0dac*/ 	.word	0x00000003
        /*0db0*/ 	.word	0x00000060
        /*0db4*/ 	.short	0x010a
        /*0db6*/ 	.byte	0x3f
	.zero		1


	//   ....[77]....
        /*0db8*/ 	.word	0x00019c80
        /*0dbc*/ 	.word	0x00000003
        /*0dc0*/ 	.word	0x00030840
        /*0dc4*/ 	.short	0x010a
        /*0dc6*/ 	.byte	0x3f
	.zero		1


	//   ....[78]....
        /*0dc8*/ 	.word	0x00019cd0
        /*0dcc*/ 	.word	0x00000002
        /*0dd0*/ 	.word	0x00000060
        /*0dd4*/ 	.short	0x010a
        /*0dd6*/ 	.byte	0x3f
	.zero		1


	//   ....[79]....
        /*0dd8*/ 	.word	0x00019d20
        /*0ddc*/ 	.word	0x00000002
        /*0de0*/ 	.word	0x00030840
        /*0de4*/ 	.short	0x010a
        /*0de6*/ 	.byte	0x3f
	.zero		1


	//   ....[80]....
        /*0de8*/ 	.word	0x00019d70
        /*0dec*/ 	.word	0x00000002
        /*0df0*/ 	.word	0x00000060
        /*0df4*/ 	.short	0x010a
        /*0df6*/ 	.byte	0x3f
	.zero		1


	//   ....[81]....
        /*0df8*/ 	.word	0x00019dc0
        /*0dfc*/ 	.word	0x00000000
        /*0e00*/ 	.word	0x00030860
        /*0e04*/ 	.short	0x010a
        /*0e06*/ 	.byte	0x3f
	.zero		1


	//   ....[82]....
        /*0e08*/ 	.word	0x0001a7d0
        /*0e0c*/ 	.word	0x00000000
        /*0e10*/ 	.word	0x00030820
        /*0e14*/ 	.short	0x010a
        /*0e16*/ 	.byte	0x3f
	.zero		1


	//   ....[83]....
        /*0e18*/ 	.word	0x0001a970
        /*0e1c*/ 	.word	0x00000006
        /*0e20*/ 	.word	0x00000000
        /*0e24*/ 	.short	0x010a
        /*0e26*/ 	.byte	0x3f
	.zero		1


	//   ....[84]....
        /*0e28*/ 	.word	0x0001a9c0
        /*0e2c*/ 	.word	0x00000007
        /*0e30*/ 	.word	0x00000000
        /*0e34*/ 	.short	0x010a
        /*0e36*/ 	.byte	0x3f
	.zero		1


	//   ....[85]....
        /*0e38*/ 	.word	0x0001aa10
        /*0e3c*/ 	.word	0x00000004
        /*0e40*/ 	.word	0x00000000
        /*0e44*/ 	.short	0x010a
        /*0e46*/ 	.byte	0x3f
	.zero		1


	//----- nvinfo : EIATTR_NUM_MBARRIERS
	.align		4
.L_245:
        /*0e48*/ 	.byte	0x03, 0x38
        /*0e4a*/ 	.short	0x0016


	//----- nvinfo : EIATTR_EXIT_INSTR_OFFSETS
	.align		4
        /*0e4c*/ 	.byte	0x04, 0x1c
        /*0e4e*/ 	.short	(.L_247 - .L_246)


	//   ....[0]....
.L_246:
        /*0e50*/ 	.word	0x00000a50


	//   ....[1]....
        /*0e54*/ 	.word	0x00011d10


	//   ....[2]....
        /*0e58*/ 	.word	0x00018aa0


	//----- nvinfo : EIATTR_MAX_THREADS
	.align		4
.L_247:
        /*0e5c*/ 	.byte	0x04, 0x05
        /*0e5e*/ 	.short	(.L_249 - .L_248)
.L_248:
        /*0e60*/ 	.word	0x00000180
        /*0e64*/ 	.word	0x00000001
        /*0e68*/ 	.word	0x00000001


	//----- nvinfo : EIATTR_CRS_STACK_SIZE
	.align		4
.L_249:
        /*0e6c*/ 	.byte	0x04, 0x1e
        /*0e6e*/ 	.short	(.L_251 - .L_250)
.L_250:
        /*0e70*/ 	.word	0x00000000


	//----- nvinfo : EIATTR_CBANK_PARAM_SIZE
	.align		4
.L_251:
        /*0e74*/ 	.byte	0x03, 0x19
        /*0e76*/ 	.short	0x0af0


	//----- nvinfo : EIATTR_PARAM_CBANK
	.align		4
        /*0e78*/ 	.byte	0x04, 0x0a
        /*0e7a*/ 	.short	(.L_253 - .L_252)
	.align		4
.L_252:
        /*0e7c*/ 	.word	index@(.nv.constant0._ZN7cutlass13device_kernelIN5flash11enable_sm90INS1_16FlashAttnFwdSm90INS1_25CollectiveMainloopFwdSm90ILi2EN4cute5tupleIJNS5_1CILi1EEES8_S8_EEENS6_IJNS7_ILi128EEENS7_ILi96EEENS7_ILi192EEEEEELi192ENS_6half_tEfNS_4arch4Sm90ELb0ELb1ELb1ELb1ELb0ELb0ELb0ELb1ELb1ELb1ELb0ELb0EEENS1_21CollectiveEpilogueFwdINS6_IJSA_SC_SB_EEES9_SE_SG_Li256ELb1ELb1ELb0ELb0EEENS1_36VarlenDynamicPersistentTileSchedulerILi128ELi96ELi256ELi128ELb0ELb1ELb1ELb1ELb0ELb1EEEEEEEEEvNT_6ParamsE)
        /*0e80*/ 	.short	0x0210
        /*0e82*/ 	.short	0x0af0


	//----- nvinfo : EIATTR_SW_WAR
	.align		4
.L_253:
        /*0e84*/ 	.byte	0x04, 0x36
        /*0e86*/ 	.short	(.L_255 - .L_254)
.L_254:
        /*0e88*/ 	.word	0x00000008
.L_255:


//--------------------- .nv.info._ZN7cutlass13device_kernelIN5flash11enable_sm90INS1_16FlashAttnFwdSm90INS1_25CollectiveMainloopFwdSm90ILi2EN4cute5tupleIJNS5_1CILi1EEES8_S8_EEENS6_IJNS7_ILi128EEENS7_ILi96EEENS7_ILi192EEEEEELi192ENS_6half_tEfNS_4arch4Sm90ELb0ELb1ELb1ELb1ELb0ELb1ELb0ELb1ELb1ELb1ELb0ELb0EEENS1_21CollectiveEpilogueFwdINS6_IJSA_SC_SB_EEES9_SE_SG_Li256ELb1ELb1ELb0ELb0EEENS1_36VarlenDynamicPersistentTileSchedulerILi128ELi96ELi256ELi128ELb0ELb1ELb1ELb1ELb0ELb1EEEEEEEEEvNT_6ParamsE --------------------------
	.section	.nv.info._ZN7cutlass13device_kernelIN5flash11enable_sm90INS1_16FlashAttnFwdSm90INS1_25CollectiveMainloopFwdSm90ILi2EN4cute5tupleIJNS5_1CILi1EEES8_S8_EEENS6_IJNS7_ILi128EEENS7_ILi96EEENS7_ILi192EEEEEELi192ENS_6half_tEfNS_4arch4Sm90ELb0ELb1ELb1ELb1ELb0ELb1ELb0ELb1ELb1ELb1ELb0ELb0EEENS1_21CollectiveEpilogueFwdINS6_IJSA_SC_SB_EEES9_SE_SG_Li256ELb1ELb1ELb0ELb0EEENS1_36VarlenDynamicPersistentTileSchedulerILi128ELi96ELi256ELi128ELb0ELb1ELb1ELb1ELb0ELb1EEEEEEEEEvNT_6ParamsE,"",@"SHT_CUDA_INFO"
	.sectionflags	@""
	.align	4


	//----- nvinfo : EIATTR_CUDA_API_VERSION
	.align		4
        /*0000*/ 	.byte	0x04, 0x37
        /*0002*/ 	.short	(.L_257 - .L_256)
.L_256:
        /*0004*/ 	.word	0x00000082


	//----- nvinfo : EIATTR_KPARAM_INFO
	.align		4
.L_257:
        /*0008*/ 	.byte	0x04, 0x17
        /*000a*/ 	.short	(.L_259 - .L_258)
.L_258:
        /*000c*/ 	.word	0x00000000
        /*0010*/ 	.short	0x0000
        /*0012*/ 	.short	0x0070
        /*0014*/ 	.byte	0x00, 0xf0, 0x01, 0x2a


	//----- nvinfo : EIATTR_SPARSE_MMA_MASK
	.align		4
.L_259:
        /*0018*/ 	.byte	0x03, 0x50
        /*001a*/ 	.short	0x0000


	//----- nvinfo : EIATTR_MAXREG_COUNT
	.align		4
        /*001c*/ 	.byte	0x03, 0x1b
        /*001e*/ 	.short	0x00a8


	//----- nvinfo : EIATTR_NUM_BARRIERS
	.align		4
        /*0020*/ 	.byte	0x02, 0x4c
        /*0022*/ 	.byte	0x10
	.zero		1


	//----- nvinfo : EIATTR_EXTERNS
	.align		4
        /*0024*/ 	.byte	0x04, 0x0f
        /*0026*/ 	.short	(.L_261 - .L_260)


	//   ....[0]....
	.align		4
.L_260:
        /*0028*/ 	.word	index@(__assertfail)


	//----- nvinfo : EIATTR_ANNOTATIONS
	.align		4
.L_261:
        /*002c*/ 	.byte	0x04, 0x55
        /*002e*/ 	.short	(.L_263 - .L_262)


	//   ....[0]....
.L_262:
        /* <DEDUP_REMOVED lines=118> */


	//----- nvinfo : EIATTR_MERCURY_ISA_VERSION
	.align		4
.L_263:
        /*0780*/ 	.byte	0x03, 0x5f
        /*0782*/ 	.short	0x0101


	//----- nvinfo : EIATTR_UNUSED_LOAD_BYTE_OFFSET
	.align		4
        /*0784*/ 	.byte	0x04, 0x44
        /*0786*/ 	.short	(.L_265 - .L_264)


	//   ....[0]....
.L_264:
        /*0788*/ 	.word	0x00000ab0
        /*078c*/ 	.word	0x0000fff0


	//   ....[1]....
        /*0790*/ 	.word	0x00020620
        /*0794*/ 	.word	0x0000fff0


	//----- nvinfo : EIATTR_INT_WARP_WIDE_INSTR_OFFSETS
	.align		4
.L_265:
        /*0798*/ 	.byte	0x04, 0x31
        /*079a*/ 	.short	(.L_267 - .L_266)


	//   ....[0]....
.L_266:
        /*079c*/ 	.word	0x00000190


	//   ....[1]....
        /*07a0*/ 	.word	0x000001d0


	//   ....[2]....
        /*07a4*/ 	.word	0x00000240


	//   ....[3]....
        /*07a8*/ 	.word	0x00025de0


	//   ....[4]....
        /*07ac*/ 	.word	0x00025e70


	//   ....[5]....
        /*07b0*/ 	.word	0x00029d30


	//   ....[6]....
        /*07b4*/ 	.word	0x00029d90


	//----- nvinfo : EIATTR_COOP_GROUP_MASK_REGIDS
	.align		4
.L_267:
        /*07b8*/ 	.byte	0x04, 0x29
        /*07ba*/ 	.short	(.L_269 - .L_268)


	//   ....[0]....
.L_268:
        /*07bc*/ 	.word	0xffffffff


	//   ....[1]....
        /*07c0*/ 	.word	0xffffffff


	//   ....[2]....
        /*07c4*/ 	.word	0xffffffff


	//   ....[3]....
        /*07c8*/ 	.word	0xffffffff


	//   ....[4]....
        /*07cc*/ 	.word	0xffffffff


	//   ....[5]....
        /*07d0*/ 	.word	0xffffffff


	//   ....[6]....
        /*07d4*/ 	.word	0xffffffff


	//   ....[7]....
        /*07d8*/ 	.word	0xffffffff


	//   ....[8]....
        /*07dc*/ 	.word	0xffffffff


	//   ....[9]....
        /*07e0*/ 	.word	0xffffffff


	//   ....[10]....
        /*07e4*/ 	.word	0xffffffff


	//   ....[11]....
        /*07e8*/ 	.word	0xffffffff


	//   ....[12]....
        /*07ec*/ 	.word	0xffffffff


	//   ....[13]....
        /*07f0*/ 	.word	0xffffffff


	//   ....[14]....
        /*07f4*/ 	.word	0xffffffff


	//   ....[15]....
        /*07f8*/ 	.word	0xffffffff


	//   ....[16]....
        /*07fc*/ 	.word	0xffffffff


	//   ....[17]....
        /*0800*/ 	.word	0xffffffff


	//   ....[18]....
        /*0804*/ 	.word	0xffffffff


	//   ....[19]....
        /*0808*/ 	.word	0xffffffff


	//   ....[20]....
        /*080c*/ 	.word	0xffffffff


	//   ....[21]....
        /*0810*/ 	.word	0xffffffff


	//   ....[22]....
        /*0814*/ 	.word	0xffffffff


	//   ....[23]....
        /*0818*/ 	.word	0xffffffff


	//   ....[24]....
        /*081c*/ 	.word	0xffffffff


	//   ....[25]....
        /*0820*/ 	.word	0xffffffff


	//   ....[26]....
        /*0824*/ 	.word	0xffffffff


	//   ....[27]....
        /*0828*/ 	.word	0xffffffff


	//   ....[28]....
        /*082c*/ 	.word	0xffffffff


	//   ....[29]....
        /*0830*/ 	.word	0xffffffff


	//   ....[30]....
        /*0834*/ 	.word	0xffffffff


	//   ....[31]....
        /*0838*/ 	.word	0xffffffff


	//   ....[32]....
        /*083c*/ 	.word	0xffffffff


	//   ....[33]....
        /*0840*/ 	.word	0xffffffff


	//   ....[34]....
        /*0844*/ 	.word	0xffffffff


	//   ....[35]....
        /*0848*/ 	.word	0xffffffff


	//   ....[36]....
        /*084c*/ 	.word	0xffffffff


	//   ....[37]....
        /*0850*/ 	.word	0xffffffff


	//   ....[38]....
        /*0854*/ 	.word	0xffffffff


	//   ....[39]....
        /*0858*/ 	.word	0xffffffff


	//   ....[40]....
        /*085c*/ 	.word	0xffffffff


	//   ....[41]....
        /*0860*/ 	.word	0xffffffff


	//   ....[42]....
        /*0864*/ 	.word	0xffffffff


	//   ....[43]....
        /*0868*/ 	.word	0xffffffff


	//   ....[44]....
        /*086c*/ 	.word	0xffffffff


	//   ....[45]....
        /*0870*/ 	.word	0xffffffff


	//   ....[46]....
        /*0874*/ 	.word	0xffffffff


	//   ....[47]....
        /*0878*/ 	.word	0xffffffff


	//   ....[48]....
        /*087c*/ 	.word	0xffffffff


	//   ....[49]....
        /*0880*/ 	.word	0xffffffff


	//   ....[50]....
        /*0884*/ 	.word	0xffffffff


	//   ....[51]....
        /*0888*/ 	.word	0xffffffff


	//   ....[52]....
        /*088c*/ 	.word	0xffffffff


	//   ....[53]....
        /*0890*/ 	.word	0xffffffff


	//   ....[54]....
        /*0894*/ 	.word	0xffffffff


	//   ....[55]....
        /*0898*/ 	.word	0xffffffff


	//   ....[56]....
        /*089c*/ 	.word	0xffffffff


	//   ....[57]....
        /*08a0*/ 	.word	0xffffffff


	//   ....[58]....
        /*08a4*/ 	.word	0xffffffff


	//   ....[59]....
        /*08a8*/ 	.word	0xffffffff


	//   ....[60]....
        /*08ac*/ 	.word	0xffffffff


	//   ....[61]....
        /*08b0*/ 	.word	0xffffffff


	//   ....[62]....
        /*08b4*/ 	.word	0xffffffff


	//   ....[63]....
        /*08b8*/ 	.word	0xffffffff


	//   ....[64]....
        /*08bc*/ 	.word	0xffffffff


	//   ....[65]....
        /*08c0*/ 	.word	0xffffffff


	//   ....[66]....
        /*08c4*/ 	.word	0xffffffff


	//   ....[67]....
        /*08c8*/ 	.word	0xffffffff


	//   ....[68]....
        /*08cc*/ 	.word	0xffffffff


	//   ....[69]....
        /*08d0*/ 	.word	0xffffffff


	//   ....[70]....
        /*08d4*/ 	.word	0xffffffff


	//   ....[71]....
        /*08d8*/ 	.word	0xffffffff


	//   ....[72]....
        /*08dc*/ 	.word	0xffffffff


	//   ....[73]....
        /*08e0*/ 	.word	0xffffffff


	//   ....[74]....
        /*08e4*/ 	.word	0xffffffff


	//   ....[75]....
        /*08e8*/ 	.word	0xffffffff


	//   ....[76]....
        /*08ec*/ 	.word	0xffffffff


	//   ....[77]....
        /*08f0*/ 	.word	0xffffffff


	//   ....[78]....
        /*08f4*/ 	.word	0xffffffff


	//   ....[79]....
        /*08f8*/ 	.word	0xffffffff


	//   ....[80]....
        /*08fc*/ 	.word	0xffffffff


	//   ....[81]....
        /*0900*/ 	.word	0xffffffff


	//   ....[82]....
        /*0904*/ 	.word	0xffffffff


	//   ....[83]....
        /*0908*/ 	.word	0xffffffff


	//   ....[84]....
        /*090c*/ 	.word	0xffffffff


	//   ....[85]....
        /*0910*/ 	.word	0xffffffff


	//   ....[86]....
        /*0914*/ 	.word	0xffffffff


	//   ....[87]....
        /*0918*/ 	.word	0xffffffff


	//   ....[88]....
        /*091c*/ 	.word	0xffffffff


	//   ....[89]....
        /*0920*/ 	.word	0xffffffff


	//   ....[90]....
        /*0924*/ 	.word	0xffffffff


	//   ....[91]....
        /*0928*/ 	.word	0xffffffff


	//   ....[92]....
        /*092c*/ 	.word	0xffffffff


	//   ....[93]....
        /*0930*/ 	.word	0xffffffff


	//   ....[94]....
        /*0934*/ 	.word	0xffffffff


	//   ....[95]....
        /*0938*/ 	.word	0xffffffff


	//   ....[96]....
        /*093c*/ 	.word	0xffffffff


	//   ....[97]....
        /*0940*/ 	.word	0xffffffff


	//   ....[98]....
        /*0944*/ 	.word	0xffffffff


	//   ....[99]....
        /*0948*/ 	.word	0xffffffff


	//   ....[100]....
        /*094c*/ 	.word	0xffffffff


	//   ....[101]....
        /*0950*/ 	.word	0xffffffff


	//   ....[102]....
        /*0954*/ 	.word	0xffffffff


	//   ....[103]....
        /*0958*/ 	.word	0xffffffff


	//   ....[104]....
        /*095c*/ 	.word	0xffffffff


	//   ....[105]....
        /*0960*/ 	.word	0xffffffff


	//   ....[106]....
        /*0964*/ 	.word	0xffffffff


	//   ....[107]....
        /*0968*/ 	.word	0xffffffff


	//   ....[108]....
        /*096c*/ 	.word	0xffffffff


	//   ....[109]....
        /*0970*/ 	.word	0xffffffff


	//   ....[110]....
        /*0974*/ 	.word	0xffffffff


	//   ....[111]....
        /*0978*/ 	.word	0xffffffff


	//   ....[112]....
        /*097c*/ 	.word	0xffffffff


	//   ....[113]....
        /*0980*/ 	.word	0xffffffff


	//   ....[114]....
        /*0984*/ 	.word	0xffffffff


	//   ....[115]....
        /*0988*/ 	.word	0xffffffff


	//   ....[116]....
        /*098c*/ 	.word	0xffffffff


	//   ....[117]....
        /*0990*/ 	.word	0xffffffff


	//   ....[118]....
        /*0994*/ 	.word	0xffffffff


	//   ....[119]....
        /*0998*/ 	.word	0xffffffff


	//   ....[120]....
        /*099c*/ 	.word	0xffffffff


	//   ....[121]....
        /*09a0*/ 	.word	0xffffffff


	//   ....[122]....
        /*09a4*/ 	.word	0x0500000f


	//   ....[123]....
        /*09a8*/ 	.word	0x0500000f


	//   ....[124]....
        /*09ac*/ 	.word	0x0500000f


	//   ....[125]....
        /*09b0*/ 	.word	0x0500000f


	//   ....[126]....
        /*09b4*/ 	.word	0x0500000f


	//   ....[127]....
        /*09b8*/ 	.word	0x0500000f


	//   ....[128]....
        /*09bc*/ 	.word	0x0500000f


	//   ....[129]....
        /*09c0*/ 	.word	0x0500000f


	//   ....[130]....
        /*09c4*/ 	.word	0x0500000f


	//   ....[131]....
        /*09c8*/ 	.word	0x0500000f


	//   ....[132]....
        /*09cc*/ 	.word	0x0500000f


	//   ....[133]....
        /*09d0*/ 	.word	0x0500000f


	//   ....[134]....
        /*09d4*/ 	.word	0x0500000f


	//   ....[135]....
        /*09d8*/ 	.word	0x0500000f


	//   ....[136]....
        /*09dc*/ 	.word	0x0500000f


	//   ....[137]....
        /*09e0*/ 	.word	0x0500000f


	//   ....[138]....
        /*09e4*/ 	.word	0x0500000f


	//   ....[139]....
        /*09e8*/ 	.word	0x0500000f


	//   ....[140]....
        /*09ec*/ 	.word	0x0500000f


	//   ....[141]....
        /*09f0*/ 	.word	0x0500000f


	//   ....[142]....
        /*09f4*/ 	.word	0x0500000f


	//   ....[143]....
        /*09f8*/ 	.word	0x0500000f


	//   ....[144]....
        /*09fc*/ 	.word	0x0500000f


	//   ....[145]....
        /*0a00*/ 	.word	0x0500000f


	//   ....[146]....
        /*0a04*/ 	.word	0x0500000f


	//   ....[147]....
        /*0a08*/ 	.word	0x0500000f


	//   ....[148]....
        /*0a0c*/ 	.word	0x0500000f


	//   ....[149]....
        /*0a10*/ 	.word	0x0500000f


	//   ....[150]....
        /*0a14*/ 	.word	0x0500000f


	//   ....[151]....
        /*0a18*/ 	.word	0x0500000f


	//   ....[152]....
        /*0a1c*/ 	.word	0x0500000f


	//   ....[153]....
        /*0a20*/ 	.word	0x0500000f


	//   ....[154]....
        /*0a24*/ 	.word	0x0500000f


	//   ....[155]....
        /*0a28*/ 	.word	0x0500000f


	//   ....[156]....
        /*0a2c*/ 	.word	0x0500000f


	//   ....[157]....
        /*0a30*/ 	.word	0x0500000f


	//   ....[158]....
        /*0a34*/ 	.word	0x0500000f


	//   ....[159]....
        /*0a38*/ 	.word	0x0500000f


	//   ....[160]....
        /*0a3c*/ 	.word	0x0500000f


	//   ....[161]....
        /*0a40*/ 	.word	0x0500000f


	//   ....[162]....
        /*0a44*/ 	.word	0x0500000f


	//   ....[163]....
        /*0a48*/ 	.word	0x0500000f


	//   ....[164]....
        /*0a4c*/ 	.word	0x0500000f


	//   ....[165]....
        /*0a50*/ 	.word	0x0500000f


	//   ....[166]....
        /*0a54*/ 	.word	0x0500000f


	//   ....[167]....
        /*0a58*/ 	.word	0x0500000f


	//   ....[168]....
        /*0a5c*/ 	.word	0x0500000f


	//   ....[169]....
        /*0a60*/ 	.word	0x0500000f


	//   ....[170]....
        /*0a64*/ 	.word	0x0500000f


	//   ....[171]....
        /*0a68*/ 	.word	0x0500000f


	//   ....[172]....
        /*0a6c*/ 	.word	0x0500000f


	//   ....[173]....
        /*0a70*/ 	.word	0x0500000f


	//----- nvinfo : EIATTR_COOP_GROUP_INSTR_OFFSETS
	.align		4
.L_269:
        /*0a74*/ 	.byte	0x04, 0x28
        /*0a76*/ 	.short	(.L_271 - .L_270)


	//   ....[0]....
.L_270:
        /*0a78*/ 	.word	0x00000060


	//   ....[1]....
        /*0a7c*/ 	.word	0x000001a0


	//   ....[2]....
        /*0a80*/ 	.word	0x000001f0


	//   ....[3]....
        /*0a84*/ 	.word	0x00000420


	//   ....[4]....
        /*0a88*/ 	.word	0x00000580


	//   ....[5]....
        /*0a8c*/ 	.word	0x000006a0


	//   ....[6]....
        /*0a90*/ 	.word	0x00000800


	//   ....[7]....
        /*0a94*/ 	.word	0x0000aeb0


	//   ....[8]....
        /*0a98*/ 	.word	0x0000b5b0


	//   ....[9]....
        /*0a9c*/ 	.word	0x0000b5c0


	//   ....[10]....
        /*0aa0*/ 	.word	0x0000b5d0


	//   ....[11]....
        /*0aa4*/ 	.word	0x0000b5e0


	//   ....[12]....
        /*0aa8*/ 	.word	0x0000bdb0


	//   ....[13]....
        /*0aac*/ 	.word	0x0000bdc0


	//   ....[14]....
        /*0ab0*/ 	.word	0x0000bdd0


	//   ....[15]....
        /*0ab4*/ 	.word	0x0000bde0


	//   ....[16]....
        /*0ab8*/ 	.word	0x0000eb40


	//   ....[17]....
        /*0abc*/ 	.word	0x0000eb50


	//   ....[18]....
        /*0ac0*/ 	.word	0x0000eb60


	//   ....[19]....
        /*0ac4*/ 	.word	0x0000eb70


	//   ....[20]....
        /*0ac8*/ 	.word	0x0000f160


	//   ....[21]....
        /*0acc*/ 	.word	0x0000f170


	//   ....[22]....
        /*0ad0*/ 	.word	0x0000f180


	//   ....[23]....
        /*0ad4*/ 	.word	0x0000f190


	//   ....[24]....
        /*0ad8*/ 	.word	0x00012c10


	//   ....[25]....
        /*0adc*/ 	.word	0x00013140


	//   ....[26]....
        /*0ae0*/ 	.word	0x00013eb0


	//   ....[27]....
        /*0ae4*/ 	.word	0x00013fa0


	//   ....[28]....
        /*0ae8*/ 	.word	0x000144a0


	//   ....[29]....
        /*0aec*/ 	.word	0x00014580


	//   ....[30]....
        /*0af0*/ 	.word	0x00016c30


	//   ....[31]....
        /*0af4*/ 	.word	0x00016e50


	//   ....[32]....
        /*0af8*/ 	.word	0x00017d10


	//   ....[33]....
        /*0afc*/ 	.word	0x00017e20


	//   ....[34]....
        /*0b00*/ 	.word	0x00018470


	//   ....[35]....
        /*0b04*/ 	.word	0x000184d0


	//   ....[36]....
        /*0b08*/ 	.word	0x0001aa70


	//   ....[37]....
        /*0b0c*/ 	.word	0x0001aa90


	//   ....[38]....
        /*0b10*/ 	.word	0x0001af20


	//   ....[39]....
        /*0b14*/ 	.word	0x0001af80


	//   ....[40]....
        /*0b18*/ 	.word	0x0001d190


	//   ....[41]....
        /*0b1c*/ 	.word	0x0001dc60


	//   ....[42]....
        /*0b20*/ 	.word	0x0001e2f0


	//   ....[43]....
        /*0b24*/ 	.word	0x0001e410


	//   ....[44]....
        /*0b28*/ 	.word	0x0001ea20


	//   ....[45]....
        /*0b2c*/ 	.word	0x0001ea80


	//   ....[46]....
        /*0b30*/ 	.word	0x0001fb30


	//   ....[47]....
        /*0b34*/ 	.word	0x0001fd80


	//   ....[48]....
        /*0b38*/ 	.word	0x0001fe30


	//   ....[49]....
        /*0b3c*/ 	.word	0x0001fe50


	//   ....[50]....
        /*0b40*/ 	.word	0x00021340


	//   ....[51]....
        /*0b44*/ 	.word	0x000213a0


	//   ....[52]....
        /*0b48*/ 	.word	0x00021420


	//   ....[53]....
        /*0b4c*/ 	.word	0x00021470


	//   ....[54]....
        /*0b50*/ 	.word	0x000218d0


	//   ....[55]....
        /*0b54*/ 	.word	0x00021b60


	//   ....[56]....
        /*0b58*/ 	.word	0x00021c60


	//   ....[57]....
        /*0b5c*/ 	.word	0x00021c80


	//   ....[58]....
        /*0b60*/ 	.word	0x00021d80


	//   ....[59]....
        /*0b64*/ 	.word	0x00021da0


	//   ....[60]....
        /*0b68*/ 	.word	0x00021eb0


	//   ....[61]....
        /*0b6c*/ 	.word	0x00021ed0


	//   ....[62]....
        /*0b70*/ 	.word	0x00022760


	//   ....[63]....
        /*0b74*/ 	.word	0x00022780


	//   ....[64]....
        /*0b78*/ 	.word	0x00022880


	//   ....[65]....
        /*0b7c*/ 	.word	0x000228a0


	//   ....[66]....
        /*0b80*/ 	.word	0x000229a0


	//   ....[67]....
        /*0b84*/ 	.word	0x000229c0


	//   ....[68]....
        /*0b88*/ 	.word	0x00022ad0


	//   ....[69]....
        /*0b8c*/ 	.word	0x00022af0


	//   ....[70]....
        /*0b90*/ 	.word	0x00022c80


	//   ....[71]....
        /*0b94*/ 	.word	0x00022e50


	//   ....[72]....
        /*0b98*/ 	.word	0x00022e80


	//   ....[73]....
        /*0b9c*/ 	.word	0x00022eb0


	//   ....[74]....
        /*0ba0*/ 	.word	0x00022ee0


	//   ....[75]....
        /*0ba4*/ 	.word	0x00022f10


	//   ....[76]....
        /*0ba8*/ 	.word	0x00022f40


	//   ....[77]....
        /*0bac*/ 	.word	0x000230b0


	//   ....[78]....
        /*0bb0*/ 	.word	0x000230e0


	//   ....[79]....
        /*0bb4*/ 	.word	0x00023110


	//   ....[80]....
        /*0bb8*/ 	.word	0x00023140


	//   ....[81]....
        /*0bbc*/ 	.word	0x00023170


	//   ....[82]....
        /*0bc0*/ 	.word	0x000231a0


	//   ....[83]....
        /*0bc4*/ 	.word	0x00023240


	//   ....[84]....
        /*0bc8*/ 	.word	0x000232a0


	//   ....[85]....
        /*0bcc*/ 	.word	0x00023330


	//   ....[86]....
        /*0bd0*/ 	.word	0x00024420


	//   ....[87]....
        /*0bd4*/ 	.word	0x000263a0


	//   ....[88]....
        /*0bd8*/ 	.word	0x00027030


	//   ....[89]....
        /*0bdc*/ 	.word	0x00027050


	//   ....[90]....
        /*0be0*/ 	.word	0x00027060


	//   ....[91]....
        /*0be4*/ 	.word	0x00027090


	//   ....[92]....
        /*0be8*/ 	.word	0x000271b0


	//   ....[93]....
        /*0bec*/ 	.word	0x000271c0


	//   ....[94]....
        /*0bf0*/ 	.word	0x00027260


	//   ....[95]....
        /*0bf4*/ 	.word	0x00027270


	//   ....[96]....
        /*0bf8*/ 	.word	0x00027310


	//   ....[97]....
        /*0bfc*/ 	.word	0x00027320


	//   ....[98]....
        /*0c00*/ 	.word	0x000273c0


	//   ....[99]....
        /*0c04*/ 	.word	0x000273d0


	//   ....[100]....
        /*0c08*/ 	.word	0x00027450


	//   ....[101]....
        /*0c0c*/ 	.word	0x00027480


	//   ....[102]....
        /*0c10*/ 	.word	0x000274d0


	//   ....[103]....
        /*0c14*/ 	.word	0x00027510


	//   ....[104]....
        /*0c18*/ 	.word	0x0002a520


	//   ....[105]....
        /*0c1c*/ 	.word	0x0002a580


	//   ....[106]....
        /*0c20*/ 	.word	0x0002a5b0


	//   ....[107]....
        /*0c24*/ 	.word	0x0002a5c0


	//   ....[108]....
        /*0c28*/ 	.word	0x0002a5f0


	//   ....[109]....
        /*0c2c*/ 	.word	0x0002a620


	//   ....[110]....
        /*0c30*/ 	.word	0x0002a650


	//   ....[111]....
        /*0c34*/ 	.word	0x0002a680


	//   ....[112]....
        /*0c38*/ 	.word	0x0002a800


	//   ....[113]....
        /*0c3c*/ 	.word	0x0002a830


	//   ....[114]....
        /*0c40*/ 	.word	0x0002a860


	//   ....[115]....
        /*0c44*/ 	.word	0x0002a890


	//   ....[116]....
        /*0c48*/ 	.word	0x0002a8c0


	//   ....[117]....
        /*0c4c*/ 	.word	0x0002a8f0


	//   ....[118]....
        /*0c50*/ 	.word	0x0002a9b0


	//   ....[119]....
        /*0c54*/ 	.word	0x0002a9d0


	//   ....[120]....
        /*0c58*/ 	.word	0x0002aa40


	//   ....[121]....
        /*0c5c*/ 	.word	0x0002b110


	//   ....[122]....
        /*0c60*/ 	.word	0x0002b570


	//   ....[123]....
        /*0c64*/ 	.word	0x0002b600


	//   ....[124]....
        /*0c68*/ 	.word	0x0002b650


	//   ....[125]....
        /*0c6c*/ 	.word	0x0002b6a0


	//   ....[126]....
        /*0c70*/ 	.word	0x0002b730


	//   ....[127]....
        /*0c74*/ 	.word	0x0002b7c0


	//   ....[128]....
        /*0c78*/ 	.word	0x0002b810


	//   ....[129]....
        /*0c7c*/ 	.word	0x0002b860


	//   ....[130]....
        /*0c80*/ 	.word	0x0002b950


	//   ....[131]....
        /*0c84*/ 	.word	0x0002b9e0


	//   ....[132]....
        /*0c88*/ 	.word	0x0002ba30


	//   ....[133]....
        /*0c8c*/ 	.word	0x0002ba80


	//   ....[134]....
        /*0c90*/ 	.word	0x0002bb30


	//   ....[135]....
        /*0c94*/ 	.word	0x0002bbc0


	//   ....[136]....
        /*0c98*/ 	.word	0x0002bc20


	//   ....[137]....
        /*0c9c*/ 	.word	0x0002bc80


	//   ....[138]....
        /*0ca0*/ 	.word	0x0002c010


	//   ....[139]....
        /*0ca4*/ 	.word	0x0002c300


	//   ....[140]....
        /*0ca8*/ 	.word	0x0002c4e0


	//   ....[141]....
        /*0cac*/ 	.word	0x0002c530


	//   ....[142]....
        /*0cb0*/ 	.word	0x0002c590


	//   ....[143]....
        /*0cb4*/ 	.word	0x0002c670


	//   ....[144]....
        /*0cb8*/ 	.word	0x0002c730


	//   ....[145]....
        /*0cbc*/ 	.word	0x0002c850


	//   ....[146]....
        /*0cc0*/ 	.word	0x0002c8d0


	//   ....[147]....
        /*0cc4*/ 	.word	0x0002c9e0


	//   ....[148]....
        /*0cc8*/ 	.word	0x0002ca40


	//   ....[149]....
        /*0ccc*/ 	.word	0x0002cb50


	//   ....[150]....
        /*0cd0*/ 	.word	0x0002cbb0


	//   ....[151]....
        /*0cd4*/ 	.word	0x0002ccc0


	//   ....[152]....
        /*0cd8*/ 	.word	0x0002cd20


	//   ....[153]....
        /*0cdc*/ 	.word	0x0002ce10


	//   ....[154]....
        /*0ce0*/ 	.word	0x0002ce90


	//   ....[155]....
        /*0ce4*/ 	.word	0x0002cf70


	//   ....[156]....
        /*0ce8*/ 	.word	0x0002d2e0


	//   ....[157]....
        /*0cec*/ 	.word	0x0002d380


	//   ....[158]....
        /*0cf0*/ 	.word	0x0002d4a0


	//   ....[159]....
        /*0cf4*/ 	.word	0x0002d520


	//   ....[160]....
        /*0cf8*/ 	.word	0x0002d5a0


	//   ....[161]....
        /*0cfc*/ 	.word	0x0002d620


	//   ....[162]....
        /*0d00*/ 	.word	0x0002d6a0


	//   ....[163]....
        /*0d04*/ 	.word	0x0002d730


	//   ....[164]....
        /*0d08*/ 	.word	0x0002d7d0


	//   ....[165]....
        /*0d0c*/ 	.word	0x0002d880


	//   ....[166]....
        /*0d10*/ 	.word	0x0002d900


	//   ....[167]....
        /*0d14*/ 	.word	0x0002d980


	//   ....[168]....
        /*0d18*/ 	.word	0x0002da00


	//   ....[169]....
        /*0d1c*/ 	.word	0x0002da90


	//   ....[170]....
        /*0d20*/ 	.word	0x0002db10


	//   ....[171]....
        /*0d24*/ 	.word	0x0002dbb0


	//   ....[172]....
        /*0d28*/ 	.word	0x0002dc40


	//   ....[173]....
        /*0d2c*/ 	.word	0x0002dd70


	//----- nvinfo : EIATTR_REG_RECONFIG
	.align		4
.L_271:
        /*0d30*/ 	.byte	0x01, 0x54
	.zero		2


	//----- nvinfo : EIATTR_SYSCALL_OFFSETS
	.align		4
        /*0d34*/ 	.byte	0x04, 0x46
        /*0d36*/ 	.short	(.L_273 - .L_272)


	//   ....[0]....
.L_272:
        /*0d38*/ 	.word	0x00001e30


	//   ....[1]....
        /*0d3c*/ 	.word	0x00001f80


	//   ....[2]....
        /*0d40*/ 	.word	0x0000b050


	//   ....[3]....
        /*0d44*/ 	.word	0x0000b370


	//   ....[4]....
        /*0d48*/ 	.word	0x00025fe0


	//   ....[5]....
        /*0d4c*/ 	.word	0x00026130


	//   ....[6]....
        /*0d50*/ 	.word	0x00026220


	//   ....[7]....
        /*0d54*/ 	.word	0x00026b40


	//----- nvinfo : EIATTR_MBARRIER_INSTR_OFFSETS
	.align		4
.L_273:
        /*0d58*/ 	.byte	0x04, 0x39
        /*0d5a*/ 	.short	(.L_275 - .L_274)


	//   ....[0]....
.L_274:
        /*0d5c*/ 	.word	0x000002d0
        /*0d60*/ 	.word	0x000000ff
        /*0d64*/ 	.word	0x00030800
        /*0d68*/ 	.short	0x0100
        /*0d6a*/ 	.byte	0x08
	.zero		1


	//   ....[1]....
        /*0d6c*/ 	.word	0x000002e0
        /*0d70*/ 	.word	0x000000ff
        /*0d74*/ 	.word	0x00030820
        /*0d78*/ 	.short	0x0100
        /*0d7a*/ 	.byte	0x08
	.zero		1


	//   ....[2]....
        /*0d7c*/ 	.word	0x000003d0
        /*0d80*/ 	.word	0x000000ff
        /*0d84*/ 	.word	0x00030830
        /*0d88*/ 	.short	0x0100
        /*0d8a*/ 	.byte	0x08
	.zero		1


	//   ....[3]....
        /*0d8c*/ 	.word	0x000003e0
        /*0d90*/ 	.word	0x000000ff
        /*0d94*/ 	.word	0x00030840
        /*0d98*/ 	.short	0x0100
        /*0d9a*/ 	.byte	0x08
	.zero		1


	//   ....[4]....
        /*0d9c*/ 	.word	0x000003f0
        /*0da0*/ 	.word	0x000000ff
        /*0da4*/ 	.word	0x00030838
        /*0da8*/ 	.short	0x0100
        /*0daa*/ 	.byte	0x08
	.zero		1


	//   ....[5]....
        /*0dac*/ 	.word	0x00000400
        /*0db0*/ 	.word	0x000000ff
        /*0db4*/ 	.word	0x00030848
        /*0db8*/ 	.short	0x0100
        /*0dba*/ 	.byte	0x08
	.zero		1


	//   ....[6]....
        /*0dbc*/ 	.word	0x00000530
        /*0dc0*/ 	.word	0x000000ff
        /*0dc4*/ 	.word	0x00030850
        /*0dc8*/ 	.short	0x0100
        /*0dca*/ 	.byte	0x08
	.zero		1


	//   ....[7]....
        /*0dcc*/ 	.word	0x00000540
        /*0dd0*/ 	.word	0x000000ff
        /*0dd4*/ 	.word	0x00030860
        /*0dd8*/ 	.short	0x0100
        /*0dda*/ 	.byte	0x08
	.zero		1


	//   ....[8]....
        /*0ddc*/ 	.word	0x00000550
        /*0de0*/ 	.word	0x000000ff
        /*0de4*/ 	.word	0x00030858
        /*0de8*/ 	.short	0x0100
        /*0dea*/ 	.byte	0x08
	.zero		1


	//   ....[9]....
        /*0dec*/ 	.word	0x00000560
        /*0df0*/ 	.word	0x000000ff
        /*0df4*/ 	.word	0x00030868
        /*0df8*/ 	.short	0x0100
        /*0dfa*/ 	.byte	0x08
	.zero		1


	//   ....[10]....
        /*0dfc*/ 	.word	0x00000650
        /*0e00*/ 	.word	0x000000ff
        /*0e04*/ 	.word	0x00030870
        /*0e08*/ 	.short	0x0100
        /*0e0a*/ 	.byte	0x06
	.zero		1


	//   ....[11]....
        /*0e0c*/ 	.word	0x00000660
        /*0e10*/ 	.word	0x000000ff
        /*0e14*/ 	.word	0x00030880
        /*0e18*/ 	.short	0x0100
        /*0e1a*/ 	.byte	0x06
	.zero		1


	//   ....[12]....
        /*0e1c*/ 	.word	0x00000670
        /*0e20*/ 	.word	0x000000ff
        /*0e24*/ 	.word	0x00030878
        /*0e28*/ 	.short	0x0100
        /*0e2a*/ 	.byte	0x06
	.zero		1


	//   ....[13]....
        /*0e2c*/ 	.word	0x00000680
        /*0e30*/ 	.word	0x000000ff
        /*0e34*/ 	.word	0x00030888
        /*0e38*/ 	.short	0x0100
        /*0e3a*/ 	.byte	0x06
	.zero		1


	//   ....[14]....
        /*0e3c*/ 	.word	0x000007b0
        /*0e40*/ 	.word	0x000000ff
        /*0e44*/ 	.word	0x00030890
        /*0e48*/ 	.short	0x0100
        /*0e4a*/ 	.byte	0x08
	.zero		1


	//   ....[15]....
        /*0e4c*/ 	.word	0x000007c0
        /*0e50*/ 	.word	0x000000ff
        /*0e54*/ 	.word	0x000308a0
        /*0e58*/ 	.short	0x0100
        /*0e5a*/ 	.byte	0x08
	.zero		1


	//   ....[16]....
        /*0e5c*/ 	.word	0x000007d0
        /*0e60*/ 	.word	0x000000ff
        /*0e64*/ 	.word	0x00030898
        /*0e68*/ 	.short	0x0100
        /*0e6a*/ 	.byte	0x08
	.zero		1


	//   ....[17]....
        /*0e6c*/ 	.word	0x000007e0
        /*0e70*/ 	.word	0x000000ff
        /*0e74*/ 	.word	0x000308a8
        /*0e78*/ 	.short	0x0100
        /*0e7a*/ 	.byte	0x08
	.zero		1


	//   ....[18]....
        /*0e7c*/ 	.word	0x00000910
        /*0e80*/ 	.word	0x000000ff
        /*0e84*/ 	.word	0x000308b0
        /*0e88*/ 	.short	0x0100
        /*0e8a*/ 	.byte	0x08
	.zero		1


	//   ....[19]....
        /*0e8c*/ 	.word	0x00000920
        /*0e90*/ 	.word	0x000000ff
        /*0e94*/ 	.word	0x000308c0
        /*0e98*/ 	.short	0x0100
        /*0e9a*/ 	.byte	0x08
	.zero		1


	//   ....[20]....
        /*0e9c*/ 	.word	0x00000930
        /*0ea0*/ 	.word	0x000000ff
        /*0ea4*/ 	.word	0x000308b8
        /*0ea8*/ 	.short	0x0100
        /*0eaa*/ 	.byte	0x08
	.zero		1


	//   ....[21]....
        /*0eac*/ 	.word	0x00000940
        /*0eb0*/ 	.word	0x000000ff
        /*0eb4*/ 	.word	0x000308c8
        /*0eb8*/ 	.short	0x0100
        /*0eba*/ 	.byte	0x08
	.zero		1


	//   ....[22]....
        /*0ebc*/ 	.word	0x00003a70
        /*0ec0*/ 	.word	0x0000005a
        /*0ec4*/ 	.word	0x00030890
        /*0ec8*/ 	.short	0x010a
        /*0eca*/ 	.byte	0x3f
	.zero		1


	//   ....[23]....
        /*0ecc*/ 	.word	0x00006c40
        /*0ed0*/ 	.word	0x0000005a
        /*0ed4*/ 	.word	0x00030890
        /*0ed8*/ 	.short	0x010a
        /*0eda*/ 	.byte	0x3f
	.zero		1


	//   ....[24]....
        /*0edc*/ 	.word	0x00009cf0
        /*0ee0*/ 	.word	0x0000005a
        /*0ee4*/ 	.word	0x00030890
        /*0ee8*/ 	.short	0x010a
        /*0eea*/ 	.byte	0x3f
	.zero		1


	//   ....[25]....
        /*0eec*/ 	.word	0x0000a0c0
        /*0ef0*/ 	.word	0x00000020
        /*0ef4*/ 	.word	0x00000000
        /*0ef8*/ 	.short	0x0101
        /*0efa*/ 	.byte	0x3f
	.zero		1


	//   ....[26]....
        /*0efc*/ 	.word	0x0000a100
        /*0f00*/ 	.word	0x0000005a
        /*0f04*/ 	.word	0x000308b0
        /*0f08*/ 	.short	0x010a
        /*0f0a*/ 	.byte	0x3f
	.zero		1


	//   ....[27]....
        /*0f0c*/ 	.word	0x0000a630
        /*0f10*/ 	.word	0x0000005a
        /*0f14*/ 	.word	0x00000000
        /*0f18*/ 	.short	0x0101
        /*0f1a*/ 	.byte	0x3f
	.zero		1


	//   ....[28]....
        /*0f1c*/ 	.word	0x0000b0d0
        /*0f20*/ 	.word	0x00000002
        /*0f24*/ 	.word	0x00030800
        /*0f28*/ 	.short	0x010a
        /*0f2a*/ 	.byte	0x3f
	.zero		1


	//   ....[29]....
        /*0f2c*/ 	.word	0x0000b120
        /*0f30*/ 	.word	0x00000002
        /*0f34*/ 	.word	0x00030800
        /*0f38*/ 	.short	0x010a
        /*0f3a*/ 	.byte	0x3f
	.zero		1


	//   ....[30]....
        /*0f3c*/ 	.word	0x0000c470
        /*0f40*/ 	.word	0x00000002
        /*0f44*/ 	.word	0x00030800
        /*0f48*/ 	.short	0x010a
        /*0f4a*/ 	.byte	0x3f
	.zero		1


	//   ....[31]....
        /*0f4c*/ 	.word	0x0000f630
        /*0f50*/ 	.word	0x00000002
        /*0f54*/ 	.word	0x00030800
        /*0f58*/ 	.short	0x010a
        /*0f5a*/ 	.byte	0x3f
	.zero		1


	//   ....[32]....
        /*0f5c*/ 	.word	0x00011e20
        /*0f60*/ 	.word	0x0000004a
        /*0f64*/ 	.word	0x00030830
        /*0f68*/ 	.short	0x010a
        /*0f6a*/ 	.byte	0x3f
	.zero		1


	//   ....[33]....
        /*0f6c*/ 	.word	0x00011e90
        /*0f70*/ 	.word	0x0000004a
        /*0f74*/ 	.word	0x00030830
        /*0f78*/ 	.short	0x010a
        /*0f7a*/ 	.byte	0x3f
	.zero		1


	//   ....[34]....
        /*0f7c*/ 	.word	0x00012860
        /*0f80*/ 	.word	0x0000004a
        /*0f84*/ 	.word	0x00000000
        /*0f88*/ 	.short	0x0101
        /*0f8a*/ 	.byte	0x3f
	.zero		1


	//   ....[35]....
        /*0f8c*/ 	.word	0x00015430
        /*0f90*/ 	.word	0x00000006
        /*0f94*/ 	.word	0x00030830
        /*0f98*/ 	.short	0x010a
        /*0f9a*/ 	.byte	0x3f
	.zero		1


	//   ....[36]....
        /*0f9c*/ 	.word	0x000154b0
        /*0fa0*/ 	.word	0x00000006
        /*0fa4*/ 	.word	0x00030830
        /*0fa8*/ 	.short	0x010a
        /*0faa*/ 	.byte	0x3f
	.zero		1


	//   ....[37]....
        /*0fac*/ 	.word	0x000161d0
        /*0fb0*/ 	.word	0x00000015
        /*0fb4*/ 	.word	0x00030850
        /*0fb8*/ 	.short	0x010a
        /*0fba*/ 	.byte	0x3f
	.zero		1


	//   ....[38]....
        /*0fbc*/ 	.word	0x00016220
        /*0fc0*/ 	.word	0x00000015
        /*0fc4*/ 	.word	0x00030850
        /*0fc8*/ 	.short	0x010a
        /*0fca*/ 	.byte	0x3f
	.zero		1


	//   ....[39]....
        /*0fcc*/ 	.word	0x00016c40
        /*0fd0*/ 	.word	0x00000006
        /*0fd4*/ 	.word	0x00000000
        /*0fd8*/ 	.short	0x0101
        /*0fda*/ 	.byte	0x3f
	.zero		1


	//   ....[40]....
        /*0fdc*/ 	.word	0x00017ec0
        /*0fe0*/ 	.word	0x00000015
        /*0fe4*/ 	.word	0x00000000
        /*0fe8*/ 	.short	0x0101
        /*0fea*/ 	.byte	0x3f
	.zero		1


	//   ....[41]....
        /*0fec*/ 	.word	0x00019220
        /*0ff0*/ 	.word	0x00000000
        /*0ff4*/ 	.word	0x00030830
        /*0ff8*/ 	.short	0x010a
        /*0ffa*/ 	.byte	0x3f
	.zero		1


	//   ....[42]....
        /*0ffc*/ 	.word	0x000192a0
        /*1000*/ 	.word	0x00000000
        /*1004*/ 	.word	0x00030830
        /*1008*/ 	.short	0x010a
        /*100a*/ 	.byte	0x3f
	.zero		1


	//   ....[43]....
        /*100c*/ 	.word	0x00019fe0
        /*1010*/ 	.word	0x00000014
        /*1014*/ 	.word	0x00030850
        /*1018*/ 	.short	0x010a
        /*101a*/ 	.byte	0x3f
	.zero		1


	//   ....[44]....
        /*101c*/ 	.word	0x0001a030
        /*1020*/ 	.word	0x00000014
        /*1024*/ 	.word	0x00030850
        /*1028*/ 	.short	0x010a
        /*102a*/ 	.byte	0x3f
	.zero		1


	//   ....[45]....
        /*102c*/ 	.word	0x0001b410
        /*1030*/ 	.word	0x00000080
        /*1034*/ 	.word	0x00000000
        /*1038*/ 	.short	0x0101
        /*103a*/ 	.byte	0x3f
	.zero		1


	//   ....[46]....
        /*103c*/ 	.word	0x0001b460
        /*1040*/ 	.word	0x00000014
        /*1044*/ 	.word	0x00000000
        /*1048*/ 	.short	0x0101
        /*104a*/ 	.byte	0x3f
	.zero		1


	//   ....[47]....
        /*104c*/ 	.word	0x0001ba00
        /*1050*/ 	.word	0x00000003
        /*1054*/ 	.word	0x00030830
        /*1058*/ 	.short	0x010a
        /*105a*/ 	.byte	0x3f
	.zero		1


	//   ....[48]....
        /*105c*/ 	.word	0x0001ba80
        /*1060*/ 	.word	0x00000003
        /*1064*/ 	.word	0x00030830
        /*1068*/ 	.short	0x010a
        /*106a*/ 	.byte	0x3f
	.zero		1


	//   ....[49]....
        /*106c*/ 	.word	0x0001c7a0
        /*1070*/ 	.word	0x00000014
        /*1074*/ 	.word	0x00030850
        /*1078*/ 	.short	0x010a
        /*107a*/ 	.byte	0x3f
	.zero		1


	//   ....[50]....
        /*107c*/ 	.word	0x0001c7f0
        /*1080*/ 	.word	0x00000014
        /*1084*/ 	.word	0x00030850
        /*1088*/ 	.short	0x010a
        /*108a*/ 	.byte	0x3f
	.zero		1


	//   ....[51]....
        /*108c*/ 	.word	0x0001d200
        /*1090*/ 	.word	0x0000000a
        /*1094*/ 	.word	0x00000000
        /*1098*/ 	.short	0x0101
        /*109a*/ 	.byte	0x3f
	.zero		1


	//   ....[52]....
        /*109c*/ 	.word	0x0001e460
        /*10a0*/ 	.word	0x00000014
        /*10a4*/ 	.word	0x00000000
        /*10a8*/ 	.short	0x0101
        /*10aa*/ 	.byte	0x3f
	.zero		1


	//   ....[53]....
        /*10ac*/ 	.word	0x0001fa30
        /*10b0*/ 	.word	0x0000000c
        /*10b4*/ 	.word	0x00030850
        /*10b8*/ 	.short	0x010a
        /*10ba*/ 	.byte	0x3f
	.zero		1


	//   ....[54]....
        /*10bc*/ 	.word	0x0001fad0
        /*10c0*/ 	.word	0x0000000c
        /*10c4*/ 	.word	0x00030850
        /*10c8*/ 	.short	0x010a
        /*10ca*/ 	.byte	0x3f
	.zero		1


	//   ....[55]....
        /*10cc*/ 	.word	0x00020010
        /*10d0*/ 	.word	0x0000000c
        /*10d4*/ 	.word	0x00000000
        /*10d8*/ 	.short	0x0101
        /*10da*/ 	.byte	0x3f
	.zero		1


	//   ....[56]....
        /*10dc*/ 	.word	0x00021b40
        /*10e0*/ 	.word	0x00000000
        /*10e4*/ 	.word	0x00000000
        /*10e8*/ 	.short	0x0101
        /*10ea*/ 	.byte	0x3f
	.zero		1


	//   ....[57]....
        /*10ec*/ 	.word	0x00024510
        /*10f0*/ 	.word	0x00000006
        /*10f4*/ 	.word	0x00030820
        /*10f8*/ 	.short	0x010a
        /*10fa*/ 	.byte	0x3f
	.zero		1


	//   ....[58]....
        /*10fc*/ 	.word	0x000245f0
        /*1100*/ 	.word	0x00000007
        /*1104*/ 	.word	0x000308a0
        /*1108*/ 	.short	0x010a
        /*110a*/ 	.byte	0x3f
	.zero		1


	//   ....[59]....
        /*110c*/ 	.word	0x00024a40
        /*1110*/ 	.word	0x00000007
        /*1114*/ 	.word	0x000308c0
        /*1118*/ 	.short	0x010a
        /*111a*/ 	.byte	0x3f
	.zero		1


	//   ....[60]....
        /*111c*/ 	.word	0x00024fe0
        /*1120*/ 	.word	0x00000008
        /*1124*/ 	.word	0x000308a0
        /*1128*/ 	.short	0x010a
        /*112a*/ 	.byte	0x3f
	.zero		1


	//   ....[61]....
        /*112c*/ 	.word	0x00025420
        /*1130*/ 	.word	0x00000008
        /*1134*/ 	.word	0x000308c0
        /*1138*/ 	.short	0x010a
        /*113a*/ 	.byte	0x3f
	.zero		1


	//   ....[62]....
        /*113c*/ 	.word	0x00026630
        /*1140*/ 	.word	0x00000000
        /*1144*/ 	.word	0x00030840
        /*1148*/ 	.short	0x010a
        /*114a*/ 	.byte	0x3f
	.zero		1


	//   ....[63]....
        /*114c*/ 	.word	0x00027640
        /*1150*/ 	.word	0x0000000a
        /*1154*/ 	.word	0x00030800
        /*1158*/ 	.short	0x0107
        /*115a*/ 	.byte	0x3f
	.zero		1


	//   ....[64]....
        /*115c*/ 	.word	0x00027750
        /*1160*/ 	.word	0x00000002
        /*1164*/ 	.word	0x00030800
        /*1168*/ 	.short	0x0101
        /*116a*/ 	.byte	0x3f
	.zero		1


	//   ....[65]....
        /*116c*/ 	.word	0x00027770
        /*1170*/ 	.word	0x00000002
        /*1174*/ 	.word	0x00030820
        /*1178*/ 	.short	0x010a
        /*117a*/ 	.byte	0x3f
	.zero		1


	//   ....[66]....
        /*117c*/ 	.word	0x00027af0
        /*1180*/ 	.word	0x00000003
        /*1184*/ 	.word	0x00030840
        /*1188*/ 	.short	0x010a
        /*118a*/ 	.byte	0x3f
	.zero		1


	//   ....[67]....
        /*118c*/ 	.word	0x00027fb0
        /*1190*/ 	.word	0x00000003
        /*1194*/ 	.word	0x00000060
        /*1198*/ 	.short	0x010a
        /*119a*/ 	.byte	0x3f
	.zero		1


	//   ....[68]....
        /*119c*/ 	.word	0x00028790
        /*11a0*/ 	.word	0x00000003
        /*11a4*/ 	.word	0x00030840
        /*11a8*/ 	.short	0x010a
        /*11aa*/ 	.byte	0x3f
	.zero		1


	//   ....[69]....
        /*11ac*/ 	.word	0x00028c50
        /*11b0*/ 	.word	0x00000002
        /*11b4*/ 	.word	0x00000060
        /*11b8*/ 	.short	0x010a
        /*11ba*/ 	.byte	0x3f
	.zero		1


	//   ....[70]....
        /*11bc*/ 	.word	0x00029350
        /*11c0*/ 	.word	0x00000002
        /*11c4*/ 	.word	0x00030840
        /*11c8*/ 	.short	0x010a
        /*11ca*/ 	.byte	0x3f
	.zero		1


	//   ....[71]....
        /*11cc*/ 	.word	0x00029810
        /*11d0*/ 	.word	0x00000002
        /*11d4*/ 	.word	0x00000060
        /*11d8*/ 	.short	0x010a
        /*11da*/ 	.byte	0x3f
	.zero		1


	//   ....[72]....
        /*11dc*/ 	.word	0x00029ea0
        /*11e0*/ 	.word	0x00000000
        /*11e4*/ 	.word	0x00030860
        /*11e8*/ 	.short	0x010a
        /*11ea*/ 	.byte	0x3f
	.zero		1


	//   ....[73]....
        /*11ec*/ 	.word	0x0002b090
        /*11f0*/ 	.word	0x00000000
        /*11f4*/ 	.word	0x00030820
        /*11f8*/ 	.short	0x010a
        /*11fa*/ 	.byte	0x3f
	.zero		1


	//   ....[74]....
        /*11fc*/ 	.word	0x0002b260
        /*1200*/ 	.word	0x00000006
        /*1204*/ 	.word	0x00000000
        /*1208*/ 	.short	0x010a
        /*120a*/ 	.byte	0x3f
	.zero		1


	//   ....[75]....
        /*120c*/ 	.word	0x0002b2d0
        /*1210*/ 	.word	0x00000007
        /*1214*/ 	.word	0x00000000
        /*1218*/ 	.short	0x010a
        /*121a*/ 	.byte	0x3f
	.zero		1


	//   ....[76]....
        /*121c*/ 	.word	0x0002b340
        /*1220*/ 	.word	0x00000004
        /*1224*/ 	.word	0x00000000
        /*1228*/ 	.short	0x010a
        /*122a*/ 	.byte	0x3f
	.zero		1


	//   ....[77]....
        /*122c*/ 	.word	0x0002b370
        /*1230*/ 	.word	0x00000003
        /*1234*/ 	.word	0x00000000
        /*1238*/ 	.short	0x010a
        /*123a*/ 	.byte	0x3f
	.zero		1


	//   ....[78]....
        /*123c*/ 	.word	0x0002b3d0
        /*1240*/ 	.word	0x0000005a
        /*1244*/ 	.word	0x00030890
        /*1248*/ 	.short	0x010a
        /*124a*/ 	.byte	0x3f
	.zero		1


	//   ....[79]....
        /*124c*/ 	.word	0x0002b420
        /*1250*/ 	.word	0x0000005a
        /*1254*/ 	.word	0x00030890
        /*1258*/ 	.short	0x010a
        /*125a*/ 	.byte	0x3f
	.zero		1


	//   ....[80]....
        /*125c*/ 	.word	0x0002b470
        /*1260*/ 	.word	0x0000005a
        /*1264*/ 	.word	0x00030890
        /*1268*/ 	.short	0x010a
        /*126a*/ 	.byte	0x3f
	.zero		1


	//   ....[81]....
        /*126c*/ 	.word	0x0002b4c0
        /*1270*/ 	.word	0x0000005a
        /*1274*/ 	.word	0x000308b0
        /*1278*/ 	.short	0x010a
        /*127a*/ 	.byte	0x3f
	.zero		1


	//   ....[82]....
        /*127c*/ 	.word	0x0002b8a0
        /*1280*/ 	.word	0x00000002
        /*1284*/ 	.word	0x00030800
        /*1288*/ 	.short	0x010a
        /*128a*/ 	.byte	0x3f
	.zero		1


	//   ....[83]....
        /*128c*/ 	.word	0x0002bcb0
        /*1290*/ 	.word	0x00000002
        /*1294*/ 	.word	0x00030800
        /*1298*/ 	.short	0x010a
        /*129a*/ 	.byte	0x3f
	.zero		1


	//   ....[84]....
        /*129c*/ 	.word	0x0002bd00
        /*12a0*/ 	.word	0x0000004a
        /*12a4*/ 	.word	0x00030830
        /*12a8*/ 	.short	0x010a
        /*12aa*/ 	.byte	0x3f
	.zero		1


	//   ....[85]....
        /*12ac*/ 	.word	0x0002bd50
        /*12b0*/ 	.word	0x00000006
        /*12b4*/ 	.word	0x00030830
        /*12b8*/ 	.short	0x010a
        /*12ba*/ 	.byte	0x3f
	.zero		1


	//   ....[86]....
        /*12bc*/ 	.word	0x0002bda0
        /*12c0*/ 	.word	0x00000015
        /*12c4*/ 	.word	0x00030850
        /*12c8*/ 	.short	0x010a
        /*12ca*/ 	.byte	0x3f
	.zero		1


	//   ....[87]....
        /*12cc*/ 	.word	0x0002bdf0
        /*12d0*/ 	.word	0x00000000
        /*12d4*/ 	.word	0x00030830
        /*12d8*/ 	.short	0x010a
        /*12da*/ 	.byte	0x3f
	.zero		1


	//   ....[88]....
        /*12dc*/ 	.word	0x0002be40
        /*12e0*/ 	.word	0x00000014
        /*12e4*/ 	.word	0x00030850
        /*12e8*/ 	.short	0x010a
        /*12ea*/ 	.byte	0x3f
	.zero		1


	//   ....[89]....
        /*12ec*/ 	.word	0x0002be90
        /*12f0*/ 	.word	0x00000003
        /*12f4*/ 	.word	0x00030830
        /*12f8*/ 	.short	0x010a
        /*12fa*/ 	.byte	0x3f
	.zero		1


	//   ....[90]....
        /*12fc*/ 	.word	0x0002bee0
        /*1300*/ 	.word	0x00000014
        /*1304*/ 	.word	0x00030850
        /*1308*/ 	.short	0x010a
        /*130a*/ 	.byte	0x3f
	.zero		1


	//   ....[91]....
        /*130c*/ 	.word	0x0002bf30
        /*1310*/ 	.word	0x0000000c
        /*1314*/ 	.word	0x00030850
        /*1318*/ 	.short	0x010a
        /*131a*/ 	.byte	0x3f
	.zero		1


	//   ....[92]....
        /*131c*/ 	.word	0x0002c0e0
        /*1320*/ 	.word	0x00000005
        /*1324*/ 	.word	0x00030820
        /*1328*/ 	.short	0x010a
        /*132a*/ 	.byte	0x3f
	.zero		1


	//   ....[93]....
        /*132c*/ 	.word	0x0002c130
        /*1330*/ 	.word	0x00000007
        /*1334*/ 	.word	0x000308a0
        /*1338*/ 	.short	0x010a
        /*133a*/ 	.byte	0x3f
	.zero		1


	//   ....[94]....
        /*133c*/ 	.word	0x0002c180
        /*1340*/ 	.word	0x00000007
        /*1344*/ 	.word	0x000308c0
        /*1348*/ 	.short	0x010a
        /*134a*/ 	.byte	0x3f
	.zero		1


	//   ....[95]....
        /*134c*/ 	.word	0x0002c1d0
        /*1350*/ 	.word	0x00000008
        /*1354*/ 	.word	0x000308a0
        /*1358*/ 	.short	0x010a
        /*135a*/ 	.byte	0x3f
	.zero		1


	//   ....[96]....
        /*135c*/ 	.word	0x0002c220
        /*1360*/ 	.word	0x00000008
        /*1364*/ 	.word	0x000308c0
        /*1368*/ 	.short	0x010a
        /*136a*/ 	.byte	0x3f
	.zero		1


	//   ....[97]....
        /*136c*/ 	.word	0x0002c3c0
        /*1370*/ 	.word	0x00000000
        /*1374*/ 	.word	0x00030840
        /*1378*/ 	.short	0x010a
        /*137a*/ 	.byte	0x3f
	.zero		1


	//   ....[98]....
        /*137c*/ 	.word	0x0002d000
        /*1380*/ 	.word	0x00000002
        /*1384*/ 	.word	0x00030820
        /*1388*/ 	.short	0x010a
        /*138a*/ 	.byte	0x3f
	.zero		1


	//   ....[99]....
        /*138c*/ 	.word	0x0002d050
        /*1390*/ 	.word	0x00000003
        /*1394*/ 	.word	0x00030840
        /*1398*/ 	.short	0x010a
        /*139a*/ 	.byte	0x3f
	.zero		1


	//   ....[100]....
        /*139c*/ 	.word	0x0002d0a0
        /*13a0*/ 	.word	0x00000003
        /*13a4*/ 	.word	0x00000060
        /*13a8*/ 	.short	0x010a
        /*13aa*/ 	.byte	0x3f
	.zero		1


	//   ....[101]....
        /*13ac*/ 	.word	0x0002d0f0
        /*13b0*/ 	.word	0x00000003
        /*13b4*/ 	.word	0x00030840
        /*13b8*/ 	.short	0x010a
        /*13ba*/ 	.byte	0x3f
	.zero		1


	//   ....[102]....
        /*13bc*/ 	.word	0x0002d140
        /*13c0*/ 	.word	0x00000002
        /*13c4*/ 	.word	0x00000060
        /*13c8*/ 	.short	0x010a
        /*13ca*/ 	.byte	0x3f
	.zero		1


	//   ....[103]....
        /*13cc*/ 	.word	0x0002d190
        /*13d0*/ 	.word	0x00000002
        /*13d4*/ 	.word	0x00030840
        /*13d8*/ 	.short	0x010a
        /*13da*/ 	.byte	0x3f
	.zero		1


	//   ....[104]....
        /*13dc*/ 	.word	0x0002d1e0
        /*13e0*/ 	.word	0x00000002
        /*13e4*/ 	.word	0x00000060
        /*13e8*/ 	.short	0x010a
        /*13ea*/ 	.byte	0x3f
	.zero		1


	//   ....[105]....
        /*13ec*/ 	.word	0x0002d230
        /*13f0*/ 	.word	0x00000000
        /*13f4*/ 	.word	0x00030860
        /*13f8*/ 	.short	0x010a
        /*13fa*/ 	.byte	0x3f
	.zero		1


	//   ....[106]....
        /*13fc*/ 	.word	0x0002dc90
        /*1400*/ 	.word	0x00000000
        /*1404*/ 	.word	0x00030820
        /*1408*/ 	.short	0x010a
        /*140a*/ 	.byte	0x3f
	.zero		1


	//   ....[107]....
        /*140c*/ 	.word	0x0002de30
        /*1410*/ 	.word	0x00000006
        /*1414*/ 	.word	0x00000000
        /*1418*/ 	.short	0x010a
        /*141a*/ 	.byte	0x3f
	.zero		1


	//   ....[108]....
        /*141c*/ 	.word	0x0002de80
        /*1420*/ 	.word	0x00000007
        /*1424*/ 	.word	0x00000000
        /*1428*/ 	.short	0x010a
        /*142a*/ 	.byte	0x3f
	.zero		1


	//   ....[109]....
        /*142c*/ 	.word	0x0002ded0
        /*1430*/ 	.word	0x00000004
        /*1434*/ 	.word	0x00000000
        /*1438*/ 	.short	0x010a
        /*143a*/ 	.byte	0x3f
	.zero		1


	//----- nvinfo : EIATTR_NUM_MBARRIERS
	.align		4
.L_275:
        /*143c*/ 	.byte	0x03, 0x38
        /*143e*/ 	.short	0x0016


	//----- nvinfo : EIATTR_EXIT_INSTR_OFFSETS
	.align		4
        /*1440*/ 	.byte	0x04, 0x1c
        /*1442*/ 	.short	(.L_277 - .L_276)


	//   ....[0]....
.L_276:
        /*1444*/ 	.word	0x0002b3c0


	//----- nvinfo : EIATTR_MAX_THREADS
	.align		4
.L_277:
        /*1448*/ 	.byte	0x04, 0x05
        /*144a*/ 	.short	(.L_279 - .L_278)
.L_278:
        /*144c*/ 	.word	0x00000180
        /*1450*/ 	.word	0x00000001
        /*1454*/ 	.word	0x00000001


	//----- nvinfo : EIATTR_CRS_STACK_SIZE
	.align		4
.L_279:
        /*1458*/ 	.byte	0x04, 0x1e
        /*145a*/ 	.short	(.L_281 - .L_280)
.L_280:
        /*145c*/ 	.word	0x00000000


	//----- nvinfo : EIATTR_CBANK_PARAM_SIZE
	.align		4
.L_281:
        /*1460*/ 	.byte	0x03, 0x19
        /*1462*/ 	.short	0x0af0


	//----- nvinfo : EIATTR_PARAM_CBANK
	.align		4
        /*1464*/ 	.byte	0x04, 0x0a
        /*1466*/ 	.short	(.L_283 - .L_282)
	.align		4
.L_282:
        /*1468*/ 	.word	index@(.nv.constant0._ZN7cutlass13device_kernelIN5flash11enable_sm90INS1_16FlashAttnFwdSm90INS1_25CollectiveMainloopFwdSm90ILi2EN4cute5tupleIJNS5_1CILi1EEES8_S8_EEENS6_IJNS7_ILi128EEENS7_ILi96EEENS7_ILi192EEEEEELi192ENS_6half_tEfNS_4arch4Sm90ELb0ELb1ELb1ELb1ELb0ELb1ELb0ELb1ELb1ELb1ELb0ELb0EEENS1_21CollectiveEpilogueFwdINS6_IJSA_SC_SB_EEES9_SE_SG_Li256ELb1ELb1ELb0ELb0EEENS1_36VarlenDynamicPersistentTileSchedulerILi128ELi96ELi256ELi128ELb0ELb1ELb1ELb1ELb0ELb1EEEEEEEEEvNT_6ParamsE)
        /*146c*/ 	.short	0x0210
        /*146e*/ 	.short	0x0af0


	//----- nvinfo : EIATTR_SW_WAR
	.align		4
.L_283:
        /*1470*/ 	.byte	0x04, 0x36
        /*1472*/ 	.short	(.L_285 - .L_284)
.L_284:
        /*1474*/ 	.word	0x00000008
.L_285:


//--------------------- .nv.info._ZN7cutlass13device_kernelIN5flash11enable_sm90INS1_16FlashAttnFwdSm90INS1_25CollectiveMainloopFwdSm90ILi2EN4cute5tupleIJNS5_1CILi1EEES8_S8_EEENS6_IJNS7_ILi128EEENS7_ILi112EEENS7_ILi192EEEEEELi192ENS_6half_tEfNS_4arch4Sm90ELb1ELb0ELb1ELb0ELb0ELb0ELb0ELb1ELb1ELb1ELb0ELb0EEENS1_21CollectiveEpilogueFwdINS6_IJSA_SC_SB_EEES9_SE_SG_Li256ELb0ELb1ELb0ELb0EEENS1_30DynamicPersistentTileSchedulerILi256ELi128ELb0ELb1ELb1EEEEEEEEEvNT_6ParamsE --------------------------
	.section	.nv.info._ZN7cutlass13device_kernelIN5flash11enable_sm90INS1_16FlashAttnFwdSm90INS1_25CollectiveMainloopFwdSm90ILi2EN4cute5tupleIJNS5_1CILi1EEES8_S8_EEENS6_IJNS7_ILi128EEENS7_ILi112EEENS7_ILi192EEEEEELi192ENS_6half_tEfNS_4arch4Sm90ELb1ELb0ELb1ELb0ELb0ELb0ELb0ELb1ELb1ELb1ELb0ELb0EEENS1_21CollectiveEpilogueFwdINS6_IJSA_SC_SB_EEES9_SE_SG_Li256ELb0ELb1ELb0ELb0EEENS1_30DynamicPersistentTileSchedulerILi256ELi128ELb0ELb1ELb1EEEEEEEEEvNT_6ParamsE,"",@"SHT_CUDA_INFO"
	.sectionflags	@""
	.align	4


	//----- nvinfo : EIATTR_CUDA_API_VERSION
	.align		4
        /*0000*/ 	.byte	0x04, 0x37
        /*0002*/ 	.short	(.L_287 - .L_286)
.L_286:
        /*0004*/ 	.word	0x00000082


	//----- nvinfo : EIATTR_KPARAM_INFO
	.align		4
.L_287:
        /*0008*/ 	.byte	0x04, 0x17
        /*000a*/ 	.short	(.L_289 - .L_288)
.L_288:
        /*000c*/ 	.word	0x00000000
        /*0010*/ 	.short	0x0000
        /*0012*/ 	.short	0x0070
        /*0014*/ 	.byte	0x00, 0xf0, 0x01, 0x2a


	//----- nvinfo : EIATTR_SPARSE_MMA_MASK
	.align		4
.L_289:
        /*0018*/ 	.byte	0x03, 0x50
        /*001a*/ 	.short	0x0000


	//----- nvinfo : EIATTR_MAXREG_COUNT
	.align		4
        /*001c*/ 	.byte	0x03, 0x1b
        /*001e*/ 	.short	0x00a8


	//----- nvinfo : EIATTR_NUM_BARRIERS
	.align		4
        /*0020*/ 	.byte	0x02, 0x4c
        /*0022*/ 	.byte	0x09
	.zero		1


	//----- nvinfo : EIATTR_EXTERNS
	.align		4
        /*0024*/ 	.byte	0x04, 0x0f
        /*0026*/ 	.short	(.L_291 - .L_290)


	//   ....[0]....
	.align		4
.L_290:
        /*0028*/ 	.word	index@(__assertfail)


	//----- nvinfo : EIATTR_ANNOTATIONS
	.align		4
.L_291:
        /*002c*/ 	.byte	0x04, 0x55
        /*002e*/ 	.short	(.L_293 - .L_292)


	//   ....[0]....
.L_292:
        /* <DEDUP_REMOVED lines=31> */


	//----- nvinfo : EIATTR_MERCURY_ISA_VERSION
	.align		4
.L_293:
        /*0210*/ 	.byte	0x03, 0x5f
        /*0212*/ 	.short	0x0101


	//----- nvinfo : EIATTR_INT_WARP_WIDE_INSTR_OFFSETS
	.align		4
        /*0214*/ 	.byte	0x04, 0x31
        /*0216*/ 	.short	(.L_295 - .L_294)


	//   ....[0]....
.L_294:
        /*0218*/ 	.word	0x00000120


	//   ....[1]....
        /*021c*/ 	.word	0x00000160


	//   ....[2]....
        /*0220*/ 	.word	0x00000220


	//   ....[3]....
        /*0224*/ 	.word	0x00012aa0


	//   ....[4]....
        /*0228*/ 	.word	0x00012b40


	//   ....[5]....
        /*022c*/ 	.word	0x00016520


	//   ....[6]....
        /*0230*/ 	.word	0x000165c0


	//----- nvinfo : EIATTR_COOP_GROUP_MASK_REGIDS
	.align		4
.L_295:
        /*0234*/ 	.byte	0x04, 0x29
        /*0236*/ 	.short	(.L_297 - .L_296)


	//   ....[0]....
.L_296:
        /*0238*/ 	.word	0xffffffff


	//   ....[1]....
        /*023c*/ 	.word	0xffffffff


	//   ....[2]....
        /*0240*/ 	.word	0xffffffff


	//   ....[3]....
        /*0244*/ 	.word	0xffffffff


	//   ....[4]....
        /*0248*/ 	.word	0xffffffff


	//   ....[5]....
        /*024c*/ 	.word	0xffffffff


	//   ....[6]....
        /*0250*/ 	.word	0xffffffff


	//   ....[7]....
        /*0254*/ 	.word	0xffffffff


	//   ....[8]....
        /*0258*/ 	.word	0xffffffff


	//   ....[9]....
        /*025c*/ 	.word	0xffffffff


	//   ....[10]....
        /*0260*/ 	.word	0xffffffff


	//   ....[11]....
        /*0264*/ 	.word	0xffffffff


	//   ....[12]....
        /*0268*/ 	.word	0xffffffff


	//   ....[13]....
        /*026c*/ 	.word	0xffffffff


	//   ....[14]....
        /*0270*/ 	.word	0xffffffff


	//   ....[15]....
        /*0274*/ 	.word	0xffffffff


	//   ....[16]....
        /*0278*/ 	.word	0xffffffff


	//   ....[17]....
        /*027c*/ 	.word	0xffffffff


	//   ....[18]....
        /*0280*/ 	.word	0xffffffff


	//   ....[19]....
        /*0284*/ 	.word	0xffffffff


	//   ....[20]....
        /*0288*/ 	.word	0xffffffff


	//   ....[21]....
        /*028c*/ 	.word	0xffffffff


	//   ....[22]....
        /*0290*/ 	.word	0xffffffff


	//   ....[23]....
        /*0294*/ 	.word	0xffffffff


	//   ....[24]....
        /*0298*/ 	.word	0xffffffff


	//   ....[25]....
        /*029c*/ 	.word	0xffffffff


	//   ....[26]....
        /*02a0*/ 	.word	0xffffffff


	//   ....[27]....
        /*02a4*/ 	.word	0xffffffff


	//   ....[28]....
        /*02a8*/ 	.word	0xffffffff


	//   ....[29]....
        /*02ac*/ 	.word	0xffffffff


	//   ....[30]....
        /*02b0*/ 	.word	0xffffffff


	//   ....[31]....
        /*02b4*/ 	.word	0xffffffff


	//   ....[32]....
        /*02b8*/ 	.word	0xffffffff


	//   ....[33]....
        /*02bc*/ 	.word	0xffffffff


	//   ....[34]....
        /*02c0*/ 	.word	0xffffffff


	//   ....[35]....
        /*02c4*/ 	.word	0xffffffff


	//   ....[36]....
        /*02c8*/ 	.word	0xffffffff


	//   ....[37]....
        /*02cc*/ 	.word	0xffffffff


	//   ....[38]....
        /*02d0*/ 	.word	0xffffffff


	//   ....[39]....
        /*02d4*/ 	.word	0xffffffff


	//   ....[40]....
        /*02d8*/ 	.word	0xffffffff


	//   ....[41]....
        /*02dc*/ 	.word	0xffffffff


	//   ....[42]....
        /*02e0*/ 	.word	0xffffffff


	//   ....[43]....
        /*02e4*/ 	.word	0xffffffff


	//   ....[44]....
        /*02e8*/ 	.word	0xffffffff


	//   ....[45]....
        /*02ec*/ 	.word	0xffffffff


	//   ....[46]....
        /*02f0*/ 	.word	0xffffffff


	//   ....[47]....
        /*02f4*/ 	.word	0xffffffff


	//   ....[48]....
        /*02f8*/ 	.word	0xffffffff


	//   ....[49]....
        /*02fc*/ 	.word	0xffffffff


	//   ....[50]....
        /*0300*/ 	.word	0xffffffff


	//   ....[51]....
        /*0304*/ 	.word	0xffffffff


	//   ....[52]....
        /*0308*/ 	.word	0xffffffff


	//   ....[53]....
        /*030c*/ 	.word	0xffffffff


	//   ....[54]....
        /*0310*/ 	.word	0xffffffff


	//   ....[55]....
        /*0314*/ 	.word	0xffffffff


	//   ....[56]....
        /*0318*/ 	.word	0xffffffff


	//   ....[57]....
        /*031c*/ 	.word	0xffffffff


	//   ....[58]....
        /*0320*/ 	.word	0xffffffff


	//   ....[59]....
        /*0324*/ 	.word	0xffffffff


	//   ....[60]....
        /*0328*/ 	.word	0xffffffff


	//   ....[61]....
        /*032c*/ 	.word	0xffffffff


	//   ....[62]....
        /*0330*/ 	.word	0xffffffff


	//   ....[63]....
        /*0334*/ 	.word	0xffffffff


	//   ....[64]....
        /*0338*/ 	.word	0xffffffff


	//   ....[65]....
        /*033c*/ 	.word	0xffffffff


	//   ....[66]....
        /*0340*/ 	.word	0xffffffff


	//   ....[67]....
        /*0344*/ 	.word	0xffffffff


	//   ....[68]....
        /*0348*/ 	.word	0x0500000f


	//   ....[69]....
        /*034c*/ 	.word	0x0500000f


	//   ....[70]....
        /*0350*/ 	.word	0x0500000f


	//   ....[71]....
        /*0354*/ 	.word	0x0500000f


	//   ....[72]....
        /*0358*/ 	.word	0x0500000f


	//   ....[73]....
        /*035c*/ 	.word	0x0500000f


	//   ....[74]....
        /*0360*/ 	.word	0x0500000f


	//   ....[75]....
        /*0364*/ 	.word	0x0500000f


	//   ....[76]....
        /*0368*/ 	.word	0x0500000f


	//   ....[77]....
        /*036c*/ 	.word	0x0500000f


	//   ....[78]....
        /*0370*/ 	.word	0x0500000f


	//   ....[79]....
        /*0374*/ 	.word	0x0500000f


	//   ....[80]....
        /*0378*/ 	.word	0x0500000f


	//   ....[81]....
        /*037c*/ 	.word	0x0500000f


	//   ....[82]....
        /*0380*/ 	.word	0x0500000f


	//   ....[83]....
        /*0384*/ 	.word	0x0500000f


	//   ....[84]....
        /*0388*/ 	.word	0x0500000f


	//   ....[85]....
        /*038c*/ 	.word	0x0500000f


	//   ....[86]....
        /*0390*/ 	.word	0x0500000f


	//----- nvinfo : EIATTR_COOP_GROUP_INSTR_OFFSETS
	.align		4
.L_297:
        /*0394*/ 	.byte	0x04, 0x28
        /*0396*/ 	.short	(.L_299 - .L_298)


	//   ....[0]....
.L_298:
        /*0398*/ 	.word	0x00000060


	//   ....[1]....
        /*039c*/ 	.word	0x00000130


	//   ....[2]....
        /*03a0*/ 	.word	0x00000230


	//   ....[3]....
        /*03a4*/ 	.word	0x000003a0


	//   ....[4]....
        /*03a8*/ 	.word	0x00000500


	//   ....[5]....
        /*03ac*/ 	.word	0x00000620


	//   ....[6]....
        /*03b0*/ 	.word	0x00000780


	//   ....[7]....
        /*03b4*/ 	.word	0x00001580


	//   ....[8]....
        /*03b8*/ 	.word	0x00003fa0


	//   ....[9]....
        /*03bc*/ 	.word	0x00003fe0


	//   ....[10]....
        /*03c0*/ 	.word	0x00004ad0


	//   ....[11]....
        /*03c4*/ 	.word	0x00004ba0


	//   ....[12]....
        /*03c8*/ 	.word	0x00005430


	//   ....[13]....
        /*03cc*/ 	.word	0x000054a0


	//   ....[14]....
        /*03d0*/ 	.word	0x00009040


	//   ....[15]....
        /*03d4*/ 	.word	0x00009070


	//   ....[16]....
        /*03d8*/ 	.word	0x00009830


	//   ....[17]....
        /*03dc*/ 	.word	0x000098f0


	//   ....[18]....
        /*03e0*/ 	.word	0x00009fd0


	//   ....[19]....
        /*03e4*/ 	.word	0x0000a030


	//   ....[20]....
        /*03e8*/ 	.word	0x0000de10


	//   ....[21]....
        /*03ec*/ 	.word	0x0000de40


	//   ....[22]....
        /*03f0*/ 	.word	0x0000e200


	//   ....[23]....
        /*03f4*/ 	.word	0x0000e360


	//   ....[24]....
        /*03f8*/ 	.word	0x0000f510


	//   ....[25]....
        /*03fc*/ 	.word	0x0000f550


	//   ....[26]....
        /*0400*/ 	.word	0x0000f620


	//   ....[27]....
        /*0404*/ 	.word	0x0000f630


	//   ....[28]....
        /*0408*/ 	.word	0x00010b30


	//   ....[29]....
        /*040c*/ 	.word	0x00010ba0


	//   ....[30]....
        /*0410*/ 	.word	0x00010c10


	//   ....[31]....
        /*0414*/ 	.word	0x00010c40


	//   ....[32]....
        /*0418*/ 	.word	0x00011300


	//   ....[33]....
        /*041c*/ 	.word	0x00011320


	//   ....[34]....
        /*0420*/ 	.word	0x00011440


	//   ....[35]....
        /*0424*/ 	.word	0x00011460


	//   ....[36]....
        /*0428*/ 	.word	0x00011570


	//   ....[37]....
        /*042c*/ 	.word	0x00011590


	//   ....[38]....
        /*0430*/ 	.word	0x000116b0


	//   ....[39]....
        /*0434*/ 	.word	0x000116d0


	//   ....[40]....
        /*0438*/ 	.word	0x00011d70


	//   ....[41]....
        /*043c*/ 	.word	0x00011da0


	//   ....[42]....
        /*0440*/ 	.word	0x00011ec0


	//   ....[43]....
        /*0444*/ 	.word	0x00011ee0


	//   ....[44]....
        /*0448*/ 	.word	0x00011ff0


	//   ....[45]....
        /*044c*/ 	.word	0x00012010


	//   ....[46]....
        /*0450*/ 	.word	0x00012130


	//   ....[47]....
        /*0454*/ 	.word	0x00012150


	//   ....[48]....
        /*0458*/ 	.word	0x000122f0


	//   ....[49]....
        /*045c*/ 	.word	0x00013090


	//   ....[50]....
        /*0460*/ 	.word	0x00013ac0


	//   ....[51]....
        /*0464*/ 	.word	0x00013b00


	//   ....[52]....
        /*0468*/ 	.word	0x00013bd0


	//   ....[53]....
        /*046c*/ 	.word	0x00013be0


	//   ....[54]....
        /*0470*/ 	.word	0x00013c70


	//   ....[55]....
        /*0474*/ 	.word	0x00013c80


	//   ....[56]....
        /*0478*/ 	.word	0x00013d10


	//   ....[57]....
        /*047c*/ 	.word	0x00013d20


	//   ....[58]....
        /*0480*/ 	.word	0x00013db0


	//   ....[59]....
        /*0484*/ 	.word	0x00013dc0


	//   ....[60]....
        /*0488*/ 	.word	0x00013e50


	//   ....[61]....
        /*048c*/ 	.word	0x00013e60


	//   ....[62]....
        /*0490*/ 	.word	0x00013ef0


	//   ....[63]....
        /*0494*/ 	.word	0x00013f00


	//   ....[64]....
        /*0498*/ 	.word	0x00013f10


	//   ....[65]....
        /*049c*/ 	.word	0x00013f20


	//   ....[66]....
        /*04a0*/ 	.word	0x00016c10


	//   ....[67]....
        /*04a4*/ 	.word	0x00016e00


	//   ....[68]....
        /*04a8*/ 	.word	0x00017370


	//   ....[69]....
        /*04ac*/ 	.word	0x000174e0


	//   ....[70]....
        /*04b0*/ 	.word	0x00017550


	//   ....[71]....
        /*04b4*/ 	.word	0x00017690


	//   ....[72]....
        /*04b8*/ 	.word	0x000176e0


	//   ....[73]....
        /*04bc*/ 	.word	0x00017800


	//   ....[74]....
        /*04c0*/ 	.word	0x00017850


	//   ....[75]....
        /*04c4*/ 	.word	0x00017970


	//   ....[76]....
        /*04c8*/ 	.word	0x000179c0


	//   ....[77]....
        /*04cc*/ 	.word	0x00017ae0


	//   ....[78]....
        /*04d0*/ 	.word	0x00017b30


	//   ....[79]....
        /*04d4*/ 	.word	0x00017c50


	//   ....[80]....
        /*04d8*/ 	.word	0x00017ca0


	//   ....[81]....
        /*04dc*/ 	.word	0x00017dc0


	//   ....[82]....
        /*04e0*/ 	.word	0x00017e10


	//   ....[83]....
        /*04e4*/ 	.word	0x00017f10


	//   ....[84]....
        /*04e8*/ 	.word	0x00017f60


	//   ....[85]....
        /*04ec*/ 	.word	0x00018280


	//   ....[86]....
        /*04f0*/ 	.word	0x000183a0


	//----- nvinfo : EIATTR_REG_RECONFIG
	.align		4
.L_299:
        /*04f4*/ 	.byte	0x01, 0x54
	.zero		2


	//----- nvinfo : EIATTR_SYSCALL_OFFSETS
	.align		4
        /*04f8*/ 	.byte	0x04, 0x46
        /*04fa*/ 	.short	(.L_301 - .L_300)


	//   ....[0]....
.L_300:
        /*04fc*/ 	.word	0x00001760


	//   ....[1]....
        /*0500*/ 	.word	0x00012cb0


	//   ....[2]....
        /*0504*/ 	.word	0x00012e00


	//   ....[3]....
        /*0508*/ 	.word	0x00012ef0


	//   ....[4]....
        /*050c*/ 	.word	0x000136c0


	//----- nvinfo : EIATTR_MBARRIER_INSTR_OFFSETS
	.align		4
.L_301:
        /*0510*/ 	.byte	0x04, 0x39
        /*0512*/ 	.short	(.L_303 - .L_302)


	//   ....[0]....
.L_302:
        /*0514*/ 	.word	0x00000250
        /*0518*/ 	.word	0x000000ff
        /*051c*/ 	.word	0x00036800
        /*0520*/ 	.short	0x0100
        /*0522*/ 	.byte	0x08
	.zero		1


	//   ....[1]....
        /*0524*/ 	.word	0x00000260
        /*0528*/ 	.word	0x000000ff
        /*052c*/ 	.word	0x00036820
        /*0530*/ 	.short	0x0100
        /*0532*/ 	.byte	0x08
	.zero		1


	//   ....[2]....
        /*0534*/ 	.word	0x00000350
        /*0538*/ 	.word	0x000000ff
        /*053c*/ 	.word	0x00036830
        /*0540*/ 	.short	0x0100
        /*0542*/ 	.byte	0x08
	.zero		1


	//   ....[3]....
        /*0544*/ 	.word	0x00000360
        /*0548*/ 	.word	0x000000ff
        /*054c*/ 	.word	0x00036840
        /*0550*/ 	.short	0x0100
        /*0552*/ 	.byte	0x08
	.zero		1


	//   ....[4]....
        /*0554*/ 	.word	0x00000370
        /*0558*/ 	.word	0x000000ff
        /*055c*/ 	.word	0x00036838
        /*0560*/ 	.short	0x0100
        /*0562*/ 	.byte	0x08
	.zero		1


	//   ....[5]....
        /*0564*/ 	.word	0x00000380
        /*0568*/ 	.word	0x000000ff
        /*056c*/ 	.word	0x00036848
        /*0570*/ 	.short	0x0100
        /*0572*/ 	.byte	0x08
	.zero		1


	//   ....[6]....
        /*0574*/ 	.word	0x000004b0
        /*0578*/ 	.word	0x000000ff
        /*057c*/ 	.word	0x00036850
        /*0580*/ 	.short	0x0100
        /*0582*/ 	.byte	0x08
	.zero		1


	//   ....[7]....
        /*0584*/ 	.word	0x000004c0
        /*0588*/ 	.word	0x000000ff
        /*058c*/ 	.word	0x00036860
        /*0590*/ 	.short	0x0100
        /*0592*/ 	.byte	0x08
	.zero		1


	//   ....[8]....
        /*0594*/ 	.word	0x000004d0
        /*0598*/ 	.word	0x000000ff
        /*059c*/ 	.word	0x00036858
        /*05a0*/ 	.short	0x0100
        /*05a2*/ 	.byte	0x08
	.zero		1


	//   ....[9]....
        /*05a4*/ 	.word	0x000004e0
        /*05a8*/ 	.word	0x000000ff
        /*05ac*/ 	.word	0x00036868
        /*05b0*/ 	.short	0x0100
        /*05b2*/ 	.byte	0x08
	.zero		1


	//   ....[10]....
        /*05b4*/ 	.word	0x000005d0
        /*05b8*/ 	.word	0x000000ff
        /*05bc*/ 	.word	0x00036870
        /*05c0*/ 	.short	0x0100
        /*05c2*/ 	.byte	0x06
	.zero		1


	//   ....[11]....
        /*05c4*/ 	.word	0x000005e0
        /*05c8*/ 	.word	0x000000ff
        /*05cc*/ 	.word	0x00036880
        /*05d0*/ 	.short	0x0100
        /*05d2*/ 	.byte	0x06
	.zero		1


	//   ....[12]....
        /*05d4*/ 	.word	0x000005f0
        /*05d8*/ 	.word	0x000000ff
        /*05dc*/ 	.word	0x00036878
        /*05e0*/ 	.short	0x0100
        /*05e2*/ 	.byte	0x06
	.zero		1


	//   ....[13]....
        /*05e4*/ 	.word	0x00000600
        /*05e8*/ 	.word	0x000000ff
        /*05ec*/ 	.word	0x00036888
        /*05f0*/ 	.short	0x0100
        /*05f2*/ 	.byte	0x06
	.zero		1


	//   ....[14]....
        /*05f4*/ 	.word	0x00000730
        /*05f8*/ 	.word	0x000000ff
        /*05fc*/ 	.word	0x00036890
        /*0600*/ 	.short	0x0100
        /*0602*/ 	.byte	0x08
	.zero		1


	//   ....[15]....
        /*0604*/ 	.word	0x00000740
        /*0608*/ 	.word	0x000000ff
        /*060c*/ 	.word	0x000368a0
        /*0610*/ 	.short	0x0100
        /*0612*/ 	.byte	0x08
	.zero		1


	//   ....[16]....
        /*0614*/ 	.word	0x00000750
        /*0618*/ 	.word	0x000000ff
        /*061c*/ 	.word	0x00036898
        /*0620*/ 	.short	0x0100
        /*0622*/ 	.byte	0x08
	.zero		1


	//   ....[17]....
        /*0624*/ 	.word	0x00000760
        /*0628*/ 	.word	0x000000ff
        /*062c*/ 	.word	0x000368a8
        /*0630*/ 	.short	0x0100
        /*0632*/ 	.byte	0x08
	.zero		1


	//   ....[18]....
        /*0634*/ 	.word	0x00000890
        /*0638*/ 	.word	0x000000ff
        /*063c*/ 	.word	0x000368b0
        /*0640*/ 	.short	0x0100
        /*0642*/ 	.byte	0x08
	.zero		1


	//   ....[19]....
        /*0644*/ 	.word	0x000008a0
        /*0648*/ 	.word	0x000000ff
        /*064c*/ 	.word	0x000368c0
        /*0650*/ 	.short	0x0100
        /*0652*/ 	.byte	0x08
	.zero		1


	//   ....[20]....
        /*0654*/ 	.word	0x000008b0
        /*0658*/ 	.word	0x000000ff
        /*065c*/ 	.word	0x000368b8
        /*0660*/ 	.short	0x0100
        /*0662*/ 	.byte	0x08
	.zero		1


	//   ....[21]....
        /*0664*/ 	.word	0x000008c0
        /*0668*/ 	.word	0x000000ff
        /*066c*/ 	.word	0x000368c8
        /*0670*/ 	.short	0x0100
        /*0672*/ 	.byte	0x08
	.zero		1


	//   ....[22]....
        /*0674*/ 	.word	0x000017c0
        /*0678*/ 	.word	0x000000ff
        /*067c*/ 	.word	0x00036800
        /*0680*/ 	.short	0x010a
        /*0682*/ 	.byte	0x25
	.zero		1


	//   ....[23]....
        /*0684*/ 	.word	0x00001840
        /*0688*/ 	.word	0x00000000
        /*068c*/ 	.word	0x00036830
        /*0690*/ 	.short	0x010a
        /*0692*/ 	.byte	0x3f
	.zero		1


	//   ....[24]....
        /*0694*/ 	.word	0x000018a0
        /*0698*/ 	.word	0x00000000
        /*069c*/ 	.word	0x00036830
        /*06a0*/ 	.short	0x010a
        /*06a2*/ 	.byte	0x3f
	.zero		1


	//   ....[25]....
        /*06a4*/ 	.word	0x000048c0
        /*06a8*/ 	.word	0x00000000
        /*06ac*/ 	.word	0x00000000
        /*06b0*/ 	.short	0x0101
        /*06b2*/ 	.byte	0x3f
	.zero		1


	//   ....[26]....
        /*06b4*/ 	.word	0x00006200
        /*06b8*/ 	.word	0x000000ff
        /*06bc*/ 	.word	0x00036830
        /*06c0*/ 	.short	0x010a
        /*06c2*/ 	.byte	0x07
	.zero		1


	//   ....[27]....
        /*06c4*/ 	.word	0x00006240
        /*06c8*/ 	.word	0x000000ff
        /*06cc*/ 	.word	0x00036830
        /*06d0*/ 	.short	0x010a
        /*06d2*/ 	.byte	0x07
	.zero		1


	//   ....[28]....
        /*06d4*/ 	.word	0x00008780
        /*06d8*/ 	.word	0x000000ff
        /*06dc*/ 	.word	0x00036850
        /*06e0*/ 	.short	0x010a
        /*06e2*/ 	.byte	0x0a
	.zero		1


	//   ....[29]....
        /*06e4*/ 	.word	0x000087c0
        /*06e8*/ 	.word	0x000000ff
        /*06ec*/ 	.word	0x00036850
        /*06f0*/ 	.short	0x010a
        /*06f2*/ 	.byte	0x0a
	.zero		1


	//   ....[30]....
        /*06f4*/ 	.word	0x0000a620
        /*06f8*/ 	.word	0x0000000a
        /*06fc*/ 	.word	0x00000000
        /*0700*/ 	.short	0x0101
        /*0702*/ 	.byte	0x3f
	.zero		1


	//   ....[31]....
        /*0704*/ 	.word	0x0000a6b0
        /*0708*/ 	.word	0x00000004
        /*070c*/ 	.word	0x00000000
        /*0710*/ 	.short	0x0101
        /*0712*/ 	.byte	0x3f
	.zero		1


	//   ....[32]....
        /*0714*/ 	.word	0x0000ace0
        /*0718*/ 	.word	0x000000ff
        /*071c*/ 	.word	0x00036830
        /*0720*/ 	.short	0x010a
        /*0722*/ 	.byte	0x04
	.zero		1


	//   ....[33]....
        /*0724*/ 	.word	0x0000ad20
        /*0728*/ 	.word	0x000000ff
        /*072c*/ 	.word	0x00036830
        /*0730*/ 	.short	0x010a
        /*0732*/ 	.byte	0x04
	.zero		1


	//   ....[34]....
        /*0734*/ 	.word	0x0000d260
        /*0738*/ 	.word	0x000000ff
        /*073c*/ 	.word	0x00036850
        /*0740*/ 	.short	0x010a
        /*0742*/ 	.byte	0x0a
	.zero		1


	//   ....[35]....
        /*0744*/ 	.word	0x0000d2a0
        /*0748*/ 	.word	0x000000ff
        /*074c*/ 	.word	0x00036850
        /*0750*/ 	.short	0x010a
        /*0752*/ 	.byte	0x0a
	.zero		1


	//   ....[36]....
        /*0754*/ 	.word	0x0000e880
        /*0758*/ 	.word	0x00000092
        /*075c*/ 	.word	0x00000000
        /*0760*/ 	.short	0x0101
        /*0762*/ 	.byte	0x3f
	.zero		1


	//   ....[37]....
        /*0764*/ 	.word	0x0000e920
        /*0768*/ 	.word	0x00000092
        /*076c*/ 	.word	0x00000000
        /*0770*/ 	.short	0x0101
        /*0772*/ 	.byte	0x3f
	.zero		1


	//   ....[38]....
        /*0774*/ 	.word	0x0000f480
        /*0778*/ 	.word	0x000000ff
        /*077c*/ 	.word	0x00036850
        /*0780*/ 	.short	0x010a
        /*0782*/ 	.byte	0x05
	.zero		1


	//   ....[39]....
        /*0784*/ 	.word	0x0000f4c0
        /*0788*/ 	.word	0x000000ff
        /*078c*/ 	.word	0x00036850
        /*0790*/ 	.short	0x010a
        /*0792*/ 	.byte	0x05
	.zero		1


	//   ....[40]....
        /*0794*/ 	.word	0x0000f9c0
        /*0798*/ 	.word	0x00000079
        /*079c*/ 	.word	0x00000000
        /*07a0*/ 	.short	0x0101
        /*07a2*/ 	.byte	0x3f
	.zero		1


	//   ....[41]....
        /*07a4*/ 	.word	0x000112f0
        /*07a8*/ 	.word	0x0000005a
        /*07ac*/ 	.word	0x00000000
        /*07b0*/ 	.short	0x0101
        /*07b2*/ 	.byte	0x3f
	.zero		1


	//   ....[42]....
        /*07b4*/ 	.word	0x000132a0
        /*07b8*/ 	.word	0x00000002
        /*07bc*/ 	.word	0x00036840
        /*07c0*/ 	.short	0x010a
        /*07c2*/ 	.byte	0x3f
	.zero		1


	//   ....[43]....
        /*07c4*/ 	.word	0x00014070
        /*07c8*/ 	.word	0x00000011
        /*07cc*/ 	.word	0x00036800
        /*07d0*/ 	.short	0x0107
        /*07d2*/ 	.byte	0x3f
	.zero		1


	//   ....[44]....
        /*07d4*/ 	.word	0x00014180
        /*07d8*/ 	.word	0x00000011
        /*07dc*/ 	.word	0x00036800
        /*07e0*/ 	.short	0x0101
        /*07e2*/ 	.byte	0x3f
	.zero		1


	//   ....[45]....
        /*07e4*/ 	.word	0x000141a0
        /*07e8*/ 	.word	0x00000011
        /*07ec*/ 	.word	0x00036820
        /*07f0*/ 	.short	0x010a
        /*07f2*/ 	.byte	0x3f
	.zero		1


	//   ....[46]....
        /*07f4*/ 	.word	0x000144c0
        /*07f8*/ 	.word	0x00000002
        /*07fc*/ 	.word	0x00036840
        /*0800*/ 	.short	0x010a
        /*0802*/ 	.byte	0x3f
	.zero		1


	//   ....[47]....
        /*0804*/ 	.word	0x00014930
        /*0808*/ 	.word	0x00000003
        /*080c*/ 	.word	0x00000060
        /*0810*/ 	.short	0x010a
        /*0812*/ 	.byte	0x3f
	.zero		1


	//   ....[48]....
        /*0814*/ 	.word	0x00015080
        /*0818*/ 	.word	0x00000003
        /*081c*/ 	.word	0x00036840
        /*0820*/ 	.short	0x010a
        /*0822*/ 	.byte	0x3f
	.zero		1


	//   ....[49]....
        /*0824*/ 	.word	0x00015510
        /*0828*/ 	.word	0x00000002
        /*082c*/ 	.word	0x00000060
        /*0830*/ 	.short	0x010a
        /*0832*/ 	.byte	0x3f
	.zero		1


	//   ....[50]....
        /*0834*/ 	.word	0x00015bb0
        /*0838*/ 	.word	0x00000002
        /*083c*/ 	.word	0x00036840
        /*0840*/ 	.short	0x010a
        /*0842*/ 	.byte	0x3f
	.zero		1


	//   ....[51]....
        /*0844*/ 	.word	0x00016040
        /*0848*/ 	.word	0x00000002
        /*084c*/ 	.word	0x00000060
        /*0850*/ 	.short	0x010a
        /*0852*/ 	.byte	0x3f
	.zero		1


	//   ....[52]....
        /*0854*/ 	.word	0x00016690
        /*0858*/ 	.word	0x00000002
        /*085c*/ 	.word	0x00036860
        /*0860*/ 	.short	0x010a
        /*0862*/ 	.byte	0x3f
	.zero		1


	//   ....[53]....
        /*0864*/ 	.word	0x00016d80
        /*0868*/ 	.word	0x00000000
        /*086c*/ 	.word	0x00036820
        /*0870*/ 	.short	0x010a
        /*0872*/ 	.byte	0x3f
	.zero		1


	//   ....[54]....
        /*0874*/ 	.word	0x00016f50
        /*0878*/ 	.word	0x00000006
        /*087c*/ 	.word	0x00000000
        /*0880*/ 	.short	0x010a
        /*0882*/ 	.byte	0x3f
	.zero		1


	//   ....[55]....
        /*0884*/ 	.word	0x00016fa0
        /*0888*/ 	.word	0x00000003
        /*088c*/ 	.word	0x00000000
        /*0890*/ 	.short	0x010a
        /*0892*/ 	.byte	0x3f
	.zero		1


	//   ....[56]....
        /*0894*/ 	.word	0x00017000
        /*0898*/ 	.word	0x00000012
        /*089c*/ 	.word	0x00000000
        /*08a0*/ 	.short	0x010a
        /*08a2*/ 	.byte	0x3f
	.zero		1


	//   ....[57]....
        /*08a4*/ 	.word	0x00017030
        /*08a8*/ 	.word	0x00000003
        /*08ac*/ 	.word	0x00000000
        /*08b0*/ 	.short	0x010a
        /*08b2*/ 	.byte	0x3f
	.zero		1


	//   ....[58]....
        /*08b4*/ 	.word	0x000170a0
        /*08b8*/ 	.word	0x00000003
        /*08bc*/ 	.word	0x00036800
        /*08c0*/ 	.short	0x010a
        /*08c2*/ 	.byte	0x3f
	.zero		1


	//   ....[59]....
        /*08c4*/ 	.word	0x000170f0
        /*08c8*/ 	.word	0x00000000
        /*08cc*/ 	.word	0x00036830
        /*08d0*/ 	.short	0x010a
        /*08d2*/ 	.byte	0x3f
	.zero		1


	//   ....[60]....
        /*08d4*/ 	.word	0x00017150
        /*08d8*/ 	.word	0x00000006
        /*08dc*/ 	.word	0x00036830
        /*08e0*/ 	.short	0x010a
        /*08e2*/ 	.byte	0x3f
	.zero		1


	//   ....[61]....
        /*08e4*/ 	.word	0x000171b0
        /*08e8*/ 	.word	0x00000005
        /*08ec*/ 	.word	0x00036850
        /*08f0*/ 	.short	0x010a
        /*08f2*/ 	.byte	0x3f
	.zero		1


	//   ....[62]....
        /*08f4*/ 	.word	0x00017210
        /*08f8*/ 	.word	0x00000006
        /*08fc*/ 	.word	0x00036830
        /*0900*/ 	.short	0x010a
        /*0902*/ 	.byte	0x3f
	.zero		1


	//   ....[63]....
        /*0904*/ 	.word	0x00017270
        /*0908*/ 	.word	0x00000005
        /*090c*/ 	.word	0x00036850
        /*0910*/ 	.short	0x010a
        /*0912*/ 	.byte	0x3f
	.zero		1


	//   ....[64]....
        /*0914*/ 	.word	0x000172d0
        /*0918*/ 	.word	0x00000009
        /*091c*/ 	.word	0x00036850
        /*0920*/ 	.short	0x010a
        /*0922*/ 	.byte	0x3f
	.zero		1


	//   ....[65]....
        /*0924*/ 	.word	0x00017420
        /*0928*/ 	.word	0x00000002
        /*092c*/ 	.word	0x00036840
        /*0930*/ 	.short	0x010a
        /*0932*/ 	.byte	0x3f
	.zero		1


	//   ....[66]....
        /*0934*/ 	.word	0x00017fa0
        /*0938*/ 	.word	0x00000011
        /*093c*/ 	.word	0x00036820
        /*0940*/ 	.short	0x010a
        /*0942*/ 	.byte	0x3f
	.zero		1


	//   ....[67]....
        /*0944*/ 	.word	0x00017ff0
        /*0948*/ 	.word	0x00000002
        /*094c*/ 	.word	0x00036840
        /*0950*/ 	.short	0x010a
        /*0952*/ 	.byte	0x3f
	.zero		1


	//   ....[68]....
        /*0954*/ 	.word	0x00018040
        /*0958*/ 	.word	0x00000003
        /*095c*/ 	.word	0x00000060
        /*0960*/ 	.short	0x010a
        /*0962*/ 	.byte	0x3f
	.zero		1


	//   ....[69]....
        /*0964*/ 	.word	0x00018090
        /*0968*/ 	.word	0x00000003
        /*096c*/ 	.word	0x00036840
        /*0970*/ 	.short	0x010a
        /*0972*/ 	.byte	0x3f
	.zero		1


	//   ....[70]....
        /*0974*/ 	.word	0x000180e0
        /*0978*/ 	.word	0x00000002
        /*097c*/ 	.word	0x00000060
        /*0980*/ 	.short	0x010a
        /*0982*/ 	.byte	0x3f
	.zero		1


	//   ....[71]....
        /*0984*/ 	.word	0x00018130
        /*0988*/ 	.word	0x00000002
        /*098c*/ 	.word	0x00036840
        /*0990*/ 	.short	0x010a
        /*0992*/ 	.byte	0x3f
	.zero		1


	//   ....[72]....
        /*0994*/ 	.word	0x00018180
        /*0998*/ 	.word	0x00000002
        /*099c*/ 	.word	0x00000060
        /*09a0*/ 	.short	0x010a
        /*09a2*/ 	.byte	0x3f
	.zero		1


	//   ....[73]....
        /*09a4*/ 	.word	0x000181d0
        /*09a8*/ 	.word	0x00000002
        /*09ac*/ 	.word	0x00036860
        /*09b0*/ 	.short	0x010a
        /*09b2*/ 	.byte	0x3f
	.zero		1


	//   ....[74]....
        /*09b4*/ 	.word	0x000182c0
        /*09b8*/ 	.word	0x00000000
        /*09bc*/ 	.word	0x00036820
        /*09c0*/ 	.short	0x010a
        /*09c2*/ 	.byte	0x3f
	.zero		1


	//   ....[75]....
        /*09c4*/ 	.word	0x00018460
        /*09c8*/ 	.word	0x00000006
        /*09cc*/ 	.word	0x00000000
        /*09d0*/ 	.short	0x010a
        /*09d2*/ 	.byte	0x3f
	.zero		1


	//   ....[76]....
        /*09d4*/ 	.word	0x000184b0
        /*09d8*/ 	.word	0x00000003
        /*09dc*/ 	.word	0x00000000
        /*09e0*/ 	.short	0x010a
        /*09e2*/ 	.byte	0x3f
	.zero		1


	//   ....[77]....
        /*09e4*/ 	.word	0x00018500
        /*09e8*/ 	.word	0x00000012
        /*09ec*/ 	.word	0x00000000
        /*09f0*/ 	.short	0x010a
        /*09f2*/ 	.byte	0x3f
	.zero		1


	//----- nvinfo : EIATTR_NUM_MBARRIERS
	.align		4
.L_303:
        /*09f4*/ 	.byte	0x03, 0x38
        /*09f6*/ 	.short	0x0016


	//----- nvinfo : EIATTR_EXIT_INSTR_OFFSETS
	.align		4
        /*09f8*/ 	.byte	0x04, 0x1c
        /*09fa*/ 	.short	(.L_305 - .L_304)


	//   ....[0]....
.L_304:
        /*09fc*/ 	.word	0x000009e0


	//   ....[1]....
        /*0a00*/ 	.word	0x00012290


	//   ....[2]....
        /*0a04*/ 	.word	0x00017080


	//----- nvinfo : EIATTR_MAX_THREADS
	.align		4
.L_305:
        /*0a08*/ 	.byte	0x04, 0x05
        /*0a0a*/ 	.short	(.L_307 - .L_306)
.L_306:
        /*0a0c*/ 	.word	0x00000180
        /*0a10*/ 	.word	0x00000001
        /*0a14*/ 	.word	0x00000001


	//----- nvinfo : EIATTR_CRS_STACK_SIZE
	.align		4
.L_307:
        /*0a18*/ 	.byte	0x04, 0x1e
        /*0a1a*/ 	.short	(.L_309 - .L_308)
.L_308:
        /*0a1c*/ 	.word	0x00000000


	//----- nvinfo : EIATTR_CBANK_PARAM_SIZE
	.align		4
.L_309:
        /*0a20*/ 	.byte	0x03, 0x19
        /*0a22*/ 	.short	0x0af0


	//----- nvinfo : EIATTR_PARAM_CBANK
	.align		4
        /*0a24*/ 	.byte	0x04, 0x0a
        /*0a26*/ 	.short	(.L_311 - .L_310)
	.align		4
.L_310:
        /*0a28*/ 	.word	index@(.nv.constant0._ZN7cutlass13device_kernelIN5flash11enable_sm90INS1_16FlashAttnFwdSm90INS1_25CollectiveMainloopFwdSm90ILi2EN4cute5tupleIJNS5_1CILi1EEES8_S8_EEENS6_IJNS7_ILi128EEENS7_ILi112EEENS7_ILi192EEEEEELi192ENS_6half_tEfNS_4arch4Sm90ELb1ELb0ELb1ELb0ELb0ELb0ELb0ELb1ELb1ELb1ELb0ELb0EEENS1_21CollectiveEpilogueFwdINS6_IJSA_SC_SB_EEES9_SE_SG_Li256ELb0ELb1ELb0ELb0EEENS1_30DynamicPersistentTileSchedulerILi256ELi128ELb0ELb1ELb1EEEEEEEEEvNT_6ParamsE)
        /*0a2c*/ 	.short	0x0210
        /*0a2e*/ 	.short	0x0af0


	//----- nvinfo : EIATTR_SW_WAR
	.align		4
.L_311:
        /*0a30*/ 	.byte	0x04, 0x36
        /*0a32*/ 	.short	(.L_313 - .L_312)
.L_312:
        /*0a34*/ 	.word	0x00000008
.L_313:


//--------------------- .nv.info._ZN7cutlass13device_kernelIN5flash11enable_sm90INS1_16FlashAttnFwdSm90INS1_25CollectiveMainloopFwdSm90ILi2EN4cute5tupleIJNS5_1CILi1EEES8_S8_EEENS6_IJNS7_ILi128EEENS7_ILi112EEENS7_ILi192EEEEEELi192ENS_6half_tEfNS_4arch4Sm90ELb1ELb0ELb1ELb1ELb0ELb0ELb0ELb1ELb1ELb1ELb0ELb0EEENS1_21CollectiveEpilogueFwdINS6_IJSA_SC_SB_EEES9_SE_SG_Li256ELb1ELb1ELb0ELb0EEENS1_36VarlenDynamicPersistentTileSchedulerILi128ELi112ELi256ELi128ELb0ELb1ELb1ELb1ELb1ELb1EEEEEEEEEvNT_6ParamsE --------------------------
	.section	.nv.info._ZN7cutlass13device_kernelIN5flash11enable_sm90INS1_16FlashAttnFwdSm90INS1_25CollectiveMainloopFwdSm90ILi2EN4cute5tupleIJNS5_1CILi1EEES8_S8_EEENS6_IJNS7_ILi128EEENS7_ILi112EEENS7_ILi192EEEEEELi192ENS_6half_tEfNS_4arch4Sm90ELb1ELb0ELb1ELb1ELb0ELb0ELb0ELb1ELb1ELb1ELb0ELb0EEENS1_21CollectiveEpilogueFwdINS6_IJSA_SC_SB_EEES9_SE_SG_Li256ELb1ELb1ELb0ELb0EEENS1_36VarlenDynamicPersistentTileSchedulerILi128ELi112ELi256ELi128ELb0ELb1ELb1ELb1ELb1ELb1EEEEEEEEEvNT_6ParamsE,"",@"SHT_CUDA_INFO"
	.sectionflags	@""
	.align	4


	//----- nvinfo : EIATTR_CUDA_API_VERSION
	.align		4
        /*0000*/ 	.byte	0x04, 0x37
        /*0002*/ 	.short	(.L_315 - .L_314)
.L_314:
        /*0004*/ 	.word	0x00000082


	//----- nvinfo : EIATTR_KPARAM_INFO
	.align		4
.L_315:
        /*0008*/ 	.byte	0x04, 0x17
        /*000a*/ 	.short	(.L_317 - .L_316)
.L_316:
        /*000c*/ 	.word	0x00000000
        /*0010*/ 	.short	0x0000
        /*0012*/ 	.short	0x0070
        /*0014*/ 	.byte	0x00, 0xf0, 0x01, 0x2a


	//----- nvinfo : EIATTR_SPARSE_MMA_MASK
	.align		4
.L_317:
        /*0018*/ 	.byte	0x03, 0x50
        /*001a*/ 	.short	0x0000


	//----- nvinfo : EIATTR_MAXREG_COUNT
	.align		4
        /*001c*/ 	.byte	0x03, 0x1b
        /*001e*/ 	.short	0x00a8


	//----- nvinfo : EIATTR_NUM_BARRIERS
	.align		4
        /*0020*/ 	.byte	0x02, 0x4c
        /*0022*/ 	.byte	0x09
	.zero		1


	//----- nvinfo : EIATTR_EXTERNS
	.align		4
        /*0024*/ 	.byte	0x04, 0x0f
        /*0026*/ 	.short	(.L_319 - .L_318)


	//   ....[0]....
	.align		4
.L_318:
        /*0028*/ 	.word	index@(__assertfail)


	//----- nvinfo : EIATTR_ANNOTATIONS
	.align		4
.L_319:
        /*002c*/ 	.byte	0x04, 0x55
        /*002e*/ 	.short	(.L_321 - .L_320)


	//   ....[0]....
.L_320:
        /* <DEDUP_REMOVED lines=77> */


	//----- nvinfo : EIATTR_MERCURY_ISA_VERSION
	.align		4
.L_321:
        /*04e8*/ 	.byte	0x03, 0x5f
        /*04ea*/ 	.short	0x0101


	//----- nvinfo : EIATTR_UNUSED_LOAD_BYTE_OFFSET
	.align		4
        /*04ec*/ 	.byte	0x04, 0x44
        /*04ee*/ 	.short	(.L_323 - .L_322)


	//   ....[0]....
.L_322:
        /*04f0*/ 	.word	0x00000a10
        /*04f4*/ 	.word	0x0000fff0


	//   ....[1]....
        /*04f8*/ 	.word	0x000103e0
        /*04fc*/ 	.word	0x0000fff0


	//----- nvinfo : EIATTR_INT_WARP_WIDE_INSTR_OFFSETS
	.align		4
.L_323:
        /*0500*/ 	.byte	0x04, 0x31
        /*0502*/ 	.short	(.L_325 - .L_324)


	//   ....[0]....
.L_324:
        /*0504*/ 	.word	0x00000130


	//   ....[1]....
        /*0508*/ 	.word	0x00000170


	//   ....[2]....
        /*050c*/ 	.word	0x000001e0


	//   ....[3]....
        /*0510*/ 	.word	0x000140f0


	//   ....[4]....
        /*0514*/ 	.word	0x00014190


	//   ....[5]....
        /*0518*/ 	.word	0x00018140


	//   ....[6]....
        /*051c*/ 	.word	0x000181b0


	//----- nvinfo : EIATTR_COOP_GROUP_MASK_REGIDS
	.align		4
.L_325:
        /*0520*/ 	.byte	0x04, 0x29
        /*0522*/ 	.short	(.L_327 - .L_326)


	//   ....[0]....
.L_326:
        /*0524*/ 	.word	0xffffffff


	//   ....[1]....
        /*0528*/ 	.word	0xffffffff


	//   ....[2]....
        /*052c*/ 	.word	0xffffffff


	//   ....[3]....
        /*0530*/ 	.word	0xffffffff


	//   ....[4]....
        /*0534*/ 	.word	0xffffffff


	//   ....[5]....
        /*0538*/ 	.word	0xffffffff


	//   ....[6]....
        /*053c*/ 	.word	0xffffffff


	//   ....[7]....
        /*0540*/ 	.word	0xffffffff


	//   ....[8]....
        /*0544*/ 	.word	0xffffffff


	//   ....[9]....
        /*0548*/ 	.word	0xffffffff


	//   ....[10]....
        /*054c*/ 	.word	0xffffffff


	//   ....[11]....
        /*0550*/ 	.word	0xffffffff


	//   ....[12]....
        /*0554*/ 	.word	0xffffffff


	//   ....[13]....
        /*0558*/ 	.word	0xffffffff


	//   ....[14]....
        /*055c*/ 	.word	0xffffffff


	//   ....[15]....
        /*0560*/ 	.word	0xffffffff


	//   ....[16]....
        /*0564*/ 	.word	0xffffffff


	//   ....[17]....
        /*0568*/ 	.word	0xffffffff


	//   ....[18]....
        /*056c*/ 	.word	0xffffffff


	//   ....[19]....
        /*0570*/ 	.word	0xffffffff


	//   ....[20]....
        /*0574*/ 	.word	0xffffffff


	//   ....[21]....
        /*0578*/ 	.word	0xffffffff


	//   ....[22]....
        /*057c*/ 	.word	0xffffffff


	//   ....[23]....
        /*0580*/ 	.word	0xffffffff


	//   ....[24]....
        /*0584*/ 	.word	0xffffffff


	//   ....[25]....
        /*0588*/ 	.word	0xffffffff


	//   ....[26]....
        /*058c*/ 	.word	0xffffffff


	//   ....[27]....
        /*0590*/ 	.word	0xffffffff


	//   ....[28]....
        /*0594*/ 	.word	0xffffffff


	//   ....[29]....
        /*0598*/ 	.word	0xffffffff


	//   ....[30]....
        /*059c*/ 	.word	0xffffffff


	//   ....[31]....
        /*05a0*/ 	.word	0xffffffff


	//   ....[32]....
        /*05a4*/ 	.word	0xffffffff


	//   ....[33]....
        /*05a8*/ 	.word	0xffffffff


	//   ....[34]....
        /*05ac*/ 	.word	0xffffffff


	//   ....[35]....
        /*05b0*/ 	.word	0xffffffff


	//   ....[36]....
        /*05b4*/ 	.word	0xffffffff


	//   ....[37]....
        /*05b8*/ 	.word	0xffffffff


	//   ....[38]....
        /*05bc*/ 	.word	0xffffffff


	//   ....[39]....
        /*05c0*/ 	.word	0xffffffff


	//   ....[40]....
        /*05c4*/ 	.word	0xffffffff


	//   ....[41]....
        /*05c8*/ 	.word	0xffffffff


	//   ....[42]....
        /*05cc*/ 	.word	0xffffffff


	//   ....[43]....
        /*05d0*/ 	.word	0xffffffff


	//   ....[44]....
        /*05d4*/ 	.word	0xffffffff


	//   ....[45]....
        /*05d8*/ 	.word	0xffffffff


	//   ....[46]....
        /*05dc*/ 	.word	0xffffffff


	//   ....[47]....
        /*05e0*/ 	.word	0xffffffff


	//   ....[48]....
        /*05e4*/ 	.word	0xffffffff


	//   ....[49]....
        /*05e8*/ 	.word	0xffffffff


	//   ....[50]....
        /*05ec*/ 	.word	0xffffffff


	//   ....[51]....
        /*05f0*/ 	.word	0xffffffff


	//   ....[52]....
        /*05f4*/ 	.word	0xffffffff


	//   ....[53]....
        /*05f8*/ 	.word	0xffffffff


	//   ....[54]....
        /*05fc*/ 	.word	0xffffffff


	//   ....[55]....
        /*0600*/ 	.word	0xffffffff


	//   ....[56]....
        /*0604*/ 	.word	0xffffffff


	//   ....[57]....
        /*0608*/ 	.word	0xffffffff


	//   ....[58]....
        /*060c*/ 	.word	0xffffffff


	//   ....[59]....
        /*0610*/ 	.word	0xffffffff


	//   ....[60]....
        /*0614*/ 	.word	0xffffffff


	//   ....[61]....
        /*0618*/ 	.word	0xffffffff


	//   ....[62]....
        /*061c*/ 	.word	0xffffffff


	//   ....[63]....
        /*0620*/ 	.word	0xffffffff


	//   ....[64]....
        /*0624*/ 	.word	0xffffffff


	//   ....[65]....
        /*0628*/ 	.word	0xffffffff


	//   ....[66]....
        /*062c*/ 	.word	0xffffffff


	//   ....[67]....
        /*0630*/ 	.word	0xffffffff


	//   ....[68]....
        /*0634*/ 	.word	0xffffffff


	//   ....[69]....
        /*0638*/ 	.word	0xffffffff


	//   ....[70]....
        /*063c*/ 	.word	0xffffffff


	//   ....[71]....
        /*0640*/ 	.word	0xffffffff


	//   ....[72]....
        /*0644*/ 	.word	0xffffffff


	//   ....[73]....
        /*0648*/ 	.word	0xffffffff


	//   ....[74]....
        /*064c*/ 	.word	0xffffffff


	//   ....[75]....
        /*0650*/ 	.word	0xffffffff


	//   ....[76]....
        /*0654*/ 	.word	0xffffffff


	//   ....[77]....
        /*0658*/ 	.word	0xffffffff


	//   ....[78]....
        /*065c*/ 	.word	0xffffffff


	//   ....[79]....
        /*0660*/ 	.word	0xffffffff


	//   ....[80]....
        /*0664*/ 	.word	0xffffffff


	//   ....[81]....
        /*0668*/ 	.word	0xffffffff


	//   ....[82]....
        /*066c*/ 	.word	0xffffffff


	//   ....[83]....
        /*0670*/ 	.word	0xffffffff


	//   ....[84]....
        /*0674*/ 	.word	0xffffffff


	//   ....[85]....
        /*0678*/ 	.word	0xffffffff


	//   ....[86]....
        /*067c*/ 	.word	0xffffffff


	//   ....[87]....
        /*0680*/ 	.word	0xffffffff


	//   ....[88]....
        /*0684*/ 	.word	0xffffffff


	//   ....[89]....
        /*0688*/ 	.word	0xffffffff


	//   ....[90]....
        /*068c*/ 	.word	0xffffffff


	//   ....[91]....
        /*0690*/ 	.word	0xffffffff


	//   ....[92]....
        /*0694*/ 	.word	0xffffffff


	//   ....[93]....
        /*0698*/ 	.word	0xffffffff


	//   ....[94]....
        /*069c*/ 	.word	0xffffffff


	//   ....[95]....
        /*06a0*/ 	.word	0xffffffff


	//   ....[96]....
        /*06a4*/ 	.word	0xffffffff


	//   ....[97]....
        /*06a8*/ 	.word	0xffffffff


	//   ....[98]....
        /*06ac*/ 	.word	0xffffffff


	//   ....[99]....
        /*06b0*/ 	.word	0x0500000f


	//   ....[100]....
        /*06b4*/ 	.word	0x0500000f


	//   ....[101]....
        /*06b8*/ 	.word	0x0500000f


	//   ....[102]....
        /*06bc*/ 	.word	0x0500000f


	//   ....[103]....
        /*06c0*/ 	.word	0x0500000f


	//   ....[104]....
        /*06c4*/ 	.word	0x0500000f


	//   ....[105]....
        /*06c8*/ 	.word	0x0500000f


	//   ....[106]....
        /*06cc*/ 	.word	0x0500000f


	//   ....[107]....
        /*06d0*/ 	.word	0x0500000f


	//   ....[108]....
        /*06d4*/ 	.word	0x0500000f


	//   ....[109]....
        /*06d8*/ 	.word	0x0500000f


	//   ....[110]....
        /*06dc*/ 	.word	0x0500000f


	//   ....[111]....
        /*06e0*/ 	.word	0x0500000f


	//   ....[112]....
        /*06e4*/ 	.word	0x0500000f


	//   ....[113]....
        /*06e8*/ 	.word	0x0500000f


	//   ....[114]....
        /*06ec*/ 	.word	0x0500000f


	//   ....[115]....
        /*06f0*/ 	.word	0x0500000f


	//   ....[116]....
        /*06f4*/ 	.word	0x0500000f


	//   ....[117]....
        /*06f8*/ 	.word	0x0500000f


	//   ....[118]....
        /*06fc*/ 	.word	0x0500000f


	//   ....[119]....
        /*0700*/ 	.word	0x0500000f


	//   ....[120]....
        /*0704*/ 	.word	0x0500000f


	//   ....[121]....
        /*0708*/ 	.word	0x0500000f


	//   ....[122]....
        /*070c*/ 	.word	0x0500000f


	//   ....[123]....
        /*0710*/ 	.word	0x0500000f


	//   ....[124]....
        /*0714*/ 	.word	0x0500000f


	//   ....[125]....
        /*0718*/ 	.word	0x0500000f


	//   ....[126]....
        /*071c*/ 	.word	0x0500000f


	//   ....[127]....
        /*0720*/ 	.word	0x0500000f


	//   ....[128]....
        /*0724*/ 	.word	0x0500000f


	//   ....[129]....
        /*0728*/ 	.word	0x0500000f


	//   ....[130]....
        /*072c*/ 	.word	0x0500000f


	//   ....[131]....
        /*0730*/ 	.word	0x0500000f


	//   ....[132]....
        /*0734*/ 	.word	0x0500000f


	//   ....[133]....
        /*0738*/ 	.word	0x0500000f


	//----- nvinfo : EIATTR_COOP_GROUP_INSTR_OFFSETS
	.align		4
.L_327:
        /*073c*/ 	.byte	0x04, 0x28
        /*073e*/ 	.short	(.L_329 - .L_328)


	//   ....[0]....
.L_328:
        /*0740*/ 	.word	0x00000060


	//   ....[1]....
        /*0744*/ 	.word	0x00000140


	//   ....[2]....
        /*0748*/ 	.word	0x00000190


	//   ....[3]....
        /*074c*/ 	.word	0x000003c0


	//   ....[4]....
        /*0750*/ 	.word	0x00000520


	//   ....[5]....
        /*0754*/ 	.word	0x00000640


	//   ....[6]....
        /*0758*/ 	.word	0x000007a0


	//   ....[7]....
        /*075c*/ 	.word	0x00001880


	//   ....[8]....
        /*0760*/ 	.word	0x00004330


	//   ....[9]....
        /*0764*/ 	.word	0x00004430


	//   ....[10]....
        /*0768*/ 	.word	0x00004f10


	//   ....[11]....
        /*076c*/ 	.word	0x00004f60


	//   ....[12]....
        /*0770*/ 	.word	0x00005870


	//   ....[13]....
        /*0774*/ 	.word	0x000058d0


	//   ....[14]....
        /*0778*/ 	.word	0x000092d0


	//   ....[15]....
        /*077c*/ 	.word	0x00009320


	//   ....[16]....
        /*0780*/ 	.word	0x00009b50


	//   ....[17]....
        /*0784*/ 	.word	0x00009c70


	//   ....[18]....
        /*0788*/ 	.word	0x0000a380


	//   ....[19]....
        /*078c*/ 	.word	0x0000a400


	//   ....[20]....
        /*0790*/ 	.word	0x0000e130


	//   ....[21]....
        /*0794*/ 	.word	0x0000e1b0


	//   ....[22]....
        /*0798*/ 	.word	0x0000e5c0


	//   ....[23]....
        /*079c*/ 	.word	0x0000e620


	//   ....[24]....
        /*07a0*/ 	.word	0x0000f8e0


	//   ....[25]....
        /*07a4*/ 	.word	0x0000f920


	//   ....[26]....
        /*07a8*/ 	.word	0x0000fa10


	//   ....[27]....
        /*07ac*/ 	.word	0x0000fa30


	//   ....[28]....
        /*07b0*/ 	.word	0x00011250


	//   ....[29]....
        /*07b4*/ 	.word	0x00011280


	//   ....[30]....
        /*07b8*/ 	.word	0x000112b0


	//   ....[31]....
        /*07bc*/ 	.word	0x000112e0


	//   ....[32]....
        /*07c0*/ 	.word	0x00011a10


	//   ....[33]....
        /*07c4*/ 	.word	0x00011a50


	//   ....[34]....
        /*07c8*/ 	.word	0x00011b60


	//   ....[35]....
        /*07cc*/ 	.word	0x00011b80


	//   ....[36]....
        /*07d0*/ 	.word	0x00011c90


	//   ....[37]....
        /*07d4*/ 	.word	0x00011cb0


	//   ....[38]....
        /*07d8*/ 	.word	0x00011dd0


	//   ....[39]....
        /*07dc*/ 	.word	0x00011df0


	//   ....[40]....
        /*07e0*/ 	.word	0x000127c0


	//   ....[41]....
        /*07e4*/ 	.word	0x000127e0


	//   ....[42]....
        /*07e8*/ 	.word	0x000128f0


	//   ....[43]....
        /*07ec*/ 	.word	0x00012910


	//   ....[44]....
        /*07f0*/ 	.word	0x00012a20


	//   ....[45]....
        /*07f4*/ 	.word	0x00012a40


	//   ....[46]....
        /*07f8*/ 	.word	0x00012b60


	//   ....[47]....
        /*07fc*/ 	.word	0x00012b80


	//   ....[48]....
        /*0800*/ 	.word	0x00012d10


	//   ....[49]....
        /*0804*/ 	.word	0x00012ef0


	//   ....[50]....
        /*0808*/ 	.word	0x00012f20


	//   ....[51]....
        /*080c*/ 	.word	0x00012f50


	//   ....[52]....
        /*0810*/ 	.word	0x00012f80


	//   ....[53]....
        /*0814*/ 	.word	0x00012fb0


	//   ....[54]....
        /*0818*/ 	.word	0x00012fe0


	//   ....[55]....
        /*081c*/ 	.word	0x00013160


	//   ....[56]....
        /*0820*/ 	.word	0x00013190


	//   ....[57]....
        /*0824*/ 	.word	0x000131c0


	//   ....[58]....
        /*0828*/ 	.word	0x000131f0


	//   ....[59]....
        /*082c*/ 	.word	0x00013220


	//   ....[60]....
        /*0830*/ 	.word	0x00013250


	//   ....[61]....
        /*0834*/ 	.word	0x00013300


	//   ....[62]....
        /*0838*/ 	.word	0x00013360


	//   ....[63]....
        /*083c*/ 	.word	0x000133f0


	//   ....[64]....
        /*0840*/ 	.word	0x00014710


	//   ....[65]....
        /*0844*/ 	.word	0x000153c0


	//   ....[66]....
        /*0848*/ 	.word	0x000153d0


	//   ....[67]....
        /*084c*/ 	.word	0x000153e0


	//   ....[68]....
        /*0850*/ 	.word	0x00015430


	//   ....[69]....
        /*0854*/ 	.word	0x00015500


	//   ....[70]....
        /*0858*/ 	.word	0x00015540


	//   ....[71]....
        /*085c*/ 	.word	0x000155f0


	//   ....[72]....
        /*0860*/ 	.word	0x00015610


	//   ....[73]....
        /*0864*/ 	.word	0x000156b0


	//   ....[74]....
        /*0868*/ 	.word	0x000156d0


	//   ....[75]....
        /*086c*/ 	.word	0x00015770


	//   ....[76]....
        /*0870*/ 	.word	0x00015790


	//   ....[77]....
        /*0874*/ 	.word	0x00015830


	//   ....[78]....
        /*0878*/ 	.word	0x00015850


	//   ....[79]....
        /*087c*/ 	.word	0x00015860


	//   ....[80]....
        /*0880*/ 	.word	0x00015870


	//   ....[81]....
        /*0884*/ 	.word	0x00018980


	//   ....[82]....
        /*0888*/ 	.word	0x000189e0


	//   ....[83]....
        /*088c*/ 	.word	0x00018a10


	//   ....[84]....
        /*0890*/ 	.word	0x00018a20


	//   ....[85]....
        /*0894*/ 	.word	0x00018a50


	//   ....[86]....
        /*0898*/ 	.word	0x00018a80


	//   ....[87]....
        /*089c*/ 	.word	0x00018ab0


	//   ....[88]....
        /*08a0*/ 	.word	0x00018ae0


	//   ....[89]....
        /*08a4*/ 	.word	0x00018c70


	//   ....[90]....
        /*08a8*/ 	.word	0x00018ca0


	//   ....[91]....
        /*08ac*/ 	.word	0x00018cd0


	//   ....[92]....
        /*08b0*/ 	.word	0x00018d00


	//   ....[93]....
        /*08b4*/ 	.word	0x00018d30


	//   ....[94]....
        /*08b8*/ 	.word	0x00018d60


	//   ....[95]....
        /*08bc*/ 	.word	0x00018e20


	//   ....[96]....
        /*08c0*/ 	.word	0x00018e40


	//   ....[97]....
        /*08c4*/ 	.word	0x00018eb0


	//   ....[98]....
        /*08c8*/ 	.word	0x00019590


	//   ....[99]....
        /*08cc*/ 	.word	0x00019b80


	//   ....[100]....
        /*08d0*/ 	.word	0x00019d40


	//   ....[101]....
        /*08d4*/ 	.word	0x00019d90


	//   ....[102]....
        /*08d8*/ 	.word	0x00019eb0


	//   ....[103]....
        /*08dc*/ 	.word	0x00019f20


	//   ....[104]....
        /*08e0*/ 	.word	0x0001a030


	//   ....[105]....
        /*08e4*/ 	.word	0x0001a0a0


	//   ....[106]....
        /*08e8*/ 	.word	0x0001a1c0


	//   ....[107]....
        /*08ec*/ 	.word	0x0001a230


	//   ....[108]....
        /*08f0*/ 	.word	0x0001a350


	//   ....[109]....
        /*08f4*/ 	.word	0x0001a3c0


	//   ....[110]....
        /*08f8*/ 	.word	0x0001a4e0


	//   ....[111]....
        /*08fc*/ 	.word	0x0001a550


	//   ....[112]....
        /*0900*/ 	.word	0x0001a680


	//   ....[113]....
        /*0904*/ 	.word	0x0001a6d0


	//   ....[114]....
        /*0908*/ 	.word	0x0001a7f0


	//   ....[115]....
        /*090c*/ 	.word	0x0001a840


	//   ....[116]....
        /*0910*/ 	.word	0x0001ab70


	//   ....[117]....
        /*0914*/ 	.word	0x0001ac10


	//   ....[118]....
        /*0918*/ 	.word	0x0001ad40


	//   ....[119]....
        /*091c*/ 	.word	0x0001adb0


	//   ....[120]....
        /*0920*/ 	.word	0x0001ae30


	//   ....[121]....
        /*0924*/ 	.word	0x0001aeb0


	//   ....[122]....
        /*0928*/ 	.word	0x0001af30


	//   ....[123]....
        /*092c*/ 	.word	0x0001afc0


	//   ....[124]....
        /*0930*/ 	.word	0x0001b060


	//   ....[125]....
        /*0934*/ 	.word	0x0001b100


	//   ....[126]....
        /*0938*/ 	.word	0x0001b170


	//   ....[127]....
        /*093c*/ 	.word	0x0001b1e0


	//   ....[128]....
        /*0940*/ 	.word	0x0001b250


	//   ....[129]....
        /*0944*/ 	.word	0x0001b2d0


	//   ....[130]....
        /*0948*/ 	.word	0x0001b350


	//   ....[131]....
        /*094c*/ 	.word	0x0001b3f0


	//   ....[132]....
        /*0950*/ 	.word	0x0001b480


	//   ....[133]....
        /*0954*/ 	.word	0x0001b5b0


	//----- nvinfo : EIATTR_REG_RECONFIG
	.align		4
.L_329:
        /*0958*/ 	.byte	0x01, 0x54
	.zero		2


	//----- nvinfo : EIATTR_SYSCALL_OFFSETS
	.align		4
        /*095c*/ 	.byte	0x04, 0x46
        /*095e*/ 	.short	(.L_331 - .L_330)


	//   ....[0]....
.L_330:
        /*0960*/ 	.word	0x00001a60


	//   ....[1]....
        /*0964*/ 	.word	0x00014300


	//   ....[2]....
        /*0968*/ 	.word	0x00014460


	//   ....[3]....
        /*096c*/ 	.word	0x00014560


	//   ....[4]....
        /*0970*/ 	.word	0x00014f60


	//----- nvinfo : EIATTR_MBARRIER_INSTR_OFFSETS
	.align		4
.L_331:
        /*0974*/ 	.byte	0x04, 0x39
        /*0976*/ 	.short	(.L_333 - .L_332)


	//   ....[0]....
.L_332:
        /*0978*/ 	.word	0x00000270
        /*097c*/ 	.word	0x000000ff
        /*0980*/ 	.word	0x00036800
        /*0984*/ 	.short	0x0100
        /*0986*/ 	.byte	0x08
	.zero		1


	//   ....[1]....
        /*0988*/ 	.word	0x00000280
        /*098c*/ 	.word	0x000000ff
        /*0990*/ 	.word	0x00036820
        /*0994*/ 	.short	0x0100
        /*0996*/ 	.byte	0x08
	.zero		1


	//   ....[2]....
        /*0998*/ 	.word	0x00000370
        /*099c*/ 	.word	0x000000ff
        /*09a0*/ 	.word	0x00036830
        /*09a4*/ 	.short	0x0100
        /*09a6*/ 	.byte	0x08
	.zero		1


	//   ....[3]....
        /*09a8*/ 	.word	0x00000380
        /*09ac*/ 	.word	0x000000ff
        /*09b0*/ 	.word	0x00036840
        /*09b4*/ 	.short	0x0100
        /*09b6*/ 	.byte	0x08
	.zero		1


	//   ....[4]....
        /*09b8*/ 	.word	0x00000390
        /*09bc*/ 	.word	0x000000ff
        /*09c0*/ 	.word	0x00036838
        /*09c4*/ 	.short	0x0100
        /*09c6*/ 	.byte	0x08
	.zero		1


	//   ....[5]....
        /*09c8*/ 	.word	0x000003a0
        /*09cc*/ 	.word	0x000000ff
        /*09d0*/ 	.word	0x00036848
        /*09d4*/ 	.short	0x0100
        /*09d6*/ 	.byte	0x08
	.zero		1


	//   ....[6]....
        /*09d8*/ 	.word	0x000004d0
        /*09dc*/ 	.word	0x000000ff
        /*09e0*/ 	.word	0x00036850
        /*09e4*/ 	.short	0x0100
        /*09e6*/ 	.byte	0x08
	.zero		1


	//   ....[7]....
        /*09e8*/ 	.word	0x000004e0
        /*09ec*/ 	.word	0x000000ff
        /*09f0*/ 	.word	0x00036860
        /*09f4*/ 	.short	0x0100
        /*09f6*/ 	.byte	0x08
	.zero		1


	//   ....[8]....
        /*09f8*/ 	.word	0x000004f0
        /*09fc*/ 	.word	0x000000ff
        /*0a00*/ 	.word	0x00036858
        /*0a04*/ 	.short	0x0100
        /*0a06*/ 	.byte	0x08
	.zero		1


	//   ....[9]....
        /*0a08*/ 	.word	0x00000500
        /*0a0c*/ 	.word	0x000000ff
        /*0a10*/ 	.word	0x00036868
        /*0a14*/ 	.short	0x0100
        /*0a16*/ 	.byte	0x08
	.zero		1


	//   ....[10]....
        /*0a18*/ 	.word	0x000005f0
        /*0a1c*/ 	.word	0x000000ff
        /*0a20*/ 	.word	0x00036870
        /*0a24*/ 	.short	0x0100
        /*0a26*/ 	.byte	0x06
	.zero		1


	//   ....[11]....
        /*0a28*/ 	.word	0x00000600
        /*0a2c*/ 	.word	0x000000ff
        /*0a30*/ 	.word	0x00036880
        /*0a34*/ 	.short	0x0100
        /*0a36*/ 	.byte	0x06
	.zero		1


	//   ....[12]....
        /*0a38*/ 	.word	0x00000610
        /*0a3c*/ 	.word	0x000000ff
        /*0a40*/ 	.word	0x00036878
        /*0a44*/ 	.short	0x0100
        /*0a46*/ 	.byte	0x06
	.zero		1


	//   ....[13]....
        /*0a48*/ 	.word	0x00000620
        /*0a4c*/ 	.word	0x000000ff
        /*0a50*/ 	.word	0x00036888
        /*0a54*/ 	.short	0x0100
        /*0a56*/ 	.byte	0x06
	.zero		1


	//   ....[14]....
        /*0a58*/ 	.word	0x00000750
        /*0a5c*/ 	.word	0x000000ff
        /*0a60*/ 	.word	0x00036890
        /*0a64*/ 	.short	0x0100
        /*0a66*/ 	.byte	0x08
	.zero		1


	//   ....[15]....
        /*0a68*/ 	.word	0x00000760
        /*0a6c*/ 	.word	0x000000ff
        /*0a70*/ 	.word	0x000368a0
        /*0a74*/ 	.short	0x0100
        /*0a76*/ 	.byte	0x08
	.zero		1


	//   ....[16]....
        /*0a78*/ 	.word	0x00000770
        /*0a7c*/ 	.word	0x000000ff
        /*0a80*/ 	.word	0x00036898
        /*0a84*/ 	.short	0x0100
        /*0a86*/ 	.byte	0x08
	.zero		1


	//   ....[17]....
        /*0a88*/ 	.word	0x00000780
        /*0a8c*/ 	.word	0x000000ff
        /*0a90*/ 	.word	0x000368a8
        /*0a94*/ 	.short	0x0100
        /*0a96*/ 	.byte	0x08
	.zero		1


	//   ....[18]....
        /*0a98*/ 	.word	0x000008b0
        /*0a9c*/ 	.word	0x000000ff
        /*0aa0*/ 	.word	0x000368b0
        /*0aa4*/ 	.short	0x0100
        /*0aa6*/ 	.byte	0x08
	.zero		1


	//   ....[19]....
        /*0aa8*/ 	.word	0x000008c0
        /*0aac*/ 	.word	0x000000ff
        /*0ab0*/ 	.word	0x000368c0
        /*0ab4*/ 	.short	0x0100
        /*0ab6*/ 	.byte	0x08
	.zero		1


	//   ....[20]....
        /*0ab8*/ 	.word	0x000008d0
        /*0abc*/ 	.word	0x000000ff
        /*0ac0*/ 	.word	0x000368b8
        /*0ac4*/ 	.short	0x0100
        /*0ac6*/ 	.byte	0x08
	.zero		1


	//   ....[21]....
        /*0ac8*/ 	.word	0x000008e0
        /*0acc*/ 	.word	0x000000ff
        /*0ad0*/ 	.word	0x000368c8
        /*0ad4*/ 	.short	0x0100
        /*0ad6*/ 	.byte	0x08
	.zero		1


	//   ....[22]....
        /*0ad8*/ 	.word	0x00001b00
        /*0adc*/ 	.word	0x000000ff
        /*0ae0*/ 	.word	0x00036800
        /*0ae4*/ 	.short	0x010a
        /*0ae6*/ 	.byte	0x26
	.zero		1


	//   ....[23]....
        /*0ae8*/ 	.word	0x00001b80
        /*0aec*/ 	.word	0x00000000
        /*0af0*/ 	.word	0x00036830
        /*0af4*/ 	.short	0x010a
        /*0af6*/ 	.byte	0x3f
	.zero		1


	//   ....[24]....
        /*0af8*/ 	.word	0x00001be0
        /*0afc*/ 	.word	0x00000000
        /*0b00*/ 	.word	0x00036830
        /*0b04*/ 	.short	0x010a
        /*0b06*/ 	.byte	0x3f
	.zero		1


	//   ....[25]....
        /*0b08*/ 	.word	0x00004d90
        /*0b0c*/ 	.word	0x00000000
        /*0b10*/ 	.word	0x00000000
        /*0b14*/ 	.short	0x0101
        /*0b16*/ 	.byte	0x3f
	.zero		1


	//   ....[26]....
        /*0b18*/ 	.word	0x000065d0
        /*0b1c*/ 	.word	0x000000ff
        /*0b20*/ 	.word	0x00036830
        /*0b24*/ 	.short	0x010a
        /*0b26*/ 	.byte	0x25
	.zero		1


	//   ....[27]....
        /*0b28*/ 	.word	0x00006610
        /*0b2c*/ 	.word	0x000000ff
        /*0b30*/ 	.word	0x00036830
        /*0b34*/ 	.short	0x010a
        /*0b36*/ 	.byte	0x25
	.zero		1


	//   ....[28]....
        /*0b38*/ 	.word	0x00008b60
        /*0b3c*/ 	.word	0x000000ff
        /*0b40*/ 	.word	0x00036850
        /*0b44*/ 	.short	0x010a
        /*0b46*/ 	.byte	0x04
	.zero		1


	//   ....[29]....
        /*0b48*/ 	.word	0x00008ba0
        /*0b4c*/ 	.word	0x000000ff
        /*0b50*/ 	.word	0x00036850
        /*0b54*/ 	.short	0x010a
        /*0b56*/ 	.byte	0x04
	.zero		1


	//   ....[30]....
        /*0b58*/ 	.word	0x0000aa00
        /*0b5c*/ 	.word	0x0000000a
        /*0b60*/ 	.word	0x00000000
        /*0b64*/ 	.short	0x0101
        /*0b66*/ 	.byte	0x3f
	.zero		1


	//   ....[31]....
        /*0b68*/ 	.word	0x0000aa20
        /*0b6c*/ 	.word	0x00000004
        /*0b70*/ 	.word	0x00000000
        /*0b74*/ 	.short	0x0101
        /*0b76*/ 	.byte	0x3f
	.zero		1


	//   ....[32]....
        /*0b78*/ 	.word	0x0000b0a0
        /*0b7c*/ 	.word	0x000000ff
        /*0b80*/ 	.word	0x00036830
        /*0b84*/ 	.short	0x010a
        /*0b86*/ 	.byte	0x04
	.zero		1


	//   ....[33]....
        /*0b88*/ 	.word	0x0000b0e0
        /*0b8c*/ 	.word	0x000000ff
        /*0b90*/ 	.word	0x00036830
        /*0b94*/ 	.short	0x010a
        /*0b96*/ 	.byte	0x04
	.zero		1


	//   ....[34]....
        /*0b98*/ 	.word	0x0000d630
        /*0b9c*/ 	.word	0x000000ff
        /*0ba0*/ 	.word	0x00036850
        /*0ba4*/ 	.short	0x010a
        /*0ba6*/ 	.byte	0x0e
	.zero		1


	//   ....[35]....
        /*0ba8*/ 	.word	0x0000d670
        /*0bac*/ 	.word	0x000000ff
        /*0bb0*/ 	.word	0x00036850
        /*0bb4*/ 	.short	0x010a
        /*0bb6*/ 	.byte	0x0e
	.zero		1


	//   ....[36]....
        /*0bb8*/ 	.word	0x0000ebe0
        /*0bbc*/ 	.word	0x0000000f
        /*0bc0*/ 	.word	0x00000000
        /*0bc4*/ 	.short	0x0101
        /*0bc6*/ 	.byte	0x3f
	.zero		1


	//   ....[37]....
        /*0bc8*/ 	.word	0x0000ec60
        /*0bcc*/ 	.word	0x00000004
        /*0bd0*/ 	.word	0x00000000
        /*0bd4*/ 	.short	0x0101
        /*0bd6*/ 	.byte	0x3f
	.zero		1


	//   ....[38]....
        /*0bd8*/ 	.word	0x0000f850
        /*0bdc*/ 	.word	0x000000ff
        /*0be0*/ 	.word	0x00036850
        /*0be4*/ 	.short	0x010a
        /*0be6*/ 	.byte	0x05
	.zero		1


	//   ....[39]....
        /*0be8*/ 	.word	0x0000f890
        /*0bec*/ 	.word	0x000000ff
        /*0bf0*/ 	.word	0x00036850
        /*0bf4*/ 	.short	0x010a
        /*0bf6*/ 	.byte	0x05
	.zero		1


	//   ....[40]....
        /*0bf8*/ 	.word	0x0000fd80
        /*0bfc*/ 	.word	0x00000005
        /*0c00*/ 	.word	0x00000000
        /*0c04*/ 	.short	0x0101
        /*0c06*/ 	.byte	0x3f
	.zero		1


	//   ....[41]....
        /*0c08*/ 	.word	0x00011a40
        /*0c0c*/ 	.word	0x00000011
        /*0c10*/ 	.word	0x00000000
        /*0c14*/ 	.short	0x0101
        /*0c16*/ 	.byte	0x3f
	.zero		1


	//   ....[42]....
        /*0c18*/ 	.word	0x000149b0
        /*0c1c*/ 	.word	0x00000000
        /*0c20*/ 	.word	0x00036840
        /*0c24*/ 	.short	0x010a
        /*0c26*/ 	.byte	0x3f
	.zero		1


	//   ....[43]....
        /*0c28*/ 	.word	0x00015a00
        /*0c2c*/ 	.word	0x00000009
        /*0c30*/ 	.word	0x00036800
        /*0c34*/ 	.short	0x0107
        /*0c36*/ 	.byte	0x3f
	.zero		1


	//   ....[44]....
        /*0c38*/ 	.word	0x00015b10
        /*0c3c*/ 	.word	0x00000002
        /*0c40*/ 	.word	0x00036800
        /*0c44*/ 	.short	0x0101
        /*0c46*/ 	.byte	0x3f
	.zero		1


	//   ....[45]....
        /*0c48*/ 	.word	0x00015b30
        /*0c4c*/ 	.word	0x00000002
        /*0c50*/ 	.word	0x00036820
        /*0c54*/ 	.short	0x010a
        /*0c56*/ 	.byte	0x3f
	.zero		1


	//   ....[46]....
        /*0c58*/ 	.word	0x00015ea0
        /*0c5c*/ 	.word	0x00000002
        /*0c60*/ 	.word	0x00036840
        /*0c64*/ 	.short	0x010a
        /*0c66*/ 	.byte	0x3f
	.zero		1


	//   ....[47]....
        /*0c68*/ 	.word	0x00016360
        /*0c6c*/ 	.word	0x00000002
        /*0c70*/ 	.word	0x00000060
        /*0c74*/ 	.short	0x010a
        /*0c76*/ 	.byte	0x3f
	.zero		1


	//   ....[48]....
        /*0c78*/ 	.word	0x00016b50
        /*0c7c*/ 	.word	0x00000003
        /*0c80*/ 	.word	0x00036840
        /*0c84*/ 	.short	0x010a
        /*0c86*/ 	.byte	0x3f
	.zero		1


	//   ....[49]....
        /*0c88*/ 	.word	0x00017010
        /*0c8c*/ 	.word	0x00000002
        /*0c90*/ 	.word	0x00000060
        /*0c94*/ 	.short	0x010a
        /*0c96*/ 	.byte	0x3f
	.zero		1


	//   ....[50]....
        /*0c98*/ 	.word	0x00017740
        /*0c9c*/ 	.word	0x00000002
        /*0ca0*/ 	.word	0x00036840
        /*0ca4*/ 	.short	0x010a
        /*0ca6*/ 	.byte	0x3f
	.zero		1


	//   ....[51]....
        /*0ca8*/ 	.word	0x00017c00
        /*0cac*/ 	.word	0x00000002
        /*0cb0*/ 	.word	0x00000060
        /*0cb4*/ 	.short	0x010a
        /*0cb6*/ 	.byte	0x3f
	.zero		1


	//   ....[52]....
        /*0cb8*/ 	.word	0x000182c0
        /*0cbc*/ 	.word	0x00000000
        /*0cc0*/ 	.word	0x00036860
        /*0cc4*/ 	.short	0x010a
        /*0cc6*/ 	.byte	0x3f
	.zero		1


	//   ....[53]....
        /*0cc8*/ 	.word	0x00019510
        /*0ccc*/ 	.word	0x00000000
        /*0cd0*/ 	.word	0x00036820
        /*0cd4*/ 	.short	0x010a
        /*0cd6*/ 	.byte	0x3f
	.zero		1


	//   ....[54]....
        /*0cd8*/ 	.word	0x000196f0
        /*0cdc*/ 	.word	0x00000006
        /*0ce0*/ 	.word	0x00000000
        /*0ce4*/ 	.short	0x010a
        /*0ce6*/ 	.byte	0x3f
	.zero		1


	//   ....[55]....
        /*0ce8*/ 	.word	0x00019760
        /*0cec*/ 	.word	0x00000007
        /*0cf0*/ 	.word	0x00000000
        /*0cf4*/ 	.short	0x010a
        /*0cf6*/ 	.byte	0x3f
	.zero		1


	//   ....[56]....
        /*0cf8*/ 	.word	0x000197d0
        /*0cfc*/ 	.word	0x00000004
        /*0d00*/ 	.word	0x00000000
        /*0d04*/ 	.short	0x010a
        /*0d06*/ 	.byte	0x3f
	.zero		1


	//   ....[57]....
        /*0d08*/ 	.word	0x00019800
        /*0d0c*/ 	.word	0x00000003
        /*0d10*/ 	.word	0x00000000
        /*0d14*/ 	.short	0x010a
        /*0d16*/ 	.byte	0x3f
	.zero		1


	//   ....[58]....
        /*0d18*/ 	.word	0x00019870
        /*0d1c*/ 	.word	0x00000003
        /*0d20*/ 	.word	0x00036800
        /*0d24*/ 	.short	0x010a
        /*0d26*/ 	.byte	0x3f
	.zero		1


	//   ....[59]....
        /*0d28*/ 	.word	0x000198c0
        /*0d2c*/ 	.word	0x00000000
        /*0d30*/ 	.word	0x00036830
        /*0d34*/ 	.short	0x010a
        /*0d36*/ 	.byte	0x3f
	.zero		1


	//   ....[60]....
        /*0d38*/ 	.word	0x00019920
        /*0d3c*/ 	.word	0x00000007
        /*0d40*/ 	.word	0x00036830
        /*0d44*/ 	.short	0x010a
        /*0d46*/ 	.byte	0x3f
	.zero		1


	//   ....[61]....
        /*0d48*/ 	.word	0x00019980
        /*0d4c*/ 	.word	0x00000007
        /*0d50*/ 	.word	0x00036850
        /*0d54*/ 	.short	0x010a
        /*0d56*/ 	.byte	0x3f
	.zero		1


	//   ....[62]....
        /*0d58*/ 	.word	0x000199e0
        /*0d5c*/ 	.word	0x00000007
        /*0d60*/ 	.word	0x00036830
        /*0d64*/ 	.short	0x010a
        /*0d66*/ 	.byte	0x3f
	.zero		1


	//   ....[63]....
        /*0d68*/ 	.word	0x00019a40
        /*0d6c*/ 	.word	0x00000007
        /*0d70*/ 	.word	0x00036850
        /*0d74*/ 	.short	0x010a
        /*0d76*/ 	.byte	0x3f
	.zero		1


	//   ....[64]....
        /*0d78*/ 	.word	0x00019aa0
        /*0d7c*/ 	.word	0x00000005
        /*0d80*/ 	.word	0x00036850
        /*0d84*/ 	.short	0x010a
        /*0d86*/ 	.byte	0x3f
	.zero		1


	//   ....[65]....
        /*0d88*/ 	.word	0x00019c40
        /*0d8c*/ 	.word	0x00000000
        /*0d90*/ 	.word	0x00036840
        /*0d94*/ 	.short	0x010a
        /*0d96*/ 	.byte	0x3f
	.zero		1


	//   ....[66]....
        /*0d98*/ 	.word	0x0001a890
        /*0d9c*/ 	.word	0x00000002
        /*0da0*/ 	.word	0x00036820
        /*0da4*/ 	.short	0x010a
        /*0da6*/ 	.byte	0x3f
	.zero		1


	//   ....[67]....
        /*0da8*/ 	.word	0x0001a8e0
        /*0dac*/ 	.word	0x00000002
        /*0db0*/ 	.word	0x00036840
        /*0db4*/ 	.short	0x010a
        /*0db6*/ 	.byte	0x3f
	.zero		1


	//   ....[68]....
        /*0db8*/ 	.word	0x0001a930
        /*0dbc*/ 	.word	0x00000002
        /*0dc0*/ 	.word	0x00000060
        /*0dc4*/ 	.short	0x010a
        /*0dc6*/ 	.byte	0x3f
	.zero		1


	//   ....[69]....
        /*0dc8*/ 	.word	0x0001a980
        /*0dcc*/ 	.word	0x00000003
        /*0dd0*/ 	.word	0x00036840
        /*0dd4*/ 	.short	0x010a
        /*0dd6*/ 	.byte	0x3f
	.zero		1


	//   ....[70]....
        /*0dd8*/ 	.word	0x0001a9d0
        /*0ddc*/ 	.word	0x00000002
        /*0de0*/ 	.word	0x00000060
        /*0de4*/ 	.short	0x010a
        /*0de6*/ 	.byte	0x3f
	.zero		1


	//   ....[71]....
        /*0de8*/ 	.word	0x0001aa20
        /*0dec*/ 	.word	0x00000002
        /*0df0*/ 	.word	0x00036840
        /*0df4*/ 	.short	0x010a
        /*0df6*/ 	.byte	0x3f
	.zero		1


	//   ....[72]....
        /*0df8*/ 	.word	0x0001aa70
        /*0dfc*/ 	.word	0x00000002
        /*0e00*/ 	.word	0x00000060
        /*0e04*/ 	.short	0x010a
        /*0e06*/ 	.byte	0x3f
	.zero		1


	//   ....[73]....
        /*0e08*/ 	.word	0x0001aac0
        /*0e0c*/ 	.word	0x00000000
        /*0e10*/ 	.word	0x00036860
        /*0e14*/ 	.short	0x010a
        /*0e16*/ 	.byte	0x3f
	.zero		1


	//   ....[74]....
        /*0e18*/ 	.word	0x0001b4d0
        /*0e1c*/ 	.word	0x00000000
        /*0e20*/ 	.word	0x00036820
        /*0e24*/ 	.short	0x010a
        /*0e26*/ 	.byte	0x3f
	.zero		1


	//   ....[75]....
        /*0e28*/ 	.word	0x0001b670
        /*0e2c*/ 	.word	0x00000006
        /*0e30*/ 	.word	0x00000000
        /*0e34*/ 	.short	0x010a
        /*0e36*/ 	.byte	0x3f
	.zero		1


	//   ....[76]....
        /*0e38*/ 	.word	0x0001b6c0
        /*0e3c*/ 	.word	0x00000007
        /*0e40*/ 	.word	0x00000000
        /*0e44*/ 	.short	0x010a
        /*0e46*/ 	.byte	0x3f
	.zero		1


	//   ....[77]....
        /*0e48*/ 	.word	0x0001b710
        /*0e4c*/ 	.word	0x00000004
        /*0e50*/ 	.word	0x00000000
        /*0e54*/ 	.short	0x010a
        /*0e56*/ 	.byte	0x3f
	.zero		1


	//----- nvinfo : EIATTR_NUM_MBARRIERS
	.align		4
.L_333:
        /*0e58*/ 	.byte	0x03, 0x38
        /*0e5a*/ 	.short	0x0016


	//----- nvinfo : EIATTR_EXIT_INSTR_OFFSETS
	.align		4
        /*0e5c*/ 	.byte	0x04, 0x1c
        /*0e5e*/ 	.short	(.L_335 - .L_334)


	//   ....[0]....
.L_334:
        /*0e60*/ 	.word	0x00000a50


	//   ....[1]....
        /*0e64*/ 	.word	0x00012cc0


	//   ....[2]....
        /*0e68*/ 	.word	0x00019850


	//----- nvinfo : EIATTR_MAX_THREADS
	.align		4
.L_335:
        /*0e6c*/ 	.byte	0x04, 0x05
        /*0e6e*/ 	.short	(.L_337 - .L_336)
.L_336:
        /*0e70*/ 	.word	0x00000180
        /*0e74*/ 	.word	0x00000001
        /*0e78*/ 	.word	0x00000001


	//----- nvinfo : EIATTR_CRS_STACK_SIZE
	.align		4
.L_337:
        /*0e7c*/ 	.byte	0x04, 0x1e
        /*0e7e*/ 	.short	(.L_339 - .L_338)
.L_338:
        /*0e80*/ 	.word	0x00000000


	//----- nvinfo : EIATTR_CBANK_PARAM_SIZE
	.align		4
.L_339:
        /*0e84*/ 	.byte	0x03, 0x19
        /*0e86*/ 	.short	0x0af0


	//----- nvinfo : EIATTR_PARAM_CBANK
	.align		4
        /*0e88*/ 	.byte	0x04, 0x0a
        /*0e8a*/ 	.short	(.L_341 - .L_340)
	.align		4
.L_340:
        /*0e8c*/ 	.word	index@(.nv.constant0._ZN7cutlass13device_kernelIN5flash11enable_sm90INS1_16FlashAttnFwdSm90INS1_25CollectiveMainloopFwdSm90ILi2EN4cute5tupleIJNS5_1CILi1EEES8_S8_EEENS6_IJNS7_ILi128EEENS7_ILi112EEENS7_ILi192EEEEEELi192ENS_6half_tEfNS_4arch4Sm90ELb1ELb0ELb1ELb1ELb0ELb0ELb0ELb1ELb1ELb1ELb0ELb0EEENS1_21CollectiveEpilogueFwdINS6_IJSA_SC_SB_EEES9_SE_SG_Li256ELb1ELb1ELb0ELb0EEENS1_36VarlenDynamicPersistentTileSchedulerILi128ELi112ELi256ELi128ELb0ELb1ELb1ELb1ELb1ELb1EEEEEEEEEvNT_6ParamsE)
        /*0e90*/ 	.short	0x0210
        /*0e92*/ 	.short	0x0af0


	//----- nvinfo : EIATTR_SW_WAR
	.align		4
.L_341:
        /*0e94*/ 	.byte	0x04, 0x36
        /*0e96*/ 	.short	(.L_343 - .L_342)
.L_342:
        /*0e98*/ 	.word	0x00000008
.L_343:


//--------------------- .nv.info._ZN7cutlass13device_kernelIN5flash11enable_sm90INS1_16FlashAttnFwdSm90INS1_25CollectiveMainloopFwdSm90ILi2EN4cute5tupleIJNS5_1CILi1EEES8_S8_EEENS6_IJNS7_ILi128EEENS7_ILi112EEENS7_ILi192EEEEEELi192ENS_6half_tEfNS_4arch4Sm90ELb1ELb0ELb1ELb1ELb0ELb1ELb0ELb1ELb1ELb1ELb0ELb0EEENS1_21CollectiveEpilogueFwdINS6_IJSA_SC_SB_EEES9_SE_SG_Li256ELb1ELb1ELb0ELb0EEENS1_36VarlenDynamicPersistentTileSchedulerILi128ELi112ELi256ELi128ELb0ELb1ELb1ELb1ELb1ELb1EEEEEEEEEvNT_6ParamsE --------------------------
	.section	.nv.info._ZN7cutlass13device_kernelIN5flash11enable_sm90INS1_16FlashAttnFwdSm90INS1_25CollectiveMainloopFwdSm90ILi2EN4cute5tupleIJNS5_1CILi1EEES8_S8_EEENS6_IJNS7_ILi128EEENS7_ILi112EEENS7_ILi192EEEEEELi192ENS_6half_tEfNS_4arch4Sm90ELb1ELb0ELb1ELb1ELb0ELb1ELb0ELb1ELb1ELb1ELb0ELb0EEENS1_21CollectiveEpilogueFwdINS6_IJSA_SC_SB_EEES9_SE_SG_Li256ELb1ELb1ELb0ELb0EEENS1_36VarlenDynamicPersistentTileSchedulerILi128ELi112ELi256ELi128ELb0ELb1ELb1ELb1ELb1ELb1EEEEEEEEEvNT_6ParamsE,"",@"SHT_CUDA_INFO"
	.sectionflags	@""
	.align	4


	//----- nvinfo : EIATTR_CUDA_API_VERSION
	.align		4
        /*0000*/ 	.byte	0x04, 0x37
        /*0002*/ 	.short	(.L_345 - .L_344)
.L_344:
        /*0004*/ 	.word	0x00000082


	//----- nvinfo : EIATTR_KPARAM_INFO
	.align		4
.L_345:
        /*0008*/ 	.byte	0x04, 0x17
        /*000a*/ 	.short	(.L_347 - .L_346)
.L_346:
        /*000c*/ 	.word	0x00000000
        /*0010*/ 	.short	0x0000
        /*0012*/ 	.short	0x0070
        /*0014*/ 	.byte	0x00, 0xf0, 0x01, 0x2a


	//----- nvinfo : EIATTR_SPARSE_MMA_MASK
	.align		4
.L_347:
        /*0018*/ 	.byte	0x03, 0x50
        /*001a*/ 	.short	0x0000


	//----- nvinfo : EIATTR_MAXREG_COUNT
	.align		4
        /*001c*/ 	.byte	0x03, 0x1b
        /*001e*/ 	.short	0x00a8


	//----- nvinfo : EIATTR_NUM_BARRIERS
	.align		4
        /*0020*/ 	.byte	0x02, 0x4c
        /*0022*/ 	.byte	0x10
	.zero		1


	//----- nvinfo : EIATTR_EXTERNS
	.align		4
        /*0024*/ 	.byte	0x04, 0x0f
        /*0026*/ 	.short	(.L_349 - .L_348)


	//   ....[0]....
	.align		4
.L_348:
        /*0028*/ 	.word	index@(__assertfail)


	//----- nvinfo : EIATTR_ANNOTATIONS
	.align		4
.L_349:
        /*002c*/ 	.byte	0x04, 0x55
        /*002e*/ 	.short	(.L_351 - .L_350)


	//   ....[0]....
.L_350:
        /* <DEDUP_REMOVED lines=138> */


	//----- nvinfo : EIATTR_MERCURY_ISA_VERSION
	.align		4
.L_351:
        /*08c0*/ 	.byte	0x03, 0x5f
        /*08c2*/ 	.short	0x0101


	//----- nvinfo : EIATTR_UNUSED_LOAD_BYTE_OFFSET
	.align		4
        /*08c4*/ 	.byte	0x04, 0x44
        /*08c6*/ 	.short	(.L_353 - .L_352)


	//   ....[0]....
.L_352:
        /*08c8*/ 	.word	0x00000ab0
        /*08cc*/ 	.word	0x0000fff0


	//   ....[1]....
        /*08d0*/ 	.word	0x00023a90
        /*08d4*/ 	.word	0x0000fff0


	//----- nvinfo : EIATTR_INT_WARP_WIDE_INSTR_OFFSETS
	.align		4
.L_353:
        /*08d8*/ 	.byte	0x04, 0x31
        /*08da*/ 	.short	(.L_355 - .L_354)


	//   ....[0]....
.L_354:
        /*08dc*/ 	.word	0x00000190


	//   ....[1]....
        /*08e0*/ 	.word	0x000001d0


	//   ....[2]....
        /*08e4*/ 	.word	0x00000240


	//   ....[3]....
        /*08e8*/ 	.word	0x00028d60


	//   ....[4]....
        /*08ec*/ 	.word	0x00028df0


	//   ....[5]....
        /*08f0*/ 	.word	0x0002cd70


	//   ....[6]....
        /*08f4*/ 	.word	0x0002cdd0


	//----- nvinfo : EIATTR_COOP_GROUP_MASK_REGIDS
	.align		4
.L_355:
        /*08f8*/ 	.byte	0x04, 0x29
        /*08fa*/ 	.short	(.L_357 - .L_356)


	//   ....[0]....
.L_356:
        /*08fc*/ 	.word	0xffffffff


	//   ....[1]....
        /*0900*/ 	.word	0xffffffff


	//   ....[2]....
        /*0904*/ 	.word	0xffffffff


	//   ....[3]....
        /*0908*/ 	.word	0xffffffff


	//   ....[4]....
        /*090c*/ 	.word	0xffffffff


	//   ....[5]....
        /*0910*/ 	.word	0xffffffff


	//   ....[6]....
        /*0914*/ 	.word	0xffffffff


	//   ....[7]....
        /*0918*/ 	.word	0xffffffff


	//   ....[8]....
        /*091c*/ 	.word	0xffffffff


	//   ....[9]....
        /*0920*/ 	.word	0xffffffff


	//   ....[10]....
        /*0924*/ 	.word	0xffffffff


	//   ....[11]....
        /*0928*/ 	.word	0xffffffff


	//   ....[12]....
        /*092c*/ 	.word	0xffffffff


	//   ....[13]....
        /*0930*/ 	.word	0xffffffff


	//   ....[14]....
        /*0934*/ 	.word	0xffffffff


	//   ....[15]....
        /*0938*/ 	.word	0xffffffff


	//   ....[16]....
        /*093c*/ 	.word	0xffffffff


	//   ....[17]....
        /*0940*/ 	.word	0xffffffff


	//   ....[18]....
        /*0944*/ 	.word	0xffffffff


	//   ....[19]....
        /*0948*/ 	.word	0xffffffff


	//   ....[20]....
        /*094c*/ 	.word	0xffffffff


	//   ....[21]....
        /*0950*/ 	.word	0xffffffff


	//   ....[22]....
        /*0954*/ 	.word	0xffffffff


	//   ....[23]....
        /*0958*/ 	.word	0xffffffff


	//   ....[24]....
        /*095c*/ 	.word	0xffffffff


	//   ....[25]....
        /*0960*/ 	.word	0xffffffff


	//   ....[26]....
        /*0964*/ 	.word	0xffffffff


	//   ....[27]....
        /*0968*/ 	.word	0xffffffff


	//   ....[28]....
        /*096c*/ 	.word	0xffffffff


	//   ....[29]....
        /*0970*/ 	.word	0xffffffff


	//   ....[30]....
        /*0974*/ 	.word	0xffffffff


	//   ....[31]....
        /*0978*/ 	.word	0xffffffff


	//   ....[32]....
        /*097c*/ 	.word	0xffffffff


	//   ....[33]....
        /*0980*/ 	.word	0xffffffff


	//   ....[34]....
        /*0984*/ 	.word	0xffffffff


	//   ....[35]....
        /*0988*/ 	.word	0xffffffff


	//   ....[36]....
        /*098c*/ 	.word	0xffffffff


	//   ....[37]....
        /*0990*/ 	.word	0xffffffff


	//   ....[38]....
        /*0994*/ 	.word	0xffffffff


	//   ....[39]....
        /*0998*/ 	.word	0xffffffff


	//   ....[40]....
        /*099c*/ 	.word	0xffffffff


	//   ....[41]....
        /*09a0*/ 	.word	0xffffffff


	//   ....[42]....
        /*09a4*/ 	.word	0xffffffff


	//   ....[43]....
        /*09a8*/ 	.word	0xffffffff


	//   ....[44]....
        /*09ac*/ 	.word	0xffffffff


	//   ....[45]....
        /*09b0*/ 	.word	0xffffffff


	//   ....[46]....
        /*09b4*/ 	.word	0xffffffff


	//   ....[47]....
        /*09b8*/ 	.word	0xffffffff


	//   ....[48]....
        /*09bc*/ 	.word	0xffffffff


	//   ....[49]....
        /*09c0*/ 	.word	0xffffffff


	//   ....[50]....
        /*09c4*/ 	.word	0xffffffff


	//   ....[51]....
        /*09c8*/ 	.word	0xffffffff


	//   ....[52]....
        /*09cc*/ 	.word	0xffffffff


	//   ....[53]....
        /*09d0*/ 	.word	0xffffffff


	//   ....[54]....
        /*09d4*/ 	.word	0xffffffff


	//   ....[55]....
        /*09d8*/ 	.word	0xffffffff


	//   ....[56]....
        /*09dc*/ 	.word	0xffffffff


	//   ....[57]....
        /*09e0*/ 	.word	0xffffffff


	//   ....[58]....
        /*09e4*/ 	.word	0xffffffff


	//   ....[59]....
        /*09e8*/ 	.word	0xffffffff


	//   ....[60]....
        /*09ec*/ 	.word	0xffffffff


	//   ....[61]....
        /*09f0*/ 	.word	0xffffffff


	//   ....[62]....
        /*09f4*/ 	.word	0xffffffff


	//   ....[63]....
        /*09f8*/ 	.word	0xffffffff


	//   ....[64]....
        /*09fc*/ 	.word	0xffffffff


	//   ....[65]....
        /*0a00*/ 	.word	0xffffffff


	//   ....[66]....
        /*0a04*/ 	.word	0xffffffff


	//   ....[67]....
        /*0a08*/ 	.word	0xffffffff


	//   ....[68]....
        /*0a0c*/ 	.word	0xffffffff


	//   ....[69]....
        /*0a10*/ 	.word	0xffffffff


	//   ....[70]....
        /*0a14*/ 	.word	0xffffffff


	//   ....[71]....
        /*0a18*/ 	.word	0xffffffff


	//   ....[72]....
        /*0a1c*/ 	.word	0xffffffff


	//   ....[73]....
        /*0a20*/ 	.word	0xffffffff


	//   ....[74]....
        /*0a24*/ 	.word	0xffffffff


	//   ....[75]....
        /*0a28*/ 	.word	0xffffffff


	//   ....[76]....
        /*0a2c*/ 	.word	0xffffffff


	//   ....[77]....
        /*0a30*/ 	.word	0xffffffff


	//   ....[78]....
        /*0a34*/ 	.word	0xffffffff


	//   ....[79]....
        /*0a38*/ 	.word	0xffffffff


	//   ....[80]....
        /*0a3c*/ 	.word	0xffffffff


	//   ....[81]....
        /*0a40*/ 	.word	0xffffffff


	//   ....[82]....
        /*0a44*/ 	.word	0xffffffff


	//   ....[83]....
        /*0a48*/ 	.word	0xffffffff


	//   ....[84]....
        /*0a4c*/ 	.word	0xffffffff


	//   ....[85]....
        /*0a50*/ 	.word	0xffffffff


	//   ....[86]....
        /*0a54*/ 	.word	0xffffffff


	//   ....[87]....
        /*0a58*/ 	.word	0xffffffff


	//   ....[88]....
        /*0a5c*/ 	.word	0xffffffff


	//   ....[89]....
        /*0a60*/ 	.word	0xffffffff


	//   ....[90]....
        /*0a64*/ 	.word	0xffffffff


	//   ....[91]....
        /*0a68*/ 	.word	0xffffffff


	//   ....[92]....
        /*0a6c*/ 	.word	0xffffffff


	//   ....[93]....
        /*0a70*/ 	.word	0xffffffff


	//   ....[94]....
        /*0a74*/ 	.word	0xffffffff


	//   ....[95]....
        /*0a78*/ 	.word	0xffffffff


	//   ....[96]....
        /*0a7c*/ 	.word	0xffffffff


	//   ....[97]....
        /*0a80*/ 	.word	0xffffffff


	//   ....[98]....
        /*0a84*/ 	.word	0xffffffff


	//   ....[99]....
        /*0a88*/ 	.word	0xffffffff


	//   ....[100]....
        /*0a8c*/ 	.word	0xffffffff


	//   ....[101]....
        /*0a90*/ 	.word	0xffffffff


	//   ....[102]....
        /*0a94*/ 	.word	0xffffffff


	//   ....[103]....
        /*0a98*/ 	.word	0xffffffff


	//   ....[104]....
        /*0a9c*/ 	.word	0xffffffff


	//   ....[105]....
        /*0aa0*/ 	.word	0xffffffff


	//   ....[106]....
        /*0aa4*/ 	.word	0xffffffff


	//   ....[107]....
        /*0aa8*/ 	.word	0xffffffff


	//   ....[108]....
        /*0aac*/ 	.word	0xffffffff


	//   ....[109]....
        /*0ab0*/ 	.word	0xffffffff


	//   ....[110]....
        /*0ab4*/ 	.word	0xffffffff


	//   ....[111]....
        /*0ab8*/ 	.word	0xffffffff


	//   ....[112]....
        /*0abc*/ 	.word	0xffffffff


	//   ....[113]....
        /*0ac0*/ 	.word	0xffffffff


	//   ....[114]....
        /*0ac4*/ 	.word	0xffffffff


	//   ....[115]....
        /*0ac8*/ 	.word	0xffffffff


	//   ....[116]....
        /*0acc*/ 	.word	0x0500000f


	//   ....[117]....
        /*0ad0*/ 	.word	0x0500000f


	//   ....[118]....
        /*0ad4*/ 	.word	0x0500000f


	//   ....[119]....
        /*0ad8*/ 	.word	0x0500000f


	//   ....[120]....
        /*0adc*/ 	.word	0x0500000f


	//   ....[121]....
        /*0ae0*/ 	.word	0x0500000f


	//   ....[122]....
        /*0ae4*/ 	.word	0x0500000f


	//   ....[123]....
        /*0ae8*/ 	.word	0x0500000f


	//   ....[124]....
        /*0aec*/ 	.word	0x0500000f


	//   ....[125]....
        /*0af0*/ 	.word	0x0500000f


	//   ....[126]....
        /*0af4*/ 	.word	0x0500000f


	//   ....[127]....
        /*0af8*/ 	.word	0x0500000f


	//   ....[128]....
        /*0afc*/ 	.word	0x0500000f


	//   ....[129]....
        /*0b00*/ 	.word	0x0500000f


	//   ....[130]....
        /*0b04*/ 	.word	0x0500000f


	//   ....[131]....
        /*0b08*/ 	.word	0x0500000f


	//   ....[132]....
        /*0b0c*/ 	.word	0x0500000f


	//   ....[133]....
        /*0b10*/ 	.word	0x0500000f


	//   ....[134]....
        /*0b14*/ 	.word	0x0500000f


	//   ....[135]....
        /*0b18*/ 	.word	0x0500000f


	//   ....[136]....
        /*0b1c*/ 	.word	0x0500000f


	//   ....[137]....
        /*0b20*/ 	.word	0x0500000f


	//   ....[138]....
        /*0b24*/ 	.word	0x0500000f


	//   ....[139]....
        /*0b28*/ 	.word	0x0500000f


	//   ....[140]....
        /*0b2c*/ 	.word	0x0500000f


	//   ....[141]....
        /*0b30*/ 	.word	0x0500000f


	//   ....[142]....
        /*0b34*/ 	.word	0x0500000f


	//   ....[143]....
        /*0b38*/ 	.word	0x0500000f


	//   ....[144]....
        /*0b3c*/ 	.word	0x0500000f


	//   ....[145]....
        /*0b40*/ 	.word	0x0500000f


	//   ....[146]....
        /*0b44*/ 	.word	0x0500000f


	//   ....[147]....
        /*0b48*/ 	.word	0x0500000f


	//   ....[148]....
        /*0b4c*/ 	.word	0x0500000f


	//   ....[149]....
        /*0b50*/ 	.word	0x0500000f


	//   ....[150]....
        /*0b54*/ 	.word	0x0500000f


	//   ....[151]....
        /*0b58*/ 	.word	0x0500000f


	//   ....[152]....
        /*0b5c*/ 	.word	0x0500000f


	//   ....[153]....
        /*0b60*/ 	.word	0x0500000f


	//   ....[154]....
        /*0b64*/ 	.word	0x0500000f


	//   ....[155]....
        /*0b68*/ 	.word	0x0500000f


	//   ....[156]....
        /*0b6c*/ 	.word	0x0500000f


	//   ....[157]....
        /*0b70*/ 	.word	0x0500000f


	//   ....[158]....
        /*0b74*/ 	.word	0x0500000f


	//   ....[159]....
        /*0b78*/ 	.word	0x0500000f


	//   ....[160]....
        /*0b7c*/ 	.word	0x0500000f


	//   ....[161]....
        /*0b80*/ 	.word	0x0500000f


	//   ....[162]....
        /*0b84*/ 	.word	0x0500000f


	//   ....[163]....
        /*0b88*/ 	.word	0x0500000f


	//   ....[164]....
        /*0b8c*/ 	.word	0x0500000f


	//   ....[165]....
        /*0b90*/ 	.word	0x0500000f


	//   ....[166]....
        /*0b94*/ 	.word	0x0500000f


	//   ....[167]....
        /*0b98*/ 	.word	0x0500000f


	//----- nvinfo : EIATTR_COOP_GROUP_INSTR_OFFSETS
	.align		4
.L_357:
        /*0b9c*/ 	.byte	0x04, 0x28
        /*0b9e*/ 	.short	(.L_359 - .L_358)


	//   ....[0]....
.L_358:
        /*0ba0*/ 	.word	0x00000060


	//   ....[1]....
        /*0ba4*/ 	.word	0x000001a0


	//   ....[2]....
        /*0ba8*/ 	.word	0x000001f0


	//   ....[3]....
        /*0bac*/ 	.word	0x00000420


	//   ....[4]....
        /*0bb0*/ 	.word	0x00000580


	//   ....[5]....
        /*0bb4*/ 	.word	0x000006a0


	//   ....[6]....
        /*0bb8*/ 	.word	0x00000800


	//   ....[7]....
        /*0bbc*/ 	.word	0x0000ac20


	//   ....[8]....
        /*0bc0*/ 	.word	0x0000b390


	//   ....[9]....
        /*0bc4*/ 	.word	0x0000b3a0


	//   ....[10]....
        /*0bc8*/ 	.word	0x0000b3b0


	//   ....[11]....
        /*0bcc*/ 	.word	0x0000b3c0


	//   ....[12]....
        /*0bd0*/ 	.word	0x0000bc00


	//   ....[13]....
        /*0bd4*/ 	.word	0x0000bc10


	//   ....[14]....
        /*0bd8*/ 	.word	0x0000bc20


	//   ....[15]....
        /*0bdc*/ 	.word	0x0000bc30


	//   ....[16]....
        /*0be0*/ 	.word	0x0000ea70


	//   ....[17]....
        /*0be4*/ 	.word	0x0000ea80


	//   ....[18]....
        /*0be8*/ 	.word	0x0000ea90


	//   ....[19]....
        /*0bec*/ 	.word	0x0000eaa0


	//   ....[20]....
        /*0bf0*/ 	.word	0x0000f090


	//   ....[21]....
        /*0bf4*/ 	.word	0x0000f0a0


	//   ....[22]....
        /*0bf8*/ 	.word	0x0000f0b0


	//   ....[23]....
        /*0bfc*/ 	.word	0x0000f0c0


	//   ....[24]....
        /*0c00*/ 	.word	0x00015560


	//   ....[25]....
        /*0c04*/ 	.word	0x000155b0


	//   ....[26]....
        /*0c08*/ 	.word	0x00015f80


	//   ....[27]....
        /*0c0c*/ 	.word	0x00016030


	//   ....[28]....
        /*0c10*/ 	.word	0x000168d0


	//   ....[29]....
        /*0c14*/ 	.word	0x00016960


	//   ....[30]....
        /*0c18*/ 	.word	0x0001b790


	//   ....[31]....
        /*0c1c*/ 	.word	0x0001b7d0


	//   ....[32]....
        /*0c20*/ 	.word	0x0001bf50


	//   ....[33]....
        /*0c24*/ 	.word	0x0001c050


	//   ....[34]....
        /*0c28*/ 	.word	0x0001c630


	//   ....[35]....
        /*0c2c*/ 	.word	0x0001c6c0


	//   ....[36]....
        /*0c30*/ 	.word	0x00021740


	//   ....[37]....
        /*0c34*/ 	.word	0x00021760


	//   ....[38]....
        /*0c38*/ 	.word	0x00021c30


	//   ....[39]....
        /*0c3c*/ 	.word	0x00021c80


	//   ....[40]....
        /*0c40*/ 	.word	0x000231c0


	//   ....[41]....
        /*0c44*/ 	.word	0x00023270


	//   ....[42]....
        /*0c48*/ 	.word	0x00023290


	//   ....[43]....
        /*0c4c*/ 	.word	0x000232a0


	//   ....[44]....
        /*0c50*/ 	.word	0x000249c0


	//   ....[45]....
        /*0c54*/ 	.word	0x00024a00


	//   ....[46]....
        /*0c58*/ 	.word	0x00024a40


	//   ....[47]....
        /*0c5c*/ 	.word	0x00024a50


	//   ....[48]....
        /*0c60*/ 	.word	0x00025050


	//   ....[49]....
        /*0c64*/ 	.word	0x00025070


	//   ....[50]....
        /*0c68*/ 	.word	0x00025170


	//   ....[51]....
        /*0c6c*/ 	.word	0x00025190


	//   ....[52]....
        /*0c70*/ 	.word	0x00025290


	//   ....[53]....
        /*0c74*/ 	.word	0x000252b0


	//   ....[54]....
        /*0c78*/ 	.word	0x000253c0


	//   ....[55]....
        /*0c7c*/ 	.word	0x000253e0


	//   ....[56]....
        /*0c80*/ 	.word	0x00025cc0


	//   ....[57]....
        /*0c84*/ 	.word	0x00025cd0


	//   ....[58]....
        /*0c88*/ 	.word	0x00025dd0


	//   ....[59]....
        /*0c8c*/ 	.word	0x00025df0


	//   ....[60]....
        /*0c90*/ 	.word	0x00025ef0


	//   ....[61]....
        /*0c94*/ 	.word	0x00025f10


	//   ....[62]....
        /*0c98*/ 	.word	0x00026020


	//   ....[63]....
        /*0c9c*/ 	.word	0x00026040


	//   ....[64]....
        /*0ca0*/ 	.word	0x000261d0


	//   ....[65]....
        /*0ca4*/ 	.word	0x000263a0


	//   ....[66]....
        /*0ca8*/ 	.word	0x000263d0


	//   ....[67]....
        /*0cac*/ 	.word	0x00026400


	//   ....[68]....
        /*0cb0*/ 	.word	0x00026430


	//   ....[69]....
        /*0cb4*/ 	.word	0x00026460


	//   ....[70]....
        /*0cb8*/ 	.word	0x00026490


	//   ....[71]....
        /*0cbc*/ 	.word	0x00026600


	//   ....[72]....
        /*0cc0*/ 	.word	0x00026630


	//   ....[73]....
        /*0cc4*/ 	.word	0x00026660


	//   ....[74]....
        /*0cc8*/ 	.word	0x00026690


	//   ....[75]....
        /*0ccc*/ 	.word	0x000266c0


	//   ....[76]....
        /*0cd0*/ 	.word	0x000266f0


	//   ....[77]....
        /*0cd4*/ 	.word	0x00026790


	//   ....[78]....
        /*0cd8*/ 	.word	0x000267f0


	//   ....[79]....
        /*0cdc*/ 	.word	0x00026880


	//   ....[80]....
        /*0ce0*/ 	.word	0x00027700


	//   ....[81]....
        /*0ce4*/ 	.word	0x00029360


	//   ....[82]....
        /*0ce8*/ 	.word	0x0002a030


	//   ....[83]....
        /*0cec*/ 	.word	0x0002a050


	//   ....[84]....
        /*0cf0*/ 	.word	0x0002a070


	//   ....[85]....
        /*0cf4*/ 	.word	0x0002a090


	//   ....[86]....
        /*0cf8*/ 	.word	0x0002a170


	//   ....[87]....
        /*0cfc*/ 	.word	0x0002a1d0


	//   ....[88]....
        /*0d00*/ 	.word	0x0002a200


	//   ....[89]....
        /*0d04*/ 	.word	0x0002a280


	//   ....[90]....
        /*0d08*/ 	.word	0x0002a2b0


	//   ....[91]....
        /*0d0c*/ 	.word	0x0002a340


	//   ....[92]....
        /*0d10*/ 	.word	0x0002a370


	//   ....[93]....
        /*0d14*/ 	.word	0x0002a400


	//   ....[94]....
        /*0d18*/ 	.word	0x0002a430


	//   ....[95]....
        /*0d1c*/ 	.word	0x0002a4c0


	//   ....[96]....
        /*0d20*/ 	.word	0x0002a4d0


	//   ....[97]....
        /*0d24*/ 	.word	0x0002a560


	//   ....[98]....
        /*0d28*/ 	.word	0x0002d590


	//   ....[99]....
        /*0d2c*/ 	.word	0x0002d5f0


	//   ....[100]....
        /*0d30*/ 	.word	0x0002d620


	//   ....[101]....
        /*0d34*/ 	.word	0x0002d630


	//   ....[102]....
        /*0d38*/ 	.word	0x0002d660


	//   ....[103]....
        /*0d3c*/ 	.word	0x0002d690


	//   ....[104]....
        /*0d40*/ 	.word	0x0002d6c0


	//   ....[105]....
        /*0d44*/ 	.word	0x0002d6f0


	//   ....[106]....
        /*0d48*/ 	.word	0x0002d870


	//   ....[107]....
        /*0d4c*/ 	.word	0x0002d8a0


	//   ....[108]....
        /*0d50*/ 	.word	0x0002d8d0


	//   ....[109]....
        /*0d54*/ 	.word	0x0002d900


	//   ....[110]....
        /*0d58*/ 	.word	0x0002d930


	//   ....[111]....
        /*0d5c*/ 	.word	0x0002d960


	//   ....[112]....
        /*0d60*/ 	.word	0x0002da20


	//   ....[113]....
        /*0d64*/ 	.word	0x0002da40


	//   ....[114]....
        /*0d68*/ 	.word	0x0002dab0


	//   ....[115]....
        /*0d6c*/ 	.word	0x0002e180


	//   ....[116]....
        /*0d70*/ 	.word	0x0002e5e0


	//   ....[117]....
        /*0d74*/ 	.word	0x0002e670


	//   ....[118]....
        /*0d78*/ 	.word	0x0002e6c0


	//   ....[119]....
        /*0d7c*/ 	.word	0x0002e710


	//   ....[120]....
        /*0d80*/ 	.word	0x0002e7a0


	//   ....[121]....
        /*0d84*/ 	.word	0x0002e830


	//   ....[122]....
        /*0d88*/ 	.word	0x0002e880


	//   ....[123]....
        /*0d8c*/ 	.word	0x0002e8d0


	//   ....[124]....
        /*0d90*/ 	.word	0x0002e9c0


	//   ....[125]....
        /*0d94*/ 	.word	0x0002ea50


	//   ....[126]....
        /*0d98*/ 	.word	0x0002eab0


	//   ....[127]....
        /*0d9c*/ 	.word	0x0002eb10


	//   ....[128]....
        /*0da0*/ 	.word	0x0002eba0


	//   ....[129]....
        /*0da4*/ 	.word	0x0002ec30


	//   ....[130]....
        /*0da8*/ 	.word	0x0002ec90


	//   ....[131]....
        /*0dac*/ 	.word	0x0002ecf0


	//   ....[132]....
        /*0db0*/ 	.word	0x0002efe0


	//   ....[133]....
        /*0db4*/ 	.word	0x0002f2d0


	//   ....[134]....
        /*0db8*/ 	.word	0x0002f440


	//   ....[135]....
        /*0dbc*/ 	.word	0x0002f490


	//   ....[136]....
        /*0dc0*/ 	.word	0x0002f4f0


	//   ....[137]....
        /*0dc4*/ 	.word	0x0002f590


	//   ....[138]....
        /*0dc8*/ 	.word	0x0002f640


	//   ....[139]....
        /*0dcc*/ 	.word	0x0002f760


	//   ....[140]....
        /*0dd0*/ 	.word	0x0002f840


	//   ....[141]....
        /*0dd4*/ 	.word	0x0002f8d0


	//   ....[142]....
        /*0dd8*/ 	.word	0x0002f9b0


	//   ....[143]....
        /*0ddc*/ 	.word	0x0002fa40


	//   ....[144]....
        /*0de0*/ 	.word	0x0002fb30


	//   ....[145]....
        /*0de4*/ 	.word	0x0002fbc0


	//   ....[146]....
        /*0de8*/ 	.word	0x0002fcb0


	//   ....[147]....
        /*0dec*/ 	.word	0x0002fd40


	//   ....[148]....
        /*0df0*/ 	.word	0x0002fe20


	//   ....[149]....
        /*0df4*/ 	.word	0x0002ff30


	//   ....[150]....
        /*0df8*/ 	.word	0x00030260


	//   ....[151]....
        /*0dfc*/ 	.word	0x00030300


	//   ....[152]....
        /*0e00*/ 	.word	0x00030420


	//   ....[153]....
        /*0e04*/ 	.word	0x000304a0


	//   ....[154]....
        /*0e08*/ 	.word	0x00030520


	//   ....[155]....
        /*0e0c*/ 	.word	0x000305a0


	//   ....[156]....
        /*0e10*/ 	.word	0x00030620


	//   ....[157]....
        /*0e14*/ 	.word	0x000306b0


	//   ....[158]....
        /*0e18*/ 	.word	0x00030750


	//   ....[159]....
        /*0e1c*/ 	.word	0x00030800


	//   ....[160]....
        /*0e20*/ 	.word	0x00030880


	//   ....[161]....
        /*0e24*/ 	.word	0x00030900


	//   ....[162]....
        /*0e28*/ 	.word	0x00030980


	//   ....[163]....
        /*0e2c*/ 	.word	0x00030a10


	//   ....[164]....
        /*0e30*/ 	.word	0x00030a90


	//   ....[165]....
        /*0e34*/ 	.word	0x00030b30


	//   ....[166]....
        /*0e38*/ 	.word	0x00030bc0


	//   ....[167]....
        /*0e3c*/ 	.word	0x00030cf0


	//----- nvinfo : EIATTR_REG_RECONFIG
	.align		4
.L_359:
        /*0e40*/ 	.byte	0x01, 0x54
	.zero		2


	//----- nvinfo : EIATTR_SYSCALL_OFFSETS
	.align		4
        /*0e44*/ 	.byte	0x04, 0x46
        /*0e46*/ 	.short	(.L_361 - .L_360)


	//   ....[0]....
.L_360:
        /*0e48*/ 	.word	0x00001c20


	//   ....[1]....
        /*0e4c*/ 	.word	0x00001d70


	//   ....[2]....
        /*0e50*/ 	.word	0x0000adc0


	//   ....[3]....
        /*0e54*/ 	.word	0x0000b0f0


	//   ....[4]....
        /*0e58*/ 	.word	0x00028f60


	//   ....[5]....
        /*0e5c*/ 	.word	0x000290c0


	//   ....[6]....
        /*0e60*/ 	.word	0x000291c0


	//   ....[7]....
        /*0e64*/ 	.word	0x00029be0


	//----- nvinfo : EIATTR_MBARRIER_INSTR_OFFSETS
	.align		4
.L_361:
        /*0e68*/ 	.byte	0x04, 0x39
        /*0e6a*/ 	.short	(.L_363 - .L_362)


	//   ....[0]....
.L_362:
        /*0e6c*/ 	.word	0x000002d0
        /*0e70*/ 	.word	0x000000ff
        /*0e74*/ 	.word	0x00036800
        /*0e78*/ 	.short	0x0100
        /*0e7a*/ 	.byte	0x08
	.zero		1


	//   ....[1]....
        /*0e7c*/ 	.word	0x000002e0
        /*0e80*/ 	.word	0x000000ff
        /*0e84*/ 	.word	0x00036820
        /*0e88*/ 	.short	0x0100
        /*0e8a*/ 	.byte	0x08
	.zero		1


	//   ....[2]....
        /*0e8c*/ 	.word	0x000003d0
        /*0e90*/ 	.word	0x000000ff
        /*0e94*/ 	.word	0x00036830
        /*0e98*/ 	.short	0x0100
        /*0e9a*/ 	.byte	0x08
	.zero		1


	//   ....[3]....
        /*0e9c*/ 	.word	0x000003e0
        /*0ea0*/ 	.word	0x000000ff
        /*0ea4*/ 	.word	0x00036840
        /*0ea8*/ 	.short	0x0100
        /*0eaa*/ 	.byte	0x08
	.zero		1


	//   ....[4]....
        /*0eac*/ 	.word	0x000003f0
        /*0eb0*/ 	.word	0x000000ff
        /*0eb4*/ 	.word	0x00036838
        /*0eb8*/ 	.short	0x0100
        /*0eba*/ 	.byte	0x08
	.zero		1


	//   ....[5]....
        /*0ebc*/ 	.word	0x00000400
        /*0ec0*/ 	.word	0x000000ff
        /*0ec4*/ 	.word	0x00036848
        /*0ec8*/ 	.short	0x0100
        /*0eca*/ 	.byte	0x08
	.zero		1


	//   ....[6]....
        /*0ecc*/ 	.word	0x00000530
        /*0ed0*/ 	.word	0x000000ff
        /*0ed4*/ 	.word	0x00036850
        /*0ed8*/ 	.short	0x0100
        /*0eda*/ 	.byte	0x08
	.zero		1


	//   ....[7]....
        /*0edc*/ 	.word	0x00000540
        /*0ee0*/ 	.word	0x000000ff
        /*0ee4*/ 	.word	0x00036860
        /*0ee8*/ 	.short	0x0100
        /*0eea*/ 	.byte	0x08
	.zero		1


	//   ....[8]....
        /*0eec*/ 	.word	0x00000550
        /*0ef0*/ 	.word	0x000000ff
        /*0ef4*/ 	.word	0x00036858
        /*0ef8*/ 	.short	0x0100
        /*0efa*/ 	.byte	0x08
	.zero		1


	//   ....[9]....
        /*0efc*/ 	.word	0x00000560
        /*0f00*/ 	.word	0x000000ff
        /*0f04*/ 	.word	0x00036868
        /*0f08*/ 	.short	0x0100
        /*0f0a*/ 	.byte	0x08
	.zero		1


	//   ....[10]....
        /*0f0c*/ 	.word	0x00000650
        /*0f10*/ 	.word	0x000000ff
        /*0f14*/ 	.word	0x00036870
        /*0f18*/ 	.short	0x0100
        /*0f1a*/ 	.byte	0x06
	.zero		1


	//   ....[11]....
        /*0f1c*/ 	.word	0x00000660
        /*0f20*/ 	.word	0x000000ff
        /*0f24*/ 	.word	0x00036880
        /*0f28*/ 	.short	0x0100
        /*0f2a*/ 	.byte	0x06
	.zero		1


	//   ....[12]....
        /*0f2c*/ 	.word	0x00000670
        /*0f30*/ 	.word	0x000000ff
        /*0f34*/ 	.word	0x00036878
        /*0f38*/ 	.short	0x0100
        /*0f3a*/ 	.byte	0x06
	.zero		1


	//   ....[13]....
        /*0f3c*/ 	.word	0x00000680
        /*0f40*/ 	.word	0x000000ff
        /*0f44*/ 	.word	0x00036888
        /*0f48*/ 	.short	0x0100
        /*0f4a*/ 	.byte	0x06
	.zero		1


	//   ....[14]....
        /*0f4c*/ 	.word	0x000007b0
        /*0f50*/ 	.word	0x000000ff
        /*0f54*/ 	.word	0x00036890
        /*0f58*/ 	.short	0x0100
        /*0f5a*/ 	.byte	0x08
	.zero		1


	//   ....[15]....
        /*0f5c*/ 	.word	0x000007c0
        /*0f60*/ 	.word	0x000000ff
        /*0f64*/ 	.word	0x000368a0
        /*0f68*/ 	.short	0x0100
        /*0f6a*/ 	.byte	0x08
	.zero		1


	//   ....[16]....
        /*0f6c*/ 	.word	0x000007d0
        /*0f70*/ 	.word	0x000000ff
        /*0f74*/ 	.word	0x00036898
        /*0f78*/ 	.short	0x0100
        /*0f7a*/ 	.byte	0x08
	.zero		1


	//   ....[17]....
        /*0f7c*/ 	.word	0x000007e0
        /*0f80*/ 	.word	0x000000ff
        /*0f84*/ 	.word	0x000368a8
        /*0f88*/ 	.short	0x0100
        /*0f8a*/ 	.byte	0x08
	.zero		1


	//   ....[18]....
        /*0f8c*/ 	.word	0x00000910
        /*0f90*/ 	.word	0x000000ff
        /*0f94*/ 	.word	0x000368b0
        /*0f98*/ 	.short	0x0100
        /*0f9a*/ 	.byte	0x08
	.zero		1


	//   ....[19]....
        /*0f9c*/ 	.word	0x00000920
        /*0fa0*/ 	.word	0x000000ff
        /*0fa4*/ 	.word	0x000368c0
        /*0fa8*/ 	.short	0x0100
        /*0faa*/ 	.byte	0x08
	.zero		1


	//   ....[20]....
        /*0fac*/ 	.word	0x00000930
        /*0fb0*/ 	.word	0x000000ff
        /*0fb4*/ 	.word	0x000368b8
        /*0fb8*/ 	.short	0x0100
        /*0fba*/ 	.byte	0x08
	.zero		1


	//   ....[21]....
        /*0fbc*/ 	.word	0x00000940
        /*0fc0*/ 	.word	0x000000ff
        /*0fc4*/ 	.word	0x000368c8
        /*0fc8*/ 	.short	0x0100
        /*0fca*/ 	.byte	0x08
	.zero		1


	//   ....[22]....
        /*0fcc*/ 	.word	0x000038e0
        /*0fd0*/ 	.word	0x00000062
        /*0fd4*/ 	.word	0x00036890
        /*0fd8*/ 	.short	0x010a
        /*0fda*/ 	.byte	0x3f
	.zero		1


	//   ....[23]....
        /*0fdc*/ 	.word	0x00006b10
        /*0fe0*/ 	.word	0x00000062
        /*0fe4*/ 	.word	0x00036890
        /*0fe8*/ 	.short	0x010a
        /*0fea*/ 	.byte	0x3f
	.zero		1


	//   ....[24]....
        /*0fec*/ 	.word	0x00009be0
        /*0ff0*/ 	.word	0x00000062
        /*0ff4*/ 	.word	0x00036890
        /*0ff8*/ 	.short	0x010a
        /*0ffa*/ 	.byte	0x3f
	.zero		1


	//   ....[25]....
        /*0ffc*/ 	.word	0x00009fc0
        /*1000*/ 	.word	0x00000028
        /*1004*/ 	.word	0x00000000
        /*1008*/ 	.short	0x0101
        /*100a*/ 	.byte	0x3f
	.zero		1


	//   ....[26]....
        /*100c*/ 	.word	0x0000a000
        /*1010*/ 	.word	0x00000062
        /*1014*/ 	.word	0x000368b0
        /*1018*/ 	.short	0x010a
        /*101a*/ 	.byte	0x3f
	.zero		1


	//   ....[27]....
        /*101c*/ 	.word	0x0000a680
        /*1020*/ 	.word	0x00000062
        /*1024*/ 	.word	0x00000000
        /*1028*/ 	.short	0x0101
        /*102a*/ 	.byte	0x3f
	.zero		1


	//   ....[28]....
        /*102c*/ 	.word	0x0000ae50
        /*1030*/ 	.word	0x00000010
        /*1034*/ 	.word	0x00036800
        /*1038*/ 	.short	0x010a
        /*103a*/ 	.byte	0x3f
	.zero		1


	//   ....[29]....
        /*103c*/ 	.word	0x0000aea0
        /*1040*/ 	.word	0x00000010
        /*1044*/ 	.word	0x00036800
        /*1048*/ 	.short	0x010a
        /*104a*/ 	.byte	0x3f
	.zero		1


	//   ....[30]....
        /*104c*/ 	.word	0x0000c400
        /*1050*/ 	.word	0x00000010
        /*1054*/ 	.word	0x00036800
        /*1058*/ 	.short	0x010a
        /*105a*/ 	.byte	0x3f
	.zero		1


	//   ....[31]....
        /*105c*/ 	.word	0x0000f5b0
        /*1060*/ 	.word	0x00000010
        /*1064*/ 	.word	0x00036800
        /*1068*/ 	.short	0x010a
        /*106a*/ 	.byte	0x3f
	.zero		1


	//   ....[32]....
        /*106c*/ 	.word	0x00011ee0
        /*1070*/ 	.word	0x00000000
        /*1074*/ 	.word	0x00036830
        /*1078*/ 	.short	0x010a
        /*107a*/ 	.byte	0x3f
	.zero		1


	//   ....[33]....
        /*107c*/ 	.word	0x00011f50
        /*1080*/ 	.word	0x00000000
        /*1084*/ 	.word	0x00036830
        /*1088*/ 	.short	0x010a
        /*108a*/ 	.byte	0x3f
	.zero		1


	//   ....[34]....
        /*108c*/ 	.word	0x00015de0
        /*1090*/ 	.word	0x00000000
        /*1094*/ 	.word	0x00000000
        /*1098*/ 	.short	0x0101
        /*109a*/ 	.byte	0x3f
	.zero		1


	//   ....[35]....
        /*109c*/ 	.word	0x00017660
        /*10a0*/ 	.word	0x0000000d
        /*10a4*/ 	.word	0x00036830
        /*10a8*/ 	.short	0x010a
        /*10aa*/ 	.byte	0x3f
	.zero		1


	//   ....[36]....
        /*10ac*/ 	.word	0x000176e0
        /*10b0*/ 	.word	0x0000000d
        /*10b4*/ 	.word	0x00036830
        /*10b8*/ 	.short	0x010a
        /*10ba*/ 	.byte	0x3f
	.zero		1


	//   ....[37]....
        /*10bc*/ 	.word	0x0001ade0
        /*10c0*/ 	.word	0x0000000b
        /*10c4*/ 	.word	0x00036850
        /*10c8*/ 	.short	0x010a
        /*10ca*/ 	.byte	0x3f
	.zero		1


	//   ....[38]....
        /*10cc*/ 	.word	0x0001ae30
        /*10d0*/ 	.word	0x0000000b
        /*10d4*/ 	.word	0x00036850
        /*10d8*/ 	.short	0x010a
        /*10da*/ 	.byte	0x3f
	.zero		1


	//   ....[39]....
        /*10dc*/ 	.word	0x0001cc20
        /*10e0*/ 	.word	0x0000000d
        /*10e4*/ 	.word	0x00000000
        /*10e8*/ 	.short	0x0101
        /*10ea*/ 	.byte	0x3f
	.zero		1


	//   ....[40]....
        /*10ec*/ 	.word	0x0001cc50
        /*10f0*/ 	.word	0x0000000b
        /*10f4*/ 	.word	0x00000000
        /*10f8*/ 	.short	0x0101
        /*10fa*/ 	.byte	0x3f
	.zero		1


	//   ....[41]....
        /*10fc*/ 	.word	0x0001d3c0
        /*1100*/ 	.word	0x00000004
        /*1104*/ 	.word	0x00036830
        /*1108*/ 	.short	0x010a
        /*110a*/ 	.byte	0x3f
	.zero		1


	//   ....[42]....
        /*110c*/ 	.word	0x0001d440
        /*1110*/ 	.word	0x00000004
        /*1114*/ 	.word	0x00036830
        /*1118*/ 	.short	0x010a
        /*111a*/ 	.byte	0x3f
	.zero		1


	//   ....[43]....
        /*111c*/ 	.word	0x00020b20
        /*1120*/ 	.word	0x0000000b
        /*1124*/ 	.word	0x00036850
        /*1128*/ 	.short	0x010a
        /*112a*/ 	.byte	0x3f
	.zero		1


	//   ....[44]....
        /*112c*/ 	.word	0x00020b70
        /*1130*/ 	.word	0x0000000b
        /*1134*/ 	.word	0x00036850
        /*1138*/ 	.short	0x010a
        /*113a*/ 	.byte	0x3f
	.zero		1


	//   ....[45]....
        /*113c*/ 	.word	0x00022220
        /*1140*/ 	.word	0x0000000f
        /*1144*/ 	.word	0x00000000
        /*1148*/ 	.short	0x0101
        /*114a*/ 	.byte	0x3f
	.zero		1


	//   ....[46]....
        /*114c*/ 	.word	0x00022270
        /*1150*/ 	.word	0x0000000b
        /*1154*/ 	.word	0x00000000
        /*1158*/ 	.short	0x0101
        /*115a*/ 	.byte	0x3f
	.zero		1


	//   ....[47]....
        /*115c*/ 	.word	0x00022e10
        /*1160*/ 	.word	0x00000000
        /*1164*/ 	.word	0x00036850
        /*1168*/ 	.short	0x010a
        /*116a*/ 	.byte	0x3f
	.zero		1


	//   ....[48]....
        /*116c*/ 	.word	0x00022eb0
        /*1170*/ 	.word	0x00000000
        /*1174*/ 	.word	0x00036850
        /*1178*/ 	.short	0x010a
        /*117a*/ 	.byte	0x3f
	.zero		1


	//   ....[49]....
        /*117c*/ 	.word	0x00023480
        /*1180*/ 	.word	0x0000000a
        /*1184*/ 	.word	0x00000000
        /*1188*/ 	.short	0x0101
        /*118a*/ 	.byte	0x3f
	.zero		1


	//   ....[50]....
        /*118c*/ 	.word	0x00025040
        /*1190*/ 	.word	0x00000000
        /*1194*/ 	.word	0x00000000
        /*1198*/ 	.short	0x0101
        /*119a*/ 	.byte	0x3f
	.zero		1


	//   ....[51]....
        /*119c*/ 	.word	0x000277f0
        /*11a0*/ 	.word	0x00000005
        /*11a4*/ 	.word	0x00036820
        /*11a8*/ 	.short	0x010a
        /*11aa*/ 	.byte	0x3f
	.zero		1


	//   ....[52]....
        /*11ac*/ 	.word	0x000278d0
        /*11b0*/ 	.word	0x00000006
        /*11b4*/ 	.word	0x000368a0
        /*11b8*/ 	.short	0x010a
        /*11ba*/ 	.byte	0x3f
	.zero		1


	//   ....[53]....
        /*11bc*/ 	.word	0x00027d20
        /*11c0*/ 	.word	0x00000006
        /*11c4*/ 	.word	0x000368c0
        /*11c8*/ 	.short	0x010a
        /*11ca*/ 	.byte	0x3f
	.zero		1


	//   ....[54]....
        /*11cc*/ 	.word	0x000282c0
        /*11d0*/ 	.word	0x00000007
        /*11d4*/ 	.word	0x000368a0
        /*11d8*/ 	.short	0x010a
        /*11da*/ 	.byte	0x3f
	.zero		1


	//   ....[55]....
        /*11dc*/ 	.word	0x00028700
        /*11e0*/ 	.word	0x00000007
        /*11e4*/ 	.word	0x000368c0
        /*11e8*/ 	.short	0x010a
        /*11ea*/ 	.byte	0x3f
	.zero		1


	//   ....[56]....
        /*11ec*/ 	.word	0x00029610
        /*11f0*/ 	.word	0x00000000
        /*11f4*/ 	.word	0x00036840
        /*11f8*/ 	.short	0x010a
        /*11fa*/ 	.byte	0x3f
	.zero		1


	//   ....[57]....
        /*11fc*/ 	.word	0x0002a660
        /*1200*/ 	.word	0x00000009
        /*1204*/ 	.word	0x00036800
        /*1208*/ 	.short	0x0107
        /*120a*/ 	.byte	0x3f
	.zero		1


	//   ....[58]....
        /*120c*/ 	.word	0x0002a770
        /*1210*/ 	.word	0x00000002
        /*1214*/ 	.word	0x00036800
        /*1218*/ 	.short	0x0101
        /*121a*/ 	.byte	0x3f
	.zero		1


	//   ....[59]....
        /*121c*/ 	.word	0x0002a790
        /*1220*/ 	.word	0x00000002
        /*1224*/ 	.word	0x00036820
        /*1228*/ 	.short	0x010a
        /*122a*/ 	.byte	0x3f
	.zero		1


	//   ....[60]....
        /*122c*/ 	.word	0x0002aaf0
        /*1230*/ 	.word	0x00000003
        /*1234*/ 	.word	0x00036840
        /*1238*/ 	.short	0x010a
        /*123a*/ 	.byte	0x3f
	.zero		1


	//   ....[61]....
        /*123c*/ 	.word	0x0002afb0
        /*1240*/ 	.word	0x00000003
        /*1244*/ 	.word	0x00000060
        /*1248*/ 	.short	0x010a
        /*124a*/ 	.byte	0x3f
	.zero		1


	//   ....[62]....
        /*124c*/ 	.word	0x0002b790
        /*1250*/ 	.word	0x00000003
        /*1254*/ 	.word	0x00036840
        /*1258*/ 	.short	0x010a
        /*125a*/ 	.byte	0x3f
	.zero		1


	//   ....[63]....
        /*125c*/ 	.word	0x0002bc50
        /*1260*/ 	.word	0x00000002
        /*1264*/ 	.word	0x00000060
        /*1268*/ 	.short	0x010a
        /*126a*/ 	.byte	0x3f
	.zero		1


	//   ....[64]....
        /*126c*/ 	.word	0x0002c370
        /*1270*/ 	.word	0x00000002
        /*1274*/ 	.word	0x00036840
        /*1278*/ 	.short	0x010a
        /*127a*/ 	.byte	0x3f
	.zero		1


	//   ....[65]....
        /*127c*/ 	.word	0x0002c830
        /*1280*/ 	.word	0x00000002
        /*1284*/ 	.word	0x00000060
        /*1288*/ 	.short	0x010a
        /*128a*/ 	.byte	0x3f
	.zero		1


	//   ....[66]....
        /*128c*/ 	.word	0x0002cee0
        /*1290*/ 	.word	0x00000000
        /*1294*/ 	.word	0x00036860
        /*1298*/ 	.short	0x010a
        /*129a*/ 	.byte	0x3f
	.zero		1


	//   ....[67]....
        /*129c*/ 	.word	0x0002e100
        /*12a0*/ 	.word	0x00000000
        /*12a4*/ 	.word	0x00036820
        /*12a8*/ 	.short	0x010a
        /*12aa*/ 	.byte	0x3f
	.zero		1


	//   ....[68]....
        /*12ac*/ 	.word	0x0002e2d0
        /*12b0*/ 	.word	0x00000006
        /*12b4*/ 	.word	0x00000000
        /*12b8*/ 	.short	0x010a
        /*12ba*/ 	.byte	0x3f
	.zero		1


	//   ....[69]....
        /*12bc*/ 	.word	0x0002e340
        /*12c0*/ 	.word	0x00000007
        /*12c4*/ 	.word	0x00000000
        /*12c8*/ 	.short	0x010a
        /*12ca*/ 	.byte	0x3f
	.zero		1


	//   ....[70]....
        /*12cc*/ 	.word	0x0002e3b0
        /*12d0*/ 	.word	0x00000004
        /*12d4*/ 	.word	0x00000000
        /*12d8*/ 	.short	0x010a
        /*12da*/ 	.byte	0x3f
	.zero		1


	//   ....[71]....
        /*12dc*/ 	.word	0x0002e3e0
        /*12e0*/ 	.word	0x00000003
        /*12e4*/ 	.word	0x00000000
        /*12e8*/ 	.short	0x010a
        /*12ea*/ 	.byte	0x3f
	.zero		1


	//   ....[72]....
        /*12ec*/ 	.word	0x0002e440
        /*12f0*/ 	.word	0x00000062
        /*12f4*/ 	.word	0x00036890
        /*12f8*/ 	.short	0x010a
        /*12fa*/ 	.byte	0x3f
	.zero		1


	//   ....[73]....
        /*12fc*/ 	.word	0x0002e490
        /*1300*/ 	.word	0x00000062
        /*1304*/ 	.word	0x00036890
        /*1308*/ 	.short	0x010a
        /*130a*/ 	.byte	0x3f
	.zero		1


	//   ....[74]....
        /*130c*/ 	.word	0x0002e4e0
        /*1310*/ 	.word	0x00000062
        /*1314*/ 	.word	0x00036890
        /*1318*/ 	.short	0x010a
        /*131a*/ 	.byte	0x3f
	.zero		1


	//   ....[75]....
        /*131c*/ 	.word	0x0002e530
        /*1320*/ 	.word	0x00000062
        /*1324*/ 	.word	0x000368b0
        /*1328*/ 	.short	0x010a
        /*132a*/ 	.byte	0x3f
	.zero		1


	//   ....[76]....
        /*132c*/ 	.word	0x0002e910
        /*1330*/ 	.word	0x00000010
        /*1334*/ 	.word	0x00036800
        /*1338*/ 	.short	0x010a
        /*133a*/ 	.byte	0x3f
	.zero		1


	//   ....[77]....
        /*133c*/ 	.word	0x0002ed20
        /*1340*/ 	.word	0x00000010
        /*1344*/ 	.word	0x00036800
        /*1348*/ 	.short	0x010a
        /*134a*/ 	.byte	0x3f
	.zero		1


	//   ....[78]....
        /*134c*/ 	.word	0x0002ed70
        /*1350*/ 	.word	0x00000000
        /*1354*/ 	.word	0x00036830
        /*1358*/ 	.short	0x010a
        /*135a*/ 	.byte	0x3f
	.zero		1


	//   ....[79]....
        /*135c*/ 	.word	0x0002edc0
        /*1360*/ 	.word	0x0000000d
        /*1364*/ 	.word	0x00036830
        /*1368*/ 	.short	0x010a
        /*136a*/ 	.byte	0x3f
	.zero		1


	//   ....[80]....
        /*136c*/ 	.word	0x0002ee10
        /*1370*/ 	.word	0x0000000b
        /*1374*/ 	.word	0x00036850
        /*1378*/ 	.short	0x010a
        /*137a*/ 	.byte	0x3f
	.zero		1


	//   ....[81]....
        /*137c*/ 	.word	0x0002ee60
        /*1380*/ 	.word	0x00000004
        /*1384*/ 	.word	0x00036830
        /*1388*/ 	.short	0x010a
        /*138a*/ 	.byte	0x3f
	.zero		1


	//   ....[82]....
        /*138c*/ 	.word	0x0002eeb0
        /*1390*/ 	.word	0x0000000b
        /*1394*/ 	.word	0x00036850
        /*1398*/ 	.short	0x010a
        /*139a*/ 	.byte	0x3f
	.zero		1


	//   ....[83]....
        /*139c*/ 	.word	0x0002ef00
        /*13a0*/ 	.word	0x00000000
        /*13a4*/ 	.word	0x00036850
        /*13a8*/ 	.short	0x010a
        /*13aa*/ 	.byte	0x3f
	.zero		1


	//   ....[84]....
        /*13ac*/ 	.word	0x0002f0b0
        /*13b0*/ 	.word	0x00000004
        /*13b4*/ 	.word	0x00036820
        /*13b8*/ 	.short	0x010a
        /*13ba*/ 	.byte	0x3f
	.zero		1


	//   ....[85]....
        /*13bc*/ 	.word	0x0002f100
        /*13c0*/ 	.word	0x00000006
        /*13c4*/ 	.word	0x000368a0
        /*13c8*/ 	.short	0x010a
        /*13ca*/ 	.byte	0x3f
	.zero		1


	//   ....[86]....
        /*13cc*/ 	.word	0x0002f150
        /*13d0*/ 	.word	0x00000006
        /*13d4*/ 	.word	0x000368c0
        /*13d8*/ 	.short	0x010a
        /*13da*/ 	.byte	0x3f
	.zero		1


	//   ....[87]....
        /*13dc*/ 	.word	0x0002f1a0
        /*13e0*/ 	.word	0x00000007
        /*13e4*/ 	.word	0x000368a0
        /*13e8*/ 	.short	0x010a
        /*13ea*/ 	.byte	0x3f
	.zero		1


	//   ....[88]....
        /*13ec*/ 	.word	0x0002f1f0
        /*13f0*/ 	.word	0x00000007
        /*13f4*/ 	.word	0x000368c0
        /*13f8*/ 	.short	0x010a
        /*13fa*/ 	.byte	0x3f
	.zero		1


	//   ....[89]....
        /*13fc*/ 	.word	0x0002f390
        /*1400*/ 	.word	0x00000000
        /*1404*/ 	.word	0x00036840
        /*1408*/ 	.short	0x010a
        /*140a*/ 	.byte	0x3f
	.zero		1


	//   ....[90]....
        /*140c*/ 	.word	0x0002ff80
        /*1410*/ 	.word	0x00000002
        /*1414*/ 	.word	0x00036820
        /*1418*/ 	.short	0x010a
        /*141a*/ 	.byte	0x3f
	.zero		1


	//   ....[91]....
        /*141c*/ 	.word	0x0002ffd0
        /*1420*/ 	.word	0x00000003
        /*1424*/ 	.word	0x00036840
        /*1428*/ 	.short	0x010a
        /*142a*/ 	.byte	0x3f
	.zero		1


	//   ....[92]....
        /*142c*/ 	.word	0x00030020
        /*1430*/ 	.word	0x00000003
        /*1434*/ 	.word	0x00000060
        /*1438*/ 	.short	0x010a
        /*143a*/ 	.byte	0x3f
	.zero		1


	//   ....[93]....
        /*143c*/ 	.word	0x00030070
        /*1440*/ 	.word	0x00000003
        /*1444*/ 	.word	0x00036840
        /*1448*/ 	.short	0x010a
        /*144a*/ 	.byte	0x3f
	.zero		1


	//   ....[94]....
        /*144c*/ 	.word	0x000300c0
        /*1450*/ 	.word	0x00000002
        /*1454*/ 	.word	0x00000060
        /*1458*/ 	.short	0x010a
        /*145a*/ 	.byte	0x3f
	.zero		1


	//   ....[95]....
        /*145c*/ 	.word	0x00030110
        /*1460*/ 	.word	0x00000002
        /*1464*/ 	.word	0x00036840
        /*1468*/ 	.short	0x010a
        /*146a*/ 	.byte	0x3f
	.zero		1


	//   ....[96]....
        /*146c*/ 	.word	0x00030160
        /*1470*/ 	.word	0x00000002
        /*1474*/ 	.word	0x00000060
        /*1478*/ 	.short	0x010a
        /*147a*/ 	.byte	0x3f
	.zero		1


	//   ....[97]....
        /*147c*/ 	.word	0x000301b0
        /*1480*/ 	.word	0x00000000
        /*1484*/ 	.word	0x00036860
        /*1488*/ 	.short	0x010a
        /*148a*/ 	.byte	0x3f
	.zero		1


	//   ....[98]....
        /*148c*/ 	.word	0x00030c10
        /*1490*/ 	.word	0x00000000
        /*1494*/ 	.word	0x00036820
        /*1498*/ 	.short	0x010a
        /*149a*/ 	.byte	0x3f
	.zero		1


	//   ....[99]....
        /*149c*/ 	.word	0x00030db0
        /*14a0*/ 	.word	0x00000006
        /*14a4*/ 	.word	0x00000000
        /*14a8*/ 	.short	0x010a
        /*14aa*/ 	.byte	0x3f
	.zero		1


	//   ....[100]....
        /*14ac*/ 	.word	0x00030e00
        /*14b0*/ 	.word	0x00000007
        /*14b4*/ 	.word	0x00000000
        /*14b8*/ 	.short	0x010a
        /*14ba*/ 	.byte	0x3f
	.zero		1


	//   ....[101]....
        /*14bc*/ 	.word	0x00030e50
        /*14c0*/ 	.word	0x00000004
        /*14c4*/ 	.word	0x00000000
        /*14c8*/ 	.short	0x010a
        /*14ca*/ 	.byte	0x3f
	.zero		1


	//----- nvinfo : EIATTR_NUM_MBARRIERS
	.align		4
.L_363:
        /*14cc*/ 	.byte	0x03, 0x38
        /*14ce*/ 	.short	0x0016


	//----- nvinfo : EIATTR_EXIT_INSTR_OFFSETS
	.align		4
        /*14d0*/ 	.byte	0x04, 0x1c
        /*14d2*/ 	.short	(.L_365 - .L_364)


	//   ....[0]....
.L_364:
        /*14d4*/ 	.word	0x0002e430


	//----- nvinfo : EIATTR_MAX_THREADS
	.align		4
.L_365:
        /*14d8*/ 	.byte	0x04, 0x05
        /*14da*/ 	.short	(.L_367 - .L_366)
.L_366:
        /*14dc*/ 	.word	0x00000180
        /*14e0*/ 	.word	0x00000001
        /*14e4*/ 	.word	0x00000001


	//----- nvinfo : EIATTR_CRS_STACK_SIZE
	.align		4
.L_367:
        /*14e8*/ 	.byte	0x04, 0x1e
        /*14ea*/ 	.short	(.L_369 - .L_368)
.L_368:
        /*14ec*/ 	.word	0x00000000


	//----- nvinfo : EIATTR_CBANK_PARAM_SIZE
	.align		4
.L_369:
        /*14f0*/ 	.byte	0x03, 0x19
        /*14f2*/ 	.short	0x0af0


	//----- nvinfo : EIATTR_PARAM_CBANK
	.align		4
        /*14f4*/ 	.byte	0x04, 0x0a
        /*14f6*/ 	.short	(.L_371 - .L_370)
	.align		4
.L_370:
        /*14f8*/ 	.word	index@(.nv.constant0._ZN7cutlass13device_kernelIN5flash11enable_sm90INS1_16FlashAttnFwdSm90INS1_25CollectiveMainloopFwdSm90ILi2EN4cute5tupleIJNS5_1CILi1EEES8_S8_EEENS6_IJNS7_ILi128EEENS7_ILi112EEENS7_ILi192EEEEEELi192ENS_6half_tEfNS_4arch4Sm90ELb1ELb0ELb1ELb1ELb0ELb1ELb0ELb1ELb1ELb1ELb0ELb0EEENS1_21CollectiveEpilogueFwdINS6_IJSA_SC_SB_EEES9_SE_SG_Li256ELb1ELb1ELb0ELb0EEENS1_36VarlenDynamicPersistentTileSchedulerILi128ELi112ELi256ELi128ELb0ELb1ELb1ELb1ELb1ELb1EEEEEEEEEvNT_6ParamsE)
        /*14fc*/ 	.short	0x0210
        /*14fe*/ 	.short	0x0af0


	//----- nvinfo : EIATTR_SW_WAR
	.align		4
.L_371:
        /*1500*/ 	.byte	0x04, 0x36
        /*1502*/ 	.short	(.L_373 - .L_372)
.L_372:
        /*1504*/ 	.word	0x00000008
.L_373:


//--------------------- .nv.callgraph             --------------------------
	.section	.nv.callgraph,"",@"SHT_CUDA_CALLGRAPH"
	.align	4
	.sectionentsize	8
	.align		4
        /*0000*/ 	.word	0x00000000
	.align		4
        /*0004*/ 	.word	0xffffffff
	.align		4
        /*0008*/ 	.word	index@(_ZN7cutlass13device_kernelIN5flash11enable_sm90INS1_16FlashAttnFwdSm90INS1_25CollectiveMainloopFwdSm90ILi2EN4cute5tupleIJNS5_1CILi1EEES8_S8_EEENS6_IJNS7_ILi128EEENS7_ILi112EEENS7_ILi192EEEEEELi192ENS_6half_tEfNS_4arch4Sm90ELb0ELb0ELb1ELb0ELb0ELb0ELb0ELb1ELb1ELb1ELb0ELb0EEENS1_21CollectiveEpilogueFwdINS6_IJSA_SC_SB_EEES9_SE_SG_Li256ELb0ELb1ELb0ELb0EEENS1_29StaticPersistentTileSchedulerILb0EEEEEEEEEvNT_6ParamsE)
	.align		4
        /*000c*/ 	.word	index@(__assertfail)
	.align		4
        /*0010*/ 	.word	index@(_ZN7cutlass13device_kernelIN5flash11enable_sm90INS1_16FlashAttnFwdSm90INS1_25CollectiveMainloopFwdSm90ILi2EN4cute5tupleIJNS5_1CILi2EEENS7_ILi1EEES9_EEENS6_IJNS7_ILi128EEENS7_ILi112EEENS7_ILi192EEEEEELi192ENS_6half_tEfNS_4arch4Sm90ELb0ELb0ELb1ELb0ELb0ELb0ELb0ELb1ELb1ELb1ELb0ELb0EEENS1_21CollectiveEpilogueFwdINS6_IJSB_SD_SC_EEESA_SF_SH_Li256ELb0ELb1ELb0ELb0EEENS1_29StaticPersistentTileSchedulerILb0EEEEEEEEEvNT_6ParamsE)
	.align		4
        /*0014*/ 	.word	index@(__assertfail)
	.align		4
        /*0018*/ 	.word	index@(_ZN7cutlass13device_kernelIN5flash11enable_sm90INS1_16FlashAttnFwdSm90INS1_25CollectiveMainloopFwdSm90ILi2EN4cute5tupleIJNS5_1CILi1EEES8_S8_EEENS6_IJNS7_ILi128EEENS7_ILi112EEENS7_ILi192EEEEEELi192ENS_6half_tEfNS_4arch4Sm90ELb0ELb0ELb1ELb1ELb0ELb0ELb0ELb1ELb1ELb1ELb0ELb0EEENS1_21CollectiveEpilogueFwdINS6_IJSA_SC_SB_EEES9_SE_SG_Li256ELb1ELb1ELb0ELb0EEENS1_36VarlenDynamicPersistentTileSchedulerILi128ELi112ELi256ELi128ELb0ELb1ELb1ELb0ELb1ELb1EEEEEEEEEvNT_6ParamsE)
	.align		4
        /*001c*/ 	.word	index@(__assertfail)
	.align		4
        /*0020*/ 	.word	index@(_ZN7cutlass13device_kernelIN5flash11enable_sm90INS1_16FlashAttnFwdSm90INS1_25CollectiveMainloopFwdSm90ILi2EN4cute5tupleIJNS5_1CILi1EEES8_S8_EEENS6_IJNS7_ILi128EEENS7_ILi112EEENS7_ILi192EEEEEELi192ENS_6half_tEfNS_4arch4Sm90ELb0ELb0ELb1ELb1ELb0ELb1ELb0ELb1ELb1ELb1ELb0ELb0EEENS1_21CollectiveEpilogueFwdINS6_IJSA_SC_SB_EEES9_SE_SG_Li256ELb1ELb1ELb0ELb0EEENS1_36VarlenDynamicPersistentTileSchedulerILi128ELi112ELi256ELi128ELb0ELb1ELb1ELb0ELb1ELb1EEEEEEEEEvNT_6ParamsE)
	.align		4
        /*0024*/ 	.word	index@(__assertfail)
	.align		4
        /*0028*/ 	.word	index@(_ZN7cutlass13device_kernelIN5flash11enable_sm90INS1_16FlashAttnFwdSm90INS1_25CollectiveMainloopFwdSm90ILi2EN4cute5tupleIJNS5_1CILi1EEES8_S8_EEENS6_IJNS7_ILi128EEENS7_ILi96EEENS7_ILi192EEEEEELi192ENS_6half_tEfNS_4arch4Sm90ELb0ELb1ELb1ELb0ELb0ELb0ELb0ELb1ELb1ELb1ELb0ELb0EEENS1_21CollectiveEpilogueFwdINS6_IJSA_SC_SB_EEES9_SE_SG_Li256ELb0ELb1ELb0ELb0EEENS1_30DynamicPersistentTileSchedulerILi256ELi128ELb0ELb1ELb1EEEEEEEEEvNT_6ParamsE)
	.align		4
        /*002c*/ 	.word	index@(__assertfail)
	.align		4
        /*0030*/ 	.word	index@(_ZN7cutlass13device_kernelIN5flash11enable_sm90INS1_16FlashAttnFwdSm90INS1_25CollectiveMainloopFwdSm90ILi2EN4cute5tupleIJNS5_1CILi1EEES8_S8_EEENS6_IJNS7_ILi128EEENS7_ILi96EEENS7_ILi192EEEEEELi192ENS_6half_tEfNS_4arch4Sm90ELb0ELb1ELb1ELb1ELb0ELb0ELb0ELb1ELb1ELb1ELb0ELb0EEENS1_21CollectiveEpilogueFwdINS6_IJSA_SC_SB_EEES9_SE_SG_Li256ELb1ELb1ELb0ELb0EEENS1_36VarlenDynamicPersistentTileSchedulerILi128ELi96ELi256ELi128ELb0ELb1ELb1ELb1ELb0ELb1EEEEEEEEEvNT_6ParamsE)
	.align		4
        /*0034*/ 	.word	index@(__assertfail)
	.align		4
        /*0038*/ 	.word	index@(_ZN7cutlass13device_kernelIN5flash11enable_sm90INS1_16FlashAttnFwdSm90INS1_25CollectiveMainloopFwdSm90ILi2EN4cute5tupleIJNS5_1CILi1EEES8_S8_EEENS6_IJNS7_ILi128EEENS7_ILi96EEENS7_ILi192EEEEEELi192ENS_6half_tEfNS_4arch4Sm90ELb0ELb1ELb1ELb1ELb0ELb1ELb0ELb1ELb1ELb1ELb0ELb0EEENS1_21CollectiveEpilogueFwdINS6_IJSA_SC_SB_EEES9_SE_SG_Li256ELb1ELb1ELb0ELb0EEENS1_36VarlenDynamicPersistentTileSchedulerILi128ELi96ELi256ELi128ELb0ELb1ELb1ELb1ELb0ELb1EEEEEEEEEvNT_6ParamsE)
	.align		4
        /*003c*/ 	.word	index@(__assertfail)
	.align		4
        /*0040*/ 	.word	index@(_ZN7cutlass13device_kernelIN5flash11enable_sm90INS1_16FlashAttnFwdSm90INS1_25CollectiveMainloopFwdSm90ILi2EN4cute5tupleIJNS5_1CILi1EEES8_S8_EEENS6_IJNS7_ILi128EEENS7_ILi112EEENS7_ILi192EEEEEELi192ENS_6half_tEfNS_4arch4Sm90ELb1ELb0ELb1ELb0ELb0ELb0ELb0ELb1ELb1ELb1ELb0ELb0EEENS1_21CollectiveEpilogueFwdINS6_IJSA_SC_SB_EEES9_SE_SG_Li256ELb0ELb1ELb0ELb0EEENS1_30DynamicPersistentTileSchedulerILi256ELi128ELb0ELb1ELb1EEEEEEEEEvNT_6ParamsE)
	.align		4
        /*0044*/ 	.word	index@(__assertfail)
	.align		4
        /*0048*/ 	.word	index@(_ZN7cutlass13device_kernelIN5flash11enable_sm90INS1_16FlashAttnFwdSm90INS1_25CollectiveMainloopFwdSm90ILi2EN4cute5tupleIJNS5_1CILi1EEES8_S8_EEENS6_IJNS7_ILi128EEENS7_ILi112EEENS7_ILi192EEEEEELi192ENS_6half_tEfNS_4arch4Sm90ELb1ELb0ELb1ELb1ELb0ELb0ELb0ELb1ELb1ELb1ELb0ELb0EEENS1_21CollectiveEpilogueFwdINS6_IJSA_SC_SB_EEES9_SE_SG_Li256ELb1ELb1ELb0ELb0EEENS1_36VarlenDynamicPersistentTileSchedulerILi128ELi112ELi256ELi128ELb0ELb1ELb1ELb1ELb1ELb1EEEEEEEEEvNT_6ParamsE)
	.align		4
        /*004c*/ 	.word	index@(__assertfail)
	.align		4
        /*0050*/ 	.word	index@(_ZN7cutlass13device_kernelIN5flash11enable_sm90INS1_16FlashAttnFwdSm90INS1_25CollectiveMainloopFwdSm90ILi2EN4cute5tupleIJNS5_1CILi1EEES8_S8_EEENS6_IJNS7_ILi128EEENS7_ILi112EEENS7_ILi192EEEEEELi192ENS_6half_tEfNS_4arch4Sm90ELb1ELb0ELb1ELb1ELb0ELb1ELb0ELb1ELb1ELb1ELb0ELb0EEENS1_21CollectiveEpilogueFwdINS6_IJSA_SC_SB_EEES9_SE_SG_Li256ELb1ELb1ELb0ELb0EEENS1_36VarlenDynamicPersistentTileSchedulerILi128ELi112ELi256ELi128ELb0ELb1ELb1ELb1ELb1ELb1EEEEEEEEEvNT_6ParamsE)
	.align		4
        /*0054*/ 	.word	index@(__assertfail)
	.align		4
        /*0058*/ 	.word	0x00000000
	.align		4
        /*005c*/ 	.word	0xfffffffe
	.align		4
        /*0060*/ 	.word	0x00000000
	.align		4
        /*0064*/ 	.word	0xfffffffd
	.align		4
        /*0068*/ 	.word	0x00000000
	.align		4
        /*006c*/ 	.word	0xfffffffc


//--------------------- .nv.constant4             --------------------------
	.section	.nv.constant4,"a",@progbits
	.align	8
	.align		8
.nv.constant4:
        /*0000*/ 	.dword	__assertfail
	.align		8
        /*0008*/ 	.dword	__unnamed_1
	.align		8
        /*0010*/ 	.dword	__unnamed_2
	.align		8
        /*0018*/ 	.dword	__unnamed_3
	.align		8
        /*0020*/ 	.dword	__unnamed_4
	.align		8
        /*0028*/ 	.dword	__unnamed_5
	.align		8
        /*0030*/ 	.dword	__unnamed_6
	.align		8
        /*0038*/ 	.dword	__unnamed_7
	.align		8
        /*0040*/ 	.dword	__unnamed_8
	.align		8
        /*0048*/ 	.dword	__unnamed_9
	.align		8
        /*0050*/ 	.dword	_ZN82_INTERNAL_4e9b7c28_46_flash_fwd_hdim192_fp16_softcap_packgqa_sm90_cu_f3e6f9ee_32474cuda3std3__45__cpo5beginE
	.align		8
        /*0058*/ 	.dword	_ZN82_INTERNAL_4e9b7c28_46_flash_fwd_hdim192_fp16_softcap_packgqa_sm90_cu_f3e6f9ee_32474cuda3std3__45__cpo3endE
	.align		8
        /*0060*/ 	.dword	_ZN82_INTERNAL_4e9b7c28_46_flash_fwd_hdim192_fp16_softcap_packgqa_sm90_cu_f3e6f9ee_32474cuda3std3__45__cpo6cbeginE
	.align		8
        /*0068*/ 	.dword	_ZN82_INTERNAL_4e9b7c28_46_flash_fwd_hdim192_fp16_softcap_packgqa_sm90_cu_f3e6f9ee_32474cuda3std3__45__cpo4cendE
	.align		8
        /*0070*/ 	.dword	_ZN82_INTERNAL_4e9b7c28_46_flash_fwd_hdim192_fp16_softcap_packgqa_sm90_cu_f3e6f9ee_32474cuda3std3__484_GLOBAL__N__4e9b7c28_46_flash_fwd_hdim192_fp16_softcap_packgqa_sm90_cu_f3e6f9ee_32476ignoreE
	.align		8
        /*0078*/ 	.dword	_ZN82_INTERNAL_4e9b7c28_46_flash_fwd_hdim192_fp16_softcap_packgqa_sm90_cu_f3e6f9ee_32474cuda3std3__419piecewise_constructE
	.align		8
        /*0080*/ 	.dword	_ZN82_INTERNAL_4e9b7c28_46_flash_fwd_hdim192_fp16_softcap_packgqa_sm90_cu_f3e6f9ee_32474cuda3std3__48in_placeE
	.align		8
        /*0088*/ 	.dword	_ZN82_INTERNAL_4e9b7c28_46_flash_fwd_hdim192_fp16_softcap_packgqa_sm90_cu_f3e6f9ee_32474cuda3std6ranges3__45__cpo4swapE
	.align		8
        /*0090*/ 	.dword	_ZN82_INTERNAL_4e9b7c28_46_flash_fwd_hdim192_fp16_softcap_packgqa_sm90_cu_f3e6f9ee_32474cuda3std6ranges3__45__cpo9iter_moveE
	.align		8
        /*0098*/ 	.dword	_ZN82_INTERNAL_4e9b7c28_46_flash_fwd_hdim192_fp16_softcap_packgqa_sm90_cu_f3e6f9ee_32474cute7productE
	.align		8
        /*00a0*/ 	.dword	_ZN82_INTERNAL_4e9b7c28_46_flash_fwd_hdim192_fp16_softcap_packgqa_sm90_cu_f3e6f9ee_32474cute1_E
	.align		8
        /*00a8*/ 	.dword	$str$23
	.align		8
        /*00b0*/ 	.dword	$str$24


//--------------------- .text._ZN7cutlass13device_kernelIN5flash11enable_sm90INS1_16FlashAttnFwdSm90INS1_25CollectiveMainloopFwdSm90ILi2EN4cute5tupleIJNS5_1CILi1EEES8_S8_EEENS6_IJNS7_ILi128EEENS7_ILi112EEENS7_ILi192EEEEEELi192ENS_6half_tEfNS_4arch4Sm90ELb0ELb0ELb1ELb0ELb0ELb0ELb0ELb1ELb1ELb1ELb0ELb0EEENS1_21CollectiveEpilogueFwdINS6_IJSA_SC_SB_EEES9_SE_SG_Li256ELb0ELb1ELb0ELb0EEENS1_29StaticPersistentTileSchedulerILb0EEEEEEEEEvNT_6ParamsE --------------------------
	.section	.text._ZN7cutlass13device_kernelIN5flash11enable_sm90INS1_16FlashAttnFwdSm90INS1_25CollectiveMainloopFwdSm90ILi2EN4cute5tupleIJNS5_1CILi1EEES8_S8_EEENS6_IJNS7_ILi128EEENS7_ILi112EEENS7_ILi192EEEEEELi192ENS_6half_tEfNS_4arch4Sm90ELb0ELb0ELb1ELb0ELb0ELb0ELb0ELb1ELb1ELb1ELb0ELb0EEENS1_21CollectiveEpilogueFwdINS6_IJSA_SC_SB_EEES9_SE_SG_Li256ELb0ELb1ELb0ELb0EEENS1_29StaticPersistentTileSchedulerILb0EEEEEEEEEvNT_6ParamsE,"ax",@progbits
	.align	128
.text._ZN7cutlass13device_kernelIN5flash11enable_sm90INS1_16FlashAttnFwdSm90INS1_25CollectiveMainloopFwdSm90ILi2EN4cute5tupleIJNS5_1CILi1EEES8_S8_EEENS6_IJNS7_ILi128EEENS7_ILi112EEENS7_ILi192EEEEEELi192ENS_6half_tEfNS_4arch4Sm90ELb0ELb0ELb1ELb0ELb0ELb0ELb0ELb1ELb1ELb1ELb0ELb0EEENS1_21CollectiveEpilogueFwdINS6_IJSA_SC_SB_EEES9_SE_SG_Li256ELb0ELb1ELb0ELb0EEENS1_29StaticPersistentTileSchedulerILb0EEEEEEEEEvNT_6ParamsE:
        .type           _ZN7cutlass13device_kernelIN5flash11enable_sm90INS1_16FlashAttnFwdSm90INS1_25CollectiveMainloopFwdSm90ILi2EN4cute5tupleIJNS5_1CILi1EEES8_S8_EEENS6_IJNS7_ILi128EEENS7_ILi112EEENS7_ILi192EEEEEELi192ENS_6half_tEfNS_4arch4Sm90ELb0ELb0ELb1ELb0ELb0ELb0ELb0ELb1ELb1ELb1ELb0ELb0EEENS1_21CollectiveEpilogueFwdINS6_IJSA_SC_SB_EEES9_SE_SG_Li256ELb0ELb1ELb0ELb0EEENS1_29StaticPersistentTileSchedulerILb0EEEEEEEEEvNT_6ParamsE,@function
        .size           _ZN7cutlass13device_kernelIN5flash11enable_sm90INS1_16FlashAttnFwdSm90INS1_25CollectiveMainloopFwdSm90ILi2EN4cute5tupleIJNS5_1CILi1EEES8_S8_EEENS6_IJNS7_ILi128EEENS7_ILi112EEENS7_ILi192EEEEEELi192ENS_6half_tEfNS_4arch4Sm90ELb0ELb0ELb1ELb0ELb0ELb0ELb0ELb1ELb1ELb1ELb0ELb0EEENS1_21CollectiveEpilogueFwdINS6_IJSA_SC_SB_EEES9_SE_SG_Li256ELb0ELb1ELb0ELb0EEENS1_29StaticPersistentTileSchedulerILb0EEEEEEEEEvNT_6ParamsE,(.L_x_3240 - _ZN7cutlass13device_kernelIN5flash11enable_sm90INS1_16FlashAttnFwdSm90INS1_25CollectiveMainloopFwdSm90ILi2EN4cute5tupleIJNS5_1CILi1EEES8_S8_EEENS6_IJNS7_ILi128EEENS7_ILi112EEENS7_ILi192EEEEEELi192ENS_6half_tEfNS_4arch4Sm90ELb0ELb0ELb1ELb0ELb0ELb0ELb0ELb1ELb1ELb1ELb0ELb0EEENS1_21CollectiveEpilogueFwdINS6_IJSA_SC_SB_EEES9_SE_SG_Li256ELb0ELb1ELb0ELb0EEENS1_29StaticPersistentTileSchedulerILb0EEEEEEEEEvNT_6ParamsE)
        .other          _ZN7cutlass13device_kernelIN5flash11enable_sm90INS1_16FlashAttnFwdSm90INS1_25CollectiveMainloopFwdSm90ILi2EN4cute5tupleIJNS5_1CILi1EEES8_S8_EEENS6_IJNS7_ILi128EEENS7_ILi112EEENS7_ILi192EEEEEELi192ENS_6half_tEfNS_4arch4Sm90ELb0ELb0ELb1ELb0ELb0ELb0ELb0ELb1ELb1ELb1ELb0ELb0EEENS1_21CollectiveEpilogueFwdINS6_IJSA_SC_SB_EEES9_SE_SG_Li256ELb0ELb1ELb0ELb0EEENS1_29StaticPersistentTileSchedulerILb0EEEEEEEEEvNT_6ParamsE,@"STO_CUDA_ENTRY STV_DEFAULT"
_ZN7cutlass13device_kernelIN5flash11enable_sm90INS1_16FlashAttnFwdSm90INS1_25CollectiveMainloopFwdSm90ILi2EN4cute5tupleIJNS5_1CILi1EEES8_S8_EEENS6_IJNS7_ILi128EEENS7_ILi112EEENS7_ILi192EEEEEELi192ENS_6half_tEfNS_4arch4Sm90ELb0ELb0ELb1ELb0ELb0ELb0ELb0ELb1ELb1ELb1ELb0ELb0EEENS1_21CollectiveEpilogueFwdINS6_IJSA_SC_SB_EEES9_SE_SG_Li256ELb0ELb1ELb0ELb0EEENS1_29StaticPersistentTileSchedulerILb0EEEEEEEEEvNT_6ParamsE:
[----:B------:R-:W0:Y:S02]  /*0000*/  LDC R1, c[0x0][0x28] ;  /* 0x00000a00ff017b82 */ /* 0x000e240000000800 */
[----:B0-----:R-:W-:Y:S01]  /*0010*/  VIADD R1, R1, 0xffffffc8 ;  /* 0xffffffc801017836 */ /* 0x001fe20000000000 */
[----:B------:R-:W0:Y:S01]  /*0020*/  S2R R0, SR_TID.X ;  /* 0x0000000000007919 */ /* 0x000e220000002100 */
[----:B------:R-:W-:Y:S01]  /*0030*/  ELECT P0, URZ, PT ;  /* 0x00000000003f782f */ /* 0x000fe20003800000 */
[----:B------:R-:W-:Y:S01]  /*0040*/  BSSY B0, `(.L_x_0) ;  /* 0x000000d000007945 */ /* 0x000fe20003800000 */
[----:B0-----:R-:W-:-:S05]  /*0050*/  SHF.R.U32.HI R2, RZ, 0x5, R0 ;  /* 0x00000005ff027819 */ /* 0x001fca0000011600 */
[----:B------:R-:W0:Y:S02]  /*0060*/  SHFL.IDX PT, R3, R2, RZ, 0x1f ;  /* 0x00001fff02037589 */ /* 0x000e2400000e0000 */
[----:B0-----:R-:W-:-:S13]  /*0070*/  ISETP.EQ.AND P0, PT, R3, RZ, P0 ;  /* 0x000000ff0300720c */ /* 0x001fda0000702270 */
[----:B------:R-:W-:Y:S05]  /*0080*/  @!P0 BRA `(.L_x_1) ;  /* 0x0000000000208947 */ /* 0x000fea0003800000 */
[----:B------:R-:W-:Y:S02]  /*0090*/  ULDC.64 UR4, c[0x0][0x198] ;  /* 0x0000660000047ab9 */ /* 0x000fe40000000a00 */
[----:B------:R-:W-:Y:S02]  /*00a0*/  UIADD3 UR6, UP0, UR4, 0x370, URZ ;  /* 0x0000037004067890 */ /* 0x000fe4000ff1e03f */
[----:B------:R-:W-:Y:S02]  /*00b0*/  UIADD3 UR4, UP1, UR4, 0x470, URZ ;  /* 0x0000047004047890 */ /* 0x000fe4000ff3e03f */
[----:B------:R-:W-:Y:S02]  /*00c0*/  UIADD3.X UR7, URZ, UR5, URZ, UP0, !UPT ;  /* 0x000000053f077290 */ /* 0x000fe400087fe43f */
[----:B------:R-:W-:-:S07]  /*00d0*/  UIADD3.X UR5, URZ, UR5, URZ, UP1, !UPT ;  /* 0x000000053f057290 */ /* 0x000fce0008ffe43f */
[----:B------:R0:W-:Y:S02]  /*00e0*/  UTMACCTL.PF [UR6] ;  /* 0x00000000060079b9 */ /* 0x0001e40008040000 */
[----:B------:R0:W-:Y:S02]  /*00f0*/  UTMACCTL.PF [UR4] ;  /* 0x00000000040079b9 */ /* 0x0001e40008040000 */
[----:B0-----:R-:W-:Y:S01]  /*0100*/  NOP ;  /* 0x0000000000007918 */ /* 0x001fe20000000000 */
.L_x_1:
[----:B------:R-:W-:Y:S05]  /*0110*/  BSYNC B0 ;  /* 0x0000000000007941 */ /* 0x000fea0003800000 */
.L_x_0:
[----:B------:R-:W-:Y:S01]  /*0120*/  VOTEU.ANY UP0, P0 ;  /* 0x00000000003f7886 */ /* 0x000fe20000000100 */
[----:B------:R-:W0:Y:S01]  /*0130*/  SHFL.IDX PT, R3, R2, RZ, 0x1f ;  /* 0x00001fff02037589 */ /* 0x000e2200000e0000 */
[----:B------:R-:W-:Y:S01]  /*0140*/  UMOV UR4, 0x80 ;  /* 0x0000008000047882 */ /* 0x000fe20000000000 */
[----:B------:R-:W-:Y:S01]  /*0150*/  UMOV UR7, 0x100 ;  /* 0x0000010000077882 */ /* 0x000fe20000000000 */
[----:B------:R-:W-:Y:S01]  /*0160*/  VOTEU.ANY UP1, P0 ;  /* 0x00000000003f7886 */ /* 0x000fe20000020100 */
[----:B------:R-:W1:Y:S01]  /*0170*/  @UP0 S2UR UR8, SR_CgaCtaId ;  /* 0x00000000000809c3 */ /* 0x000e620000008800 */
[----:B------:R-:W-:Y:S01]  /*0180*/  @UP0 UMOV UR6, 0x400 ;  /* 0x0000040000060882 */ /* 0x000fe20000000000 */
[----:B------:R-:W-:-:S04]  /*0190*/  @UP0 UIADD3 UR4, -UR4, 0x100000, URZ ;  /* 0x0010000004040890 */ /* 0x000fc8000fffe13f */
[----:B------:R-:W-:Y:S02]  /*01a0*/  @UP0 USHF.L.U32 UR5, UR4, 0xb, URZ ;  /* 0x0000000b04050899 */ /* 0x000fe4000800063f */
[----:B------:R-:W-:Y:S01]  /*01b0*/  @UP0 USHF.L.U32 UR4, UR4, 0x1, URZ ;  /* 0x0000000104040899 */ /* 0x000fe2000800063f */
[----:B0-----:R-:W-:Y:S02]  /*01c0*/  ISETP.NE.AND P1, PT, R3, RZ, PT ;  /* 0x000000ff0300720c */ /* 0x001fe40003f25270 */
[----:B------:R-:W-:Y:S01]  /*01d0*/  SHF.R.U32.HI R3, RZ, 0x7, R0 ;  /* 0x00000007ff037819 */ /* 0x000fe20000011600 */
[----:B-1----:R-:W-:Y:S02]  /*01e0*/  @UP0 ULEA UR8, UR8, UR6, 0x18 ;  /* 0x0000000608080291 */ /* 0x002fe4000f8ec03f */
[----:B------:R-:W-:-:S04]  /*01f0*/  @UP0 UIADD3 UR6, -UR7, 0x100000, URZ ;  /* 0x0010000007060890 */ /* 0x000fc8000fffe13f */
[----:B------:R-:W-:Y:S02]  /*0200*/  @UP0 USHF.L.U32 UR7, UR6, 0xb, URZ ;  /* 0x0000000b06070899 */ /* 0x000fe4000800063f */
[----:B------:R-:W-:Y:S01]  /*0210*/  @UP0 USHF.L.U32 UR6, UR6, 0x1, URZ ;  /* 0x0000000106060899 */ /* 0x000fe2000800063f */
[----:B------:R-:W-:Y:S01]  /*0220*/  VOTEU.ANY UP0, P0 ;  /* 0x00000000003f7886 */ /* 0x000fe20000000100 */
[----:B------:R-:W0:Y:S04]  /*0230*/  SHFL.IDX PT, R3, R3, RZ, 0x1f ;  /* 0x00001fff03037589 */ /* 0x000e2800000e0000 */
[----:B------:R-:W1:Y:S02]  /*0240*/  FENCE.VIEW.ASYNC.S ;  /* 0x00000000000073c6 */ /* 0x000e640000000000 */
[----:B-1----:R1:W2:Y:S04]  /*0250*/  @UP0 SYNCS.EXCH.64 URZ, [UR8+0x36800], UR4 ;  /* 0x03680004083f05b2 */ /* 0x0022a80008000100 */
[----:B------:R1:W3:Y:S01]  /*0260*/  @UP1 SYNCS.EXCH.64 URZ, [UR8+0x36820], UR6 ;  /* 0x03682006083f15b2 */ /* 0x0002e20008000100 */
[----:B------:R-:W-:Y:S05]  /*0270*/  @P1 BRA `(.L_x_2) ;  /* 0x0000000000481947 */ /* 0x000fea0003800000 */
[----:B-1----:R-:W1:Y:S01]  /*0280*/  S2UR UR5, SR_CgaCtaId ;  /* 0x00000000000579c3 */ /* 0x002e620000008800 */
[----:B------:R-:W-:Y:S01]  /*0290*/  UMOV UR4, 0x400 ;  /* 0x0000040000047882 */ /* 0x000fe20000000000 */
[----:B------:R-:W-:Y:S01]  /*02a0*/  UMOV UR6, 0x1 ;  /* 0x0000000100067882 */ /* 0x000fe20000000000 */
[----:B------:R-:W-:Y:S01]  /*02b0*/  UMOV UR7, 0x2 ;  /* 0x0000000200077882 */ /* 0x000fe20000000000 */
[----:B------:R-:W-:Y:S01]  /*02c0*/  ELECT P0, URZ, PT ;  /* 0x00000000003f782f */ /* 0x000fe20003800000 */
[----:B-1----:R-:W-:Y:S02]  /*02d0*/  ULEA UR8, UR5, UR4, 0x18 ;  /* 0x0000000405087291 */ /* 0x002fe4000f8ec03f */
[----:B------:R-:W-:-:S04]  /*02e0*/  UIADD3 UR4, -UR6, 0x100000, URZ ;  /* 0x0010000006047890 */ /* 0x000fc8000fffe13f */
[----:B------:R-:W-:Y:S02]  /*02f0*/  USHF.L.U32 UR5, UR4, 0xb, URZ ;  /* 0x0000000b04057899 */ /* 0x000fe4000800063f */
[----:B------:R-:W-:Y:S02]  /*0300*/  USHF.L.U32 UR4, UR4, 0x1, URZ ;  /* 0x0000000104047899 */ /* 0x000fe4000800063f */
[----:B------:R-:W-:-:S04]  /*0310*/  UIADD3 UR6, -UR7, 0x100000, URZ ;  /* 0x0010000007067890 */ /* 0x000fc8000fffe13f */
[----:B------:R-:W-:Y:S02]  /*0320*/  USHF.L.U32 UR7, UR6, 0xb, URZ ;  /* 0x0000000b06077899 */ /* 0x000fe4000800063f */
[----:B------:R-:W-:Y:S01]  /*0330*/  USHF.L.U32 UR6, UR6, 0x1, URZ ;  /* 0x0000000106067899 */ /* 0x000fe2000800063f */
[----:B------:R-:W1:Y:S03]  /*0340*/  FENCE.VIEW.ASYNC.S ;  /* 0x00000000000073c6 */ /* 0x000e660000000000 */
[----:B-1----:R4:W1:Y:S08]  /*0350*/  SYNCS.EXCH.64 URZ, [UR8+0x36830], UR4 ;  /* 0x03683004083f75b2 */ /* 0x0028700008000100 */
[----:B------:R4:W0:Y:S01]  /*0360*/  SYNCS.EXCH.64 URZ, [UR8+0x36840], UR6 ;  /* 0x03684006083f75b2 */ /* 0x0008220008000100 */
[----:B------:R4:W0:Y:S01]  /*0370*/  SYNCS.EXCH.64 URZ, [UR8+0x36838], UR4 ;  /* 0x03683804083f75b2 */ /* 0x0008220008000100 */
[----:B------:R4:W0:Y:S02]  /*0380*/  SYNCS.EXCH.64 URZ, [UR8+0x36848], UR6 ;  /* 0x03684806083f75b2 */ /* 0x0008240008000100 */
[----:B----4-:R-:W-:Y:S01]  /*0390*/  NOP ;  /* 0x0000000000007918 */ /* 0x010fe20000000000 */
.L_x_2:
[----:B------:R-:W4:Y:S01]  /*03a0*/  SHFL.IDX PT, R4, R2, RZ, 0x1f ;  /* 0x00001fff02047589 */ /* 0x000f2200000e0000 */
[----:B------:R-:W-:Y:S01]  /*03b0*/  NOP ;  /* 0x0000000000007918 */ /* 0x000fe20000000000 */
[----:B----4-:R-:W-:-:S13]  /*03c0*/  ISETP.NE.AND P0, PT, R4, RZ, PT ;  /* 0x000000ff0400720c */ /* 0x010fda0003f05270 */
        /* <DEDUP_REMOVED lines=19> */
.L_x_3:
[----:B------:R-:W4:Y:S01]  /*0500*/  SHFL.IDX PT, R4, R2, RZ, 0x1f ;  /* 0x00001fff02047589 */ /* 0x000f2200000e0000 */
[----:B------:R-:W-:Y:S01]  /*0510*/  NOP ;  /* 0x0000000000007918 */ /* 0x000fe20000000000 */
[----:B----4-:R-:W-:-:S13]  /*0520*/  ISETP.NE.AND P0, PT, R4, RZ, PT ;  /* 0x000000ff0400720c */ /* 0x010fda0003f05270 */
[----:B------:R-:W-:Y:S05]  /*0530*/  @P0 BRA `(.L_x_4) ;  /* 0x0000000000380947 */ /* 0x000fea0003800000 */
[----:B-1----:R-:W1:Y:S01]  /*0540*/  S2UR UR5, SR_CgaCtaId ;  /* 0x00000000000579c3 */ /* 0x002e620000008800 */
[----:B------:R-:W-:Y:S01]  /*0550*/  UMOV UR4, 0x400 ;  /* 0x0000040000047882 */ /* 0x000fe20000000000 */
[----:B------:R-:W-:Y:S01]  /*0560*/  UMOV UR7, 0x1 ;  /* 0x0000000100077882 */ /* 0x000fe20000000000 */
[----:B------:R-:W-:Y:S01]  /*0570*/  ELECT P0, URZ, PT ;  /* 0x00000000003f782f */ /* 0x000fe20003800000 */
[----:B-1----:R-:W-:Y:S02]  /*0580*/  ULEA UR6, UR5, UR4, 0x18 ;  /* 0x0000000405067291 */ /* 0x002fe4000f8ec03f */
[----:B------:R-:W-:-:S04]  /*0590*/  UIADD3 UR4, -UR7, 0x100000, URZ ;  /* 0x0010000007047890 */ /* 0x000fc8000fffe13f */
[----:B------:R-:W-:Y:S02]  /*05a0*/  USHF.L.U32 UR5, UR4, 0xb, URZ ;  /* 0x0000000b04057899 */ /* 0x000fe4000800063f */
[----:B------:R-:W-:Y:S01]  /*05b0*/  USHF.L.U32 UR4, UR4, 0x1, URZ ;  /* 0x0000000104047899 */ /* 0x000fe2000800063f */
[----:B------:R-:W1:Y:S11]  /*05c0*/  FENCE.VIEW.ASYNC.S ;  /* 0x00000000000073c6 */ /* 0x000e760000000000 */
[----:B-1----:R4:W1:Y:S01]  /*05d0*/  SYNCS.EXCH.64 URZ, [UR6+0x36870], UR4 ;  /* 0x03687004063f75b2 */ /* 0x0028620008000100 */
[----:B------:R4:W0:Y:S01]  /*05e0*/  SYNCS.EXCH.64 URZ, [UR6+0x36880], UR4 ;  /* 0x03688004063f75b2 */ /* 0x0008220008000100 */
[----:B------:R4:W0:Y:S01]  /*05f0*/  SYNCS.EXCH.64 URZ, [UR6+0x36878], UR4 ;  /* 0x03687804063f75b2 */ /* 0x0008220008000100 */
[----:B------:R4:W0:Y:S02]  /*0600*/  SYNCS.EXCH.64 URZ, [UR6+0x36888], UR4 ;  /* 0x03688804063f75b2 */ /* 0x0008240008000100 */
[----:B----4-:R-:W-:Y:S01]  /*0610*/  NOP ;  /* 0x0000000000007918 */ /* 0x010fe20000000000 */
.L_x_4:
        /* <DEDUP_REMOVED lines=22> */
.L_x_5:
        /* <DEDUP_REMOVED lines=22> */
.L_x_6:
[----:B0-----:R-:W-:Y:S01]  /*08e0*/  ISETP.NE.AND P0, PT, R3, RZ, PT ;  /* 0x000000ff0300720c */ /* 0x001fe20003f05270 */
[----:B------:R-:W-:Y:S01]  /*08f0*/  IMAD.MOV.U32 R3, RZ, RZ, 0x1 ;  /* 0x00000001ff037424 */ /* 0x000fe200078e00ff */
[----:B------:R-:W-:Y:S01]  /*0900*/  NOP ;  /* 0x0000000000007918 */ /* 0x000fe20000000000 */
[----:B------:R-:W-:-:S03]  /*0910*/  ULDC.64 UR60, c[0x0][0x208] ;  /* 0x00008200003c7ab9 */ /* 0x000fc60000000a00 */
[----:B------:R-:W-:-:S05]  /*0920*/  SEL R3, R3, 0x2, !P0 ;  /* 0x0000000203037807 */ /* 0x000fca0004000000 */
[----:B------:R0:W-:Y:S01]  /*0930*/  STL [R1+0x34], R3 ;  /* 0x0000340301007387 */ /* 0x0001e20000100800 */
[----:B-123--:R-:W-:Y:S06]  /*0940*/  BAR.SYNC.DEFER_BLOCKING 0x0 ;  /* 0x0000000000007b1d */ /* 0x00efec0000010000 */
[----:B------:R-:W-:Y:S05]  /*0950*/  @!P0 BRA `(.L_x_7) ;  /* 0x000000c000348947 */ /* 0x000fea0003800000 */
.L_x_8:
[----:B------:R-:W-:-:S08]  /*0960*/  NOP ;  /* 0x0000000000007918 */ /* 0x000fd00000000000 */
[----:B------:R-:W1:Y:S02]  /*0970*/  USETMAXREG.TRY_ALLOC.CTAPOOL UP0, 0xf0 ;  /* 0x000000f0000079c8 */ /* 0x000e640008000600 */
[----:B-1----:R-:W-:-:S13]  /*0980*/  PLOP3.LUT P0, PT, PT, PT, UP0, 0x80, 0x0 ;  /* 0x000000000000781c */ /* 0x002fda0003f0f008 */
[----:B------:R-:W-:Y:S05]  /*0990*/  @!P0 BRA `(.L_x_8) ;  /* 0xfffffffc00f08947 */ /* 0x000fea000383ffff */
[----:B------:R-:W1:Y:S08]  /*09a0*/  S2UR UR4, SR_CTAID.X ;  /* 0x00000000000479c3 */ /* 0x000e700000002500 */
[----:B------:R-:W-:Y:S08]  /*09b0*/  BAR.ARV 0x8, 0x180 ;  /* 0x0206000000007b1d */ /* 0x000ff00000002000 */
[----:B------:R-:W1:Y:S02]  /*09c0*/  LDC R2, c[0x0][0xc34] ;  /* 0x00030d00ff027b82 */ /* 0x000e640000000800 */
[----:B-1----:R-:W-:-:S13]  /*09d0*/  ISETP.LE.AND P0, PT, R2, UR4, PT ;  /* 0x0000000402007c0c */ /* 0x002fda000bf03270 */
[----:B------:R-:W-:Y:S05]  /*09e0*/  @P0 EXIT ;  /* 0x000000000000094d */ /* 0x000fea0003800000 */
[----:B------:R-:W2:Y:S01]  /*09f0*/  LDL.LU R10, [R1+0x34] ;  /* 0x00003400010a7983 */ /* 0x000ea20000300800 */
[----:B------:R-:W-:Y:S01]  /*0a00*/  VIADD R0, R0, 0xffffff80 ;  /* 0xffffff8000007836 */ /* 0x000fe20000000000 */
[----:B------:R-:W-:Y:S01]  /*0a10*/  UMOV UR39, URZ ;  /* 0x0000003f00277c82 */ /* 0x000fe20008000000 */
[----:B------:R-:W-:Y:S01]  /*0a20*/  IMAD.MOV.U32 R214, RZ, RZ, -0x2 ;  /* 0xfffffffeffd67424 */ /* 0x000fe200078e00ff */
[----:B------:R-:W-:Y:S01]  /*0a30*/  UMOV UR36, URZ ;  /* 0x0000003f00247c82 */ /* 0x000fe20008000000 */
[----:B------:R-:W-:Y:S01]  /*0a40*/  IMAD.U32 R23, RZ, RZ, UR4 ;  /* 0x00000004ff177e24 */ /* 0x000fe2000f8e00ff */
[----:B0-----:R-:W-:Y:S01]  /*0a50*/  SHF.R.S32.HI R3, RZ, 0x1f, R0 ;  /* 0x0000001fff037819 */ /* 0x001fe20000011400 */
[----:B------:R-:W-:-:S03]  /*0a60*/  IMAD.MOV.U32 R204, RZ, RZ, RZ ;  /* 0x000000ffffcc7224 */ /* 0x000fc600078e00ff */
[CC--:B------:R-:W-:Y:S02]  /*0a70*/  LEA.HI R5, R3.reuse, R0.reuse, RZ, 0x7 ;  /* 0x0000000003057211 */ /* 0x0c0fe400078f38ff */
[-C--:B------:R-:W-:Y:S02]  /*0a80*/  LEA.HI R2, R3, R0.reuse, RZ, 0x5 ;  /* 0x0000000003027211 */ /* 0x080fe400078f28ff */
[----:B------:R-:W-:Y:S02]  /*0a90*/  LOP3.LUT R7, R5, 0xffffff80, RZ, 0xc0, !PT ;  /* 0xffffff8005077812 */ /* 0x000fe400078ec0ff */
[CC--:B------:R-:W-:Y:S01]  /*0aa0*/  LEA.HI R8, R3.reuse, R0.reuse, RZ, 0x2 ;  /* 0x0000000003087211 */ /* 0x0c0fe200078f10ff */
[----:B------:R-:W-:Y:S01]  /*0ab0*/  IMAD.SHL.U32 R6, R2, 0x20, RZ ;  /* 0x0000002002067824 */ /* 0x000fe200078e00ff */
[----:B------:R-:W-:Y:S01]  /*0ac0*/  LEA.HI R4, R3, R0, RZ, 0x4 ;  /* 0x0000000003047211 */ /* 0x000fe200078f20ff */
[----:B------:R-:W-:Y:S01]  /*0ad0*/  IMAD.IADD R206, R0, 0x1, -R7 ;  /* 0x0000000100ce7824 */ /* 0x000fe200078e0a07 */
[----:B------:R-:W-:-:S02]  /*0ae0*/  LOP3.LUT R13, R8, 0xfffffffc, RZ, 0xc0, !PT ;  /* 0xfffffffc080d7812 */ /* 0x000fc400078ec0ff */
[----:B------:R-:W-:Y:S02]  /*0af0*/  LEA.HI R205, R3, R0, RZ, 0x3 ;  /* 0x0000000003cd7211 */ /* 0x000fe400078f18ff */
[----:B------:R-:W-:Y:S02]  /*0b00*/  SHF.R.S32.HI R7, RZ, 0x1f, R206 ;  /* 0x0000001fff077819 */ /* 0x000fe400000114ce */
[----:B------:R-:W-:Y:S02]  /*0b10*/  SHF.R.S32.HI R210, RZ, 0x7, R5 ;  /* 0x00000007ffd27819 */ /* 0x000fe40000011405 */
[----:B------:R-:W-:Y:S02]  /*0b20*/  LEA.HI R2, R7, R206, RZ, 0x2 ;  /* 0x000000ce07027211 */ /* 0x000fe400078f10ff */
[----:B------:R-:W-:Y:S02]  /*0b30*/  LOP3.LUT R3, R4, 0x3fffff0, RZ, 0xc0, !PT ;  /* 0x03fffff004037812 */ /* 0x000fe400078ec0ff */
[----:B------:R-:W-:-:S02]  /*0b40*/  SHF.R.S32.HI R8, RZ, 0x2, R2 ;  /* 0x00000002ff087819 */ /* 0x000fc40000011402 */
[----:B------:R-:W-:Y:S01]  /*0b50*/  SHF.R.S32.HI R11, RZ, 0x1f, R2 ;  /* 0x0000001fff0b7819 */ /* 0x000fe20000011402 */
[C---:B------:R-:W-:Y:S01]  /*0b60*/  IMAD.IADD R3, R0.reuse, 0x1, -R3 ;  /* 0x0000000100037824 */ /* 0x040fe200078e0a03 */
[----:B------:R-:W-:Y:S02]  /*0b70*/  LOP3.LUT R15, R205, 0xfffffff8, RZ, 0xc0, !PT ;  /* 0xfffffff8cd0f7812 */ /* 0x000fe400078ec0ff */
[----:B------:R-:W-:Y:S02]  /*0b80*/  LEA.HI R11, R11, R8, RZ, 0x3 ;  /* 0x000000080b0b7211 */ /* 0x000fe400078f18ff */
[----:B------:R-:W-:Y:S01]  /*0b90*/  SHF.R.S32.HI R9, RZ, 0x4, R4 ;  /* 0x00000004ff097819 */ /* 0x000fe20000011404 */
[C---:B------:R-:W-:Y:S01]  /*0ba0*/  IMAD.IADD R22, R0.reuse, 0x1, -R15 ;  /* 0x0000000100167824 */ /* 0x040fe200078e0a0f */
[----:B------:R-:W-:Y:S02]  /*0bb0*/  IADD3 R13, R0, -R13, RZ ;  /* 0x8000000d000d7210 */ /* 0x000fe40007ffe0ff */
[----:B------:R-:W-:Y:S01]  /*0bc0*/  LOP3.LUT R11, R11, 0xfffffff8, RZ, 0xc0, !PT ;  /* 0xfffffff80b0b7812 */ /* 0x000fe200078ec0ff */
[----:B------:R-:W-:Y:S01]  /*0bd0*/  IMAD.SHL.U32 R17, R22, 0x8, RZ ;  /* 0x0000000816117824 */ /* 0x000fe200078e00ff */
[----:B------:R-:W-:-:S02]  /*0be0*/  LEA.HI R5, R5, R210, RZ, 0x1 ;  /* 0x000000d205057211 */ /* 0x000fc400078f08ff */
[----:B------:R-:W-:Y:S01]  /*0bf0*/  LEA.HI R7, R7, R206, RZ, 0x5 ;  /* 0x000000ce07077211 */ /* 0x000fe200078f28ff */
[----:B------:R-:W-:Y:S01]  /*0c00*/  IMAD.IADD R8, R8, 0x1, -R11 ;  /* 0x0000000108087824 */ /* 0x000fe200078e0a0b */
[----:B------:R-:W-:Y:S01]  /*0c10*/  LOP3.LUT R6, R6, 0xfffffc00, RZ, 0xc0, !PT ;  /* 0xfffffc0006067812 */ /* 0x000fe200078ec0ff */
[----:B------:R-:W-:Y:S01]  /*0c20*/  VIADD R18, R17, 0x80 ;  /* 0x0000008011127836 */ /* 0x000fe20000000000 */
[----:B------:R-:W-:Y:S02]  /*0c30*/  LEA.HI R4, R4, R9, RZ, 0x1 ;  /* 0x0000000904047211 */ /* 0x000fe400078f08ff */
[----:B------:R-:W-:Y:S01]  /*0c40*/  LEA.HI R0, R13, R13, RZ, 0x1 ;  /* 0x0000000d0d007211 */ /* 0x000fe200078f08ff */
[----:B------:R-:W-:Y:S01]  /*0c50*/  IMAD R213, R3, 0x40, R6 ;  /* 0x0000004003d57824 */ /* 0x000fe200078e0206 */
[----:B------:R-:W-:Y:S02]  /*0c60*/  LOP3.LUT R5, R5, 0x3fffffe, RZ, 0xc0, !PT ;  /* 0x03fffffe05057812 */ /* 0x000fe400078ec0ff */
[----:B------:R-:W-:-:S02]  /*0c70*/  SHF.R.S32.HI R7, RZ, 0x5, R7 ;  /* 0x00000005ff077819 */ /* 0x000fc40000011407 */
[----:B------:R-:W-:Y:S01]  /*0c80*/  LOP3.LUT R4, R4, 0x1ffffffe, RZ, 0xc0, !PT ;  /* 0x1ffffffe04047812 */ /* 0x000fe200078ec0ff */
[----:B------:R-:W-:Y:S01]  /*0c90*/  IMAD.IADD R5, R210, 0x1, -R5 ;  /* 0x00000001d2057824 */ /* 0x000fe200078e0a05 */
[----:B------:R-:W-:Y:S01]  /*0ca0*/  LOP3.LUT R3, R2, 0x7ffffffc, RZ, 0xc0, !PT ;  /* 0x7ffffffc02037812 */ /* 0x000fe200078ec0ff */
[----:B------:R-:W-:Y:S01]  /*0cb0*/  IMAD R8, R7, 0x10, R8 ;  /* 0x0000001007087824 */ /* 0x000fe200078e0208 */
[----:B------:R-:W-:Y:S01]  /*0cc0*/  LOP3.LUT R0, R0, 0x1ffffffe, RZ, 0xc0, !PT ;  /* 0x1ffffffe00007812 */ /* 0x000fe200078ec0ff */
[----:B------:R-:W-:Y:S01]  /*0cd0*/  IMAD.IADD R4, R9, 0x1, -R4 ;  /* 0x0000000109047824 */ /* 0x000fe200078e0a04 */
[----:B------:R-:W-:Y:S01]  /*0ce0*/  IADD3 R19, R17, 0x40, RZ ;  /* 0x0000004011137810 */ /* 0x000fe20007ffe0ff */
[----:B------:R-:W-:Y:S01]  /*0cf0*/  IMAD.IADD R3, R206, 0x1, -R3 ;  /* 0x00000001ce037824 */ /* 0x000fe200078e0a03 */
[----:B------:R-:W-:Y:S01]  /*0d00*/  SHF.R.S32.HI R205, RZ, 0x3, R205 ;  /* 0x00000003ffcd7819 */ /* 0x000fe200000114cd */
[----:B------:R-:W-:Y:S01]  /*0d10*/  IMAD.IADD R0, R13, 0x1, -R0 ;  /* 0x000000010d007824 */ /* 0x000fe200078e0a00 */
[----:B------:R-:W-:Y:S01]  /*0d20*/  LEA R213, R4, R213, 0x3 ;  /* 0x000000d504d57211 */ /* 0x000fe200078e18ff */
[----:B------:R-:W-:Y:S01]  /*0d30*/  IMAD R211, R5, 0x40, R8 ;  /* 0x0000004005d37824 */ /* 0x000fe200078e0208 */
[----:B------:R-:W-:Y:S01]  /*0d40*/  SHF.R.S32.HI R216, RZ, 0x1f, R19 ;  /* 0x0000001fffd87819 */ /* 0x000fe20000011413 */
[----:B------:R-:W-:Y:S01]  /*0d50*/  IMAD R214, R3, R214, 0x70 ;  /* 0x0000007003d67424 */ /* 0x000fe200078e02d6 */
[----:B------:R-:W-:Y:S01]  /*0d60*/  SHF.R.S32.HI R215, RZ, 0x1f, R18 ;  /* 0x0000001fffd77819 */ /* 0x000fe20000011412 */
[----:B------:R-:W-:Y:S01]  /*0d70*/  IMAD R212, R0, 0x8, R211 ;  /* 0x0000000800d47824 */ /* 0x000fe200078e02d3 */
[----:B--2---:R-:W-:-:S07]  /*0d80*/  LOP3.LUT R16, R10, 0x1, RZ, 0xfc, !PT ;  /* 0x000000010a107812 */ /* 0x004fce00078efcff */
.L_x_37:
[----:B0-----:R-:W0:Y:S01]  /*0d90*/  SHFL.IDX PT, R0, R210, RZ, 0x1f ;  /* 0x00001fffd2007589 */ /* 0x001e2200000e0000 */
[----:B-1----:R-:W1:Y:S01]  /*0da0*/  S2UR UR4, SR_CgaCtaId ;  /* 0x00000000000479c3 */ /* 0x002e620000008800 */
[----:B------:R-:W-:Y:S01]  /*0db0*/  ULDC UR5, c[0x0][0xc38] ;  /* 0x00030e0000057ab9 */ /* 0x000fe20000000800 */
[----:B------:R-:W-:Y:S01]  /*0dc0*/  R2UR UR13, R23 ;  /* 0x00000000170d72ca */ /* 0x000fe200000e0000 */
[----:B------:R-:W-:Y:S01]  /*0dd0*/  UISETP.NE.AND UP1, UPT, UR5, 0x1, UPT ;  /* 0x000000010500788c */ /* 0x000fe2000bf25270 */
[----:B------:R-:W-:Y:S01]  /*0de0*/  IMAD.MOV.U32 R2, RZ, RZ, RZ ;  /* 0x000000ffff027224 */ /* 0x000fe200078e00ff */
[----:B------:R-:W-:Y:S01]  /*0df0*/  ULDC.64 UR8, c[0x0][0x418] ;  /* 0x0001060000087ab9 */ /* 0x000fe20000000a00 */
[----:B------:R-:W-:Y:S01]  /*0e00*/  UMOV UR37, 0x400 ;  /* 0x0000040000257882 */ /* 0x000fe20000000000 */
[----:B------:R-:W-:Y:S01]  /*0e10*/  UISETP.NE.U32.AND UP0, UPT, UR8, URZ, UPT ;  /* 0x0000003f0800728c */ /* 0x000fe2000bf05070 */
[----:B------:R-:W2:Y:S01]  /*0e20*/  LDC R81, c[0x0][0x2f0] ;  /* 0x0000bc00ff517b82 */ /* 0x000ea20000000800 */
[----:B------:R-:W-:Y:S01]  /*0e30*/  ULDC UR5, c[0x0][0xc44] ;  /* 0x0003110000057ab9 */ /* 0x000fe20000000800 */
[----:B------:R-:W-:Y:S01]  /*0e40*/  ULDC UR6, c[0x0][0x424] ;  /* 0x0001090000067ab9 */ /* 0x000fe20000000800 */
[----:B------:R-:W-:-:S02]  /*0e50*/  UISETP.NE.AND.EX UP0, UPT, UR9, URZ, UPT, UP0 ;  /* 0x0000003f0900728c */ /* 0x000fc4000bf05300 */
[----:B------:R-:W-:Y:S02]  /*0e60*/  UISETP.NE.AND UP2, UPT, UR5, 0x1, UPT ;  /* 0x000000010500788c */ /* 0x000fe4000bf45270 */
[----:B------:R-:W-:Y:S01]  /*0e70*/  USEL UR6, UR6, 0x1, UP0 ;  /* 0x0000000106067887 */ /* 0x000fe20008000000 */
[----:B------:R-:W-:Y:S01]  /*0e80*/  @UP1 ULDC UR12, c[0x0][0xc40] ;  /* 0x00031000000c1ab9 */ /* 0x000fe20000000800 */
[----:B------:R-:W-:Y:S01]  /*0e90*/  UMOV UR14, UR13 ;  /* 0x0000000d000e7c82 */ /* 0x000fe20008000000 */
[----:B0-----:R-:W-:Y:S01]  /*0ea0*/  R2UR UR7, R0 ;  /* 0x00000000000772ca */ /* 0x001fe200000e0000 */
[----:B-1----:R-:W-:-:S05]  /*0eb0*/  ULEA UR37, UR4, UR37, 0x18 ;  /* 0x0000002504257291 */ /* 0x002fca000f8ec03f */
[----:B------:R-:W-:Y:S01]  /*0ec0*/  @UP2 ULDC.64 UR10, c[0x0][0xc48] ;  /* 0x00031200000a2ab9 */ /* 0x000fe20000000a00 */
[----:B------:R-:W-:Y:S01]  /*0ed0*/  @UP1 ULDC UR4, c[0x0][0xc3c] ;  /* 0x00030f0000041ab9 */ /* 0x000fe20000000800 */
[----:B------:R-:W-:Y:S02]  /*0ee0*/  UIADD3 UR9, UR37, 0x15400, URZ ;  /* 0x0001540025097890 */ /* 0x000fe4000fffe03f */
[----:B------:R-:W-:Y:S02]  /*0ef0*/  UIMAD.WIDE.U32 UR4, UR13, UR4, URZ ;  /* 0x000000040d0472a5 */ /* 0x000fe4000f8e003f */
[----:B------:R-:W-:Y:S01]  /*0f00*/  ULOP3.LUT UP0, URZ, UR9, 0x9f, URZ, 0xc0, !UPT ;  /* 0x0000009f093f7892 */ /* 0x000fe2000f80c03f */
[----:B--2---:R-:W-:Y:S01]  /*0f10*/  IMAD R81, R81, UR6, RZ ;  /* 0x0000000651517c24 */ /* 0x004fe2000f8e02ff */
[----:B------:R-:W-:Y:S02]  /*0f20*/  @UP1 USHF.R.U32.HI UR14, URZ, UR12, UR5 ;  /* 0x0000000c3f0e1299 */ /* 0x000fe40008011605 */
[----:B------:R-:W-:Y:S01]  /*0f30*/  ULEA.HI UR8, UR7, UR7, URZ, 0x1 ;  /* 0x0000000707087291 */ /* 0x000fe2000f8f083f */
[----:B------:R-:W-:Y:S01]  /*0f40*/  VIADD R3, R81, 0x6f ;  /* 0x0000006f51037836 */ /* 0x000fe20000000000 */
[----:B------:R-:W-:Y:S01]  /*0f50*/  PLOP3.LUT P0, PT, PT, PT, UP0, 0x80, 0x0 ;  /* 0x000000000000781c */ /* 0x000fe20003f0f008 */
[----:B------:R-:W-:-:S02]  /*0f60*/  UIMAD.WIDE.U32 UR4, UR14, UR10, URZ ;  /* 0x0000000a0e0472a5 */ /* 0x000fc4000f8e003f */
[----:B------:R-:W-:Y:S01]  /*0f70*/  IMAD.U32 R209, RZ, RZ, UR14 ;  /* 0x0000000effd17e24 */ /* 0x000fe2000f8e00ff */
[----:B------:R-:W-:Y:S01]  /*0f80*/  ULOP3.LUT UR8, UR8, 0x1e, URZ, 0xc0, !UPT ;  /* 0x0000001e08087892 */ /* 0x000fe2000f8ec03f */
[----:B------:R-:W-:Y:S01]  /*0f90*/  IMAD.HI R2, R3, -0x6db6db6d, R2 ;  /* 0x9249249303027827 */ /* 0x000fe200078e0202 */
[----:B------:R-:W-:Y:S01]  /*0fa0*/  UMOV UR6, UR14 ;  /* 0x0000000e00067c82 */ /* 0x000fe20008000000 */
[----:B------:R-:W-:Y:S02]  /*0fb0*/  @UP2 USHF.R.U32.HI UR6, URZ, UR11, UR5 ;  /* 0x0000000b3f062299 */ /* 0x000fe40008011605 */
[----:B------:R-:W-:Y:S01]  /*0fc0*/  UIADD3 UR8, UR7, -UR8, URZ ;  /* 0x8000000807087290 */ /* 0x000fe2000fffe03f */
[----:B------:R-:W-:Y:S01]  /*0fd0*/  SHF.R.U32.HI R3, RZ, 0x1f, R2 ;  /* 0x0000001fff037819 */ /* 0x000fe20000011602 */
[----:B------:R-:W-:Y:S02]  /*0fe0*/  UMOV UR4, UR13 ;  /* 0x0000000d00047c82 */ /* 0x000fe40008000000 */
[----:B------:R-:W-:Y:S01]  /*0ff0*/  ULEA UR8, UR8, UR9, 0xd ;  /* 0x0000000908087291 */ /* 0x000fe2000f8e683f */
[----:B------:R-:W-:Y:S01]  /*1000*/  MOV R208, UR6 ;  /* 0x0000000600d07c02 */ /* 0x000fe20008000f00 */
[----:B------:R-:W-:Y:S01]  /*1010*/  IMAD.U32 R207, RZ, RZ, UR4 ;  /* 0x00000004ffcf7e24 */ /* 0x000fe2000f8e00ff */
[----:B------:R-:W-:Y:S01]  /*1020*/  LEA.HI.SX32 R120, R2, R3, 0x1a ;  /* 0x0000000302787211 */ /* 0x000fe200078fd2ff */
[----:B------:R-:W-:-:S04]  /*1030*/  USHF.R.U32.HI UR8, URZ, 0x4, UR8 ;  /* 0x000000043f087899 */ /* 0x000fc80008011608 */
[----:B------:R-:W-:Y:S01]  /*1040*/  ULOP3.LUT UR38, UR8, 0x3fff, URZ, 0xc0, !UPT ;  /* 0x00003fff08267892 */ /* 0x000fe2000f8ec03f */
[----:B---3-5:R-:W-:Y:S11]  /*1050*/  @!P0 BRA `(.L_x_9) ;  /* 0x0000000000408947 */ /* 0x028ff60003800000 */
[----:B------:R-:W-:Y:S01]  /*1060*/  MOV R0, 0x0 ;  /* 0x0000000000007802 */ /* 0x000fe20000000f00 */
[----:B------:R-:W-:Y:S01]  /*1070*/  ULDC.64 UR4, c[0x4][0xa8] ;  /* 0x01002a0000047ab9 */ /* 0x000fe20000000a00 */
[----:B------:R-:W-:Y:S01]  /*1080*/  ULDC.64 UR6, c[0x4][0x28] ;  /* 0x01000a0000067ab9 */ /* 0x000fe20000000a00 */
[----:B------:R-:W-:Y:S01]  /*1090*/  IMAD.U32 R4, RZ, RZ, UR4 ;  /* 0x00000004ff047e24 */ /* 0x000fe2000f8e00ff */
[----:B------:R0:W1:Y:S01]  /*10a0*/  LDC.64 R2, c[0x4][R0] ;  /* 0x0100000000027b82 */ /* 0x0000620000000a00 */
[----:B------:R-:W-:Y:S01]  /*10b0*/  IMAD.U32 R5, RZ, RZ, UR5 ;  /* 0x00000005ff057e24 */ /* 0x000fe2000f8e00ff */
[----:B------:R-:W-:Y:S01]  /*10c0*/  ULDC.64 UR4, c[0x4][0xb0] ;  /* 0x01002c0000047ab9 */ /* 0x000fe20000000a00 */
[----:B------:R-:W-:Y:S01]  /*10d0*/  IMAD.U32 R10, RZ, RZ, UR6 ;  /* 0x00000006ff0a7e24 */ /* 0x000fe2000f8e00ff */
[----:B------:R-:W-:Y:S01]  /*10e0*/  MOV R11, UR7 ;  /* 0x00000007000b7c02 */ /* 0x000fe20008000f00 */
[----:B------:R-:W-:Y:S02]  /*10f0*/  IMAD.U32 R6, RZ, RZ, UR4 ;  /* 0x00000004ff067e24 */ /* 0x000fe4000f8e00ff */
[----:B------:R-:W-:-:S02]  /*1100*/  IMAD.U32 R7, RZ, RZ, UR5 ;  /* 0x00000005ff077e24 */ /* 0x000fc4000f8e00ff */
[----:B------:R-:W-:Y:S02]  /*1110*/  IMAD.MOV.U32 R8, RZ, RZ, 0x70 ;  /* 0x00000070ff087424 */ /* 0x000fe400078e00ff */
[----:B------:R-:W-:Y:S02]  /*1120*/  IMAD.MOV.U32 R12, RZ, RZ, 0x1 ;  /* 0x00000001ff0c7424 */ /* 0x000fe400078e00ff */
[----:B0-----:R-:W-:-:S07]  /*1130*/  IMAD.MOV.U32 R13, RZ, RZ, RZ ;  /* 0x000000ffff0d7224 */ /* 0x001fce00078e00ff */
[----:B------:R-:W-:-:S07]  /*1140*/  LEPC R20, `(.L_x_9) ;  /* 0x000000001014794e */ /* 0x000fce0000000000 */
[----:B-1----:R-:W-:Y:S05]  /*1150*/  CALL.ABS.NOINC R2 ;  /* 0x0000000002007343 */ /* 0x002fea0003c00000 */
.L_x_9:
[----:B------:R-:W-:Y:S02]  /*1160*/  LOP3.LUT R0, R204, 0x1, RZ, 0xc0, !PT ;  /* 0x00000001cc007812 */ /* 0x000fe400078ec0ff */
[----:B------:R-:W-:Y:S02]  /*1170*/  ISETP.NE.AND P0, PT, R16, 0x3, PT ;  /* 0x000000031000780c */ /* 0x000fe40003f05270 */
[----:B------:R-:W-:-:S04]  /*1180*/  SHF.L.U32 R0, R0, 0x1f, RZ ;  /* 0x0000001f00007819 */ /* 0x000fc800000006ff */
[----:B------:R-:W0:Y:S02]  /*1190*/  SYNCS.PHASECHK.TRANS64.TRYWAIT P1, [UR37+0x36800], R0 ;  /* 0x03680000ff0075a7 */ /* 0x000e240008020165 */
[----:B0-----:R-:W-:Y:S05]  /*11a0*/  @!P1 BRA `(.L_x_10) ;  /* 0x000000fc00cc9947 */ /* 0x001fea0003800000 */
.L_x_131:
[----:B------:R-:W-:Y:S05]  /*11b0*/  @!P0 BRA `(.L_x_11) ;  /* 0x0000000000048947 */ /* 0x000fea0003800000 */
[----:B------:R-:W-:Y:S01]  /*11c0*/  BPT.TRAP 0x1 ;  /* 0x000000040000795c */ /* 0x000fe20000300000 */
.L_x_11:
[----:B0-----:R-:W-:Y:S02]  /*11d0*/  IMAD.U32 R0, RZ, RZ, UR36 ;  /* 0x00000024ff007e24 */ /* 0x001fe4000f8e00ff */
[----:B------:R-:W-:-:S03]  /*11e0*/  IMAD.U32 R3, RZ, RZ, UR39 ;  /* 0x00000027ff037e24 */ /* 0x000fc6000f8e00ff */
[----:B------:R-:W-:Y:S02]  /*11f0*/  LEA R0, R0, UR37, 0x3 ;  /* 0x0000002500007c11 */ /* 0x000fe4000f8e18ff */
[----:B------:R-:W-:-:S04]  /*1200*/  SHF.L.U32 R3, R3, 0x1f, RZ ;  /* 0x0000001f03037819 */ /* 0x000fc800000006ff */
[----:B------:R0:W1:Y:S01]  /*1210*/  SYNCS.PHASECHK.TRANS64.TRYWAIT P2, [R0+URZ+0x36830], R3 ;  /* 0x03683003000075a7 */ /* 0x000062000804017f */
[----:B------:R-:W-:Y:S05]  /*1220*/  @!P0 BRA `(.L_x_12) ;  /* 0x0000000000048947 */ /* 0x000fea0003800000 */
[----:B------:R-:W-:Y:S01]  /*1230*/  BPT.TRAP 0x1 ;  /* 0x000000040000795c */ /* 0x000fe20000300000 */
.L_x_12:
[----:B------:R-:W2:Y:S01]  /*1240*/  S2R R2, SR_TID.X ;  /* 0x0000000000027919 */ /* 0x000ea20000002100 */
[----:B------:R-:W-:Y:S01]  /*1250*/  IMAD.MOV.U32 R119, RZ, RZ, RZ ;  /* 0x000000ffff777224 */ /* 0x000fe200078e00ff */
[----:B--2---:R-:W-:-:S04]  /*1260*/  LOP3.LUT R2, R2, 0x7f, RZ, 0xc0, !PT ;  /* 0x0000007f02027812 */ /* 0x004fc800078ec0ff */
[----:B------:R-:W-:Y:S01]  /*1270*/  ISETP.NE.AND P1, PT, R2, RZ, PT ;  /* 0x000000ff0200720c */ /* 0x000fe20003f25270 */
[----:B-1----:R-:W-:-:S12]  /*1280*/  @P2 BRA `(.L_x_13) ;  /* 0x0000000000082947 */ /* 0x002fd80003800000 */
[----:B------:R-:W1:Y:S02]  /*1290*/  SYNCS.PHASECHK.TRANS64.TRYWAIT P2, [R0+URZ+0x36830], R3 ;  /* 0x03683003000075a7 */ /* 0x000e64000804017f */
[----:B-1----:R-:W-:Y:S05]  /*12a0*/  @!P2 BRA `(.L_x_14) ;  /* 0x000000fc00a4a947 */ /* 0x002fea0003800000 */
.L_x_13:
[----:B------:R-:W-:Y:S05]  /*12b0*/  WARPSYNC.ALL ;  /* 0x0000000000007948 */ /* 0x000fea0003800000 */
[----:B------:R-:W-:Y:S01]  /*12c0*/  UIADD3 UR37, UR37, 0x21400, URZ ;  /* 0x0002140025257890 */ /* 0x000fe2000fffe03f */
[----:B------:R-:W-:Y:S01]  /*12d0*/  WARPGROUP.ARRIVE ;  /* 0x00000000000079c5 */ /* 0x000fe20000000000 */
[----:B------:R-:W-:Y:S01]  /*12e0*/  ULOP3.LUT UR5, UR38, 0x10000, URZ, 0xfc, !UPT ;  /* 0x0001000026057892 */ /* 0x000fe2000f8efc3f */
[----:B------:R-:W-:Y:S01]  /*12f0*/  MOV R7, UR39 ;  /* 0x0000002700077c02 */ /* 0x000fe20008000f00 */
[----:B------:R-:W-:Y:S01]  /*1300*/  USHF.R.U32.HI UR37, URZ, 0x4, UR37 ;  /* 0x000000043f257899 */ /* 0x000fe20008011625 */
[----:B------:R-:W-:Y:S01]  /*1310*/  MOV R8, UR36 ;  /* 0x0000002400087c02 */ /* 0x000fe20008000f00 */
[----:B------:R-:W-:Y:S01]  /*1320*/  UMOV UR57, 0x40000040 ;  /* 0x4000004000397882 */ /* 0x000fe20000000000 */
[----:B------:R-:W-:Y:S01]  /*1330*/  UMOV UR59, 0x40000040 ;  /* 0x40000040003b7882 */ /* 0x000fe20000000000 */
[----:B------:R-:W-:Y:S01]  /*1340*/  ULOP3.LUT UR37, UR37, 0x3fff, URZ, 0xc0, !UPT ;  /* 0x00003fff25257892 */ /* 0x000fe2000f8ec03f */
[----:B------:R-:W-:Y:S01]  /*1350*/  MOV R5, UR57 ;  /* 0x0000003900057c02 */ /* 0x000fe20008000f00 */
[----:B------:R-:W-:Y:S01]  /*1360*/  UMOV UR56, UR5 ;  /* 0x0000000500387c82 */ /* 0x000fe20008000000 */
[----:B------:R-:W-:Y:S01]  /*1370*/  UMOV UR9, UR57 ;  /* 0x0000003900097c82 */ /* 0x000fe20008000000 */
[----:B------:R-:W-:Y:S01]  /*1380*/  ULOP3.LUT UR4, UR37, 0x10000, URZ, 0xfc, !UPT ;  /* 0x0001000025047892 */ /* 0x000fe2000f8efc3f */
[----:B------:R-:W-:Y:S01]  /*1390*/  MOV R6, UR56 ;  /* 0x0000003800067c02 */ /* 0x000fe20008000f00 */
[----:B------:R-:W-:Y:S01]  /*13a0*/  UMOV UR8, UR56 ;  /* 0x0000003800087c82 */ /* 0x000fe20008000000 */
[----:B------:R-:W-:Y:S01]  /*13b0*/  UMOV UR11, 0x40000040 ;  /* 0x40000040000b7882 */ /* 0x000fe20000000000 */
[----:B------:R-:W-:Y:S01]  /*13c0*/  UMOV UR12, UR56 ;  /* 0x00000038000c7c82 */ /* 0x000fe20008000000 */
[----:B------:R-:W-:Y:S01]  /*13d0*/  UMOV UR13, UR57 ;  /* 0x00000039000d7c82 */ /* 0x000fe20008000000 */
[----:B------:R-:W-:Y:S01]  /*13e0*/  MOV R4, UR4 ;  /* 0x0000000400047c02 */ /* 0x000fe20008000f00 */
[----:B------:R-:W-:Y:S01]  /*13f0*/  UIMAD UR4, UR36, 0xa80, UR4 ;  /* 0x00000a80240478a4 */ /* 0x000fe2000f8e0204 */
[----:B------:R-:W-:Y:S01]  /*1400*/  IMAD.IADD R9, R214, 0x1, R81 ;  /* 0x00000001d6097824 */ /* 0x000fe200078e0251 */
[----:B------:R-:W-:Y:S01]  /*1410*/  UMOV UR15, 0x40000040 ;  /* 0x40000040000f7882 */ /* 0x000fe20000000000 */
[----:B------:R-:W-:Y:S01]  /*1420*/  UMOV UR16, UR56 ;  /* 0x0000003800107c82 */ /* 0x000fe20008000000 */
[----:B------:R-:W-:Y:S01]  /*1430*/  UIADD3 UR10, UR4, 0x80, URZ ;  /* 0x00000080040a7890 */ /* 0x000fe2000fffe03f */
[----:B------:R-:W-:Y:S01]  /*1440*/  P2R R83, PR, RZ, 0x1 ;  /* 0x00000001ff537803 */ /* 0x000fe20000000000 */
[----:B------:R-:W-:Y:S01]  /*1450*/  UIADD3 UR14, UR4, 0x100, URZ ;  /* 0x00000100040e7890 */ /* 0x000fe2000fffe03f */
[----:B01----:R-:W-:Y:S01]  /*1460*/  @!P1 VIADD R0, R0, 0x36840 ;  /* 0x0003684000009836 */ /* 0x003fe20000000000 */
[----:B------:R-:W-:Y:S01]  /*1470*/  UMOV UR58, UR4 ;  /* 0x00000004003a7c82 */ /* 0x000fe20008000000 */
[----:B------:R-:W-:Y:S01]  /*1480*/  UIADD3 UR18, UR4, 0x180, URZ ;  /* 0x0000018004127890 */ /* 0x000fe2000fffe03f */
[----:B------:R-:W-:Y:S01]  /*1490*/  HGMMA.64x16x16.F32 R72, gdesc[UR56], RZ, !UPT, gsb0 ;  /* 0x00200000384879f0 */ /* 0x000fe2000c0008ff */
[----:B------:R-:W-:Y:S01]  /*14a0*/  UMOV UR17, UR57 ;  /* 0x0000003900117c82 */ /* 0x000fe20008000000 */
[----:B------:R-:W-:Y:S01]  /*14b0*/  UMOV UR19, 0x40000040 ;  /* 0x4000004000137882 */ /* 0x000fe20000000000 */
[----:B------:R-:W-:Y:S01]  /*14c0*/  UIADD3 UR22, UR4, 0x200, URZ ;  /* 0x0000020004167890 */ /* 0x000fe2000fffe03f */
[----:B------:R-:W-:Y:S01]  /*14d0*/  @!P1 PRMT R0, RZ, 0x654, R0 ;  /* 0x00000654ff009816 */ /* 0x000fe20000000000 */
[----:B------:R-:W-:Y:S01]  /*14e0*/  UMOV UR20, UR56 ;  /* 0x0000003800147c82 */ /* 0x000fe20008000000 */
[----:B------:R-:W-:Y:S01]  /*14f0*/  UMOV UR21, UR57 ;  /* 0x0000003900157c82 */ /* 0x000fe20008000000 */
[----:B------:R-:W-:Y:S01]  /*1500*/  UMOV UR23, 0x40000040 ;  /* 0x4000004000177882 */ /* 0x000fe20000000000 */
[----:B------:R-:W-:Y:S01]  /*1510*/  UIADD3 UR26, UR4, 0x280, URZ ;  /* 0x00000280041a7890 */ /* 0x000fe2000fffe03f */
[--C-:B------:R-:W-:Y:S01]  /*1520*/  IMAD.MOV.U32 R118, RZ, RZ, R119.reuse ;  /* 0x000000ffff767224 */ /* 0x100fe200078e0077 */
[----:B------:R-:W-:Y:S01]  /*1530*/  UMOV UR24, UR56 ;  /* 0x0000003800187c82 */ /* 0x000fe20008000000 */
[----:B------:R-:W-:Y:S01]  /*1540*/  UMOV UR25, UR57 ;  /* 0x0000003900197c82 */ /* 0x000fe20008000000 */
[----:B------:R-:W-:Y:S01]  /*1550*/  UMOV UR27, 0x40000040 ;  /* 0x40000040001b7882 */ /* 0x000fe20000000000 */
[----:B------:R-:W-:Y:S01]  /*1560*/  UIADD3 UR58, UR4, 0x300, URZ ;  /* 0x00000300043a7890 */ /* 0x000fe2000fffe03f */
[-C--:B------:R-:W-:Y:S01]  /*1570*/  MOV R117, R119.reuse ;  /* 0x0000007700757202 */ /* 0x080fe20000000f00 */
[----:B------:R-:W-:Y:S01]  /*1580*/  UMOV UR59, 0x40000040 ;  /* 0x40000040003b7882 */ /* 0x000fe20000000000 */
[----:B------:R-:W-:Y:S01]  /*1590*/  UIADD3 UR6, UR5, 0x2, URZ ;  /* 0x0000000205067890 */ /* 0x000fe2000fffe03f */
[--C-:B------:R-:W-:Y:S01]  /*15a0*/  IMAD.MOV.U32 R116, RZ, RZ, R119.reuse ;  /* 0x000000ffff747224 */ /* 0x100fe200078e0077 */
[----:B------:R-:W-:Y:S01]  /*15b0*/  UIADD3 UR30, UR4, 0x284, URZ ;  /* 0x00000284041e7890 */ /* 0x000fe2000fffe03f */
[--C-:B------:R-:W-:Y:S01]  /*15c0*/  IMAD.MOV.U32 R115, RZ, RZ, R119.reuse ;  /* 0x000000ffff737224 */ /* 0x100fe200078e0077 */
[----:B------:R-:W-:Y:S01]  /*15d0*/  UMOV UR31, 0x40000040 ;  /* 0x40000040001f7882 */ /* 0x000fe20000000000 */
        /* <DEDUP_REMOVED lines=18> */
[-C--:B------:R-:W-:Y:S01]  /*1700*/  MOV R103, R119.reuse ;  /* 0x0000007700677202 */ /* 0x080fe20000000f00 */
[--C-:B------:R-:W-:Y:S01]  /*1710*/  IMAD.MOV.U32 R101, RZ, RZ, R119.reuse ;  /* 0x000000ffff657224 */ /* 0x100fe200078e0077 */
[----:B------:R-:W-:Y:S01]  /*1720*/  MOV R89, R119 ;  /* 0x0000007700597202 */ /* 0x000fe20000000f00 */
[--C-:B------:R-:W-:Y:S01]  /*1730*/  IMAD.MOV.U32 R99, RZ, RZ, R119.reuse ;  /* 0x000000ffff637224 */ /* 0x100fe200078e0077 */
[----:B------:R-:W-:Y:S01]  /*1740*/  UMOV UR38, UR7 ;  /* 0x0000000700267c82 */ /* 0x000fe20008000000 */
[----:B------:R-:W-:Y:S01]  /*1750*/  UIADD3 UR7, UR4, 0x782, URZ ;  /* 0x0000078204077890 */ /* 0x000fe2000fffe03f */
[----:B------:R-:W-:-:S02]  /*1760*/  IMAD.MOV.U32 R97, RZ, RZ, R119 ;  /* 0x000000ffff617224 */ /* 0x000fc400078e0077 */
[--C-:B------:R-:W-:Y:S02]  /*1770*/  IMAD.MOV.U32 R95, RZ, RZ, R119.reuse ;  /* 0x000000ffff5f7224 */ /* 0x100fe400078e0077 */
[--C-:B------:R-:W-:Y:S02]  /*1780*/  IMAD.MOV.U32 R93, RZ, RZ, R119.reuse ;  /* 0x000000ffff5d7224 */ /* 0x100fe400078e0077 */
[--C-:B------:R-:W-:Y:S01]  /*1790*/  IMAD.MOV.U32 R91, RZ, RZ, R119.reuse ;  /* 0x000000ffff5b7224 */ /* 0x100fe200078e0077 */
[----:B------:R-:W-:Y:S02]  /*17a0*/  WARPGROUP.DEPBAR.LE gsb0, 0x0 ;  /* 0x00008000000079c5 */ /* 0x000fe40000010000 */
[----:B------:R-:W-:Y:S01]  /*17b0*/  WARPGROUP.ARRIVE ;  /* 0x00000000000079c5 */ /* 0x000fe20000000000 */
[--C-:B------:R-:W-:Y:S02]  /*17c0*/  IMAD.MOV.U32 R87, RZ, RZ, R119.reuse ;  /* 0x000000ffff577224 */ /* 0x100fe400078e0077 */
[----:B------:R-:W-:-:S03]  /*17d0*/  IMAD.MOV.U32 R85, RZ, RZ, R119 ;  /* 0x000000ffff557224 */ /* 0x000fc600078e0077 */
[----:B------:R-:W-:Y:S01]  /*17e0*/  HGMMA.64x16x16.F32 R64, gdesc[UR8], RZ, !UPT, gsb0 ;  /* 0x00200000084079f0 */ /* 0x000fe2000c0008ff */
[----:B------:R-:W-:Y:S01]  /*17f0*/  UIADD3 UR10, UR4, 0x2, URZ ;  /* 0x00000002040a7890 */ /* 0x000fe2000fffe03f */
[----:B------:R-:W-:Y:S01]  /*1800*/  UMOV UR8, UR6 ;  /* 0x0000000600087c82 */ /* 0x000fe20008000000 */
[----:B------:R-:W-:Y:S01]  /*1810*/  UMOV UR9, 0x40000040 ;  /* 0x4000004000097882 */ /* 0x000fe20000000000 */
[----:B------:R-:W-:Y:S01]  /*1820*/  UMOV UR11, 0x40000040 ;  /* 0x40000040000b7882 */ /* 0x000fe20000000000 */
[----:B------:R-:W-:Y:S01]  /*1830*/  UIADD3 UR6, UR5, 0x4, URZ ;  /* 0x0000000405067890 */ /* 0x000fe2000fffe03f */
[----:B------:R-:W-:Y:S02]  /*1840*/  WARPGROUP.DEPBAR.LE gsb0, 0x0 ;  /* 0x00008000000079c5 */ /* 0x000fe40000010000 */
[----:B------:R-:W-:-:S06]  /*1850*/  WARPGROUP.ARRIVE ;  /* 0x00000000000079c5 */ /* 0x000fcc0000000000 */
[----:B------:R-:W-:Y:S01]  /*1860*/  HGMMA.64x16x16.F32 R56, gdesc[UR12], RZ, !UPT, gsb0 ;  /* 0x002000000c3879f0 */ /* 0x000fe2000c0008ff */
[----:B------:R-:W-:Y:S01]  /*1870*/  UIADD3 UR14, UR4, 0x102, URZ ;  /* 0x00000102040e7890 */ /* 0x000fe2000fffe03f */
[----:B------:R-:W-:Y:S01]  /*1880*/  UMOV UR12, UR8 ;  /* 0x00000008000c7c82 */ /* 0x000fe20008000000 */
[----:B------:R-:W-:Y:S01]  /*1890*/  UMOV UR13, UR9 ;  /* 0x00000009000d7c82 */ /* 0x000fe20008000000 */
[----:B------:R-:W-:Y:S01]  /*18a0*/  UMOV UR15, 0x40000040 ;  /* 0x40000040000f7882 */ /* 0x000fe20000000000 */
        /* <DEDUP_REMOVED lines=24> */
[----:B------:R-:W-:Y:S02]  /*1a30*/  UMOV UR59, 0x40000040 ;  /* 0x40000040003b7882 */ /* 0x000fe40000000000 */
[----:B------:R-:W-:Y:S02]  /*1a40*/  WARPGROUP.DEPBAR.LE gsb0, 0x0 ;  /* 0x00008000000079c5 */ /* 0x000fe40000010000 */
[----:B------:R-:W-:-:S06]  /*1a50*/  WARPGROUP.ARRIVE ;  /* 0x00000000000079c5 */ /* 0x000fcc0000000000 */
[----:B------:R-:W-:Y:S01]  /*1a60*/  HGMMA.64x16x16.F32 R72, gdesc[UR8], R72, gsb0 ;  /* 0x00200000084879f0 */ /* 0x000fe20008000848 */
[----:B------:R-:W-:Y:S01]  /*1a70*/  UIADD3 UR10, UR4, 0x82, URZ ;  /* 0x00000082040a7890 */ /* 0x000fe2000fffe03f */
[----:B------:R-:W-:Y:S01]  /*1a80*/  UMOV UR11, 0x40000040 ;  /* 0x40000040000b7882 */ /* 0x000fe20000000000 */
        /* <DEDUP_REMOVED lines=9> */
[----:B------:R-:W-:Y:S01]  /*1b20*/  UMOV UR12, UR6 ;  /* 0x00000006000c7c82 */ /* 0x000fe20008000000 */
[----:B------:R-:W-:Y:S01]  /*1b30*/  UMOV UR13, 0x40000040 ;  /* 0x40000040000d7882 */ /* 0x000fe20000000000 */
[----:B------:R-:W-:Y:S01]  /*1b40*/  UMOV UR15, 0x40000040 ;  /* 0x40000040000f7882 */ /* 0x000fe20000000000 */
[----:B------:R-:W-:Y:S01]  /*1b50*/  UMOV UR28, UR12 ;  /* 0x0000000c001c7c82 */ /* 0x000fe20008000000 */
[----:B------:R-:W-:Y:S01]  /*1b60*/  UMOV UR29, UR13 ;  /* 0x0000000d001d7c82 */ /* 0x000fe20008000000 */
[----:B------:R-:W-:Y:S01]  /*1b70*/  UIADD3 UR6, UR5, 0x6, URZ ;  /* 0x0000000605067890 */ /* 0x000fe2000fffe03f */
[----:B------:R-:W-:Y:S02]  /*1b80*/  MOV R2, UR13 ;  /* 0x0000000d00027c02 */ /* 0x000fe40008000f00 */
[----:B------:R-:W-:Y:S01]  /*1b90*/  MOV R3, UR12 ;  /* 0x0000000c00037c02 */ /* 0x000fe20008000f00 */
[----:B------:R-:W-:-:S02]  /*1ba0*/  WARPGROUP.DEPBAR.LE gsb0, 0x0 ;  /* 0x00008000000079c5 */ /* 0x000fc40000010000 */
[----:B------:R-:W-:-:S06]  /*1bb0*/  WARPGROUP.ARRIVE ;  /* 0x00000000000079c5 */ /* 0x000fcc0000000000 */
[----:B------:R-:W-:Y:S01]  /*1bc0*/  HGMMA.64x16x16.F32 R48, gdesc[UR16], R48, gsb0 ;  /* 0x00200000103079f0 */ /* 0x000fe20008000830 */
[----:B------:R-:W-:Y:S01]  /*1bd0*/  UIADD3 UR18, UR4, 0x104, URZ ;  /* 0x0000010404127890 */ /* 0x000fe2000fffe03f */
[----:B------:R-:W-:Y:S01]  /*1be0*/  UMOV UR16, UR12 ;  /* 0x0000000c00107c82 */ /* 0x000fe20008000000 */
[----:B------:R-:W-:Y:S01]  /*1bf0*/  UMOV UR17, UR13 ;  /* 0x0000000d00117c82 */ /* 0x000fe20008000000 */
[----:B------:R-:W-:Y:S01]  /*1c00*/  UMOV UR19, 0x40000040 ;  /* 0x4000004000137882 */ /* 0x000fe20000000000 */
[----:B------:R-:W-:Y:S02]  /*1c10*/  WARPGROUP.DEPBAR.LE gsb0, 0x0 ;  /* 0x00008000000079c5 */ /* 0x000fe40000010000 */
        /* <DEDUP_REMOVED lines=16> */
[----:B------:R-:W-:Y:S02]  /*1d20*/  UIADD3 UR10, UR4, 0x802, URZ ;  /* 0x00000802040a7890 */ /* 0x000fe4000fffe03f */
        /* <DEDUP_REMOVED lines=44> */
[----:B------:R-:W-:Y:S01]  /*1ff0*/  UMOV UR14, UR10 ;  /* 0x0000000a000e7c82 */ /* 0x000fe20008000000 */
[----:B------:R-:W-:Y:S01]  /*2000*/  UMOV UR15, 0x40000040 ;  /* 0x40000040000f7882 */ /* 0x000fe20000000000 */
[----:B------:R-:W-:Y:S01]  /*2010*/  UIADD3 UR10, UR4, 0x884, URZ ;  /* 0x00000884040a7890 */ /* 0x000fe2000fffe03f */
        /* <DEDUP_REMOVED lines=43> */
[----:B------:R-:W-:Y:S03]  /*22d0*/  HGMMA.64x16x16.F32 R24, gdesc[UR16], R24, gsb0 ;  /* 0x00200000101879f0 */ /* 0x000fe60008000818 */
        /* <DEDUP_REMOVED lines=184> */
[----:B------:R-:W-:Y:S01]  /*2e60*/  UMOV UR38, UR7 ;  /* 0x0000000700267c82 */ /* 0x000fe20008000000 */
[----:B------:R-:W-:Y:S01]  /*2e70*/  UMOV UR39, 0x40000040 ;  /* 0x4000004000277882 */ /* 0x000fe20000000000 */
[----:B------:R-:W-:-:S07]  /*2e80*/  UIADD3 UR7, UR4, 0x804, URZ ;  /* 0x0000080404077890 */ /* 0x000fce000fffe03f */
[----:B------:R-:W-:Y:S01]  /*2e90*/  UMOV UR58, UR7 ;  /* 0x00000007003a7c82 */ /* 0x000fe20008000000 */
        /* <DEDUP_REMOVED lines=15> */
[----:B------:R-:W-:Y:S01]  /*2f90*/  UMOV UR12, UR44 ;  /* 0x0000002c000c7c82 */ /* 0x000fe20008000000 */
[----:B------:R-:W-:Y:S01]  /*2fa0*/  UMOV UR13, UR45 ;  /* 0x0000002d000d7c82 */ /* 0x000fe20008000000 */
[----:B------:R-:W-:Y:S02]  /*2fb0*/  UIADD3 UR6, UR5, 0x804, URZ ;  /* 0x0000080405067890 */ /* 0x000fe4000fffe03f */
[----:B------:R-:W-:Y:S01]  /*2fc0*/  UIADD3 UR5, UR5, 0x806, URZ ;  /* 0x0000080605057890 */ /* 0x000fe2000fffe03f */
        /* <DEDUP_REMOVED lines=27> */
[----:B------:R-:W-:Y:S01]  /*3180*/  ULDC UR10, c[0x0][0x9d8] ;  /* 0x00027600000a7ab9 */ /* 0x000fe20000000800 */
[----:B------:R-:W-:Y:S02]  /*3190*/  WARPGROUP.DEPBAR.LE gsb0, 0x0 ;  /* 0x00008000000079c5 */ /* 0x000fe40000010000 */
[----:B------:R-:W-:-:S06]  /*31a0*/  WARPGROUP.ARRIVE ;  /* 0x00000000000079c5 */ /* 0x000fcc0000000000 */
[----:B------:R-:W-:Y:S01]  /*31b0*/  HGMMA.64x16x16.F32 R56, gdesc[UR12], R56, gsb0 ;  /* 0x002000000c3879f0 */ /* 0x000fe20008000838 */
        /* <DEDUP_REMOVED lines=13> */
[----:B------:R-:W-:Y:S01]  /*3290*/  UIADD3 UR6, UR4, 0x784, URZ ;  /* 0x0000078404067890 */ /* 0x000fe2000fffe03f */
[----:B------:R-:W-:Y:S01]  /*32a0*/  UMOV UR12, UR48 ;  /* 0x00000030000c7c82 */ /* 0x000fe20008000000 */
[----:B------:R-:W-:Y:S01]  /*32b0*/  UMOV UR13, UR49 ;  /* 0x00000031000d7c82 */ /* 0x000fe20008000000 */
[----:B------:R-:W-:Y:S01]  /*32c0*/  UMOV UR56, UR48 ;  /* 0x0000003000387c82 */ /* 0x000fe20008000000 */
[----:B------:R-:W-:Y:S01]  /*32d0*/  UMOV UR57, UR49 ;  /* 0x0000003100397c82 */ /* 0x000fe20008000000 */
[----:B------:R-:W-:-:S02]  /*32e0*/  UMOV UR36, UR48 ;  /* 0x0000003000247c82 */ /* 0x000fc40008000000 */
        /* <DEDUP_REMOVED lines=21> */
[----:B------:R-:W-:Y:S02]  /*3440*/  R2UR UR13, R2 ;  /* 0x00000000020d72ca */ /* 0x000fe400000e0000 */
[----:B------:R-:W-:Y:S01]  /*3450*/  R2UR UR12, R3 ;  /* 0x00000000030c72ca */ /* 0x000fe200000e0000 */
        /* <DEDUP_REMOVED lines=19> */
[----:B------:R-:W-:Y:S01]  /*3590*/  UMOV UR52, UR5 ;  /* 0x0000000500347c82 */ /* 0x000fe20008000000 */
[----:B------:R-:W-:Y:S01]  /*35a0*/  UMOV UR53, 0x40000040 ;  /* 0x4000004000357882 */ /* 0x000fe20000000000 */
[----:B------:R-:W-:Y:S01]  /*35b0*/  UMOV UR54, UR7 ;  /* 0x0000000700367c82 */ /* 0x000fe20008000000 */
[----:B------:R-:W-:Y:S01]  /*35c0*/  UMOV UR55, 0x40000040 ;  /* 0x4000004000377882 */ /* 0x000fe20000000000 */
        /* <DEDUP_REMOVED lines=11> */
[----:B------:R-:W-:Y:S01]  /*3680*/  WARPGROUP.ARRIVE ;  /* 0x00000000000079c5 */ /* 0x000fe20000000000 */
[----:B------:R-:W-:Y:S01]  /*3690*/  FMUL.FTZ R72, R72, UR10 ;  /* 0x0000000a48487c20 */ /* 0x000fe20008410000 */
[----:B------:R-:W-:Y:S01]  /*36a0*/  FMUL.FTZ R73, R73, UR10 ;  /* 0x0000000a49497c20 */ /* 0x000fe20008410000 */
[----:B------:R-:W-:Y:S01]  /*36b0*/  FMUL.FTZ R76, R76, UR10 ;  /* 0x0000000a4c4c7c20 */ /* 0x000fe20008410000 */
[----:B------:R-:W-:Y:S01]  /*36c0*/  FMUL.FTZ R77, R77, UR10 ;  /* 0x0000000a4d4d7c20 */ /* 0x000fe20008410000 */
[----:B------:R-:W-:Y:S01]  /*36d0*/  FMUL.FTZ R74, R74, UR10 ;  /* 0x0000000a4a4a7c20 */ /* 0x000fe20008410000 */
[----:B------:R-:W-:Y:S01]  /*36e0*/  HGMMA.64x16x16.F32 R64, gdesc[UR52], R64, gsb0 ;  /* 0x00200000344079f0 */ /* 0x000fe20008000840 */
[----:B------:R-:W-:Y:S01]  /*36f0*/  UIADD3 UR54, UR4, 0x806, URZ ;  /* 0x0000080604367890 */ /* 0x000fe2000fffe03f */
[----:B------:R-:W0:Y:S01]  /*3700*/  MUFU.TANH R72, R72 ;  /* 0x0000004800487308 */ /* 0x000e220000002400 */
[----:B------:R-:W-:Y:S01]  /*3710*/  UMOV UR55, 0x40000040 ;  /* 0x4000004000377882 */ /* 0x000fe20000000000 */
[----:B------:R-:W-:Y:S01]  /*3720*/  FMUL.FTZ R75, R75, UR10 ;  /* 0x0000000a4b4b7c20 */ /* 0x000fe20008410000 */
[----:B------:R-:W-:Y:S01]  /*3730*/  FMUL.FTZ R78, R78, UR10 ;  /* 0x0000000a4e4e7c20 */ /* 0x000fe20008410000 */
[----:B------:R-:W-:-:S04]  /*3740*/  FMUL.FTZ R79, R79, UR10 ;  /* 0x0000000a4f4f7c20 */ /* 0x000fc80008410000 */
[----:B------:R-:W1:Y:S08]  /*3750*/  MUFU.TANH R73, R73 ;  /* 0x0000004900497308 */ /* 0x000e700000002400 */
[----:B------:R-:W2:Y:S08]  /*3760*/  MUFU.TANH R76, R76 ;  /* 0x0000004c004c7308 */ /* 0x000eb00000002400 */
[----:B------:R-:W-:Y:S08]  /*3770*/  MUFU.TANH R77, R77 ;  /* 0x0000004d004d7308 */ /* 0x000ff00000002400 */
[----:B------:R-:W3:Y:S08]  /*3780*/  MUFU.TANH R2, R74 ;  /* 0x0000004a00027308 */ /* 0x000ef00000002400 */
[----:B------:R4:W-:Y:S08]  /*3790*/  MUFU.TANH R3, R75 ;  /* 0x0000004b00037308 */ /* 0x0009f00000002400 */
[----:B------:R-:W-:Y:S01]  /*37a0*/  MUFU.TANH R6, R78 ;  /* 0x0000004e00067308 */ /* 0x000fe20000002400 */
[----:B----4-:R-:W-:Y:S01]  /*37b0*/  MOV R75, R119 ;  /* 0x00000077004b7202 */ /* 0x010fe20000000f00 */
[----:B------:R-:W-:-:S02]  /*37c0*/  WARPGROUP.DEPBAR.LE gsb0, 0x0 ;  /* 0x00008000000079c5 */ /* 0x000fc40000010000 */
[----:B------:R-:W-:Y:S01]  /*37d0*/  WARPGROUP.ARRIVE ;  /* 0x00000000000079c5 */ /* 0x000fe20000000000 */
[----:B------:R-:W-:Y:S01]  /*37e0*/  FMUL.FTZ R66, R66, UR10 ;  /* 0x0000000a42427c20 */ /* 0x000fe20008410000 */
[----:B------:R-:W-:Y:S01]  /*37f0*/  FMUL.FTZ R64, R64, UR10 ;  /* 0x0000000a40407c20 */ /* 0x000fe20008410000 */
[----:B------:R-:W-:Y:S01]  /*3800*/  FMUL.FTZ R65, R65, UR10 ;  /* 0x0000000a41417c20 */ /* 0x000fe20008410000 */
[----:B------:R-:W-:Y:S01]  /*3810*/  FMUL.FTZ R68, R68, UR10 ;  /* 0x0000000a44447c20 */ /* 0x000fe20008410000 */
[----:B------:R4:W-:Y:S01]  /*3820*/  MUFU.TANH R12, R66 ;  /* 0x00000042000c7308 */ /* 0x0009e20000002400 */
[----:B------:R-:W-:Y:S01]  /*3830*/  HGMMA.64x16x16.F32 R56, gdesc[UR52], R56, gsb0 ;  /* 0x00200000343879f0 */ /* 0x000fe20008000838 */
[----:B------:R-:W-:Y:S01]  /*3840*/  UIADD3 UR54, UR4, 0x886, URZ ;  /* 0x0000088604367890 */ /* 0x000fe2000fffe03f */
[----:B------:R-:W-:Y:S01]  /*3850*/  FMUL.FTZ R69, R69, UR10 ;  /* 0x0000000a45457c20 */ /* 0x000fe20008410000 */
[----:B------:R-:W-:Y:S01]  /*3860*/  UMOV UR55, 0x40000040 ;  /* 0x4000004000377882 */ /* 0x000fe20000000000 */
[----:B------:R-:W-:Y:S01]  /*3870*/  FMUL.FTZ R70, R70, UR10 ;  /* 0x0000000a46467c20 */ /* 0x000fe20008410000 */
[----:B------:R-:W-:Y:S01]  /*3880*/  FMUL.FTZ R67, R67, UR10 ;  /* 0x0000000a43437c20 */ /* 0x000fe20008410000 */
[----:B------:R-:W-:Y:S01]  /*3890*/  FMUL.FTZ R71, R71, UR10 ;  /* 0x0000000a47477c20 */ /* 0x000fe20008410000 */
[----:B------:R-:W5:Y:S01]  /*38a0*/  MUFU.TANH R64, R64 ;  /* 0x0000004000407308 */ /* 0x000f620000002400 */
[----:B----4-:R-:W-:-:S05]  /*38b0*/  IMAD R66, R120, -0x70, R9 ;  /* 0xffffff9078427824 */ /* 0x010fca00078e0209 */
[C---:B------:R-:W-:Y:S02]  /*38c0*/  ISETP.GT.AND P4, PT, R66.reuse, RZ, PT ;  /* 0x000000ff4200720c */ /* 0x040fe40003f84270 */
[C---:B------:R-:W-:Y:S01]  /*38d0*/  ISETP.GT.AND P2, PT, R66.reuse, 0x1, PT ;  /* 0x000000014200780c */ /* 0x040fe20003f44270 */
[----:B------:R-:W4:Y:S01]  /*38e0*/  MUFU.TANH R65, R65 ;  /* 0x0000004100417308 */ /* 0x000f220000002400 */
[----:B------:R-:W-:Y:S02]  /*38f0*/  ISETP.GT.AND P3, PT, R66, 0x8, PT ;  /* 0x000000084200780c */ /* 0x000fe40003f64270 */
[----:B0-----:R-:W-:Y:S02]  /*3900*/  FSEL R72, R72, -INF , P4 ;  /* 0xff80000048487808 */ /* 0x001fe40002000000 */
[----:B-1----:R-:W-:Y:S02]  /*3910*/  FSEL R73, R73, -INF , P2 ;  /* 0xff80000049497808 */ /* 0x002fe40001000000 */
[----:B------:R-:W-:Y:S01]  /*3920*/  ISETP.GT.AND P6, PT, R66, 0x9, PT ;  /* 0x000000094200780c */ /* 0x000fe20003fc4270 */
[----:B------:R-:W0:Y:S01]  /*3930*/  MUFU.TANH R68, R68 ;  /* 0x0000004400447308 */ /* 0x000e220000002400 */
[----:B--2---:R-:W-:-:S02]  /*3940*/  FSEL R76, R76, -INF , P3 ;  /* 0xff8000004c4c7808 */ /* 0x004fc40001800000 */
[----:B------:R-:W-:Y:S02]  /*3950*/  FMNMX.FTZ R13, R72, R73, !PT ;  /* 0x00000049480d7209 */ /* 0x000fe40007810000 */
[----:B------:R-:W-:Y:S02]  /*3960*/  ISETP.GT.AND P5, PT, R66, 0x10, PT ;  /* 0x000000104200780c */ /* 0x000fe40003fa4270 */
[----:B------:R-:W-:Y:S01]  /*3970*/  FMNMX.FTZ R13, R76, R13, !PT ;  /* 0x0000000d4c0d7209 */ /* 0x000fe20007810000 */
[----:B------:R1:W2:Y:S01]  /*3980*/  MUFU.TANH R10, R79 ;  /* 0x0000004f000a7308 */ /* 0x0002a20000002400 */
[----:B---3--:R-:W-:Y:S02]  /*3990*/  FSEL R2, R2, -INF , P4 ;  /* 0xff80000002027808 */ /* 0x008fe40002000000 */
[----:B------:R-:W-:Y:S02]  /*39a0*/  ISETP.GT.AND P4, PT, R66, 0x11, PT ;  /* 0x000000114200780c */ /* 0x000fe40003f84270 */
[----:B-----5:R-:W-:-:S02]  /*39b0*/  FSEL R64, R64, -INF , P5 ;  /* 0xff80000040407808 */ /* 0x020fc40002800000 */
[----:B------:R-:W-:Y:S01]  /*39c0*/  FSEL R3, R3, -INF , P2 ;  /* 0xff80000003037808 */ /* 0x000fe20001000000 */
[----:B------:R-:W3:Y:S01]  /*39d0*/  MUFU.TANH R69, R69 ;  /* 0x0000004500457308 */ /* 0x000ee20000002400 */
[----:B------:R-:W-:Y:S01]  /*39e0*/  ISETP.GT.AND P2, PT, R66, 0x18, PT ;  /* 0x000000184200780c */ /* 0x000fe20003f44270 */
[--C-:B-1----:R-:W-:Y:S01]  /*39f0*/  IMAD.MOV.U32 R79, RZ, RZ, R119.reuse ;  /* 0x000000ffff4f7224 */ /* 0x102fe200078e0077 */
[----:B----4-:R-:W-:Y:S01]  /*3a00*/  FSEL R74, R65, -INF , P4 ;  /* 0xff800000414a7808 */ /* 0x010fe20002000000 */
[----:B------:R-:W-:Y:S01]  /*3a10*/  IMAD.MOV.U32 R65, RZ, RZ, R119 ;  /* 0x000000ffff417224 */ /* 0x000fe200078e0077 */
[----:B------:R-:W-:Y:S02]  /*3a20*/  FSEL R6, R6, -INF , P3 ;  /* 0xff80000006067808 */ /* 0x000fe40001800000 */
[----:B------:R-:W-:Y:S01]  /*3a30*/  ISETP.GT.AND P3, PT, R66, 0x19, PT ;  /* 0x000000194200780c */ /* 0x000fe20003f64270 */
[----:B------:R1:W-:Y:S01]  /*3a40*/  MUFU.TANH R20, R70 ;  /* 0x0000004600147308 */ /* 0x0003e20000002400 */
[----:B0-----:R-:W-:-:S02]  /*3a50*/  FSEL R68, R68, -INF , P2 ;  /* 0xff80000044447808 */ /* 0x001fc40001000000 */
[----:B--2---:R-:W-:Y:S01]  /*3a60*/  FSEL R10, R10, -INF , P6 ;  /* 0xff8000000a0a7808 */ /* 0x004fe20003000000 */
[----:B------:R-:W-:Y:S02]  /*3a70*/  WARPGROUP.DEPBAR.LE gsb0, 0x0 ;  /* 0x00008000000079c5 */ /* 0x000fe40000010000 */
[----:B------:R-:W-:Y:S01]  /*3a80*/  WARPGROUP.ARRIVE ;  /* 0x00000000000079c5 */ /* 0x000fe20000000000 */
[----:B------:R-:W-:Y:S01]  /*3a90*/  FMUL.FTZ R56, R56, UR10 ;  /* 0x0000000a38387c20 */ /* 0x000fe20008410000 */
[----:B------:R-:W-:Y:S01]  /*3aa0*/  FMUL.FTZ R57, R57, UR10 ;  /* 0x0000000a39397c20 */ /* 0x000fe20008410000 */
[----:B-1----:R-:W-:Y:S01]  /*3ab0*/  FSEL R70, R77, -INF , P6 ;  /* 0xff8000004d467808 */ /* 0x002fe20003000000 */
[----:B------:R-:W-:Y:S01]  /*3ac0*/  FMUL.FTZ R60, R60, UR10 ;  /* 0x0000000a3c3c7c20 */ /* 0x000fe20008410000 */
[----:B------:R0:W-:Y:S01]  /*3ad0*/  MUFU.TANH R14, R67 ;  /* 0x00000043000e7308 */ /* 0x0001e20000002400 */
[----:B------:R-:W-:Y:S01]  /*3ae0*/  HGMMA.64x16x16.F32 R48, gdesc[UR52], R48, gsb0 ;  /* 0x00200000343079f0 */ /* 0x000fe20008000830 */
[----:B------:R-:W-:Y:S01]  /*3af0*/  UIADD3 UR54, UR4, 0x906, URZ ;  /* 0x0000090604367890 */ /* 0x000fe2000fffe03f */
[----:B------:R-:W-:Y:S01]  /*3b00*/  FMNMX.FTZ R13, R70, R13, !PT ;  /* 0x0000000d460d7209 */ /* 0x000fe20007810000 */
[----:B------:R-:W-:Y:S01]  /*3b10*/  UMOV UR55, 0x40000040 ;  /* 0x4000004000377882 */ /* 0x000fe20000000000 */
[----:B------:R-:W-:Y:S01]  /*3b20*/  FMUL.FTZ R62, R62, UR10 ;  /* 0x0000000a3e3e7c20 */ /* 0x000fe20008410000 */
[----:B------:R-:W-:Y:S01]  /*3b30*/  FMUL.FTZ R61, R61, UR10 ;  /* 0x0000000a3d3d7c20 */ /* 0x000fe20008410000 */
[----:B------:R-:W-:Y:S01]  /*3b40*/  FMNMX.FTZ R15, R64, R13, !PT ;  /* 0x0000000d400f7209 */ /* 0x000fe20007810000 */
[----:B------:R-:W1:Y:S01]  /*3b50*/  MUFU.TANH R56, R56 ;  /* 0x0000003800387308 */ /* 0x000e620000002400 */
[----:B------:R-:W-:Y:S01]  /*3b60*/  FMUL.FTZ R58, R58, UR10 ;  /* 0x0000000a3a3a7c20 */ /* 0x000fe20008410000 */
[----:B------:R-:W-:Y:S01]  /*3b70*/  FMUL.FTZ R59, R59, UR10 ;  /* 0x0000000a3b3b7c20 */ /* 0x000fe20008410000 */
[----:B------:R-:W-:Y:S01]  /*3b80*/  FMNMX.FTZ R15, R74, R15, !PT ;  /* 0x0000000f4a0f7209 */ /* 0x000fe20007810000 */
[----:B------:R-:W-:Y:S01]  /*3b90*/  FMUL.FTZ R63, R63, UR10 ;  /* 0x0000000a3f3f7c20 */ /* 0x000fe20008410000 */
[----:B------:R-:W-:Y:S01]  /*3ba0*/  ISETP.GT.AND P6, PT, R66, 0x20, PT ;  /* 0x000000204200780c */ /* 0x000fe20003fc4270 */
[--C-:B------:R-:W-:Y:S01]  /*3bb0*/  IMAD.MOV.U32 R77, RZ, RZ, R119.reuse ;  /* 0x000000ffff4d7224 */ /* 0x100fe200078e0077 */
[----:B---3--:R-:W-:Y:S01]  /*3bc0*/  FSEL R78, R69, -INF , P3 ;  /* 0xff800000454e7808 */ /* 0x008fe20001800000 */
[----:B------:R-:W2:Y:S01]  /*3bd0*/  MUFU.TANH R57, R57 ;  /* 0x0000003900397308 */ /* 0x000ea20000002400 */
[----:B------:R-:W-:Y:S01]  /*3be0*/  FMNMX.FTZ R15, R68, R15, !PT ;  /* 0x0000000f440f7209 */ /* 0x000fe20007810000 */
[--C-:B------:R-:W-:Y:S01]  /*3bf0*/  IMAD.MOV.U32 R69, RZ, RZ, R119.reuse ;  /* 0x000000ffff457224 */ /* 0x100fe200078e0077 */
[----:B------:R-:W-:Y:S01]  /*3c00*/  FSEL R12, R12, -INF , P5 ;  /* 0xff8000000c0c7808 */ /* 0x000fe20002800000 */
[----:B0-----:R-:W-:Y:S01]  /*3c10*/  IMAD.MOV.U32 R67, RZ, RZ, R119 ;  /* 0x000000ffff437224 */ /* 0x001fe200078e0077 */
[----:B------:R-:W-:-:S02]  /*3c20*/  ISETP.GT.AND P5, PT, R66, 0x21, PT ;  /* 0x000000214200780c */ /* 0x000fc40003fa4270 */
[----:B------:R-:W-:Y:S01]  /*3c30*/  FMNMX.FTZ R15, R78, R15, !PT ;  /* 0x0000000f4e0f7209 */ /* 0x000fe20007810000 */
[----:B------:R-:W0:Y:S01]  /*3c40*/  MUFU.TANH R60, R60 ;  /* 0x0000003c003c7308 */ /* 0x000e220000002400 */
[----:B-1----:R-:W-:Y:S02]  /*3c50*/  FSEL R80, R56, -INF , P6 ;  /* 0xff80000038507808 */ /* 0x002fe40003000000 */
[----:B------:R-:W-:Y:S02]  /*3c60*/  FSEL R14, R14, -INF , P4 ;  /* 0xff8000000e0e7808 */ /* 0x000fe40002000000 */
[----:B------:R-:W-:Y:S02]  /*3c70*/  ISETP.GT.AND P4, PT, R66, 0x28, PT ;  /* 0x000000284200780c */ /* 0x000fe40003f84270 */
[----:B------:R-:W-:Y:S01]  /*3c80*/  FMNMX.FTZ R21, R80, R15, !PT ;  /* 0x0000000f50157209 */ /* 0x000fe20007810000 */
[----:B------:R-:W1:Y:S01]  /*3c90*/  MUFU.TANH R71, R71 ;  /* 0x0000004700477308 */ /* 0x000e620000002400 */
[----:B--2---:R-:W-:Y:S01]  /*3ca0*/  FSEL R82, R57, -INF , P5 ;  /* 0xff80000039527808 */ /* 0x004fe20002800000 */
[----:B------:R-:W-:Y:S01]  /*3cb0*/  IMAD.MOV.U32 R57, RZ, RZ, R119 ;  /* 0x000000ffff397224 */ /* 0x000fe200078e0077 */
[----:B------:R-:W-:-:S02]  /*3cc0*/  FSEL R20, R20, -INF , P2 ;  /* 0xff80000014147808 */ /* 0x000fc40001000000 */
[----:B------:R-:W-:Y:S02]  /*3cd0*/  ISETP.GT.AND P2, PT, R66, 0x29, PT ;  /* 0x000000294200780c */ /* 0x000fe40003f44270 */
[----:B------:R-:W-:Y:S01]  /*3ce0*/  FMNMX.FTZ R21, R82, R21, !PT ;  /* 0x0000001552157209 */ /* 0x000fe20007810000 */
[----:B------:R-:W-:Y:S01]  /*3cf0*/  MUFU.TANH R62, R62 ;  /* 0x0000003e003e7308 */ /* 0x000fe20000002400 */
[----:B0-----:R-:W-:-:S04]  /*3d00*/  FSEL R60, R60, -INF , P4 ;  /* 0xff8000003c3c7808 */ /* 0x001fc80002000000 */
[----:B------:R-:W-:-:S03]  /*3d10*/  FMNMX.FTZ R21, R60, R21, !PT ;  /* 0x000000153c157209 */ /* 0x000fc60007810000 */
[----:B------:R-:W-:Y:S01]  /*3d20*/  MUFU.TANH R61, R61 ;  /* 0x0000003d003d7308 */ /* 0x000fe20000002400 */
[----:B------:R-:W-:Y:S02]  /*3d30*/  WARPGROUP.DEPBAR.LE gsb0, 0x0 ;  /* 0x00008000000079c5 */ /* 0x000fe40000010000 */
[----:B------:R-:W-:Y:S01]  /*3d40*/  WARPGROUP.ARRIVE ;  /* 0x00000000000079c5 */ /* 0x000fe20000000000 */
[----:B------:R-:W-:Y:S01]  /*3d50*/  FMUL.FTZ R48, R48, UR10 ;  /* 0x0000000a30307c20 */ /* 0x000fe20008410000 */
[----:B------:R-:W-:-:S03]  /*3d60*/  FMUL.FTZ R49, R49, UR10 ;  /* 0x0000000a31317c20 */ /* 0x000fc60008410000 */
[----:B------:R-:W-:Y:S01]  /*3d70*/  MUFU.TANH R58, R58 ;  /* 0x0000003a003a7308 */ /* 0x000fe20000002400 */
[----:B------:R-:W-:Y:S01]  /*3d80*/  FMUL.FTZ R52, R52, UR10 ;  /* 0x0000000a34347c20 */ /* 0x000fe20008410000 */
[----:B------:R-:W-:Y:S01]  /*3d90*/  FMUL.FTZ R51, R51, UR10 ;  /* 0x0000000a33337c20 */ /* 0x000fe20008410000 */
[----:B------:R-:W-:Y:S01]  /*3da0*/  HGMMA.64x16x16.F32 R40, gdesc[UR52], R40, gsb0 ;  /* 0x00200000342879f0 */ /* 0x000fe20008000828 */
[----:B------:R-:W-:Y:S01]  /*3db0*/  UIADD3 UR54, UR4, 0x986, URZ ;  /* 0x0000098604367890 */ /* 0x000fe2000fffe03f */
[----:B------:R-:W-:Y:S01]  /*3dc0*/  FMUL.FTZ R53, R53, UR10 ;  /* 0x0000000a35357c20 */ /* 0x000fe20008410000 */
[----:B------:R-:W-:Y:S01]  /*3dd0*/  UMOV UR55, 0x40000040 ;  /* 0x4000004000377882 */ /* 0x000fe20000000000 */
[----:B------:R-:W-:Y:S01]  /*3de0*/  UMOV UR4, UR52 ;  /* 0x0000003400047c82 */ /* 0x000fe20008000000 */
[----:B------:R-:W0:Y:S01]  /*3df0*/  MUFU.TANH R48, R48 ;  /* 0x0000003000307308 */ /* 0x000e220000002400 */
[----:B------:R-:W-:Y:S01]  /*3e00*/  FMUL.FTZ R50, R50, UR10 ;  /* 0x0000000a32327c20 */ /* 0x000fe20008410000 */
[----:B------:R-:W-:Y:S01]  /*3e10*/  FMUL.FTZ R54, R54, UR10 ;  /* 0x0000000a36367c20 */ /* 0x000fe20008410000 */
[----:B------:R-:W-:-:S05]  /*3e20*/  FMUL.FTZ R55, R55, UR10 ;  /* 0x0000000a37377c20 */ /* 0x000fca0008410000 */
[----:B------:R-:W2:Y:S08]  /*3e30*/  MUFU.TANH R59, R59 ;  /* 0x0000003b003b7308 */ /* 0x000eb00000002400 */
[----:B------:R-:W-:Y:S08]  /*3e40*/  MUFU.TANH R49, R49 ;  /* 0x0000003100317308 */ /* 0x000ff00000002400 */
[----:B------:R-:W3:Y:S08]  /*3e50*/  MUFU.TANH R52, R52 ;  /* 0x0000003400347308 */ /* 0x000ef00000002400 */
[----:B------:R-:W4:Y:S08]  /*3e60*/  MUFU.TANH R63, R63 ;  /* 0x0000003f003f7308 */ /* 0x000f300000002400 */
[----:B------:R-:W5:Y:S01]  /*3e70*/  MUFU.TANH R51, R51 ;  /* 0x0000003300337308 */ /* 0x000f620000002400 */
[----:B------:R-:W-:-:S02]  /*3e80*/  WARPGROUP.DEPBAR.LE gsb0, 0x0 ;  /* 0x00008000000079c5 */ /* 0x000fc40000010000 */
[----:B------:R-:W-:Y:S01]  /*3e90*/  WARPGROUP.ARRIVE ;  /* 0x00000000000079c5 */ /* 0x000fe20000000000 */
[----:B------:R-:W-:-:S04]  /*3ea0*/  FMUL.FTZ R40, R40, UR10 ;  /* 0x0000000a28287c20 */ /* 0x000fc80008410000 */
[----:B------:R-:W5:Y:S01]  /*3eb0*/  MUFU.TANH R53, R53 ;  /* 0x0000003500357308 */ /* 0x000f620000002400 */
[----:B------:R-:W-:Y:S01]  /*3ec0*/  FMUL.FTZ R41, R41, UR10 ;  /* 0x0000000a29297c20 */ /* 0x000fe20008410000 */
[----:B------:R-:W-:Y:S01]  /*3ed0*/  FMUL.FTZ R42, R42, UR10 ;  /* 0x0000000a2a2a7c20 */ /* 0x000fe20008410000 */
[----:B------:R-:W-:Y:S01]  /*3ee0*/  FMUL.FTZ R44, R44, UR10 ;  /* 0x0000000a2c2c7c20 */ /* 0x000fe20008410000 */
[----:B------:R-:W-:Y:S01]  /*3ef0*/  HGMMA.64x16x16.F32 R32, gdesc[UR52], R32, gsb0 ;  /* 0x00200000342079f0 */ /* 0x000fe20008000820 */
[----:B------:R-:W-:Y:S01]  /*3f00*/  FMUL.FTZ R45, R45, UR10 ;  /* 0x0000000a2d2d7c20 */ /* 0x000fe20008410000 */
[----:B------:R-:W-:Y:S01]  /*3f10*/  FMUL.FTZ R46, R46, UR10 ;  /* 0x0000000a2e2e7c20 */ /* 0x000fe20008410000 */
[----:B------:R-:W-:Y:S01]  /*3f20*/  FMUL.FTZ R43, R43, UR10 ;  /* 0x0000000a2b2b7c20 */ /* 0x000fe20008410000 */
[----:B------:R1:W-:Y:S01]  /*3f30*/  MUFU.TANH R5, R40 ;  /* 0x0000002800057308 */ /* 0x0003e20000002400 */
[----:B------:R-:W-:-:S07]  /*3f40*/  FMUL.FTZ R47, R47, UR10 ;  /* 0x0000000a2f2f7c20 */ /* 0x000fce0008410000 */
[----:B------:R-:W5:Y:S01]  /*3f50*/  MUFU.TANH R50, R50 ;  /* 0x0000003200327308 */ /* 0x000f620000002400 */
[----:B-1----:R-:W-:Y:S01]  /*3f60*/  FSEL R40, R71, -INF , P3 ;  /* 0xff80000047287808 */ /* 0x002fe20001800000 */
[----:B------:R-:W-:Y:S01]  /*3f70*/  IMAD.MOV.U32 R71, RZ, RZ, R119 ;  /* 0x000000ffff477224 */ /* 0x000fe200078e0077 */
[----:B------:R-:W-:-:S04]  /*3f80*/  ISETP.GT.AND P3, PT, R66, 0x30, PT ;  /* 0x000000304200780c */ /* 0x000fc80003f64270 */
[----:B0-----:R-:W-:Y:S01]  /*3f90*/  FSEL R84, R48, -INF , P3 ;  /* 0xff80000030547808 */ /* 0x001fe20001800000 */
[----:B------:R2:W-:Y:S08]  /*3fa0*/  MUFU.TANH R7, R42 ;  /* 0x0000002a00077308 */ /* 0x0005f00000002400 */
[----:B------:R-:W0:Y:S01]  /*3fb0*/  MUFU.TANH R41, R41 ;  /* 0x0000002900297308 */ /* 0x000e220000002400 */
[----:B--2---:R-:W-:Y:S01]  /*3fc0*/  FSEL R42, R59, -INF , P5 ;  /* 0xff8000003b2a7808 */ /* 0x004fe20002800000 */
[----:B------:R-:W-:Y:S01]  /*3fd0*/  IMAD.MOV.U32 R59, RZ, RZ, R119 ;  /* 0x000000ffff3b7224 */ /* 0x000fe200078e0077 */
[----:B------:R-:W-:-:S04]  /*3fe0*/  ISETP.GT.AND P5, PT, R66, 0x38, PT ;  /* 0x000000384200780c */ /* 0x000fc80003fa4270 */
[----:B---3--:R-:W-:Y:S01]  /*3ff0*/  FSEL R88, R52, -INF , P5 ;  /* 0xff80000034587808 */ /* 0x008fe20002800000 */
[----:B------:R-:W1:Y:S08]  /*4000*/  MUFU.TANH R54, R54 ;  /* 0x0000003600367308 */ /* 0x000e700000002400 */
[----:B------:R4:W2:Y:S01]  /*4010*/  MUFU.TANH R8, R44 ;  /* 0x0000002c00087308 */ /* 0x0008a20000002400 */
[----:B------:R-:W-:-:S02]  /*4020*/  WARPGROUP.DEPBAR.LE gsb0, 0x0 ;  /* 0x00008000000079c5 */ /* 0x000fc40000010000 */
[----:B------:R-:W-:Y:S01]  /*4030*/  WARPGROUP.ARRIVE ;  /* 0x00000000000079c5 */ /* 0x000fe20000000000 */
[----:B------:R-:W-:Y:S01]  /*4040*/  FMUL.FTZ R13, R34, UR10 ;  /* 0x0000000a220d7c20 */ /* 0x000fe20008410000 */
[----:B------:R-:W-:Y:S01]  /*4050*/  FSEL R34, R62, -INF , P4 ;  /* 0xff8000003e227808 */ /* 0x000fe20002000000 */
[----:B------:R-:W-:Y:S01]  /*4060*/  FMUL.FTZ R11, R32, UR10 ;  /* 0x0000000a200b7c20 */ /* 0x000fe20008410000 */
[----:B------:R-:W-:Y:S01]  /*4070*/  FSEL R62, R61, -INF , P2 ;  /* 0xff8000003d3e7808 */ /* 0x000fe20001000000 */
[----:B------:R-:W3:Y:S01]  /*4080*/  MUFU.TANH R55, R55 ;  /* 0x0000003700377308 */ /* 0x000ee20000002400 */
[----:B------:R-:W-:Y:S01]  /*4090*/  HGMMA.64x16x16.F32 R24, gdesc[UR4], R24, gsb0 ;  /* 0x00200000041879f0 */ /* 0x000fe20008000818 */
[----:B------:R-:W-:Y:S01]  /*40a0*/  FSEL R32, R58, -INF , P6 ;  /* 0xff8000003a207808 */ /* 0x000fe20003000000 */
[----:B------:R-:W-:Y:S01]  /*40b0*/  FMUL.FTZ R33, R33, UR10 ;  /* 0x0000000a21217c20 */ /* 0x000fe20008410000 */
[----:B------:R-:W-:Y:S01]  /*40c0*/  ISETP.GT.AND P6, PT, R66, 0x31, PT ;  /* 0x000000314200780c */ /* 0x000fe20003fc4270 */
[----:B------:R-:W-:Y:S01]  /*40d0*/  FMUL.FTZ R15, R36, UR10 ;  /* 0x0000000a240f7c20 */ /* 0x000fe20008410000 */
[----:B------:R-:W-:Y:S01]  /*40e0*/  FMNMX.FTZ R21, R62, R21, !PT ;  /* 0x000000153e157209 */ /* 0x000fe20007810000 */
[----:B------:R-:W-:Y:S01]  /*40f0*/  FMUL.FTZ R37, R37, UR10 ;  /* 0x0000000a25257c20 */ /* 0x000fe20008410000 */
[----:B------:R-:W-:Y:S01]  /*4100*/  FSEL R86, R49, -INF , P6 ;  /* 0xff80000031567808 */ /* 0x000fe20003000000 */
[----:B------:R5:W-:Y:S01]  /*4110*/  MUFU.TANH R9, R46 ;  /* 0x0000002e00097308 */ /* 0x000be20000002400 */
[----:B------:R-:W-:Y:S01]  /*4120*/  FMNMX.FTZ R49, R84, R21, !PT ;  /* 0x0000001554317209 */ /* 0x000fe20007810000 */
[----:B------:R-:W-:Y:S01]  /*4130*/  FMUL.FTZ R21, R38, UR10 ;  /* 0x0000000a26157c20 */ /* 0x000fe20008410000 */
[----:B------:R-:W-:Y:S01]  /*4140*/  ISETP.GT.AND P4, PT, R66, 0x39, PT ;  /* 0x000000394200780c */ /* 0x000fe20003f84270 */
[----:B------:R-:W-:Y:S01]  /*4150*/  FMUL.FTZ R35, R35, UR10 ;  /* 0x0000000a23237c20 */ /* 0x000fe20008410000 */
[----:B------:R-:W-:Y:S01]  /*4160*/  FMNMX.FTZ R49, R86, R49, !PT ;  /* 0x0000003156317209 */ /* 0x000fe20007810000 */
[----:B------:R-:W-:Y:S01]  /*4170*/  FMUL.FTZ R39, R39, UR10 ;  /* 0x0000000a27277c20 */ /* 0x000fe20008410000 */
[----:B----4-:R-:W-:Y:S01]  /*4180*/  FSEL R44, R63, -INF , P2 ;  /* 0xff8000003f2c7808 */ /* 0x010fe20001000000 */
[----:B------:R-:W4:Y:S01]  /*4190*/  MUFU.TANH R45, R45 ;  /* 0x0000002d002d7308 */ /* 0x000f220000002400 */
[----:B-----5:R-:W-:Y:S01]  /*41a0*/  FSEL R46, R51, -INF , P6 ;  /* 0xff800000332e7808 */ /* 0x020fe20003000000 */
[----:B------:R-:W-:Y:S01]  /*41b0*/  ULDC UR4, c[0x0][0x988] ;  /* 0x0002620000047ab9 */ /* 0x000fe20000000800 */
[----:B------:R-:W-:Y:S01]  /*41c0*/  ISETP.GT.AND P2, PT, R66, 0x40, PT ;  /* 0x000000404200780c */ /* 0x000fe20003f44270 */
[--C-:B------:R-:W-:Y:S01]  /*41d0*/  IMAD.MOV.U32 R63, RZ, RZ, R119.reuse ;  /* 0x000000ffff3f7224 */ /* 0x100fe200078e0077 */
[----:B------:R-:W-:Y:S01]  /*41e0*/  FSEL R90, R53, -INF , P4 ;  /* 0xff800000355a7808 */ /* 0x000fe20002000000 */
[----:B------:R-:W-:Y:S01]  /*41f0*/  IMAD.MOV.U32 R53, RZ, RZ, R119 ;  /* 0x000000ffff357224 */ /* 0x000fe200078e0077 */
[----:B------:R-:W-:Y:S01]  /*4200*/  FMNMX.FTZ R51, R88, R49, !PT ;  /* 0x0000003158337209 */ /* 0x000fe20007810000 */
[----:B------:R-:W5:Y:S01]  /*4210*/  MUFU.TANH R43, R43 ;  /* 0x0000002b002b7308 */ /* 0x000f620000002400 */
[----:B------:R-:W-:-:S02]  /*4220*/  FSEL R36, R50, -INF , P3 ;  /* 0xff80000032247808 */ /* 0x000fc40001800000 */
[----:B------:R-:W-:Y:S02]  /*4230*/  ISETP.GT.AND P3, PT, R66, 0x41, PT ;  /* 0x000000414200780c */ /* 0x000fe40003f64270 */
[----:B------:R-:W-:Y:S02]  /*4240*/  FSEL R92, R5, -INF , P2 ;  /* 0xff800000055c7808 */ /* 0x000fe40001000000 */
[----:B------:R-:W-:Y:S01]  /*4250*/  FMNMX.FTZ R51, R90, R51, !PT ;  /* 0x000000335a337209 */ /* 0x000fe20007810000 */
[----:B------:R-:W5:Y:S01]  /*4260*/  MUFU.TANH R11, R11 ;  /* 0x0000000b000b7308 */ /* 0x000f620000002400 */
[----:B------:R-:W-:Y:S02]  /*4270*/  ISETP.GT.AND P6, PT, R66, 0x48, PT ;  /* 0x000000484200780c */ /* 0x000fe40003fc4270 */
[----:B0-----:R-:W-:Y:S02]  /*4280*/  FSEL R94, R41, -INF , P3 ;  /* 0xff800000295e7808 */ /* 0x001fe40001800000 */
[----:B------:R-:W-:-:S02]  /*4290*/  FMNMX.FTZ R51, R92, R51, !PT ;  /* 0x000000335c337209 */ /* 0x000fc40007810000 */
[----:B-1----:R-:W-:Y:S01]  /*42a0*/  FSEL R48, R54, -INF , P5 ;  /* 0xff80000036307808 */ /* 0x002fe20002800000 */
[----:B------:R-:W0:Y:S01]  /*42b0*/  MUFU.TANH R33, R33 ;  /* 0x0000002100217308 */ /* 0x000e220000002400 */
[----:B------:R-:W-:Y:S02]  /*42c0*/  ISETP.GT.AND P5, PT, R66, 0x49, PT ;  /* 0x000000494200780c */ /* 0x000fe40003fa4270 */
[----:B--2---:R-:W-:Y:S02]  /*42d0*/  FSEL R8, R8, -INF , P6 ;  /* 0xff80000008087808 */ /* 0x004fe40003000000 */
[----:B------:R-:W-:Y:S02]  /*42e0*/  FMNMX.FTZ R51, R94, R51, !PT ;  /* 0x000000335e337209 */ /* 0x000fe40007810000 */
[----:B---3--:R-:W-:Y:S01]  /*42f0*/  FSEL R38, R55, -INF , P4 ;  /* 0xff80000037267808 */ /* 0x008fe20002000000 */
[----:B------:R-:W1:Y:S01]  /*4300*/  MUFU.TANH R15, R15 ;  /* 0x0000000f000f7308 */ /* 0x000e620000002400 */
[----:B------:R-:W-:Y:S01]  /*4310*/  ISETP.GT.AND P4, PT, R66, 0x50, PT ;  /* 0x000000504200780c */ /* 0x000fe20003f84270 */
[----:B------:R-:W-:Y:S01]  /*4320*/  IMAD.MOV.U32 R55, RZ, RZ, R119 ;  /* 0x000000ffff377224 */ /* 0x000fe200078e0077 */
[----:B----4-:R-:W-:Y:S01]  /*4330*/  FSEL R96, R45, -INF , P5 ;  /* 0xff8000002d607808 */ /* 0x010fe20002800000 */
[----:B------:R-:W-:-:S02]  /*4340*/  WARPGROUP.DEPBAR.LE gsb0, 0x0 ;  /* 0x00008000000079c5 */ /* 0x000fc40000010000 */
[----:B------:R-:W-:Y:S01]  /*4350*/  FMUL.FTZ R49, R24, UR10 ;  /* 0x0000000a18317c20 */ /* 0x000fe20008410000 */
[----:B------:R-:W-:Y:S01]  /*4360*/  FMNMX.FTZ R51, R8, R51, !PT ;  /* 0x0000003308337209 */ /* 0x000fe20007810000 */
[----:B------:R-:W2:Y:S01]  /*4370*/  MUFU.TANH R47, R47 ;  /* 0x0000002f002f7308 */ /* 0x000ea20000002400 */
[----:B------:R-:W-:Y:S01]  /*4380*/  FMUL.FTZ R25, R25, UR10 ;  /* 0x0000000a19197c20 */ /* 0x000fe20008410000 */
[----:B-----5:R-:W-:Y:S01]  /*4390*/  FSEL R50, R43, -INF , P3 ;  /* 0xff8000002b327808 */ /* 0x020fe20001800000 */
[----:B------:R-:W-:Y:S01]  /*43a0*/  FMUL.FTZ R5, R28, UR10 ;  /* 0x0000000a1c057c20 */ /* 0x000fe20008410000 */
[----:B------:R-:W-:Y:S01]  /*43b0*/  ISETP.GT.AND P3, PT, R66, 0x51, PT ;  /* 0x000000514200780c */ /* 0x000fe20003f64270 */
[----:B------:R-:W-:Y:S01]  /*43c0*/  FMUL.FTZ R29, R29, UR10 ;  /* 0x0000000a1d1d7c20 */ /* 0x000fe20008410000 */
[----:B------:R-:W-:Y:S01]  /*43d0*/  FSEL R98, R11, -INF , P4 ;  /* 0xff8000000b627808 */ /* 0x000fe20002000000 */
[----:B------:R-:W-:Y:S01]  /*43e0*/  FMUL.FTZ R26, R26, UR10 ;  /* 0x0000000a1a1a7c20 */ /* 0x000fe20008410000 */
[----:B------:R-:W3:Y:S01]  /*43f0*/  MUFU.TANH R37, R37 ;  /* 0x0000002500257308 */ /* 0x000ee20000002400 */
[----:B------:R-:W-:Y:S01]  /*4400*/  FMNMX.FTZ R51, R96, R51, !PT ;  /* 0x0000003360337209 */ /* 0x000fe20007810000 */
[----:B------:R-:W-:Y:S01]  /*4410*/  FMUL.FTZ R27, R27, UR10 ;  /* 0x0000000a1b1b7c20 */ /* 0x000fe20008410000 */
[----:B------:R-:W-:Y:S01]  /*4420*/  FSEL R24, R7, -INF , P2 ;  /* 0xff80000007187808 */ /* 0x000fe20001000000 */
[----:B------:R-:W-:Y:S01]  /*4430*/  FMUL.FTZ R30, R30, UR10 ;  /* 0x0000000a1e1e7c20 */ /* 0x000fe20008410000 */
[----:B------:R-:W-:Y:S01]  /*4440*/  ISETP.GT.AND P2, PT, R66, 0x58, PT ;  /* 0x000000584200780c */ /* 0x000fe20003f44270 */
[----:B------:R-:W-:Y:S01]  /*4450*/  FMUL.FTZ R31, R31, UR10 ;  /* 0x0000000a1f1f7c20 */ /* 0x000fe20008410000 */
[----:B0-----:R-:W-:Y:S01]  /*4460*/  FSEL R100, R33, -INF , P3 ;  /* 0xff80000021647808 */ /* 0x001fe20001800000 */
[----:B------:R-:W0:Y:S01]  /*4470*/  MUFU.TANH R13, R13 ;  /* 0x0000000d000d7308 */ /* 0x000e220000002400 */
[----:B------:R-:W-:Y:S01]  /*4480*/  FMNMX.FTZ R51, R98, R51, !PT ;  /* 0x0000003362337209 */ /* 0x000fe20007810000 */
[----:B------:R4:W-:Y:S01]  /*4490*/  @!P1 SYNCS.ARRIVE.TRANS64.RED.A1T0 RZ, [R0+URZ], RZ ;  /* 0x000000ff00ff99a7 */ /* 0x0009e2000810043f */
[----:B------:R-:W-:-:S02]  /*44a0*/  FSEL R28, R9, -INF , P6 ;  /* 0xff800000091c7808 */ /* 0x000fc40003000000 */
[----:B------:R-:W-:Y:S02]  /*44b0*/  ISETP.GT.AND P6, PT, R66, 0x59, PT ;  /* 0x000000594200780c */ /* 0x000fe40003fc4270 */
[----:B-1----:R-:W-:Y:S01]  /*44c0*/  FSEL R102, R15, -INF , P2 ;  /* 0xff8000000f667808 */ /* 0x002fe20001000000 */
[----:B------:R-:W1:Y:S01]  /*44d0*/  MUFU.TANH R49, R49 ;  /* 0x0000003100317308 */ /* 0x000e620000002400 */
[----:B------:R-:W-:Y:S02]  /*44e0*/  FMNMX.FTZ R51, R100, R51, !PT ;  /* 0x0000003364337209 */ /* 0x000fe40007810000 */
[----:B--2---:R-:W-:Y:S02]  /*44f0*/  FSEL R52, R47, -INF , P5 ;  /* 0xff8000002f347808 */ /* 0x004fe40002800000 */
[----:B------:R-:W-:Y:S02]  /*4500*/  ISETP.GT.AND P5, PT, R66, 0x60, PT ;  /* 0x000000604200780c */ /* 0x000fe40003fa4270 */
[----:B---3--:R-:W-:Y:S01]  /*4510*/  FSEL R104, R37, -INF , P6 ;  /* 0xff80000025687808 */ /* 0x008fe20003000000 */
[----:B------:R-:W2:Y:S01]  /*4520*/  MUFU.TANH R35, R35 ;  /* 0x0000002300237308 */ /* 0x000ea20000002400 */
[----:B------:R-:W-:-:S02]  /*4530*/  FMNMX.FTZ R51, R102, R51, !PT ;  /* 0x0000003366337209 */ /* 0x000fc40007810000 */
[----:B0-----:R-:W-:Y:S02]  /*4540*/  FSEL R54, R13, -INF , P4 ;  /* 0xff8000000d367808 */ /* 0x001fe40002000000 */
[----:B------:R-:W-:Y:S02]  /*4550*/  ISETP.GT.AND P4, PT, R66, 0x61, PT ;  /* 0x000000614200780c */ /* 0x000fe40003f84270 */
[----:B------:R-:W-:Y:S01]  /*4560*/  FMNMX.FTZ R51, R104, R51, !PT ;  /* 0x0000003368337209 */ /* 0x000fe20007810000 */
[----:B------:R-:W0:Y:S01]  /*4570*/  MUFU.TANH R25, R25 ;  /* 0x0000001900197308 */ /* 0x000e220000002400 */
[----:B-1----:R-:W-:Y:S01]  /*4580*/  FSEL R106, R49, -INF , P5 ;  /* 0xff800000316a7808 */ /* 0x002fe20002800000 */
[----:B------:R-:W-:Y:S01]  /*4590*/  IMAD.MOV.U32 R49, RZ, RZ, R119 ;  /* 0x000000ffff317224 */ /* 0x000fe200078e0077 */
[----:B------:R-:W-:Y:S02]  /*45a0*/  FMNMX.FTZ R11, R2, R3, !PT ;  /* 0x00000003020b7209 */ /* 0x000fe40007810000 */
[----:B------:R-:W-:-:S02]  /*45b0*/  FMNMX.FTZ R51, R106, R51, !PT ;  /* 0x000000336a337209 */ /* 0x000fc40007810000 */
[----:B------:R-:W-:Y:S01]  /*45c0*/  FMNMX.FTZ R11, R6, R11, !PT ;  /* 0x0000000b060b7209 */ /* 0x000fe20007810000 */
[----:B------:R-:W1:Y:S01]  /*45d0*/  MUFU.TANH R21, R21 ;  /* 0x0000001500157308 */ /* 0x000e620000002400 */
[----:B--2---:R-:W-:Y:S02]  /*45e0*/  FSEL R56, R35, -INF , P3 ;  /* 0xff80000023387808 */ /* 0x004fe40001800000 */
[----:B------:R-:W-:Y:S02]  /*45f0*/  ISETP.GT.AND P3, PT, R66, 0x68, PT ;  /* 0x000000684200780c */ /* 0x000fe40003f64270 */
[----:B------:R-:W-:Y:S02]  /*4600*/  FMNMX.FTZ R11, R10, R11, !PT ;  /* 0x0000000b0a0b7209 */ /* 0x000fe40007810000 */
[----:B------:R-:W-:Y:S01]  /*4610*/  MOV R61, R119 ;  /* 0x00000077003d7202 */ /* 0x000fe20000000f00 */
[----:B------:R-:W2:Y:S01]  /*4620*/  MUFU.TANH R5, R5 ;  /* 0x0000000500057308 */ /* 0x000ea20000002400 */
[----:B0-----:R-:W-:-:S02]  /*4630*/  FSEL R108, R25, -INF , P4 ;  /* 0xff800000196c7808 */ /* 0x001fc40002000000 */
[----:B------:R-:W-:Y:S02]  /*4640*/  FMNMX.FTZ R11, R12, R11, !PT ;  /* 0x0000000b0c0b7209 */ /* 0x000fe40007810000 */
[----:B------:R-:W-:Y:S02]  /*4650*/  FMNMX.FTZ R51, R108, R51, !PT ;  /* 0x000000336c337209 */ /* 0x000fe40007810000 */
[----:B------:R-:W-:Y:S01]  /*4660*/  FMNMX.FTZ R13, R14, R11, !PT ;  /* 0x0000000b0e0d7209 */ /* 0x000fe20007810000 */
[----:B------:R-:W0:Y:S01]  /*4670*/  MUFU.TANH R29, R29 ;  /* 0x0000001d001d7308 */ /* 0x000e220000002400 */
[----:B-1----:R-:W-:Y:S02]  /*4680*/  FSEL R58, R21, -INF , P2 ;  /* 0xff800000153a7808 */ /* 0x002fe40001000000 */
[----:B------:R-:W-:Y:S02]  /*4690*/  ISETP.GT.AND P2, PT, R66, 0x69, PT ;  /* 0x000000694200780c */ /* 0x000fe40003f44270 */
[----:B------:R-:W-:-:S02]  /*46a0*/  FMNMX.FTZ R13, R20, R13, !PT ;  /* 0x0000000d140d7209 */ /* 0x000fc40007810000 */
[----:B------:R-:W-:Y:S01]  /*46b0*/  MOV R47, R119 ;  /* 0x00000077002f7202 */ /* 0x000fe20000000f00 */
[----:B------:R-:W-:Y:S01]  /*46c0*/  MUFU.TANH R39, R39 ;  /* 0x0000002700277308 */ /* 0x000fe20000002400 */
[----:B--2---:R-:W-:Y:S01]  /*46d0*/  FSEL R66, R5, -INF , P3 ;  /* 0xff80000005427808 */ /* 0x004fe20001800000 */
[----:B------:R-:W-:Y:S01]  /*46e0*/  IMAD.U32 R5, RZ, RZ, UR4 ;  /* 0x00000004ff057e24 */ /* 0x000fe2000f8e00ff */
[----:B------:R-:W-:Y:S02]  /*46f0*/  FMNMX.FTZ R13, R40, R13, !PT ;  /* 0x0000000d280d7209 */ /* 0x000fe40007810000 */
[----:B------:R-:W-:Y:S02]  /*4700*/  FMNMX.FTZ R51, R66, R51, !PT ;  /* 0x0000003342337209 */ /* 0x000fe40007810000 */
[----:B------:R-:W-:Y:S01]  /*4710*/  FMNMX.FTZ R13, R32, R13, !PT ;  /* 0x0000000d200d7209 */ /* 0x000fe20007810000 */
[----:B------:R-:W1:Y:S01]  /*4720*/  MUFU.TANH R26, R26 ;  /* 0x0000001a001a7308 */ /* 0x000e620000002400 */
[----:B0-----:R-:W-:-:S02]  /*4730*/  FSEL R110, R29, -INF , P2 ;  /* 0xff8000001d6e7808 */ /* 0x001fc40001000000 */
[----:B------:R-:W-:Y:S02]  /*4740*/  FMNMX.FTZ R15, R42, R13, !PT ;  /* 0x0000000d2a0f7209 */ /* 0x000fe40007810000 */
[----:B------:R-:W-:Y:S02]  /*4750*/  FMNMX.FTZ R51, R110, R51, !PT ;  /* 0x000000336e337209 */ /* 0x000fe40007810000 */
[----:B------:R-:W-:Y:S01]  /*4760*/  FMNMX.FTZ R15, R34, R15, !PT ;  /* 0x0000000f220f7209 */ /* 0x000fe20007810000 */
[----:B------:R-:W-:Y:S02]  /*4770*/  MUFU.TANH R27, R27 ;  /* 0x0000001b001b7308 */ /* 0x000fe40000002400 */
[----:B------:R-:W0:Y:S01]  /*4780*/  SHFL.BFLY PT, R112, R51, 0x2, 0x1f ;  /* 0x0c401f0033707f89 */ /* 0x000e2200000e0000 */
[----:B------:R-:W-:-:S04]  /*4790*/  FMNMX.FTZ R15, R44, R15, !PT ;  /* 0x0000000f2c0f7209 */ /* 0x000fc80007810000 */
[----:B------:R-:W-:Y:S01]  /*47a0*/  FMNMX.FTZ R15, R36, R15, !PT ;  /* 0x0000000f240f7209 */ /* 0x000fe20007810000 */
[----:B------:R-:W2:Y:S01]  /*47b0*/  MUFU.TANH R30, R30 ;  /* 0x0000001e001e7308 */ /* 0x000ea20000002400 */
[----:B-1----:R-:W-:Y:S02]  /*47c0*/  FSEL R26, R26, -INF , P5 ;  /* 0xff8000001a1a7808 */ /* 0x002fe40002800000 */
[----:B------:R-:W-:-:S04]  /*47d0*/  FMNMX.FTZ R21, R46, R15, !PT ;  /* 0x0000000f2e157209 */ /* 0x000fc80007810000 */
[----:B------:R-:W-:Y:S01]  /*47e0*/  FMNMX.FTZ R21, R48, R21, !PT ;  /* 0x0000001530157209 */ /* 0x000fe20007810000 */
[----:B------:R-:W1:Y:S03]  /*47f0*/  MUFU.TANH R31, R31 ;  /* 0x0000001f001f7308 */ /* 0x000e660000002400 */
[----:B------:R-:W-:-:S04]  /*4800*/  FMNMX.FTZ R21, R38, R21, !PT ;  /* 0x0000001526157209 */ /* 0x000fc80007810000 */
[----:B------:R-:W-:Y:S02]  /*4810*/  FMNMX.FTZ R21, R24, R21, !PT ;  /* 0x0000001518157209 */ /* 0x000fe40007810000 */
[----:B--2---:R-:W-:Y:S02]  /*4820*/  FSEL R30, R30, -INF , P3 ;  /* 0xff8000001e1e7808 */ /* 0x004fe40001800000 */
[----:B0-----:R-:W-:Y:S01]  /*4830*/  FMNMX.FTZ R112, R51, R112, !PT ;  /* 0x0000007033707209 */ /* 0x001fe20007810000 */
[----:B------:R-:W-:Y:S01]  /*4840*/  IMAD.MOV.U32 R51, RZ, RZ, R119 ;  /* 0x000000ffff337224 */ /* 0x000fe200078e0077 */
[----:B------:R-:W-:-:S03]  /*4850*/  FMNMX.FTZ R21, R50, R21, !PT ;  /* 0x0000001532157209 */ /* 0x000fc60007810000 */
[----:B------:R-:W0:Y:S01]  /*4860*/  SHFL.BFLY PT, R7, R112, 0x1, 0x1f ;  /* 0x0c201f0070077f89 */ /* 0x000e2200000e0000 */
[----:B------:R-:W-:-:S04]  /*4870*/  FMNMX.FTZ R21, R28, R21, !PT ;  /* 0x000000151c157209 */ /* 0x000fc80007810000 */
[----:B------:R-:W-:-:S04]  /*4880*/  FMNMX.FTZ R21, R52, R21, !PT ;  /* 0x0000001534157209 */ /* 0x000fc80007810000 */
[----:B------:R-:W-:-:S04]  /*4890*/  FMNMX.FTZ R21, R54, R21, !PT ;  /* 0x0000001536157209 */ /* 0x000fc80007810000 */
[----:B------:R-:W-:-:S04]  /*48a0*/  FMNMX.FTZ R21, R56, R21, !PT ;  /* 0x0000001538157209 */ /* 0x000fc80007810000 */
[----:B------:R-:W-:Y:S02]  /*48b0*/  FMNMX.FTZ R21, R58, R21, !PT ;  /* 0x000000153a157209 */ /* 0x000fe40007810000 */
[----:B0-----:R-:W-:Y:S01]  /*48c0*/  FMNMX.FTZ R7, R112, R7, !PT ;  /* 0x0000000770077209 */ /* 0x001fe20007810000 */
[----:B------:R-:W-:-:S03]  /*48d0*/  IMAD.MOV.U32 R112, RZ, RZ, R119 ;  /* 0x000000ffff707224 */ /* 0x000fc600078e0077 */
[C---:B------:R-:W-:Y:S01]  /*48e0*/  FSETP.NEU.FTZ.AND P0, PT, R7.reuse, -INF , PT ;  /* 0xff8000000700780b */ /* 0x040fe20003f1d000 */
[----:B------:R-:W-:-:S05]  /*48f0*/  FMUL.FTZ R9, R7, R5 ;  /* 0x0000000507097220 */ /* 0x000fca0000410000 */
[----:B------:R-:W-:Y:S02]  /*4900*/  FSEL R25, R9, RZ, P0 ;  /* 0x000000ff09197208 */ /* 0x000fe40000000000 */
[----:B------:R-:W-:Y:S01]  /*4910*/  ISETP.NE.AND P0, PT, R83, RZ, PT ;  /* 0x000000ff5300720c */ /* 0x000fe20003f05270 */
[----:B------:R-:W-:Y:S02]  /*4920*/  IMAD.MOV.U32 R83, RZ, RZ, R119 ;  /* 0x000000ffff537224 */ /* 0x000fe400078e0077 */
[-CC-:B------:R-:W-:Y:S01]  /*4930*/  FFMA.FTZ R33, R60, R5.reuse, -R25.reuse ;  /* 0x000000053c217223 */ /* 0x180fe20000010819 */
[----:B------:R-:W-:Y:S01]  /*4940*/  FSEL R60, R39, -INF , P6 ;  /* 0xff800000273c7808 */ /* 0x000fe20003000000 */
[-CC-:B------:R-:W-:Y:S01]  /*4950*/  FFMA.FTZ R35, R62, R5.reuse, -R25.reuse ;  /* 0x000000053e237223 */ /* 0x180fe20000010819 */
[----:B------:R-:W-:Y:S01]  /*4960*/  FSEL R62, R27, -INF , P4 ;  /* 0xff8000001b3e7808 */ /* 0x000fe20002000000 */
[--C-:B------:R-:W-:Y:S01]  /*4970*/  FFMA.FTZ R196, R64, R5, -R25.reuse ;  /* 0x0000000540c47223 */ /* 0x100fe20000010819 */
[----:B------:R-:W-:Y:S01]  /*4980*/  FMNMX.FTZ R21, R60, R21, !PT ;  /* 0x000000153c157209 */ /* 0x000fe20007810000 */
[-CC-:B------:R-:W-:Y:S01]  /*4990*/  FFMA.FTZ R198, R68, R5.reuse, -R25.reuse ;  /* 0x0000000544c67223 */ /* 0x180fe20000010819 */
[----:B-1----:R-:W-:Y:S01]  /*49a0*/  FSEL R64, R31, -INF , P2 ;  /* 0xff8000001f407808 */ /* 0x002fe20001000000 */
[--C-:B------:R-:W-:Y:S01]  /*49b0*/  FFMA.FTZ R8, R8, R5, -R25.reuse ;  /* 0x0000000508087223 */ /* 0x100fe20000010819 */
[----:B------:R-:W-:Y:S01]  /*49c0*/  FMNMX.FTZ R21, R26, R21, !PT ;  /* 0x000000151a157209 */ /* 0x000fe20007810000 */
[-CC-:B------:R-:W-:Y:S01]  /*49d0*/  FFMA.FTZ R200, R72, R5.reuse, -R25.reuse ;  /* 0x0000000548c87223 */ /* 0x180fe20000010819 */
[--C-:B------:R-:W-:Y:S01]  /*49e0*/  FFMA.FTZ R9, R73, R5, -R25.reuse ;  /* 0x0000000549097223 */ /* 0x100fe20000010819 */
[----:B------:R-:W-:Y:S01]  /*49f0*/  MUFU.EX2 R186, R8 ;  /* 0x0000000800ba7308 */ /* 0x000fe20000000800 */
[----:B------:R-:W-:Y:S01]  /*4a00*/  FMNMX.FTZ R21, R62, R21, !PT ;  /* 0x000000153e157209 */ /* 0x000fe20007810000 */
[-CC-:B------:R-:W-:Y:S01]  /*4a10*/  FFMA.FTZ R202, R76, R5.reuse, -R25.reuse ;  /* 0x000000054cca7223 */ /* 0x180fe20000010819 */
[-CC-:B------:R-:W-:Y:S01]  /*4a20*/  FFMA.FTZ R70, R70, R5.reuse, -R25.reuse ;  /* 0x0000000546467223 */ /* 0x180fe20000010819 */
        /* <DEDUP_REMOVED lines=8> */
[-CC-:B------:R-:W-:Y:S01]  /*4ab0*/  FFMA.FTZ R86, R86, R5.reuse, -R25.reuse ;  /* 0x0000000556567223 */ /* 0x180fe20000010819 */
[-CC-:B------:R-:W-:Y:S01]  /*4ac0*/  FFMA.FTZ R88, R88, R5.reuse, -R25.reuse ;  /* 0x0000000558587223 */ /* 0x180fe20000010819 */
[----:B------:R-:W0:Y:S01]  /*4ad0*/  SHFL.BFLY PT, R68, R21, 0x2, 0x1f ;  /* 0x0c401f0015447f89 */ /* 0x000e2200000e0000 */
[-CC-:B------:R-:W-:Y:S01]  /*4ae0*/  FFMA.FTZ R90, R90, R5.reuse, -R25.reuse ;  /* 0x000000055a5a7223 */ /* 0x180fe20000010819 */
[----:B------:R-:W1:Y:S01]  /*4af0*/  MUFU.EX2 R9, R9 ;  /* 0x0000000900097308 */ /* 0x000e620000000800 */
[-CC-:B------:R-:W-:Y:S01]  /*4b00*/  FFMA.FTZ R92, R92, R5.reuse, -R25.reuse ;  /* 0x000000055c5c7223 */ /* 0x180fe20000010819 */
[-CC-:B------:R-:W-:Y:S01]  /*4b10*/  FFMA.FTZ R94, R94, R5.reuse, -R25.reuse ;  /* 0x000000055e5e7223 */ /* 0x180fe20000010819 */
[-CC-:B------:R-:W-:Y:S01]  /*4b20*/  FFMA.FTZ R96, R96, R5.reuse, -R25.reuse ;  /* 0x0000000560607223 */ /* 0x180fe20000010819 */
[-CC-:B------:R-:W-:Y:S01]  /*4b30*/  FFMA.FTZ R98, R98, R5.reuse, -R25.reuse ;  /* 0x0000000562627223 */ /* 0x180fe20000010819 */
[-CC-:B------:R-:W-:Y:S01]  /*4b40*/  FFMA.FTZ R100, R100, R5.reuse, -R25.reuse ;  /* 0x0000000564647223 */ /* 0x180fe20000010819 */
[-CC-:B------:R-:W-:Y:S01]  /*4b50*/  FFMA.FTZ R102, R102, R5.reuse, -R25.reuse ;  /* 0x0000000566667223 */ /* 0x180fe20000010819 */
[-CC-:B------:R-:W-:Y:S01]  /*4b60*/  FFMA.FTZ R104, R104, R5.reuse, -R25.reuse ;  /* 0x0000000568687223 */ /* 0x180fe20000010819 */
[----:B------:R-:W2:Y:S01]  /*4b70*/  MUFU.EX2 R202, R202 ;  /* 0x000000ca00ca7308 */ /* 0x000ea20000000800 */
[-CC-:B------:R-:W-:Y:S01]  /*4b80*/  FFMA.FTZ R106, R106, R5.reuse, -R25.reuse ;  /* 0x000000056a6a7223 */ /* 0x180fe20000010819 */
[-CC-:B------:R-:W-:Y:S01]  /*4b90*/  FFMA.FTZ R108, R108, R5.reuse, -R25.reuse ;  /* 0x000000056c6c7223 */ /* 0x180fe20000010819 */
[-CC-:B------:R-:W-:Y:S01]  /*4ba0*/  FFMA.FTZ R66, R66, R5.reuse, -R25.reuse ;  /* 0x0000000542427223 */ /* 0x180fe20000010819 */
[----:B------:R-:W-:Y:S01]  /*4bb0*/  FFMA.FTZ R25, R110, R5, -R25 ;  /* 0x000000056e197223 */ /* 0x000fe20000010819 */
[----:B------:R-:W-:Y:S01]  /*4bc0*/  MOV R110, R119 ;  /* 0x00000077006e7202 */ /* 0x000fe20000000f00 */
[----:B------:R-:W-:-:S02]  /*4bd0*/  IMAD.MOV.U32 R80, RZ, RZ, R119 ;  /* 0x000000ffff507224 */ /* 0x000fc400078e0077 */
[----:B------:R3:W5:Y:S01]  /*4be0*/  MUFU.EX2 R11, R70 ;  /* 0x00000046000b7308 */ /* 0x0007620000000800 */
[--C-:B------:R-:W-:Y:S02]  /*4bf0*/  IMAD.MOV.U32 R76, RZ, RZ, R119.reuse ;  /* 0x000000ffff4c7224 */ /* 0x100fe400078e0077 */
[--C-:B------:R-:W-:Y:S02]  /*4c00*/  IMAD.MOV.U32 R73, RZ, RZ, R119.reuse ;  /* 0x000000ffff497224 */ /* 0x100fe400078e0077 */
[--C-:B------:R-:W-:Y:S01]  /*4c10*/  IMAD.MOV.U32 R72, RZ, RZ, R119.reuse ;  /* 0x000000ffff487224 */ /* 0x100fe200078e0077 */
[----:B0-----:R-:W-:Y:S02]  /*4c20*/  FMNMX.FTZ R68, R21, R68, !PT ;  /* 0x0000004415447209 */ /* 0x001fe40007810000 */
[----:B------:R-:W0:Y:S01]  /*4c30*/  MUFU.EX2 R196, R196 ;  /* 0x000000c400c47308 */ /* 0x000e220000000800 */
[--C-:B---3--:R-:W-:Y:S02]  /*4c40*/  IMAD.MOV.U32 R70, RZ, RZ, R119.reuse ;  /* 0x000000ffff467224 */ /* 0x108fe400078e0077 */
[----:B------:R-:W3:Y:S05]  /*4c50*/  SHFL.BFLY PT, R21, R68, 0x1, 0x1f ;  /* 0x0c201f0044157f89 */ /* 0x000eea00000e0000 */
[----:B------:R4:W-:Y:S08]  /*4c60*/  MUFU.EX2 R13, R74 ;  /* 0x0000004a000d7308 */ /* 0x0009f00000000800 */
[----:B------:R-:W-:Y:S01]  /*4c70*/  MUFU.EX2 R198, R198 ;  /* 0x000000c600c67308 */ /* 0x000fe20000000800 */
[----:B----4-:R-:W-:-:S07]  /*4c80*/  IMAD.MOV.U32 R74, RZ, RZ, R119 ;  /* 0x000000ffff4a7224 */ /* 0x010fce00078e0077 */
[----:B------:R4:W-:Y:S01]  /*4c90*/  MUFU.EX2 R15, R78 ;  /* 0x0000004e000f7308 */ /* 0x0009e20000000800 */
[----:B---3--:R-:W-:Y:S02]  /*4ca0*/  FMNMX.FTZ R8, R68, R21, !PT ;  /* 0x0000001544087209 */ /* 0x008fe40007810000 */
[----:B------:R-:W-:Y:S02]  /*4cb0*/  MOV R68, R119 ;  /* 0x0000007700447202 */ /* 0x000fe40000000f00 */
[C---:B------:R-:W-:Y:S01]  /*4cc0*/  FSETP.NEU.FTZ.AND P2, PT, R8.reuse, -INF , PT ;  /* 0xff8000000800780b */ /* 0x040fe20003f5d000 */
[----:B------:R-:W-:Y:S02]  /*4cd0*/  FMUL.FTZ R43, R8, R5 ;  /* 0x00000005082b7220 */ /* 0x000fe40000410000 */
[----:B------:R-:W-:Y:S01]  /*4ce0*/  MUFU.EX2 R192, R192 ;  /* 0x000000c000c07308 */ /* 0x000fe20000000800 */
[----:B----4-:R-:W-:Y:S02]  /*4cf0*/  IMAD.MOV.U32 R78, RZ, RZ, R119 ;  /* 0x000000ffff4e7224 */ /* 0x010fe400078e0077 */
[----:B------:R-:W-:-:S02]  /*4d00*/  FSEL R43, R43, RZ, P2 ;  /* 0x000000ff2b2b7208 */ /* 0x000fc40001000000 */
[----:B------:R-:W-:Y:S01]  /*4d10*/  ISETP.GE.AND P2, PT, R81, 0x71, PT ;  /* 0x000000715100780c */ /* 0x000fe20003f46270 */
[----:B------:R-:W-:Y:S02]  /*4d20*/  IMAD.MOV.U32 R81, RZ, RZ, R119 ;  /* 0x000000ffff517224 */ /* 0x000fe400078e0077 */
[----:B------:R-:W-:Y:S01]  /*4d30*/  MUFU.EX2 R29, R82 ;  /* 0x00000052001d7308 */ /* 0x000fe20000000800 */
[-CC-:B------:R-:W-:Y:S01]  /*4d40*/  FFMA.FTZ R2, R2, R5.reuse, -R43.reuse ;  /* 0x0000000502027223 */ /* 0x180fe2000001082b */
[-CC-:B------:R-:W-:Y:S01]  /*4d50*/  FFMA.FTZ R3, R3, R5.reuse, -R43.reuse ;  /* 0x0000000503037223 */ /* 0x180fe2000001082b */
[-CC-:B------:R-:W-:Y:S01]  /*4d60*/  FFMA.FTZ R6, R6, R5.reuse, -R43.reuse ;  /* 0x0000000506067223 */ /* 0x180fe2000001082b */
[-CC-:B------:R-:W-:Y:S01]  /*4d70*/  FFMA.FTZ R10, R10, R5.reuse, -R43.reuse ;  /* 0x000000050a0a7223 */ /* 0x180fe2000001082b */
[-CC-:B------:R-:W-:Y:S01]  /*4d80*/  FFMA.FTZ R12, R12, R5.reuse, -R43.reuse ;  /* 0x000000050c0c7223 */ /* 0x180fe2000001082b */
[-CC-:B------:R-:W-:Y:S01]  /*4d90*/  FFMA.FTZ R14, R14, R5.reuse, -R43.reuse ;  /* 0x000000050e0e7223 */ /* 0x180fe2000001082b */
[-CC-:B------:R-:W-:Y:S01]  /*4da0*/  FFMA.FTZ R20, R20, R5.reuse, -R43.reuse ;  /* 0x0000000514147223 */ /* 0x180fe2000001082b */
        /* <DEDUP_REMOVED lines=8> */
[----:B------:R1:W3:Y:S01]  /*4e30*/  MUFU.EX2 R201, R3 ;  /* 0x0000000300c97308 */ /* 0x0002e20000000800 */
[-CC-:B------:R-:W-:Y:S01]  /*4e40*/  FFMA.FTZ R48, R48, R5.reuse, -R43.reuse ;  /* 0x0000000530307223 */ /* 0x180fe2000001082b */
[-CC-:B------:R-:W-:Y:S01]  /*4e50*/  FFMA.FTZ R38, R38, R5.reuse, -R43.reuse ;  /* 0x0000000526267223 */ /* 0x180fe2000001082b */
[-CC-:B------:R-:W-:Y:S01]  /*4e60*/  FFMA.FTZ R24, R24, R5.reuse, -R43.reuse ;  /* 0x0000000518187223 */ /* 0x180fe2000001082b */
[-CC-:B------:R-:W-:Y:S01]  /*4e70*/  FFMA.FTZ R50, R50, R5.reuse, -R43.reuse ;  /* 0x0000000532327223 */ /* 0x180fe2000001082b */
[-CC-:B------:R-:W-:Y:S01]  /*4e80*/  FFMA.FTZ R28, R28, R5.reuse, -R43.reuse ;  /* 0x000000051c1c7223 */ /* 0x180fe2000001082b */
[-CC-:B------:R-:W-:Y:S01]  /*4e90*/  FFMA.FTZ R52, R52, R5.reuse, -R43.reuse ;  /* 0x0000000534347223 */ /* 0x180fe2000001082b */
[-C--:B------:R-:W-:Y:S01]  /*4ea0*/  FFMA.FTZ R54, R54, R5.reuse, -R43 ;  /* 0x0000000536367223 */ /* 0x080fe2000001082b */
[----:B------:R-:W4:Y:S01]  /*4eb0*/  MUFU.EX2 R6, R6 ;  /* 0x0000000600067308 */ /* 0x000f220000000800 */
[----:B-1----:R-:W-:Y:S01]  /*4ec0*/  FADD.FTZ R3, R200, R9 ;  /* 0x00000009c8037221 */ /* 0x002fe20000010000 */
[----:B------:R-:W-:Y:S01]  /*4ed0*/  F2FP.F16.F32.PACK_AB R200, R9, R200 ;  /* 0x000000c809c8723e */ /* 0x000fe200000000ff */
[-CC-:B------:R-:W-:Y:S01]  /*4ee0*/  FFMA.FTZ R56, R56, R5.reuse, -R43.reuse ;  /* 0x0000000538387223 */ /* 0x180fe2000001082b */
[-CC-:B------:R-:W-:Y:S01]  /*4ef0*/  FFMA.FTZ R58, R58, R5.reuse, -R43.reuse ;  /* 0x000000053a3a7223 */ /* 0x180fe2000001082b */
[-CC-:B------:R-:W-:Y:S01]  /*4f00*/  FFMA.FTZ R60, R60, R5.reuse, -R43.reuse ;  /* 0x000000053c3c7223 */ /* 0x180fe2000001082b */
[-CC-:B------:R-:W-:Y:S01]  /*4f10*/  FFMA.FTZ R26, R26, R5.reuse, -R43.reuse ;  /* 0x000000051a1a7223 */ /* 0x180fe2000001082b */
[-CC-:B------:R-:W-:Y:S01]  /*4f20*/  FFMA.FTZ R62, R62, R5.reuse, -R43.reuse ;  /* 0x000000053e3e7223 */ /* 0x180fe2000001082b */
[----:B------:R2:W1:Y:S01]  /*4f30*/  MUFU.EX2 R203, R10 ;  /* 0x0000000a00cb7308 */ /* 0x0004620000000800 */
[-CC-:B------:R-:W-:Y:S01]  /*4f40*/  FFMA.FTZ R30, R30, R5.reuse, -R43.reuse ;  /* 0x000000051e1e7223 */ /* 0x180fe2000001082b */
[----:B------:R-:W-:Y:S01]  /*4f50*/  FFMA.FTZ R43, R64, R5, -R43 ;  /* 0x00000005402b7223 */ /* 0x000fe2000001082b */
[----:B------:R-:W-:Y:S01]  /*4f60*/  MOV R82, R119 ;  /* 0x0000007700527202 */ /* 0x000fe20000000f00 */
[----:B------:R-:W-:-:S04]  /*4f70*/  IMAD.MOV.U32 R64, RZ, RZ, R119 ;  /* 0x000000ffff407224 */ /* 0x000fc800078e0077 */
[----:B------:R-:W1:Y:S01]  /*4f80*/  MUFU.EX2 R12, R12 ;  /* 0x0000000c000c7308 */ /* 0x000e620000000800 */
[----:B--2---:R-:W-:Y:S01]  /*4f90*/  FADD.FTZ R10, R202, R3 ;  /* 0x00000003ca0a7221 */ /* 0x004fe20000010000 */
[----:B-----5:R-:W-:-:S03]  /*4fa0*/  F2FP.F16.F32.PACK_AB R202, R11, R202 ;  /* 0x000000ca0bca723e */ /* 0x020fc600000000ff */
[----:B------:R-:W-:-:S03]  /*4fb0*/  FADD.FTZ R3, R11, R10 ;  /* 0x0000000a0b037221 */ /* 0x000fc60000010000 */
[----:B------:R2:W5:Y:S01]  /*4fc0*/  MUFU.EX2 R197, R14 ;  /* 0x0000000e00c57308 */ /* 0x0005620000000800 */
[----:B0-----:R-:W-:Y:S01]  /*4fd0*/  FADD.FTZ R10, R196, R3 ;  /* 0x00000003c40a7221 */ /* 0x001fe20000010000 */
[----:B---3--:R-:W-:Y:S01]  /*4fe0*/  FADD.FTZ R3, R2, R201 ;  /* 0x000000c902037221 */ /* 0x008fe20000010000 */
[----:B------:R-:W-:Y:S02]  /*4ff0*/  F2FP.F16.F32.PACK_AB R201, R201, R2 ;  /* 0x00000002c9c9723e */ /* 0x000fe400000000ff */
[C---:B------:R-:W-:Y:S01]  /*5000*/  FADD.FTZ R45, R13.reuse, R10 ;  /* 0x0000000a0d2d7221 */ /* 0x040fe20000010000 */
[----:B----4-:R-:W-:Y:S01]  /*5010*/  FADD.FTZ R10, R6, R3 ;  /* 0x00000003060a7221 */ /* 0x010fe20000010000 */
[----:B------:R-:W-:Y:S01]  /*5020*/  F2FP.F16.F32.PACK_AB R196, R13, R196 ;  /* 0x000000c40dc4723e */ /* 0x000fe200000000ff */
[----:B------:R-:W0:Y:S01]  /*5030*/  MUFU.EX2 R20, R20 ;  /* 0x0000001400147308 */ /* 0x000e220000000800 */
[----:B--2---:R-:W-:Y:S01]  /*5040*/  FADD.FTZ R14, R198, R45 ;  /* 0x0000002dc60e7221 */ /* 0x004fe20000010000 */
[C---:B-1----:R-:W-:Y:S01]  /*5050*/  FADD.FTZ R3, R203.reuse, R10 ;  /* 0x0000000acb037221 */ /* 0x042fe20000010000 */
[----:B------:R-:W-:Y:S01]  /*5060*/  F2FP.F16.F32.PACK_AB R203, R203, R6 ;  /* 0x00000006cbcb723e */ /* 0x000fe200000000ff */
[----:B------:R-:W-:-:S02]  /*5070*/  IMAD.MOV.U32 R6, RZ, RZ, 0x3f800000 ;  /* 0x3f800000ff067424 */ /* 0x000fc400078e00ff */
[C---:B------:R-:W-:Y:S01]  /*5080*/  FADD.FTZ R45, R15.reuse, R14 ;  /* 0x0000000e0f2d7221 */ /* 0x040fe20000010000 */
[----:B------:R-:W-:Y:S01]  /*5090*/  FADD.FTZ R10, R12, R3 ;  /* 0x000000030c0a7221 */ /* 0x000fe20000010000 */
[----:B------:R-:W-:Y:S01]  /*50a0*/  F2FP.F16.F32.PACK_AB R198, R15, R198 ;  /* 0x000000c60fc6723e */ /* 0x000fe200000000ff */
[----:B------:R-:W1:Y:S01]  /*50b0*/  MUFU.EX2 R33, R33 ;  /* 0x0000002100217308 */ /* 0x000e620000000800 */
[----:B------:R-:W-:Y:S01]  /*50c0*/  FADD.FTZ R14, R192, R45 ;  /* 0x0000002dc00e7221 */ /* 0x000fe20000010000 */
[----:B-----5:R-:W-:Y:S01]  /*50d0*/  FADD.FTZ R3, R197, R10 ;  /* 0x0000000ac5037221 */ /* 0x020fe20000010000 */
[C---:B------:R-:W-:Y:S02]  /*50e0*/  F2FP.F16.F32.PACK_AB R192, R29.reuse, R192 ;  /* 0x000000c01dc0723e */ /* 0x040fe400000000ff */
[----:B------:R-:W-:Y:S01]  /*50f0*/  FADD.FTZ R14, R29, R14 ;  /* 0x0000000e1d0e7221 */ /* 0x000fe20000010000 */
[----:B------:R-:W-:Y:S01]  /*5100*/  F2FP.F16.F32.PACK_AB R197, R197, R12 ;  /* 0x0000000cc5c5723e */ /* 0x000fe200000000ff */
[----:B------:R-:W-:Y:S01]  /*5110*/  IMAD.MOV.U32 R29, RZ, RZ, R119 ;  /* 0x000000ffff1d7224 */ /* 0x000fe200078e0077 */
[----:B------:R2:W3:Y:S01]  /*5120*/  MUFU.EX2 R199, R40 ;  /* 0x0000002800c77308 */ /* 0x0004e20000000800 */
[----:B0-----:R-:W-:-:S07]  /*5130*/  FADD.FTZ R10, R20, R3 ;  /* 0x00000003140a7221 */ /* 0x001fce0000010000 */
[----:B------:R-:W0:Y:S01]  /*5140*/  MUFU.EX2 R194, R35 ;  /* 0x0000002300c27308 */ /* 0x000e220000000800 */
[----:B-1----:R-:W-:Y:S01]  /*5150*/  FADD.FTZ R45, R33, R14 ;  /* 0x0000000e212d7221 */ /* 0x002fe20000010000 */
[----:B--2---:R-:W-:-:S06]  /*5160*/  MOV R40, R119 ;  /* 0x0000007700287202 */ /* 0x004fcc0000000f00 */
[----:B------:R-:W1:Y:S01]  /*5170*/  MUFU.EX2 R32, R32 ;  /* 0x0000002000207308 */ /* 0x000e620000000800 */
[C---:B---3--:R-:W-:Y:S01]  /*5180*/  FADD.FTZ R3, R199.reuse, R10 ;  /* 0x0000000ac7037221 */ /* 0x048fe20000010000 */
[----:B------:R-:W-:-:S06]  /*5190*/  F2FP.F16.F32.PACK_AB R199, R199, R20 ;  /* 0x00000014c7c7723e */ /* 0x000fcc00000000ff */
[----:B------:R-:W2:Y:S01]  /*51a0*/  MUFU.EX2 R84, R84 ;  /* 0x0000005400547308 */ /* 0x000ea20000000800 */
[C---:B0-----:R-:W-:Y:S01]  /*51b0*/  FADD.FTZ R45, R194.reuse, R45 ;  /* 0x0000002dc22d7221 */ /* 0x041fe20000010000 */
[----:B------:R-:W-:Y:S02]  /*51c0*/  F2FP.F16.F32.PACK_AB R194, R194, R33 ;  /* 0x00000021c2c2723e */ /* 0x000fe400000000ff */
[----:B------:R-:W-:-:S04]  /*51d0*/  MOV R33, R119 ;  /* 0x0000007700217202 */ /* 0x000fc80000000f00 */
[----:B------:R0:W3:Y:S01]  /*51e0*/  MUFU.EX2 R193, R42 ;  /* 0x0000002a00c17308 */ /* 0x0000e20000000800 */
[----:B-1----:R-:W-:-:S07]  /*51f0*/  FADD.FTZ R10, R32, R3 ;  /* 0x00000003200a7221 */ /* 0x002fce0000010000 */
[----:B------:R1:W4:Y:S01]  /*5200*/  MUFU.EX2 R27, R86 ;  /* 0x00000056001b7308 */ /* 0x0003220000000800 */
[----:B--2---:R-:W-:Y:S01]  /*5210*/  FADD.FTZ R14, R84, R45 ;  /* 0x0000002d540e7221 */ /* 0x004fe20000010000 */
[----:B0-----:R-:W-:-:S06]  /*5220*/  IMAD.MOV.U32 R42, RZ, RZ, R119 ;  /* 0x000000ffff2a7224 */ /* 0x001fcc00078e0077 */
[----:B------:R-:W0:Y:S01]  /*5230*/  MUFU.EX2 R34, R34 ;  /* 0x0000002200227308 */ /* 0x000e220000000800 */
[C---:B---3--:R-:W-:Y:S01]  /*5240*/  FADD.FTZ R3, R193.reuse, R10 ;  /* 0x0000000ac1037221 */ /* 0x048fe20000010000 */
[----:B------:R-:W-:Y:S01]  /*5250*/  F2FP.F16.F32.PACK_AB R193, R193, R32 ;  /* 0x00000020c1c1723e */ /* 0x000fe200000000ff */
[--C-:B-1----:R-:W-:Y:S02]  /*5260*/  IMAD.MOV.U32 R86, RZ, RZ, R119.reuse ;  /* 0x000000ffff567224 */ /* 0x102fe400078e0077 */
[----:B------:R-:W-:-:S03]  /*5270*/  IMAD.MOV.U32 R32, RZ, RZ, R119 ;  /* 0x000000ffff207224 */ /* 0x000fc600078e0077 */
[----:B------:R-:W1:Y:S01]  /*5280*/  MUFU.EX2 R88, R88 ;  /* 0x0000005800587308 */ /* 0x000e620000000800 */
[C---:B----4-:R-:W-:Y:S01]  /*5290*/  FADD.FTZ R45, R27.reuse, R14 ;  /* 0x0000000e1b2d7221 */ /* 0x050fe20000010000 */
[----:B------:R-:W-:Y:S01]  /*52a0*/  F2FP.F16.F32.PACK_AB R188, R27, R84 ;  /* 0x000000541bbc723e */ /* 0x000fe200000000ff */
[--C-:B------:R-:W-:Y:S02]  /*52b0*/  IMAD.MOV.U32 R84, RZ, RZ, R119.reuse ;  /* 0x000000ffff547224 */ /* 0x100fe400078e0077 */
[----:B------:R-:W-:-:S03]  /*52c0*/  IMAD.MOV.U32 R27, RZ, RZ, R119 ;  /* 0x000000ffff1b7224 */ /* 0x000fc600078e0077 */
[----:B------:R2:W3:Y:S01]  /*52d0*/  MUFU.EX2 R195, R44 ;  /* 0x0000002c00c37308 */ /* 0x0004e20000000800 */
[----:B0-----:R-:W-:-:S07]  /*52e0*/  FADD.FTZ R0, R34, R3 ;  /* 0x0000000322007221 */ /* 0x001fce0000010000 */
[----:B------:R0:W4:Y:S01]  /*52f0*/  MUFU.EX2 R31, R90 ;  /* 0x0000005a001f7308 */ /* 0x0001220000000800 */
[----:B-1----:R-:W-:Y:S01]  /*5300*/  FADD.FTZ R10, R88, R45 ;  /* 0x0000002d580a7221 */ /* 0x002fe20000010000 */
[----:B--2---:R-:W-:-:S06]  /*5310*/  IMAD.MOV.U32 R44, RZ, RZ, R119 ;  /* 0x000000ffff2c7224 */ /* 0x004fcc00078e0077 */
[----:B------:R-:W1:Y:S01]  /*5320*/  MUFU.EX2 R36, R36 ;  /* 0x0000002400247308 */ /* 0x000e620000000800 */
[C---:B---3--:R-:W-:Y:S01]  /*5330*/  FADD.FTZ R3, R195.reuse, R0 ;  /* 0x00000000c3037221 */ /* 0x048fe20000010000 */
[----:B------:R-:W-:Y:S01]  /*5340*/  F2FP.F16.F32.PACK_AB R195, R195, R34 ;  /* 0x00000022c3c3723e */ /* 0x000fe200000000ff */
[--C-:B0-----:R-:W-:Y:S02]  /*5350*/  IMAD.MOV.U32 R90, RZ, RZ, R119.reuse ;  /* 0x000000ffff5a7224 */ /* 0x101fe400078e0077 */
[----:B------:R-:W-:-:S03]  /*5360*/  IMAD.MOV.U32 R34, RZ, RZ, R119 ;  /* 0x000000ffff227224 */ /* 0x000fc600078e0077 */
[----:B------:R-:W0:Y:S01]  /*5370*/  MUFU.EX2 R92, R92 ;  /* 0x0000005c005c7308 */ /* 0x000e220000000800 */
[C---:B----4-:R-:W-:Y:S01]  /*5380*/  FADD.FTZ R45, R31.reuse, R10 ;  /* 0x0000000a1f2d7221 */ /* 0x050fe20000010000 */
[----:B------:R-:W-:Y:S01]  /*5390*/  F2FP.F16.F32.PACK_AB R190, R31, R88 ;  /* 0x000000581fbe723e */ /* 0x000fe200000000ff */
[--C-:B------:R-:W-:Y:S02]  /*53a0*/  IMAD.MOV.U32 R88, RZ, RZ, R119.reuse ;  /* 0x000000ffff587224 */ /* 0x100fe400078e0077 */
[----:B------:R-:W-:-:S03]  /*53b0*/  IMAD.MOV.U32 R31, RZ, RZ, R119 ;  /* 0x000000ffff1f7224 */ /* 0x000fc600078e0077 */
[----:B------:R2:W3:Y:S01]  /*53c0*/  MUFU.EX2 R189, R46 ;  /* 0x0000002e00bd7308 */ /* 0x0004e20000000800 */
[----:B-1----:R-:W-:-:S07]  /*53d0*/  FADD.FTZ R0, R36, R3 ;  /* 0x0000000324007221 */ /* 0x002fce0000010000 */
[----:B------:R1:W4:Y:S01]  /*53e0*/  MUFU.EX2 R35, R94 ;  /* 0x0000005e00237308 */ /* 0x0003220000000800 */
[----:B0-----:R-:W-:Y:S01]  /*53f0*/  FADD.FTZ R10, R92, R45 ;  /* 0x0000002d5c0a7221 */ /* 0x001fe20000010000 */
[----:B--2---:R-:W-:-:S06]  /*5400*/  IMAD.MOV.U32 R46, RZ, RZ, R119 ;  /* 0x000000ffff2e7224 */ /* 0x004fcc00078e0077 */
[----:B------:R-:W0:Y:S01]  /*5410*/  MUFU.EX2 R48, R48 ;  /* 0x0000003000307308 */ /* 0x000e220000000800 */
[C---:B---3--:R-:W-:Y:S01]  /*5420*/  FADD.FTZ R3, R189.reuse, R0 ;  /* 0x00000000bd037221 */ /* 0x048fe20000010000 */
[----:B------:R-:W-:Y:S01]  /*5430*/  F2FP.F16.F32.PACK_AB R189, R189, R36 ;  /* 0x00000024bdbd723e */ /* 0x000fe200000000ff */
[--C-:B-1----:R-:W-:Y:S02]  /*5440*/  IMAD.MOV.U32 R94, RZ, RZ, R119.reuse ;  /* 0x000000ffff5e7224 */ /* 0x102fe400078e0077 */
[----:B------:R-:W-:-:S03]  /*5450*/  IMAD.MOV.U32 R36, RZ, RZ, R119 ;  /* 0x000000ffff247224 */ /* 0x000fc600078e0077 */
[----:B------:R1:W2:Y:S01]  /*5460*/  MUFU.EX2 R191, R38 ;  /* 0x0000002600bf7308 */ /* 0x0002a20000000800 */
[C---:B----4-:R-:W-:Y:S01]  /*5470*/  FADD.FTZ R45, R35.reuse, R10 ;  /* 0x0000000a232d7221 */ /* 0x050fe20000010000 */
[----:B------:R-:W-:Y:S01]  /*5480*/  F2FP.F16.F32.PACK_AB R184, R35, R92 ;  /* 0x0000005c23b8723e */ /* 0x000fe200000000ff */
[----:B------:R-:W-:Y:S02]  /*5490*/  IMAD.MOV.U32 R92, RZ, RZ, R119 ;  /* 0x000000ffff5c7224 */ /* 0x000fe400078e0077 */
[----:B------:R-:W-:Y:S01]  /*54a0*/  FADD.FTZ R10, R186, R45 ;  /* 0x0000002dba0a7221 */ /* 0x000fe20000010000 */
[----:B------:R-:W-:Y:S02]  /*54b0*/  IMAD.MOV.U32 R45, RZ, RZ, R119 ;  /* 0x000000ffff2d7224 */ /* 0x000fe400078e0077 */
[----:B------:R3:W4:Y:S01]  /*54c0*/  MUFU.EX2 R37, R96 ;  /* 0x0000006000257308 */ /* 0x0007220000000800 */
[----:B0-----:R-:W-:Y:S01]  /*54d0*/  FADD.FTZ R0, R48, R3 ;  /* 0x0000000330007221 */ /* 0x001fe20000010000 */
[----:B-1----:R-:W-:-:S02]  /*54e0*/  IMAD.MOV.U32 R38, RZ, RZ, R119 ;  /* 0x000000ffff267224 */ /* 0x002fc400078e0077 */
[----:B------:R-:W-:-:S04]  /*54f0*/  IMAD.MOV.U32 R35, RZ, RZ, R119 ;  /* 0x000000ffff237224 */ /* 0x000fc800078e0077 */
[----:B------:R-:W0:Y:S01]  /*5500*/  MUFU.EX2 R24, R24 ;  /* 0x0000001800187308 */ /* 0x000e220000000800 */
[C---:B--2---:R-:W-:Y:S01]  /*5510*/  FADD.FTZ R3, R191.reuse, R0 ;  /* 0x00000000bf037221 */ /* 0x044fe20000010000 */
[----:B------:R-:W-:Y:S01]  /*5520*/  F2FP.F16.F32.PACK_AB R191, R191, R48 ;  /* 0x00000030bfbf723e */ /* 0x000fe200000000ff */
[----:B------:R-:W-:Y:S01]  /*5530*/  IMAD.MOV.U32 R48, RZ, RZ, R119 ;  /* 0x000000ffff307224 */ /* 0x000fe200078e0077 */
[----:B---3--:R-:W-:-:S04]  /*5540*/  MOV R96, R119 ;  /* 0x0000007700607202 */ /* 0x008fc80000000f00 */
[----:B------:R-:W1:Y:S01]  /*5550*/  MUFU.EX2 R98, R98 ;  /* 0x0000006200627308 */ /* 0x000e620000000800 */
[C---:B----4-:R-:W-:Y:S01]  /*5560*/  FADD.FTZ R9, R37.reuse, R10 ;  /* 0x0000000a25097221 */ /* 0x050fe20000010000 */
[----:B------:R-:W-:Y:S01]  /*5570*/  F2FP.F16.F32.PACK_AB R186, R37, R186 ;  /* 0x000000ba25ba723e */ /* 0x000fe200000000ff */
[----:B------:R-:W-:-:S05]  /*5580*/  IMAD.MOV.U32 R37, RZ, RZ, R119 ;  /* 0x000000ffff257224 */ /* 0x000fca00078e0077 */
        /* <DEDUP_REMOVED lines=38> */
[----:B0-----:R-:W-:Y:S01]  /*57f0*/  IMAD.MOV.U32 R108, RZ, RZ, R119 ;  /* 0x000000ffff6c7224 */ /* 0x001fe200078e0077 */
[----:B------:R-:W-:-:S04]  /*5800*/  MOV R54, R119 ;  /* 0x0000007700367202 */ /* 0x000fc80000000f00 */
[----:B------:R-:W0:Y:S01]  /*5810*/  MUFU.EX2 R66, R66 ;  /* 0x0000004200427308 */ /* 0x000e220000000800 */
[C---:B----4-:R-:W-:Y:S01]  /*5820*/  FADD.FTZ R9, R21.reuse, R10 ;  /* 0x0000000a15097221 */ /* 0x050fe20000010000 */
[----:B------:R-:W-:Y:S01]  /*5830*/  F2FP.F16.F32.PACK_AB R176, R21, R106 ;  /* 0x0000006a15b0723e */ /* 0x000fe200000000ff */
[----:B------:R-:W-:-:S05]  /*5840*/  IMAD.MOV.U32 R106, RZ, RZ, R119 ;  /* 0x000000ffff6a7224 */ /* 0x000fca00078e0077 */
[----:B------:R2:W3:Y:S01]  /*5850*/  MUFU.EX2 R183, R60 ;  /* 0x0000003c00b77308 */ /* 0x0004e20000000800 */
[----:B-1----:R-:W-:-:S07]  /*5860*/  FADD.FTZ R0, R58, R3 ;  /* 0x000000033a007221 */ /* 0x002fce0000010000 */
[----:B------:R-:W1:Y:S01]  /*5870*/  MUFU.EX2 R26, R26 ;  /* 0x0000001a001a7308 */ /* 0x000e620000000800 */
[----:B0-----:R-:W-:Y:S01]  /*5880*/  FADD.FTZ R10, R66, R9 ;  /* 0x00000009420a7221 */ /* 0x001fe20000010000 */
[----:B--2---:R-:W-:-:S06]  /*5890*/  IMAD.MOV.U32 R60, RZ, RZ, R119 ;  /* 0x000000ffff3c7224 */ /* 0x004fcc00078e0077 */
[----:B------:R0:W2:Y:S01]  /*58a0*/  MUFU.EX2 R177, R62 ;  /* 0x0000003e00b17308 */ /* 0x0000a20000000800 */
[C---:B---3--:R-:W-:Y:S01]  /*58b0*/  FADD.FTZ R9, R183.reuse, R0 ;  /* 0x00000000b7097221 */ /* 0x048fe20000010000 */
[----:B------:R-:W-:Y:S01]  /*58c0*/  F2FP.F16.F32.PACK_AB R183, R183, R58 ;  /* 0x0000003ab7b7723e */ /* 0x000fe200000000ff */
[----:B------:R-:W-:-:S05]  /*58d0*/  IMAD.MOV.U32 R58, RZ, RZ, R119 ;  /* 0x000000ffff3a7224 */ /* 0x000fca00078e0077 */
[----:B------:R-:W3:Y:S01]  /*58e0*/  MUFU.EX2 R30, R30 ;  /* 0x0000001e001e7308 */ /* 0x000ee20000000800 */
[----:B-1----:R-:W-:Y:S01]  /*58f0*/  FADD.FTZ R0, R26, R9 ;  /* 0x000000091a007221 */ /* 0x002fe20000010000 */
[----:B0-----:R-:W-:-:S06]  /*5900*/  IMAD.MOV.U32 R62, RZ, RZ, R119 ;  /* 0x000000ffff3e7224 */ /* 0x001fcc00078e0077 */
[----:B------:R-:W0:Y:S01]  /*5910*/  MUFU.EX2 R25, R25 ;  /* 0x0000001900197308 */ /* 0x000e220000000800 */
[C---:B--2---:R-:W-:Y:S01]  /*5920*/  FADD.FTZ R9, R177.reuse, R0 ;  /* 0x00000000b1097221 */ /* 0x044fe20000010000 */
[----:B------:R-:W-:Y:S01]  /*5930*/  F2FP.F16.F32.PACK_AB R177, R177, R26 ;  /* 0x0000001ab1b1723e */ /* 0x000fe200000000ff */
[----:B------:R-:W-:Y:S01]  /*5940*/  IMAD.MOV.U32 R0, RZ, RZ, 0x3f800000 ;  /* 0x3f800000ff007424 */ /* 0x000fe200078e00ff */
[----:B------:R-:W-:-:S04]  /*5950*/  MOV R26, R119 ;  /* 0x00000077001a7202 */ /* 0x000fc80000000f00 */
[----:B------:R-:W1:Y:S01]  /*5960*/  MUFU.EX2 R43, R43 ;  /* 0x0000002b002b7308 */ /* 0x000e620000000800 */
[----:B---3--:R-:W-:Y:S01]  /*5970*/  FADD.FTZ R2, R30, R9 ;  /* 0x000000091e027221 */ /* 0x008fe20000010000 */
[C---:B0-----:R-:W-:Y:S01]  /*5980*/  FADD.FTZ R3, R25.reuse, R10 ;  /* 0x0000000a19037221 */ /* 0x041fe20000010000 */
[----:B------:R-:W-:Y:S01]  /*5990*/  F2FP.F16.F32.PACK_AB R178, R25, R66 ;  /* 0x0000004219b2723e */ /* 0x000fe200000000ff */
[--C-:B------:R-:W-:Y:S02]  /*59a0*/  IMAD.MOV.U32 R66, RZ, RZ, R119.reuse ;  /* 0x000000ffff427224 */ /* 0x100fe400078e0077 */
[--C-:B------:R-:W-:Y:S02]  /*59b0*/  IMAD.MOV.U32 R25, RZ, RZ, R119.reuse ;  /* 0x000000ffff197224 */ /* 0x100fe400078e0077 */
[C---:B-1----:R-:W-:Y:S01]  /*59c0*/  FADD.FTZ R2, R43.reuse, R2 ;  /* 0x000000022b027221 */ /* 0x042fe20000010000 */
[----:B------:R-:W-:Y:S01]  /*59d0*/  F2FP.F16.F32.PACK_AB R179, R43, R30 ;  /* 0x0000001e2bb3723e */ /* 0x000fe200000000ff */
[----:B------:R-:W-:-:S02]  /*59e0*/  IMAD.MOV.U32 R43, RZ, RZ, R119 ;  /* 0x000000ffff2b7224 */ /* 0x000fc400078e0077 */
[----:B------:R-:W-:Y:S01]  /*59f0*/  IMAD.MOV.U32 R30, RZ, RZ, R119 ;  /* 0x000000ffff1e7224 */ /* 0x000fe200078e0077 */
[----:B------:R-:W-:Y:S06]  /*5a00*/  @!P2 BRA `(.L_x_15) ;  /* 0x000000440074a947 */ /* 0x000fec0003800000 */
[----:B------:R-:W-:Y:S01]  /*5a10*/  VIADD R11, R120, 0xfffffffe ;  /* 0xfffffffe780b7836 */ /* 0x000fe20000000000 */
[----:B------:R-:W-:Y:S01]  /*5a20*/  CS2R R118, SRZ ;  /* 0x0000000000767805 */ /* 0x000fe2000001ff00 */
[----:B------:R-:W-:Y:S01]  /*5a30*/  IMAD.MOV.U32 R9, RZ, RZ, R8 ;  /* 0x000000ffff097224 */ /* 0x000fe200078e0008 */
[----:B------:R-:W-:Y:S01]  /*5a40*/  CS2R R114, SRZ ;  /* 0x0000000000727805 */ /* 0x000fe2000001ff00 */
[----:B------:R-:W-:Y:S01]  /*5a50*/  IMAD.MOV.U32 R10, RZ, RZ, R7 ;  /* 0x000000ffff0a7224 */ /* 0x000fe200078e0007 */
[----:B------:R-:W-:Y:S01]  /*5a60*/  CS2R R110, SRZ ;  /* 0x00000000006e7805 */ /* 0x000fe2000001ff00 */
[----:B------:R-:W-:Y:S01]  /*5a70*/  IMAD.MOV.U32 R0, RZ, RZ, 0x3f800000 ;  /* 0x3f800000ff007424 */ /* 0x000fe200078e00ff */
[----:B------:R-:W-:Y:S02]  /*5a80*/  CS2R R106, SRZ ;  /* 0x00000000006a7805 */ /* 0x000fe4000001ff00 */
[----:B------:R-:W-:Y:S02]  /*5a90*/  CS2R R102, SRZ ;  /* 0x0000000000667805 */ /* 0x000fe4000001ff00 */
[----:B------:R-:W-:-:S02]  /*5aa0*/  CS2R R98, SRZ ;  /* 0x0000000000627805 */ /* 0x000fc4000001ff00 */
[----:B------:R-:W-:Y:S02]  /*5ab0*/  CS2R R94, SRZ ;  /* 0x00000000005e7805 */ /* 0x000fe4000001ff00 */
[----:B------:R-:W-:Y:S02]  /*5ac0*/  CS2R R90, SRZ ;  /* 0x00000000005a7805 */ /* 0x000fe4000001ff00 */
[----:B------:R-:W-:Y:S02]  /*5ad0*/  CS2R R86, SRZ ;  /* 0x0000000000567805 */ /* 0x000fe4000001ff00 */
        /* <DEDUP_REMOVED lines=38> */
[----:B------:R-:W-:Y:S01]  /*5d40*/  CS2R R24, SRZ ;  /* 0x0000000000187805 */ /* 0x000fe2000001ff00 */
[----:B------:R-:W-:Y:S01]  /*5d50*/  UMOV UR38, UR39 ;  /* 0x0000002700267c82 */ /* 0x000fe20008000000 */
[----:B------:R-:W-:Y:S01]  /*5d60*/  UMOV UR6, UR36 ;  /* 0x0000002400067c82 */ /* 0x000fe20008000000 */
[----:B------:R-:W-:-:S05]  /*5d70*/  ULDC UR5, c[0x0][0x9d8] ;  /* 0x0002760000057ab9 */ /* 0x000fca0000000800 */
.L_x_24:
[----:B------:R-:W-:-:S04]  /*5d80*/  UIADD3 UR4, UR6, 0x1, URZ ;  /* 0x0000000106047890 */ /* 0x000fc8000fffe03f */
[----:B------:R-:W-:-:S04]  /*5d90*/  UISETP.NE.AND UP0, UPT, UR4, 0x2, UPT ;  /* 0x000000020400788c */ /* 0x000fc8000bf05270 */
[----:B------:R-:W-:Y:S02]  /*5da0*/  USEL UR39, URZ, 0x1, UP0 ;  /* 0x000000013f277887 */ /* 0x000fe40008000000 */
[----:B------:R-:W-:Y:S02]  /*5db0*/  USEL UR36, UR4, URZ, UP0 ;  /* 0x0000003f04247287 */ /* 0x000fe40008000000 */
[----:B------:R-:W-:Y:S01]  /*5dc0*/  ULOP3.LUT UR39, UR38, UR39, URZ, 0x3c, !UPT ;  /* 0x0000002726277292 */ /* 0x000fe2000f8e3c3f */
[----:B------:R-:W-:Y:S11]  /*5dd0*/  @!P0 BRA `(.L_x_16) ;  /* 0x0000000000048947 */ /* 0x000ff60003800000 */
[----:B------:R-:W-:Y:S01]  /*5de0*/  BPT.TRAP 0x1 ;  /* 0x000000040000795c */ /* 0x000fe20000300000 */
.L_x_16:
[----:B------:R-:W0:Y:S01]  /*5df0*/  S2UR UR4, SR_CgaCtaId ;  /* 0x00000000000479c3 */ /* 0x000e220000008800 */
[----:B------:R-:W-:Y:S01]  /*5e00*/  UMOV UR37, 0x400 ;  /* 0x0000040000257882 */ /* 0x000fe20000000000 */
[----:B------:R-:W-:-:S04]  /*5e10*/  MOV R5, UR39 ;  /* 0x0000002700057c02 */ /* 0x000fc80008000f00 */
[----:B------:R-:W-:Y:S01]  /*5e20*/  SHF.L.U32 R5, R5, 0x1f, RZ ;  /* 0x0000001f05057819 */ /* 0x000fe200000006ff */
[----:B0-----:R-:W-:-:S04]  /*5e30*/  ULEA UR37, UR4, UR37, 0x18 ;  /* 0x0000002504257291 */ /* 0x001fc8000f8ec03f */
[----:B------:R-:W-:-:S09]  /*5e40*/  ULEA UR7, UR36, UR37, 0x3 ;  /* 0x0000002524077291 */ /* 0x000fd2000f8e183f */
[----:B------:R0:W1:Y:S01]  /*5e50*/  SYNCS.PHASECHK.TRANS64.TRYWAIT P2, [UR7+0x36830], R5 ;  /* 0x03683005ff0075a7 */ /* 0x0000620008040147 */
[----:B------:R-:W-:Y:S05]  /*5e60*/  @!P0 BRA `(.L_x_17) ;  /* 0x0000000000048947 */ /* 0x000fea0003800000 */
[----:B------:R-:W-:Y:S01]  /*5e70*/  BPT.TRAP 0x1 ;  /* 0x000000040000795c */ /* 0x000fe20000300000 */
.L_x_17:
[----:B-1----:R-:W-:Y:S05]  /*5e80*/  @P2 BRA `(.L_x_18) ;  /* 0x0000000000082947 */ /* 0x002fea0003800000 */
[----:B------:R-:W1:Y:S02]  /*5e90*/  SYNCS.PHASECHK.TRANS64.TRYWAIT P2, [UR7+0x36830], R5 ;  /* 0x03683005ff0075a7 */ /* 0x000e640008040147 */
[----:B-1----:R-:W-:Y:S05]  /*5ea0*/  @!P2 BRA `(.L_x_19) ;  /* 0x000000b000b8a947 */ /* 0x002fea0003800000 */
.L_x_18:
[----:B------:R-:W-:Y:S01]  /*5eb0*/  R2UR UR4, R4 ;  /* 0x00000000040472ca */ /* 0x000fe200000e0000 */
[----:B------:R-:W-:Y:S01]  /*5ec0*/  WARPGROUP.ARRIVE ;  /* 0x00000000000079c5 */ /* 0x000fe20000000000 */
[----:B------:R-:W-:Y:S01]  /*5ed0*/  UMOV UR59, 0x40000040 ;  /* 0x40000040003b7882 */ /* 0x000fe20000000000 */
        /* <DEDUP_REMOVED lines=9> */
[-C--:B------:R-:W-:Y:S01]  /*5f70*/  FMUL.FTZ R24, R24, R6.reuse ;  /* 0x0000000618187220 */ /* 0x080fe20000410000 */
[----:B------:R-:W-:Y:S01]  /*5f80*/  UIMAD UR4, UR36, 0xa80, UR4 ;  /* 0x00000a80240478a4 */ /* 0x000fe2000f8e0204 */
[-C--:B------:R-:W-:Y:S01]  /*5f90*/  FMUL.FTZ R25, R25, R6.reuse ;  /* 0x0000000619197220 */ /* 0x080fe20000410000 */
[-C--:B------:R-:W-:Y:S01]  /*5fa0*/  FMUL.FTZ R28, R28, R6.reuse ;  /* 0x000000061c1c7220 */ /* 0x080fe20000410000 */
[-C--:B------:R-:W-:Y:S01]  /*5fb0*/  FMUL.FTZ R29, R29, R6.reuse ;  /* 0x000000061d1d7220 */ /* 0x080fe20000410000 */
[----:B------:R-:W-:Y:S01]  /*5fc0*/  UIADD3 UR10, UR4, 0x80, URZ ;  /* 0x00000080040a7890 */ /* 0x000fe2000fffe03f */
[-C--:B------:R-:W-:Y:S01]  /*5fd0*/  FMUL.FTZ R32, R32, R6.reuse ;  /* 0x0000000620207220 */ /* 0x080fe20000410000 */
[----:B------:R-:W-:Y:S01]  /*5fe0*/  UIADD3 UR11, UR4, 0x100, URZ ;  /* 0x00000100040b7890 */ /* 0x000fe2000fffe03f */
[-C--:B------:R-:W-:Y:S01]  /*5ff0*/  FMUL.FTZ R33, R33, R6.reuse ;  /* 0x0000000621217220 */ /* 0x080fe20000410000 */
[----:B------:R-:W-:Y:S01]  /*6000*/  UMOV UR58, UR4 ;  /* 0x00000004003a7c82 */ /* 0x000fe20008000000 */
[----:B------:R-:W-:Y:S01]  /*6010*/  UIADD3 UR14, UR4, 0x82, URZ ;  /* 0x00000082040e7890 */ /* 0x000fe2000fffe03f */
[----:B------:R-:W-:Y:S01]  /*6020*/  HGMMA.64x16x16.F32 R168, gdesc[UR56], RZ, !UPT, gsb0 ;  /* 0x0020000038a879f0 */ /* 0x000fe2000c0008ff */
[----:B------:R-:W-:Y:S01]  /*6030*/  UMOV UR58, UR10 ;  /* 0x0000000a003a7c82 */ /* 0x000fe20008000000 */
[----:B------:R-:W-:Y:S01]  /*6040*/  UMOV UR59, 0x40000040 ;  /* 0x40000040003b7882 */ /* 0x000fe20000000000 */
[----:B------:R-:W-:Y:S01]  /*6050*/  UIADD3 UR10, UR4, 0x180, URZ ;  /* 0x00000180040a7890 */ /* 0x000fe2000fffe03f */
[-C--:B------:R-:W-:Y:S01]  /*6060*/  FMUL.FTZ R36, R36, R6.reuse ;  /* 0x0000000624247220 */ /* 0x080fe20000410000 */
        /* <DEDUP_REMOVED lines=46> */
[----:B------:R-:W-:Y:S01]  /*6350*/  FMUL.FTZ R109, R109, R6 ;  /* 0x000000066d6d7220 */ /* 0x000fe20000410000 */
[----:B------:R-:W-:-:S02]  /*6360*/  WARPGROUP.DEPBAR.LE gsb0, 0x0 ;  /* 0x00008000000079c5 */ /* 0x000fc40000010000 */
[----:B------:R-:W-:Y:S01]  /*6370*/  WARPGROUP.ARRIVE ;  /* 0x00000000000079c5 */ /* 0x000fe20000000000 */
[-C--:B------:R-:W-:Y:S01]  /*6380*/  FMUL.FTZ R112, R112, R6.reuse ;  /* 0x0000000670707220 */ /* 0x080fe20000410000 */
[-C--:B------:R-:W-:Y:S01]  /*6390*/  FMUL.FTZ R113, R113, R6.reuse ;  /* 0x0000000671717220 */ /* 0x080fe20000410000 */
[-C--:B------:R-:W-:Y:S01]  /*63a0*/  FMUL.FTZ R116, R116, R6.reuse ;  /* 0x0000000674747220 */ /* 0x080fe20000410000 */
[----:B------:R-:W-:Y:S01]  /*63b0*/  FMUL.FTZ R117, R117, R6 ;  /* 0x0000000675757220 */ /* 0x000fe20000410000 */
[-C--:B------:R-:W-:Y:S01]  /*63c0*/  FMUL.FTZ R26, R26, R0.reuse ;  /* 0x000000001a1a7220 */ /* 0x080fe20000410000 */
[----:B------:R-:W-:Y:S01]  /*63d0*/  HGMMA.64x16x16.F32 R160, gdesc[UR56], RZ, !UPT, gsb0 ;  /* 0x0020000038a079f0 */ /* 0x000fe2000c0008ff */
[----:B------:R-:W-:Y:S01]  /*63e0*/  UMOV UR58, UR11 ;  /* 0x0000000b003a7c82 */ /* 0x000fe20008000000 */
[----:B------:R-:W-:Y:S01]  /*63f0*/  UMOV UR59, 0x40000040 ;  /* 0x40000040003b7882 */ /* 0x000fe20000000000 */
        /* <DEDUP_REMOVED lines=49> */
[----:B------:R-:W-:-:S06]  /*6710*/  WARPGROUP.ARRIVE ;  /* 0x00000000000079c5 */ /* 0x000fcc0000000000 */
[----:B------:R-:W-:Y:S01]  /*6720*/  HGMMA.64x16x16.F32 R152, gdesc[UR56], RZ, !UPT, gsb0 ;  /* 0x00200000389879f0 */ /* 0x000fe2000c0008ff */
[----:B------:R-:W-:Y:S01]  /*6730*/  UMOV UR58, UR10 ;  /* 0x0000000a003a7c82 */ /* 0x000fe20008000000 */
[----:B------:R-:W-:Y:S01]  /*6740*/  UMOV UR59, 0x40000040 ;  /* 0x40000040003b7882 */ /* 0x000fe20000000000 */
[----:B------:R-:W-:Y:S01]  /*6750*/  UIADD3 UR10, UR4, 0x280, URZ ;  /* 0x00000280040a7890 */ /* 0x000fe2000fffe03f */
[----:B------:R-:W-:Y:S02]  /*6760*/  WARPGROUP.DEPBAR.LE gsb0, 0x0 ;  /* 0x00008000000079c5 */ /* 0x000fe40000010000 */
        /* <DEDUP_REMOVED lines=16> */
[----:B------:R-:W-:Y:S01]  /*6870*/  UMOV UR11, 0x40000040 ;  /* 0x40000040000b7882 */ /* 0x000fe20000000000 */
[----:B------:R-:W-:Y:S02]  /*6880*/  WARPGROUP.DEPBAR.LE gsb0, 0x0 ;  /* 0x00008000000079c5 */ /* 0x000fe40000010000 */
[----:B------:R-:W-:-:S06]  /*6890*/  WARPGROUP.ARRIVE ;  /* 0x00000000000079c5 */ /* 0x000fcc0000000000 */
[----:B------:R-:W-:Y:S03]  /*68a0*/  HGMMA.64x16x16.F32 R120, gdesc[UR56], RZ, !UPT, gsb0 ;  /* 0x00200000387879f0 */ /* 0x000fe6000c0008ff */
        /* <DEDUP_REMOVED lines=35> */
[----:B------:R-:W-:Y:S01]  /*6ae0*/  UMOV UR15, 0x40000040 ;  /* 0x40000040000f7882 */ /* 0x000fe20000000000 */
[----:B------:R-:W-:Y:S02]  /*6af0*/  WARPGROUP.DEPBAR.LE gsb0, 0x0 ;  /* 0x00008000000079c5 */ /* 0x000fe40000010000 */
[----:B------:R-:W-:-:S06]  /*6b00*/  WARPGROUP.ARRIVE ;  /* 0x00000000000079c5 */ /* 0x000fcc0000000000 */
[----:B------:R-:W-:Y:S01]  /*6b10*/  HGMMA.64x16x16.F32 R120, gdesc[UR8], R120, gsb0 ;  /* 0x00200000087879f0 */ /* 0x000fe20008000878 */
[----:B------:R-:W-:Y:S02]  /*6b20*/  UIADD3 UR10, UR4, 0x84, URZ ;  /* 0x00000084040a7890 */ /* 0x000fe4000fffe03f */
        /* <DEDUP_REMOVED lines=39> */
[----:B------:R-:W-:Y:S03]  /*6da0*/  HGMMA.64x16x16.F32 R120, gdesc[UR12], R120, gsb0 ;  /* 0x002000000c7879f0 */ /* 0x000fe60008000878 */
        /* <DEDUP_REMOVED lines=329> */
[----:B------:R-:W-:Y:S02]  /*8240*/  UIADD3 UR10, UR4, 0x986, URZ ;  /* 0x00000986040a7890 */ /* 0x000fe4000fffe03f */
[----:B------:R-:W-:Y:S01]  /*8250*/  UIADD3 UR4, UR4, 0xa06, URZ ;  /* 0x00000a0604047890 */ /* 0x000fe2000fffe03f */
[----:B------:R-:W-:Y:S02]  /*8260*/  WARPGROUP.DEPBAR.LE gsb0, 0x0 ;  /* 0x00008000000079c5 */ /* 0x000fe40000010000 */
[----:B------:R-:W-:-:S06]  /*8270*/  WARPGROUP.ARRIVE ;  /* 0x00000000000079c5 */ /* 0x000fcc0000000000 */
[----:B------:R-:W-:Y:S01]  /*8280*/  HGMMA.64x16x16.F32 R144, gdesc[UR52], R144, gsb0 ;  /* 0x00200000349079f0 */ /* 0x000fe20008000890 */
[----:B------:R-:W-:Y:S01]  /*8290*/  UMOV UR54, UR11 ;  /* 0x0000000b00367c82 */ /* 0x000fe20008000000 */
[----:B------:R-:W-:Y:S01]  /*82a0*/  UMOV UR55, 0x40000040 ;  /* 0x4000004000377882 */ /* 0x000fe20000000000 */
        /* <DEDUP_REMOVED lines=12> */
[----:B------:R-:W-:Y:S03]  /*8370*/  HGMMA.64x16x16.F32 R120, gdesc[UR52], R120, gsb0 ;  /* 0x00200000347879f0 */ /* 0x000fe60008000878 */
[----:B------:R-:W-:Y:S02]  /*8380*/  WARPGROUP.DEPBAR.LE gsb0, 0x0 ;  /* 0x00008000000079c5 */ /* 0x000fe40000010000 */
[----:B------:R-:W-:Y:S05]  /*8390*/  @!P0 BRA `(.L_x_20) ;  /* 0x0000000000048947 */ /* 0x000fea0003800000 */
[----:B------:R-:W-:Y:S01]  /*83a0*/  BPT.TRAP 0x1 ;  /* 0x000000040000795c */ /* 0x000fe20000300000 */
.L_x_20:
[----:B------:R-:W-:Y:S01]  /*83b0*/  ULEA UR10, UR6, UR37, 0x3 ;  /* 0x00000025060a7291 */ /* 0x000fe2000f8e183f */
[----:B------:R-:W-:-:S05]  /*83c0*/  IMAD.U32 R0, RZ, RZ, UR38 ;  /* 0x00000026ff007e24 */ /* 0x000fca000f8e00ff */
[----:B------:R-:W-:-:S04]  /*83d0*/  SHF.L.U32 R0, R0, 0x1f, RZ ;  /* 0x0000001f00007819 */ /* 0x000fc800000006ff */
[----:B------:R2:W3:Y:S01]  /*83e0*/  SYNCS.PHASECHK.TRANS64.TRYWAIT P2, [UR10+0x36850], R0 ;  /* 0x03685000ff0075a7 */ /* 0x0004e2000804014a */
[----:B------:R-:W-:Y:S05]  /*83f0*/  @!P0 BRA `(.L_x_21) ;  /* 0x0000000000048947 */ /* 0x000fea0003800000 */
[----:B------:R-:W-:Y:S01]  /*8400*/  BPT.TRAP 0x1 ;  /* 0x000000040000795c */ /* 0x000fe20000300000 */
.L_x_21:
[----:B---3--:R-:W-:Y:S05]  /*8410*/  @P2 BRA `(.L_x_22) ;  /* 0x0000000000082947 */ /* 0x008fea0003800000 */
[----:B------:R-:W3:Y:S02]  /*8420*/  SYNCS.PHASECHK.TRANS64.TRYWAIT P2, [UR10+0x36850], R0 ;  /* 0x03685000ff0075a7 */ /* 0x000ee4000804014a */
[----:B---3--:R-:W-:Y:S05]  /*8430*/  @!P2 BRA `(.L_x_23) ;  /* 0x0000008c006ca947 */ /* 0x008fea0003800000 */
.L_x_22:
[----:B------:R-:W-:Y:S01]  /*8440*/  UIADD3 UR37, UR37, 0x400, URZ ;  /* 0x0000040025257890 */ /* 0x000fe2000fffe03f */
[----:B------:R-:W-:Y:S01]  /*8450*/  WARPGROUP.ARRIVE ;  /* 0x00000000000079c5 */ /* 0x000fe20000000000 */
[----:B------:R-:W-:Y:S01]  /*8460*/  UMOV UR15, 0x40000040 ;  /* 0x40000040000f7882 */ /* 0x000fe20000000000 */
[----:B0-2---:R-:W-:Y:S01]  /*8470*/  FMUL.FTZ R0, R168, UR5 ;  /* 0x00000005a8007c20 */ /* 0x005fe20008410000 */
[----:B------:R-:W-:Y:S01]  /*8480*/  USHF.R.U32.HI UR37, URZ, 0x4, UR37 ;  /* 0x000000043f257899 */ /* 0x000fe20008011625 */
[----:B-1----:R-:W-:Y:S01]  /*8490*/  FMUL.FTZ R8, R169, UR5 ;  /* 0x00000005a9087c20 */ /* 0x002fe20008410000 */
[----:B------:R-:W-:Y:S01]  /*84a0*/  FMUL.FTZ R20, R172, UR5 ;  /* 0x00000005ac147c20 */ /* 0x000fe20008410000 */
[----:B------:R-:W-:Y:S01]  /*84b0*/  FMUL.FTZ R12, R170, UR5 ;  /* 0x00000005aa0c7c20 */ /* 0x000fe20008410000 */
[----:B------:R-:W-:Y:S01]  /*84c0*/  ULOP3.LUT UR37, UR37, 0x3fff, URZ, 0xc0, !UPT ;  /* 0x00003fff25257892 */ /* 0x000fe2000f8ec03f */
[----:B------:R-:W0:Y:S01]  /*84d0*/  MUFU.TANH R0, R0 ;  /* 0x0000000000007308 */ /* 0x000e220000002400 */
[----:B------:R-:W-:Y:S01]  /*84e0*/  FMUL.FTZ R170, R173, UR5 ;  /* 0x00000005adaa7c20 */ /* 0x000fe20008410000 */
[----:B------:R-:W-:Y:S01]  /*84f0*/  FMUL.FTZ R168, R174, UR5 ;  /* 0x00000005aea87c20 */ /* 0x000fe20008410000 */
[----:B------:R-:W-:Y:S01]  /*8500*/  ULOP3.LUT UR4, UR37, 0x3800000, URZ, 0xfc, !UPT ;  /* 0x0380000025047892 */ /* 0x000fe2000f8efc3f */
[----:B------:R-:W-:Y:S01]  /*8510*/  FMUL.FTZ R174, R160, UR5 ;  /* 0x00000005a0ae7c20 */ /* 0x000fe20008410000 */
[----:B------:R-:W-:Y:S01]  /*8520*/  FMUL.FTZ R218, R153, UR5 ;  /* 0x0000000599da7c20 */ /* 0x000fe20008410000 */
[----:B------:R-:W-:Y:S01]  /*8530*/  FMUL.FTZ R222, R144, UR5 ;  /* 0x0000000590de7c20 */ /* 0x000fe20008410000 */
[----:B------:R-:W-:Y:S01]  /*8540*/  UIMAD UR4, UR6, 0xa80, UR4 ;  /* 0x00000a80060478a4 */ /* 0x000fe2000f8e0204 */
[----:B------:R-:W1:Y:S01]  /*8550*/  MUFU.TANH R8, R8 ;  /* 0x0000000800087308 */ /* 0x000e620000002400 */
[----:B------:R-:W-:Y:S01]  /*8560*/  FMUL.FTZ R220, R145, UR5 ;  /* 0x0000000591dc7c20 */ /* 0x000fe20008410000 */
[----:B------:R-:W-:Y:S01]  /*8570*/  FMUL.FTZ R226, R148, UR5 ;  /* 0x0000000594e27c20 */ /* 0x000fe20008410000 */
[----:B------:R-:W-:Y:S01]  /*8580*/  UIADD3 UR6, UR4, 0x80, URZ ;  /* 0x0000008004067890 */ /* 0x000fe2000fffe03f */
[----:B------:R-:W-:Y:S01]  /*8590*/  FMUL.FTZ R224, R149, UR5 ;  /* 0x0000000595e07c20 */ /* 0x000fe20008410000 */
[----:B------:R-:W-:Y:S01]  /*85a0*/  FMUL.FTZ R230, R136, UR5 ;  /* 0x0000000588e67c20 */ /* 0x000fe20008410000 */
[----:B------:R-:W-:Y:S01]  /*85b0*/  UMOV UR14, UR4 ;  /* 0x00000004000e7c82 */ /* 0x000fe20008000000 */
[----:B------:R-:W-:Y:S01]  /*85c0*/  FMUL.FTZ R136, R137, UR5 ;  /* 0x0000000589887c20 */ /* 0x000fe20008410000 */
[----:B------:R-:W-:Y:S01]  /*85d0*/  HGMMA.64x192x16.F32 R24, R200, gdesc[UR12].tnspB, R24, gsb0 ;  /* 0x42e0000cc8187df0 */ /* 0x000fe20008000818 */
[----:B------:R-:W-:Y:S01]  /*85e0*/  UMOV UR15, 0x40000040 ;  /* 0x40000040000f7882 */ /* 0x000fe20000000000 */
[----:B------:R-:W-:Y:S01]  /*85f0*/  UMOV UR14, UR6 ;  /* 0x00000006000e7c82 */ /* 0x000fe20008000000 */
[----:B------:R-:W-:Y:S01]  /*8600*/  UIADD3 UR6, UR4, 0x100, URZ ;  /* 0x0000010004067890 */ /* 0x000fe2000fffe03f */
[----:B------:R-:W2:Y:S01]  /*8610*/  MUFU.TANH R20, R20 ;  /* 0x0000001400147308 */ /* 0x000ea20000002400 */
[----:B0-----:R-:W-:Y:S01]  /*8620*/  FMNMX.FTZ R5, R0, R10, !PT ;  /* 0x0000000a00057209 */ /* 0x001fe20007810000 */
[----:B------:R-:W-:Y:S01]  /*8630*/  FMUL.FTZ R148, R150, UR5 ;  /* 0x0000000596947c20 */ /* 0x000fe20008410000 */
[----:B------:R-:W-:Y:S01]  /*8640*/  FMUL.FTZ R150, R140, UR5 ;  /* 0x000000058c967c20 */ /* 0x000fe20008410000 */
[----:B------:R-:W-:Y:S01]  /*8650*/  FMUL.FTZ R228, R141, UR5 ;  /* 0x000000058de47c20 */ /* 0x000fe20008410000 */
[----:B-1----:R-:W-:Y:S01]  /*8660*/  FMNMX.FTZ R5, R8, R5, !PT ;  /* 0x0000000508057209 */ /* 0x002fe20007810000 */
[----:B------:R-:W-:Y:S01]  /*8670*/  FMUL.FTZ R232, R128, UR5 ;  /* 0x0000000580e87c20 */ /* 0x000fe20008410000 */
[----:B------:R-:W-:Y:S01]  /*8680*/  FMUL.FTZ R14, R171, UR5 ;  /* 0x00000005ab0e7c20 */ /* 0x000fe20008410000 */
[----:B------:R-:W0:Y:S01]  /*8690*/  MUFU.TANH R170, R170 ;  /* 0x000000aa00aa7308 */ /* 0x000e220000002400 */
[----:B------:R-:W-:Y:S01]  /*86a0*/  FMUL.FTZ R140, R129, UR5 ;  /* 0x00000005818c7c20 */ /* 0x000fe20008410000 */
[----:B------:R-:W-:Y:S01]  /*86b0*/  FMUL.FTZ R128, R132, UR5 ;  /* 0x0000000584807c20 */ /* 0x000fe20008410000 */
[----:B------:R-:W-:Y:S01]  /*86c0*/  FMUL.FTZ R172, R175, UR5 ;  /* 0x00000005afac7c20 */ /* 0x000fe20008410000 */
[----:B------:R-:W-:Y:S01]  /*86d0*/  FMUL.FTZ R132, R133, UR5 ;  /* 0x0000000585847c20 */ /* 0x000fe20008410000 */
[----:B------:R-:W-:Y:S01]  /*86e0*/  FMUL.FTZ R160, R162, UR5 ;  /* 0x00000005a2a07c20 */ /* 0x000fe20008410000 */
[----:B------:R-:W-:Y:S01]  /*86f0*/  FMUL.FTZ R120, R120, UR5 ;  /* 0x0000000578787c20 */ /* 0x000fe20008410000 */
[----:B------:R-:W-:Y:S01]  /*8700*/  FMUL.FTZ R162, R163, UR5 ;  /* 0x00000005a3a27c20 */ /* 0x000fe20008410000 */
[----:B------:R-:W1:Y:S01]  /*8710*/  MUFU.TANH R174, R174 ;  /* 0x000000ae00ae7308 */ /* 0x000e620000002400 */
[----:B--2---:R-:W-:Y:S01]  /*8720*/  FMNMX.FTZ R5, R20, R5, !PT ;  /* 0x0000000514057209 */ /* 0x004fe20007810000 */
[----:B------:R-:W-:Y:S01]  /*8730*/  FMUL.FTZ R141, R121, UR5 ;  /* 0x00000005798d7c20 */ /* 0x000fe20008410000 */
[----:B------:R-:W-:Y:S01]  /*8740*/  FMUL.FTZ R144, R146, UR5 ;  /* 0x0000000592907c20 */ /* 0x000fe20008410000 */
[----:B------:R-:W-:Y:S01]  /*8750*/  FMUL.FTZ R146, R147, UR5 ;  /* 0x0000000593927c20 */ /* 0x000fe20008410000 */
[----:B------:R-:W-:Y:S01]  /*8760*/  FMUL.FTZ R147, R124, UR5 ;  /* 0x000000057c937c20 */ /* 0x000fe20008410000 */
[----:B------:R-:W-:Y:S01]  /*8770*/  FMUL.FTZ R145, R125, UR5 ;  /* 0x000000057d917c20 */ /* 0x000fe20008410000 */
[----:B------:R-:W-:Y:S01]  /*8780*/  FMUL.FTZ R124, R151, UR5 ;  /* 0x00000005977c7c20 */ /* 0x000fe20008410000 */
[----:B------:R-:W-:Y:S01]  /*8790*/  MUFU.TANH R218, R218 ;  /* 0x000000da00da7308 */ /* 0x000fe20000002400 */
[----:B0-----:R-:W-:Y:S01]  /*87a0*/  FMNMX.FTZ R5, R170, R5, !PT ;  /* 0x00000005aa057209 */ /* 0x001fe20007810000 */
[----:B------:R-:W-:Y:S01]  /*87b0*/  FMUL.FTZ R138, R138, UR5 ;  /* 0x000000058a8a7c20 */ /* 0x000fe20008410000 */
[----:B------:R-:W-:Y:S01]  /*87c0*/  FMUL.FTZ R142, R142, UR5 ;  /* 0x000000058e8e7c20 */ /* 0x000fe20008410000 */
[----:B------:R-:W-:Y:S01]  /*87d0*/  FMUL.FTZ R130, R130, UR5 ;  /* 0x0000000582827c20 */ /* 0x000fe20008410000 */
[----:B------:R-:W-:Y:S01]  /*87e0*/  FMUL.FTZ R234, R131, UR5 ;  /* 0x0000000583ea7c20 */ /* 0x000fe20008410000 */
[----:B------:R-:W-:Y:S01]  /*87f0*/  FMUL.FTZ R134, R134, UR5 ;  /* 0x0000000586867c20 */ /* 0x000fe20008410000 */
[----:B------:R-:W-:Y:S01]  /*8800*/  FMUL.FTZ R236, R135, UR5 ;  /* 0x0000000587ec7c20 */ /* 0x000fe20008410000 */
[----:B------:R-:W-:Y:S01]  /*8810*/  MUFU.TANH R222, R222 ;  /* 0x000000de00de7308 */ /* 0x000fe20000002400 */
[----:B-1----:R-:W-:Y:S01]  /*8820*/  FMNMX.FTZ R5, R174, R5, !PT ;  /* 0x00000005ae057209 */ /* 0x002fe20007810000 */
[----:B------:R-:W-:Y:S01]  /*8830*/  FMUL.FTZ R122, R122, UR5 ;  /* 0x000000057a7a7c20 */ /* 0x000fe20008410000 */
[----:B------:R-:W-:Y:S01]  /*8840*/  FMUL.FTZ R13, R123, UR5 ;  /* 0x000000057b0d7c20 */ /* 0x000fe20008410000 */
[----:B------:R-:W-:Y:S01]  /*8850*/  FMUL.FTZ R126, R126, UR5 ;  /* 0x000000057e7e7c20 */ /* 0x000fe20008410000 */
[----:B------:R-:W-:Y:S01]  /*8860*/  FMUL.FTZ R15, R127, UR5 ;  /* 0x000000057f0f7c20 */ /* 0x000fe20008410000 */
[C---:B------:R-:W-:Y:S01]  /*8870*/  ISETP.GT.AND P2, PT, R11.reuse, RZ, PT ;  /* 0x000000ff0b00720c */ /* 0x040fe20003f44270 */
[----:B------:R-:W-:Y:S01]  /*8880*/  UMOV UR38, UR39 ;  /* 0x0000002700267c82 */ /* 0x000fe20008000000 */
[----:B------:R-:W-:Y:S01]  /*8890*/  MUFU.TANH R220, R220 ;  /* 0x000000dc00dc7308 */ /* 0x000fe20000002400 */
[----:B------:R-:W-:-:S07]  /*88a0*/  VIADD R11, R11, 0xffffffff ;  /* 0xffffffff0b0b7836 */ /* 0x000fce0000000000 */
[----:B------:R-:W-:Y:S08]  /*88b0*/  MUFU.TANH R226, R226 ;  /* 0x000000e200e27308 */ /* 0x000ff00000002400 */
[----:B------:R-:W-:Y:S08]  /*88c0*/  MUFU.TANH R224, R224 ;  /* 0x000000e000e07308 */ /* 0x000ff00000002400 */
[----:B------:R-:W-:Y:S08]  /*88d0*/  MUFU.TANH R230, R230 ;  /* 0x000000e600e67308 */ /* 0x000ff00000002400 */
[----:B------:R-:W-:Y:S08]  /*88e0*/  MUFU.TANH R136, R136 ;  /* 0x0000008800887308 */ /* 0x000ff00000002400 */
[----:B------:R-:W-:Y:S08]  /*88f0*/  MUFU.TANH R150, R150 ;  /* 0x0000009600967308 */ /* 0x000ff00000002400 */
[----:B------:R-:W-:Y:S08]  /*8900*/  MUFU.TANH R228, R228 ;  /* 0x000000e400e47308 */ /* 0x000ff00000002400 */
[----:B------:R-:W0:Y:S08]  /*8910*/  MUFU.TANH R12, R12 ;  /* 0x0000000c000c7308 */ /* 0x000e300000002400 */
[----:B------:R-:W-:Y:S08]  /*8920*/  MUFU.TANH R232, R232 ;  /* 0x000000e800e87308 */ /* 0x000ff00000002400 */
[----:B------:R-:W1:Y:S01]  /*8930*/  MUFU.TANH R14, R14 ;  /* 0x0000000e000e7308 */ /* 0x000e620000002400 */
[----:B0-----:R-:W-:-:S07]  /*8940*/  FMNMX.FTZ R121, R12, R9, !PT ;  /* 0x000000090c797209 */ /* 0x001fce0007810000 */
[----:B------:R-:W-:Y:S08]  /*8950*/  MUFU.TANH R140, R140 ;  /* 0x0000008c008c7308 */ /* 0x000ff00000002400 */
[----:B------:R-:W0:Y:S01]  /*8960*/  MUFU.TANH R168, R168 ;  /* 0x000000a800a87308 */ /* 0x000e220000002400 */
[----:B-1----:R-:W-:-:S07]  /*8970*/  FMNMX.FTZ R121, R14, R121, !PT ;  /* 0x000000790e797209 */ /* 0x002fce0007810000 */
        /* <DEDUP_REMOVED lines=10> */
[----:B------:R-:W-:Y:S01]  /*8a20*/  MUFU.TANH R147, R147 ;  /* 0x0000009300937308 */ /* 0x000fe20000002400 */
[----:B-1----:R-:W-:-:S07]  /*8a30*/  FMNMX.FTZ R121, R162, R121, !PT ;  /* 0x00000079a2797209 */ /* 0x002fce0007810000 */
[----:B------:R-:W-:Y:S01]  /*8a40*/  MUFU.TANH R145, R145 ;  /* 0x0000009100917308 */ /* 0x000fe20000002400 */
[----:B------:R-:W-:Y:S02]  /*8a50*/  WARPGROUP.DEPBAR.LE gsb0, 0x0 ;  /* 0x00008000000079c5 */ /* 0x000fe40000010000 */
[----:B------:R-:W-:Y:S01]  /*8a60*/  WARPGROUP.ARRIVE ;  /* 0x00000000000079c5 */ /* 0x000fe20000000000 */
[----:B------:R-:W-:Y:S01]  /*8a70*/  FMUL.FTZ R200, R165, UR5 ;  /* 0x00000005a5c87c20 */ /* 0x000fe20008410000 */
[----:B------:R-:W-:Y:S01]  /*8a80*/  FMUL.FTZ R202, R152, UR5 ;  /* 0x0000000598ca7c20 */ /* 0x000fe20008410000 */
[----:B------:R-:W-:Y:S01]  /*8a90*/  FMUL.FTZ R152, R154, UR5 ;  /* 0x000000059a987c20 */ /* 0x000fe20008410000 */
[----:B------:R-:W-:Y:S01]  /*8aa0*/  FMUL.FTZ R154, R155, UR5 ;  /* 0x000000059b9a7c20 */ /* 0x000fe20008410000 */
[----:B------:R-:W-:Y:S01]  /*8ab0*/  MUFU.TANH R144, R144 ;  /* 0x0000009000907308 */ /* 0x000fe20000002400 */
[----:B------:R-:W-:Y:S01]  /*8ac0*/  HGMMA.64x192x16.F32 R24, R196, gdesc[UR12].tnspB, R24, gsb0 ;  /* 0x42e0000cc4187df0 */ /* 0x000fe20008000818 */
[----:B------:R-:W-:Y:S01]  /*8ad0*/  UMOV UR14, UR6 ;  /* 0x00000006000e7c82 */ /* 0x000fe20008000000 */
[----:B------:R-:W-:Y:S01]  /*8ae0*/  UMOV UR15, 0x40000040 ;  /* 0x40000040000f7882 */ /* 0x000fe20000000000 */
[----:B------:R-:W-:-:S04]  /*8af0*/  UIADD3 UR6, UR4, 0x180, URZ ;  /* 0x0000018004067890 */ /* 0x000fc8000fffe03f */
[----:B------:R-:W-:Y:S08]  /*8b00*/  MUFU.TANH R200, R200 ;  /* 0x000000c800c87308 */ /* 0x000ff00000002400 */
        /* <DEDUP_REMOVED lines=15> */
[----:B------:R-:W-:Y:S01]  /*8c00*/  MUFU.TANH R15, R15 ;  /* 0x0000000f000f7308 */ /* 0x000fe20000002400 */
[----:B------:R-:W-:-:S02]  /*8c10*/  WARPGROUP.DEPBAR.LE gsb0, 0x0 ;  /* 0x00008000000079c5 */ /* 0x000fc40000010000 */
[----:B------:R-:W-:Y:S01]  /*8c20*/  WARPGROUP.ARRIVE ;  /* 0x00000000000079c5 */ /* 0x000fe20000000000 */
[----:B------:R-:W-:Y:S01]  /*8c30*/  FMUL.FTZ R196, R161, UR5 ;  /* 0x00000005a1c47c20 */ /* 0x000fe20008410000 */
[----:B------:R-:W-:Y:S01]  /*8c40*/  FMUL.FTZ R198, R164, UR5 ;  /* 0x00000005a4c67c20 */ /* 0x000fe20008410000 */
[----:B------:R-:W-:Y:S01]  /*8c50*/  FMUL.FTZ R164, R166, UR5 ;  /* 0x00000005a6a47c20 */ /* 0x000fe20008410000 */
[----:B------:R-:W-:Y:S02]  /*8c60*/  FMUL.FTZ R166, R167, UR5 ;  /* 0x00000005a7a67c20 */ /* 0x000fe40008410000 */
[----:B------:R-:W-:Y:S01]  /*8c70*/  HGMMA.64x192x16.F32 R24, R192, gdesc[UR12].tnspB, R24, gsb0 ;  /* 0x42e0000cc0187df0 */ /* 0x000fe20008000818 */
[----:B------:R-:W-:Y:S01]  /*8c80*/  UMOV UR14, UR6 ;  /* 0x00000006000e7c82 */ /* 0x000fe20008000000 */
[----:B------:R-:W-:Y:S01]  /*8c90*/  UMOV UR15, 0x40000040 ;  /* 0x40000040000f7882 */ /* 0x000fe20000000000 */
[----:B------:R-:W-:Y:S01]  /*8ca0*/  UIADD3 UR6, UR4, 0x200, URZ ;  /* 0x0000020004067890 */ /* 0x000fe2000fffe03f */
[----:B------:R-:W0:Y:S08]  /*8cb0*/  MUFU.TANH R196, R196 ;  /* 0x000000c400c47308 */ /* 0x000e300000002400 */
[----:B------:R-:W1:Y:S08]  /*8cc0*/  MUFU.TANH R198, R198 ;  /* 0x000000c600c67308 */ /* 0x000e700000002400 */
[----:B------:R-:W2:Y:S01]  /*8cd0*/  MUFU.TANH R164, R164 ;  /* 0x000000a400a47308 */ /* 0x000ea20000002400 */
[----:B0-----:R-:W-:-:S07]  /*8ce0*/  FMNMX.FTZ R5, R196, R5, !PT ;  /* 0x00000005c4057209 */ /* 0x001fce0007810000 */
[----:B------:R-:W0:Y:S01]  /*8cf0*/  MUFU.TANH R166, R166 ;  /* 0x000000a600a67308 */ /* 0x000e220000002400 */
[----:B-1----:R-:W-:-:S04]  /*8d00*/  FMNMX.FTZ R5, R198, R5, !PT ;  /* 0x00000005c6057209 */ /* 0x002fc80007810000 */
[----:B------:R-:W-:-:S04]  /*8d10*/  FMNMX.FTZ R5, R200, R5, !PT ;  /* 0x00000005c8057209 */ /* 0x000fc80007810000 */
[----:B------:R-:W-:Y:S02]  /*8d20*/  FMNMX.FTZ R5, R202, R5, !PT ;  /* 0x00000005ca057209 */ /* 0x000fe40007810000 */
[----:B--2---:R-:W-:Y:S02]  /*8d30*/  FMNMX.FTZ R121, R164, R121, !PT ;  /* 0x00000079a4797209 */ /* 0x004fe40007810000 */
[----:B------:R-:W-:Y:S02]  /*8d40*/  FMNMX.FTZ R5, R218, R5, !PT ;  /* 0x00000005da057209 */ /* 0x000fe40007810000 */
[----:B0-----:R-:W-:-:S04]  /*8d50*/  FMNMX.FTZ R121, R166, R121, !PT ;  /* 0x00000079a6797209 */ /* 0x001fc80007810000 */
[----:B------:R-:W-:-:S04]  /*8d60*/  FMNMX.FTZ R121, R152, R121, !PT ;  /* 0x0000007998797209 */ /* 0x000fc80007810000 */
[----:B------:R-:W-:Y:S01]  /*8d70*/  FMNMX.FTZ R121, R154, R121, !PT ;  /* 0x000000799a797209 */ /* 0x000fe20007810000 */
[----:B------:R-:W-:Y:S02]  /*8d80*/  WARPGROUP.DEPBAR.LE gsb0, 0x0 ;  /* 0x00008000000079c5 */ /* 0x000fe40000010000 */
        /* <DEDUP_REMOVED lines=8> */
[----:B------:R-:W0:Y:S01]  /*8e10*/  MUFU.TANH R194, R194 ;  /* 0x000000c200c27308 */ /* 0x000e220000002400 */
[----:B------:R-:W-:-:S02]  /*8e20*/  UIADD3 UR6, UR4, 0x280, URZ ;  /* 0x0000028004067890 */ /* 0x000fc4000fffe03f */
[----:B------:R-:W-:-:S05]  /*8e30*/  UIADD3 UR4, UR4, 0x300, URZ ;  /* 0x0000030004047890 */ /* 0x000fca000fffe03f */
        /* <DEDUP_REMOVED lines=8> */
[----:B------:R-:W-:-:S04]  /*8ec0*/  FMNMX.FTZ R5, R226, R5, !PT ;  /* 0x00000005e2057209 */ /* 0x000fc80007810000 */
[----:B------:R-:W-:Y:S02]  /*8ed0*/  FMNMX.FTZ R5, R224, R5, !PT ;  /* 0x00000005e0057209 */ /* 0x000fe40007810000 */
[----:B0-----:R-:W-:Y:S02]  /*8ee0*/  FMNMX.FTZ R121, R158, R121, !PT ;  /* 0x000000799e797209 */ /* 0x001fe40007810000 */
[----:B------:R-:W-:Y:S02]  /*8ef0*/  FMNMX.FTZ R5, R230, R5, !PT ;  /* 0x00000005e6057209 */ /* 0x000fe40007810000 */
[----:B------:R-:W-:Y:S02]  /*8f00*/  FMNMX.FTZ R121, R144, R121, !PT ;  /* 0x0000007990797209 */ /* 0x000fe40007810000 */
[----:B------:R-:W-:Y:S02]  /*8f10*/  FMNMX.FTZ R5, R136, R5, !PT ;  /* 0x0000000588057209 */ /* 0x000fe40007810000 */
[----:B------:R-:W-:-:S02]  /*8f20*/  FMNMX.FTZ R121, R146, R121, !PT ;  /* 0x0000007992797209 */ /* 0x000fc40007810000 */
[----:B------:R-:W-:Y:S02]  /*8f30*/  FMNMX.FTZ R5, R150, R5, !PT ;  /* 0x0000000596057209 */ /* 0x000fe40007810000 */
[----:B------:R-:W-:Y:S02]  /*8f40*/  FMNMX.FTZ R121, R148, R121, !PT ;  /* 0x0000007994797209 */ /* 0x000fe40007810000 */
[----:B------:R-:W-:Y:S02]  /*8f50*/  FMNMX.FTZ R5, R228, R5, !PT ;  /* 0x00000005e4057209 */ /* 0x000fe40007810000 */
[----:B------:R-:W-:Y:S02]  /*8f60*/  FMNMX.FTZ R121, R124, R121, !PT ;  /* 0x000000797c797209 */ /* 0x000fe40007810000 */
[----:B------:R-:W-:Y:S02]  /*8f70*/  FMNMX.FTZ R5, R232, R5, !PT ;  /* 0x00000005e8057209 */ /* 0x000fe40007810000 */
[----:B------:R-:W-:-:S02]  /*8f80*/  FMNMX.FTZ R121, R138, R121, !PT ;  /* 0x000000798a797209 */ /* 0x000fc40007810000 */
[----:B------:R-:W-:-:S04]  /*8f90*/  FMNMX.FTZ R5, R140, R5, !PT ;  /* 0x000000058c057209 */ /* 0x000fc80007810000 */
[----:B------:R-:W-:-:S04]  /*8fa0*/  FMNMX.FTZ R5, R128, R5, !PT ;  /* 0x0000000580057209 */ /* 0x000fc80007810000 */
[----:B------:R-:W-:-:S04]  /*8fb0*/  FMNMX.FTZ R5, R132, R5, !PT ;  /* 0x0000000584057209 */ /* 0x000fc80007810000 */
[----:B------:R-:W-:-:S04]  /*8fc0*/  FMNMX.FTZ R6, R120, R5, !PT ;  /* 0x0000000578067209 */ /* 0x000fc80007810000 */
[----:B------:R-:W-:-:S04]  /*8fd0*/  FMNMX.FTZ R6, R141, R6, !PT ;  /* 0x000000068d067209 */ /* 0x000fc80007810000 */
[----:B------:R-:W-:-:S04]  /*8fe0*/  FMNMX.FTZ R6, R147, R6, !PT ;  /* 0x0000000693067209 */ /* 0x000fc80007810000 */
[----:B------:R-:W-:-:S05]  /*8ff0*/  FMNMX.FTZ R6, R145, R6, !PT ;  /* 0x0000000691067209 */ /* 0x000fca0007810000 */
[----:B------:R-:W0:Y:S02]  /*9000*/  SHFL.BFLY PT, R5, R6, 0x2, 0x1f ;  /* 0x0c401f0006057f89 */ /* 0x000e2400000e0000 */
[----:B0-----:R-:W-:Y:S02]  /*9010*/  FMNMX.FTZ R7, R6, R5, !PT ;  /* 0x0000000506077209 */ /* 0x001fe40007810000 */
[----:B------:R-:W0:Y:S03]  /*9020*/  LDC R5, c[0x0][0x988] ;  /* 0x00026200ff057b82 */ /* 0x000e260000000800 */
[----:B------:R-:W1:Y:S02]  /*9030*/  SHFL.BFLY PT, R6, R7, 0x1, 0x1f ;  /* 0x0c201f0007067f89 */ /* 0x000e6400000e0000 */
[----:B-1----:R-:W-:-:S05]  /*9040*/  FMNMX.FTZ R7, R7, R6, !PT ;  /* 0x0000000607077209 */ /* 0x002fca0007810000 */
[C---:B0-----:R-:W-:Y:S01]  /*9050*/  FMUL.FTZ R149, R7.reuse, R5 ;  /* 0x0000000507957220 */ /* 0x041fe20000410000 */
[----:B------:R-:W-:-:S03]  /*9060*/  FADD.FTZ R6, -R7, R10 ;  /* 0x0000000a07067221 */ /* 0x000fc60000010100 */
[-CC-:B------:R-:W-:Y:S01]  /*9070*/  FFMA.FTZ R21, R0, R5.reuse, -R149.reuse ;  /* 0x0000000500157223 */ /* 0x180fe20000010895 */
        /* <DEDUP_REMOVED lines=17> */
[-C--:B------:R-:W-:Y:S01]  /*9190*/  FFMA.FTZ R141, R141, R5.reuse, -R149 ;  /* 0x000000058d8d7223 */ /* 0x080fe20000010895 */
[----:B------:R-:W-:Y:S01]  /*91a0*/  FMUL.FTZ R6, R6, R5 ;  /* 0x0000000506067220 */ /* 0x000fe20000410000 */
[----:B------:R-:W-:Y:S08]  /*91b0*/  MUFU.EX2 R21, R21 ;  /* 0x0000001500157308 */ /* 0x000ff00000000800 */
[----:B------:R-:W0:Y:S08]  /*91c0*/  MUFU.EX2 R6, R6 ;  /* 0x0000000600067308 */ /* 0x000e300000000800 */
[----:B------:R-:W1:Y:S08]  /*91d0*/  MUFU.EX2 R10, R10 ;  /* 0x0000000a000a7308 */ /* 0x000e700000000800 */
[----:B------:R-:W-:Y:S01]  /*91e0*/  MUFU.EX2 R20, R20 ;  /* 0x0000001400147308 */ /* 0x000fe20000000800 */
[----:B0-----:R-:W-:Y:S01]  /*91f0*/  FFMA.FTZ R3, R6, R3, R21 ;  /* 0x0000000306037223 */ /* 0x001fe20000010015 */
[----:B------:R-:W-:-:S02]  /*9200*/  WARPGROUP.DEPBAR.LE gsb0, 0x0 ;  /* 0x00008000000079c5 */ /* 0x000fc40000010000 */
[----:B------:R-:W-:Y:S01]  /*9210*/  WARPGROUP.ARRIVE ;  /* 0x00000000000079c5 */ /* 0x000fe20000000000 */
[----:B------:R-:W-:Y:S01]  /*9220*/  FMUL.FTZ R188, R139, UR5 ;  /* 0x000000058bbc7c20 */ /* 0x000fe20008410000 */
[----:B------:R-:W-:Y:S01]  /*9230*/  FMUL.FTZ R190, R143, UR5 ;  /* 0x000000058fbe7c20 */ /* 0x000fe20008410000 */
[----:B------:R-:W-:Y:S01]  /*9240*/  FFMA.FTZ R143, R140, R5, -R149 ;  /* 0x000000058c8f7223 */ /* 0x000fe20000010895 */
[----:B------:R-:W0:Y:S01]  /*9250*/  MUFU.EX2 R135, R135 ;  /* 0x0000008700877308 */ /* 0x000e220000000800 */
[C---:B-1----:R-:W-:Y:S01]  /*9260*/  FADD.FTZ R3, R10.reuse, R3 ;  /* 0x000000030a037221 */ /* 0x042fe20000010000 */
[----:B------:R-:W-:Y:S01]  /*9270*/  HGMMA.64x192x16.F32 R24, R184, gdesc[UR12].tnspB, R24, gsb0 ;  /* 0x42e0000cb8187df0 */ /* 0x000fe20008000818 */
[----:B------:R-:W-:Y:S01]  /*9280*/  UMOV UR14, UR6 ;  /* 0x00000006000e7c82 */ /* 0x000fe20008000000 */
[----:B------:R-:W-:Y:S01]  /*9290*/  UMOV UR15, 0x40000040 ;  /* 0x40000040000f7882 */ /* 0x000fe20000000000 */
[----:B------:R-:W-:Y:S01]  /*92a0*/  UMOV UR6, UR4 ;  /* 0x0000000400067c82 */ /* 0x000fe20008000000 */
[----:B------:R-:W-:-:S02]  /*92b0*/  F2FP.F16.F32.PACK_AB R200, R10, R21 ;  /* 0x000000150ac8723e */ /* 0x000fc400000000ff */
[----:B------:R-:W1:Y:S08]  /*92c0*/  MUFU.TANH R188, R188 ;  /* 0x000000bc00bc7308 */ /* 0x000e700000002400 */
[----:B------:R-:W2:Y:S01]  /*92d0*/  MUFU.TANH R190, R190 ;  /* 0x000000be00be7308 */ /* 0x000ea20000002400 */
[----:B0-----:R-:W-:-:S07]  /*92e0*/  F2FP.F16.F32.PACK_AB R202, R135, R20 ;  /* 0x0000001487ca723e */ /* 0x001fce00000000ff */
[----:B------:R-:W-:Y:S01]  /*92f0*/  MUFU.EX2 R137, R137 ;  /* 0x0000008900897308 */ /* 0x000fe20000000800 */
[----:B-1----:R-:W-:-:S04]  /*9300*/  FMNMX.FTZ R121, R188, R121, !PT ;  /* 0x00000079bc797209 */ /* 0x002fc80007810000 */
[----:B------:R-:W-:-:S03]  /*9310*/  FMNMX.FTZ R121, R142, R121, !PT ;  /* 0x000000798e797209 */ /* 0x000fc60007810000 */
[----:B------:R-:W-:Y:S01]  /*9320*/  MUFU.EX2 R196, R196 ;  /* 0x000000c400c47308 */ /* 0x000fe20000000800 */
[----:B--2---:R-:W-:-:S04]  /*9330*/  FMNMX.FTZ R121, R190, R121, !PT ;  /* 0x00000079be797209 */ /* 0x004fc80007810000 */
[----:B------:R-:W-:-:S03]  /*9340*/  FMNMX.FTZ R121, R130, R121, !PT ;  /* 0x0000007982797209 */ /* 0x000fc60007810000 */
[----:B------:R-:W-:Y:S01]  /*9350*/  MUFU.EX2 R198, R198 ;  /* 0x000000c600c67308 */ /* 0x000fe20000000800 */
[----:B------:R-:W-:-:S04]  /*9360*/  FMNMX.FTZ R121, R234, R121, !PT ;  /* 0x00000079ea797209 */ /* 0x000fc80007810000 */
[----:B------:R-:W-:-:S03]  /*9370*/  FMNMX.FTZ R131, R134, R121, !PT ;  /* 0x0000007986837209 */ /* 0x000fc60007810000 */
[----:B------:R-:W-:Y:S01]  /*9380*/  MUFU.EX2 R127, R127 ;  /* 0x0000007f007f7308 */ /* 0x000fe20000000800 */
[----:B------:R-:W-:-:S04]  /*9390*/  FMNMX.FTZ R131, R236, R131, !PT ;  /* 0x00000083ec837209 */ /* 0x000fc80007810000 */
[----:B------:R-:W-:-:S03]  /*93a0*/  FMNMX.FTZ R0, R122, R131, !PT ;  /* 0x000000837a007209 */ /* 0x000fc60007810000 */
[----:B------:R-:W-:Y:S01]  /*93b0*/  MUFU.EX2 R125, R125 ;  /* 0x0000007d007d7308 */ /* 0x000fe20000000800 */
[----:B------:R-:W-:-:S04]  /*93c0*/  FMNMX.FTZ R131, R13, R0, !PT ;  /* 0x000000000d837209 */ /* 0x000fc80007810000 */
[----:B------:R-:W-:Y:S01]  /*93d0*/  FMNMX.FTZ R0, R126, R131, !PT ;  /* 0x000000837e007209 */ /* 0x000fe20007810000 */
[----:B------:R-:W-:Y:S02]  /*93e0*/  FFMA.FTZ R131, R136, R5, -R149 ;  /* 0x0000000588837223 */ /* 0x000fe40000010895 */
[----:B------:R-:W0:Y:S01]  /*93f0*/  MUFU.EX2 R170, R170 ;  /* 0x000000aa00aa7308 */ /* 0x000e220000000800 */
[----:B------:R-:W-:-:S05]  /*9400*/  FMNMX.FTZ R0, R15, R0, !PT ;  /* 0x000000000f007209 */ /* 0x000fca0007810000 */
[----:B------:R-:W1:Y:S02]  /*9410*/  SHFL.BFLY PT, R139, R0, 0x2, 0x1f ;  /* 0x0c401f00008b7f89 */ /* 0x000e6400000e0000 */
[----:B------:R-:W-:Y:S08]  /*9420*/  MUFU.EX2 R194, R194 ;  /* 0x000000c200c27308 */ /* 0x000ff00000000800 */
[----:B------:R-:W-:Y:S01]  /*9430*/  MUFU.EX2 R129, R129 ;  /* 0x0000008100817308 */ /* 0x000fe20000000800 */
[----:B0-----:R-:W-:-:S07]  /*9440*/  F2FP.F16.F32.PACK_AB R192, R170, R125 ;  /* 0x0000007daac0723e */ /* 0x001fce00000000ff */
[----:B------:R-:W-:Y:S01]  /*9450*/  MUFU.EX2 R123, R123 ;  /* 0x0000007b007b7308 */ /* 0x000fe20000000800 */
[----:B-1----:R-:W-:Y:S01]  /*9460*/  FMNMX.FTZ R136, R0, R139, !PT ;  /* 0x0000008b00887209 */ /* 0x002fe20007810000 */
[----:B------:R-:W-:-:S06]  /*9470*/  FFMA.FTZ R139, R132, R5, -R149 ;  /* 0x00000005848b7223 */ /* 0x000fcc0000010895 */
[----:B------:R-:W-:Y:S01]  /*9480*/  MUFU.EX2 R174, R174 ;  /* 0x000000ae00ae7308 */ /* 0x000fe20000000800 */
[----:B------:R-:W0:Y:S07]  /*9490*/  SHFL.BFLY PT, R151, R136, 0x1, 0x1f ;  /* 0x0c201f0088977f89 */ /* 0x000e2e00000e0000 */
[----:B------:R-:W-:Y:S08]  /*94a0*/  MUFU.EX2 R121, R226 ;  /* 0x000000e200797308 */ /* 0x000ff00000000800 */
[----:B------:R-:W-:Y:S08]  /*94b0*/  MUFU.EX2 R218, R218 ;  /* 0x000000da00da7308 */ /* 0x000ff00000000800 */
[----:B------:R-:W-:Y:S01]  /*94c0*/  MUFU.EX2 R131, R131 ;  /* 0x0000008300837308 */ /* 0x000fe20000000800 */
[----:B0-----:R-:W-:-:S05]  /*94d0*/  FMNMX.FTZ R8, R136, R151, !PT ;  /* 0x0000009788087209 */ /* 0x001fca0007810000 */
[----:B------:R-:W-:Y:S02]  /*94e0*/  FADD.FTZ R0, -R8, R9 ;  /* 0x0000000908007221 */ /* 0x000fe40000010100 */
[----:B------:R-:W-:Y:S02]  /*94f0*/  MUFU.EX2 R133, R133 ;  /* 0x0000008500857308 */ /* 0x000fe40000000800 */
[----:B------:R-:W-:-:S06]  /*9500*/  FMUL.FTZ R0, R0, R5 ;  /* 0x0000000500007220 */ /* 0x000fcc0000410000 */
[----:B------:R-:W-:Y:S08]  /*9510*/  MUFU.EX2 R143, R143 ;  /* 0x0000008f008f7308 */ /* 0x000ff00000000800 */
[----:B------:R-:W-:Y:S08]  /*9520*/  MUFU.EX2 R0, R0 ;  /* 0x0000000000007308 */ /* 0x000ff00000000800 */
[----:B------:R-:W-:Y:S08]  /*9530*/  MUFU.EX2 R139, R139 ;  /* 0x0000008b008b7308 */ /* 0x000ff00000000800 */
[----:B------:R-:W-:Y:S08]  /*9540*/  MUFU.EX2 R120, R120 ;  /* 0x0000007800787308 */ /* 0x000ff00000000800 */
[----:B------:R-:W0:Y:S01]  /*9550*/  MUFU.EX2 R141, R141 ;  /* 0x0000008d008d7308 */ /* 0x000e220000000800 */
[----:B------:R-:W-:-:S02]  /*9560*/  WARPGROUP.DEPBAR.LE gsb0, 0x0 ;  /* 0x00008000000079c5 */ /* 0x000fc40000010000 */
[----:B------:R-:W-:Y:S01]  /*9570*/  WARPGROUP.ARRIVE ;  /* 0x00000000000079c5 */ /* 0x000fe20000000000 */
[-CC-:B------:R-:W-:Y:S01]  /*9580*/  FFMA.FTZ R184, R230, R5.reuse, -R149.reuse ;  /* 0x00000005e6b87223 */ /* 0x180fe20000010895 */
[----:B------:R-:W-:-:S04]  /*9590*/  FFMA.FTZ R186, R150, R5, -R149 ;  /* 0x0000000596ba7223 */ /* 0x000fc80000010895 */
[----:B------:R-:W-:Y:S01]  /*95a0*/  HGMMA.64x192x16.F32 R24, R180, gdesc[UR12].tnspB, R24, gsb0 ;  /* 0x42e0000cb4187df0 */ /* 0x000fe20008000818 */
[----:B------:R-:W-:Y:S08]  /*95b0*/  MUFU.EX2 R184, R184 ;  /* 0x000000b800b87308 */ /* 0x000ff00000000800 */
[----:B------:R-:W-:Y:S01]  /*95c0*/  MUFU.EX2 R186, R186 ;  /* 0x000000ba00ba7308 */ /* 0x000fe20000000800 */
[----:B------:R-:W-:-:S02]  /*95d0*/  WARPGROUP.DEPBAR.LE gsb0, 0x0 ;  /* 0x00008000000079c5 */ /* 0x000fc40000010000 */
[-CC-:B------:R-:W-:Y:S01]  /*95e0*/  FFMA.FTZ R182, R128, R5.reuse, -R149.reuse ;  /* 0x0000000580b67223 */ /* 0x180fe20000010895 */
[-CC-:B------:R-:W-:Y:S01]  /*95f0*/  FFMA.FTZ R180, R232, R5.reuse, -R149.reuse ;  /* 0x00000005e8b47223 */ /* 0x180fe20000010895 */
[-CC-:B------:R-:W-:Y:S01]  /*9600*/  FFMA.FTZ R128, R147, R5.reuse, -R149.reuse ;  /* 0x0000000593807223 */ /* 0x180fe20000010895 */
[-C--:B------:R-:W-:Y:S01]  /*9610*/  FFMA.FTZ R149, R145, R5.reuse, -R149 ;  /* 0x0000000591957223 */ /* 0x080fe20000010895 */
[-C--:B------:R-:W-:Y:S01]  /*9620*/  FMUL.FTZ R145, R8, R5.reuse ;  /* 0x0000000508917220 */ /* 0x080fe20000410000 */
[----:B------:R-:W-:Y:S01]  /*9630*/  WARPGROUP.ARRIVE ;  /* 0x00000000000079c5 */ /* 0x000fe20000000000 */
[----:B------:R-:W-:Y:S01]  /*9640*/  IMAD.U32 R147, RZ, RZ, UR10 ;  /* 0x0000000aff937e24 */ /* 0x000fe2000f8e00ff */
[----:B------:R-:W-:Y:S01]  /*9650*/  MUFU.EX2 R9, R149 ;  /* 0x0000009500097308 */ /* 0x000fe20000000800 */
[-CC-:B------:R-:W-:Y:S01]  /*9660*/  FFMA.FTZ R189, R144, R5.reuse, -R145.reuse ;  /* 0x0000000590bd7223 */ /* 0x180fe20000010891 */
[-CC-:B------:R-:W-:Y:S01]  /*9670*/  FFMA.FTZ R144, R146, R5.reuse, -R145.reuse ;  /* 0x0000000592907223 */ /* 0x180fe20000010891 */
[----:B------:R-:W-:Y:S01]  /*9680*/  IMAD.U32 R146, RZ, RZ, UR7 ;  /* 0x00000007ff927e24 */ /* 0x000fe2000f8e00ff */
[----:B------:R-:W-:Y:S01]  /*9690*/  UMOV UR7, 0x40000040 ;  /* 0x4000004000077882 */ /* 0x000fe20000000000 */
[-CC-:B------:R-:W-:Y:S01]  /*96a0*/  FFMA.FTZ R201, R12, R5.reuse, -R145.reuse ;  /* 0x000000050cc97223 */ /* 0x180fe20000010891 */
[----:B------:R-:W-:Y:S01]  /*96b0*/  HGMMA.64x192x16.F32 R24, R176, gdesc[UR4].tnspB, R24, gsb0 ;  /* 0x42e00004b0187df0 */ /* 0x000fe20008000818 */
[-CC-:B------:R-:W-:Y:S01]  /*96c0*/  FFMA.FTZ R12, R14, R5.reuse, -R145.reuse ;  /* 0x000000050e0c7223 */ /* 0x180fe20000010891 */
[----:B------:R-:W-:Y:S01]  /*96d0*/  FFMA.FTZ R203, R168, R5, -R145 ;  /* 0x00000005a8cb7223 */ /* 0x000fe20000010891 */
[----:B------:R-:W-:-:S02]  /*96e0*/  @!P1 VIADD R146, R146, 0x36840 ;  /* 0x0003684092929836 */ /* 0x000fc40000000000 */
[-CC-:B------:R-:W-:Y:S01]  /*96f0*/  FFMA.FTZ R14, R172, R5.reuse, -R145.reuse ;  /* 0x00000005ac0e7223 */ /* 0x180fe20000010891 */
[----:B------:R-:W1:Y:S01]  /*9700*/  MUFU.EX2 R201, R201 ;  /* 0x000000c900c97308 */ /* 0x000e620000000800 */
[-CC-:B------:R-:W-:Y:S01]  /*9710*/  FFMA.FTZ R197, R160, R5.reuse, -R145.reuse ;  /* 0x00000005a0c57223 */ /* 0x180fe20000010891 */
[-CC-:B------:R-:W-:Y:S01]  /*9720*/  FFMA.FTZ R132, R162, R5.reuse, -R145.reuse ;  /* 0x00000005a2847223 */ /* 0x180fe20000010891 */
[----:B------:R-:W-:Y:S01]  /*9730*/  @!P1 PRMT R146, RZ, 0x654, R146 ;  /* 0x00000654ff929816 */ /* 0x000fe20000000092 */
        /* <DEDUP_REMOVED lines=19> */
[----:B------:R-:W-:Y:S01]  /*9870*/  FFMA.FTZ R15, R15, R5, -R145 ;  /* 0x000000050f0f7223 */ /* 0x000fe20000010891 */
[----:B------:R-:W-:Y:S01]  /*9880*/  MUFU.EX2 R14, R14 ;  /* 0x0000000e000e7308 */ /* 0x000fe20000000800 */
[----:B------:R-:W-:-:S07]  /*9890*/  UMOV UR6, UR36 ;  /* 0x0000002400067c82 */ /* 0x000fce0008000000 */
[----:B------:R-:W-:Y:S08]  /*98a0*/  MUFU.EX2 R197, R197 ;  /* 0x000000c500c57308 */ /* 0x000ff00000000800 */
        /* <DEDUP_REMOVED lines=20> */
[----:B------:R-:W3:Y:S01]  /*99f0*/  MUFU.EX2 R128, R128 ;  /* 0x0000008000807308 */ /* 0x000ee20000000800 */
[----:B------:R-:W-:-:S02]  /*9a00*/  WARPGROUP.DEPBAR.LE gsb0, 0x0 ;  /* 0x00008000000079c5 */ /* 0x000fc40000010000 */
[----:B------:R4:W-:Y:S01]  /*9a10*/  @!P1 SYNCS.ARRIVE.TRANS64.RED.A1T0 RZ, [R146+URZ], RZ ;  /* 0x000000ff92ff99a7 */ /* 0x0009e2000810043f */
[----:B0-----:R-:W-:-:S04]  /*9a20*/  F2FP.F16.F32.PACK_AB R176, R141, R120 ;  /* 0x000000788db0723e */ /* 0x001fc800000000ff */
[----:B------:R-:W-:Y:S01]  /*9a30*/  MUFU.EX2 R179, R126 ;  /* 0x0000007e00b37308 */ /* 0x000fe20000000800 */
[----:B----4-:R-:W-:Y:S02]  /*9a40*/  @!P1 VIADD R146, R147, 0x36860 ;  /* 0x0003686093929836 */ /* 0x010fe40000000000 */
[----:B-1----:R-:W-:Y:S01]  /*9a50*/  FFMA.FTZ R147, R0, R2, R201 ;  /* 0x0000000200937223 */ /* 0x002fe200000100c9 */
[----:B------:R-:W-:Y:S01]  /*9a60*/  FFMA.FTZ R2, R188, R5, -R145 ;  /* 0x00000005bc027223 */ /* 0x000fe20000010891 */
[C---:B--2---:R-:W-:Y:S02]  /*9a70*/  F2FP.F16.F32.PACK_AB R201, R12.reuse, R201 ;  /* 0x000000c90cc9723e */ /* 0x044fe400000000ff */
[----:B------:R-:W-:Y:S01]  /*9a80*/  @!P1 PRMT R146, RZ, 0x654, R146 ;  /* 0x00000654ff929816 */ /* 0x000fe20000000092 */
[----:B------:R-:W-:Y:S01]  /*9a90*/  FADD.FTZ R138, R12, R147 ;  /* 0x000000930c8a7221 */ /* 0x000fe20000010000 */
[----:B------:R-:W-:Y:S01]  /*9aa0*/  MUFU.EX2 R15, R15 ;  /* 0x0000000f000f7308 */ /* 0x000fe20000000800 */
[----:B---3--:R-:W-:Y:S01]  /*9ab0*/  F2FP.F16.F32.PACK_AB R178, R9, R128 ;  /* 0x0000008009b2723e */ /* 0x008fe200000000ff */
[----:B------:R0:W-:Y:S01]  /*9ac0*/  @!P1 SYNCS.ARRIVE.TRANS64.RED.A1T0 RZ, [R146+URZ], RZ ;  /* 0x000000ff92ff99a7 */ /* 0x0001e2000810043f */
[----:B------:R-:W-:-:S05]  /*9ad0*/  F2FP.F16.F32.PACK_AB R188, R174, R123 ;  /* 0x0000007baebc723e */ /* 0x000fca00000000ff */
[----:B------:R-:W1:Y:S01]  /*9ae0*/  MUFU.EX2 R2, R2 ;  /* 0x0000000200027308 */ /* 0x000e620000000800 */
[----:B0-----:R-:W-:Y:S01]  /*9af0*/  FADD.FTZ R146, R20, R3 ;  /* 0x0000000314927221 */ /* 0x001fe20000010000 */
[----:B------:R-:W-:Y:S01]  /*9b00*/  FADD.FTZ R3, R203, R138 ;  /* 0x0000008acb037221 */ /* 0x000fe20000010000 */
[C---:B------:R-:W-:Y:S02]  /*9b10*/  F2FP.F16.F32.PACK_AB R203, R14.reuse, R203 ;  /* 0x000000cb0ecb723e */ /* 0x040fe400000000ff */
[----:B------:R-:W-:Y:S01]  /*9b20*/  FADD.FTZ R146, R135, R146 ;  /* 0x0000009287927221 */ /* 0x000fe20000010000 */
[----:B------:R-:W-:-:S03]  /*9b30*/  FADD.FTZ R138, R14, R3 ;  /* 0x000000030e8a7221 */ /* 0x000fc60000010000 */
[----:B------:R-:W-:Y:S01]  /*9b40*/  FADD.FTZ R3, R137, R146 ;  /* 0x0000009289037221 */ /* 0x000fe20000010000 */
[----:B------:R-:W-:Y:S01]  /*9b50*/  FADD.FTZ R147, R197, R138 ;  /* 0x0000008ac5937221 */ /* 0x000fe20000010000 */
[----:B------:R-:W-:Y:S02]  /*9b60*/  F2FP.F16.F32.PACK_AB R197, R132, R197 ;  /* 0x000000c584c5723e */ /* 0x000fe400000000ff */
[----:B------:R-:W-:Y:S01]  /*9b70*/  FADD.FTZ R3, R196, R3 ;  /* 0x00000003c4037221 */ /* 0x000fe20000010000 */
[----:B------:R-:W-:Y:S01]  /*9b80*/  FADD.FTZ R130, R132, R147 ;  /* 0x0000009384827221 */ /* 0x000fe20000010000 */
[----:B------:R-:W-:Y:S02]  /*9b90*/  F2FP.F16.F32.PACK_AB R196, R196, R137 ;  /* 0x00000089c4c4723e */ /* 0x000fe400000000ff */
[----:B------:R-:W-:Y:S01]  /*9ba0*/  FADD.FTZ R138, R198, R3 ;  /* 0x00000003c68a7221 */ /* 0x000fe20000010000 */
[----:B------:R-:W-:Y:S01]  /*9bb0*/  FADD.FTZ R147, R199, R130 ;  /* 0x00000082c7937221 */ /* 0x000fe20000010000 */
[C---:B------:R-:W-:Y:S01]  /*9bc0*/  F2FP.F16.F32.PACK_AB R198, R127.reuse, R198 ;  /* 0x000000c67fc6723e */ /* 0x040fe200000000ff */
[----:B------:R-:W-:Y:S01]  /*9bd0*/  FFMA.FTZ R3, R122, R5, -R145 ;  /* 0x000000057a037223 */ /* 0x000fe20000010891 */
[----:B------:R-:W-:Y:S01]  /*9be0*/  FADD.FTZ R138, R127, R138 ;  /* 0x0000008a7f8a7221 */ /* 0x000fe20000010000 */
[C---:B------:R-:W-:Y:S01]  /*9bf0*/  FADD.FTZ R130, R136.reuse, R147 ;  /* 0x0000009388827221 */ /* 0x040fe20000010000 */
[----:B------:R0:W2:Y:S01]  /*9c00*/  MUFU.EX2 R122, R190 ;  /* 0x000000be007a7308 */ /* 0x0000a20000000800 */
[----:B------:R-:W-:Y:S01]  /*9c10*/  F2FP.F16.F32.PACK_AB R199, R136, R199 ;  /* 0x000000c788c7723e */ /* 0x000fe200000000ff */
[----:B------:R-:W-:Y:S01]  /*9c20*/  FADD.FTZ R147, R125, R138 ;  /* 0x0000008a7d937221 */ /* 0x000fe20000010000 */
[----:B------:R-:W-:Y:S01]  /*9c30*/  FADD.FTZ R149, R193, R130 ;  /* 0x00000082c1957221 */ /* 0x000fe20000010000 */
[----:B------:R-:W-:-:S02]  /*9c40*/  F2FP.F16.F32.PACK_AB R193, R140, R193 ;  /* 0x000000c18cc1723e */ /* 0x000fc400000000ff */
[----:B------:R-:W-:Y:S01]  /*9c50*/  FADD.FTZ R147, R170, R147 ;  /* 0x00000093aa937221 */ /* 0x000fe20000010000 */
[----:B------:R-:W-:Y:S01]  /*9c60*/  FADD.FTZ R130, R140, R149 ;  /* 0x000000958c827221 */ /* 0x000fe20000010000 */
[----:B------:R3:W4:Y:S01]  /*9c70*/  MUFU.EX2 R177, R3 ;  /* 0x0000000300b17308 */ /* 0x0007220000000800 */
[----:B0-----:R-:W-:Y:S01]  /*9c80*/  F2FP.F16.F32.PACK_AB R190, R218, R121 ;  /* 0x00000079dabe723e */ /* 0x001fe200000000ff */
[----:B------:R-:W-:Y:S01]  /*9c90*/  FADD.FTZ R10, R194, R147 ;  /* 0x00000093c20a7221 */ /* 0x000fe20000010000 */
[----:B------:R-:W-:Y:S01]  /*9ca0*/  FADD.FTZ R21, R195, R130 ;  /* 0x00000082c3157221 */ /* 0x000fe20000010000 */
[C---:B------:R-:W-:Y:S02]  /*9cb0*/  F2FP.F16.F32.PACK_AB R194, R129.reuse, R194 ;  /* 0x000000c281c2723e */ /* 0x040fe400000000ff */
[----:B------:R-:W-:Y:S01]  /*9cc0*/  FADD.FTZ R10, R129, R10 ;  /* 0x0000000a810a7221 */ /* 0x000fe20000010000 */
[C---:B------:R-:W-:Y:S01]  /*9cd0*/  FADD.FTZ R20, R150.reuse, R21 ;  /* 0x0000001596147221 */ /* 0x040fe20000010000 */
[----:B------:R-:W-:-:S02]  /*9ce0*/  F2FP.F16.F32.PACK_AB R195, R150, R195 ;  /* 0x000000c396c3723e */ /* 0x000fc400000000ff */
[----:B------:R-:W-:Y:S01]  /*9cf0*/  FADD.FTZ R21, R123, R10 ;  /* 0x0000000a7b157221 */ /* 0x000fe20000010000 */
[----:B------:R-:W-:Y:S01]  /*9d00*/  FADD.FTZ R135, R189, R20 ;  /* 0x00000014bd877221 */ /* 0x000fe20000010000 */
[----:B------:R-:W-:Y:S02]  /*9d10*/  F2FP.F16.F32.PACK_AB R189, R144, R189 ;  /* 0x000000bd90bd723e */ /* 0x000fe400000000ff */
[----:B------:R-:W-:Y:S01]  /*9d20*/  FADD.FTZ R10, R174, R21 ;  /* 0x00000015ae0a7221 */ /* 0x000fe20000010000 */
[----:B------:R-:W-:-:S03]  /*9d30*/  FADD.FTZ R12, R144, R135 ;  /* 0x00000087900c7221 */ /* 0x000fc60000010000 */
[----:B------:R-:W-:Y:S01]  /*9d40*/  FADD.FTZ R21, R121, R10 ;  /* 0x0000000a79157221 */ /* 0x000fe20000010000 */
[----:B------:R-:W-:Y:S01]  /*9d50*/  FADD.FTZ R127, R191, R12 ;  /* 0x0000000cbf7f7221 */ /* 0x000fe20000010000 */
[----:B------:R-:W-:Y:S02]  /*9d60*/  F2FP.F16.F32.PACK_AB R191, R124, R191 ;  /* 0x000000bf7cbf723e */ /* 0x000fe400000000ff */
[----:B------:R-:W-:Y:S01]  /*9d70*/  FADD.FTZ R21, R218, R21 ;  /* 0x00000015da157221 */ /* 0x000fe20000010000 */
[----:B------:R-:W-:-:S03]  /*9d80*/  FADD.FTZ R10, R124, R127 ;  /* 0x0000007f7c0a7221 */ /* 0x000fc60000010000 */
[----:B------:R-:W-:Y:S01]  /*9d90*/  FADD.FTZ R12, R184, R21 ;  /* 0x00000015b80c7221 */ /* 0x000fe20000010000 */
[----:B------:R-:W-:Y:S01]  /*9da0*/  FADD.FTZ R21, R185, R10 ;  /* 0x0000000ab9157221 */ /* 0x000fe20000010000 */
[C---:B-1----:R-:W-:Y:S02]  /*9db0*/  F2FP.F16.F32.PACK_AB R185, R2.reuse, R185 ;  /* 0x000000b902b9723e */ /* 0x042fe400000000ff */
[C---:B------:R-:W-:Y:S01]  /*9dc0*/  FADD.FTZ R125, R131.reuse, R12 ;  /* 0x0000000c837d7221 */ /* 0x040fe20000010000 */
[----:B------:R-:W-:Y:S01]  /*9dd0*/  FADD.FTZ R10, R2, R21 ;  /* 0x00000015020a7221 */ /* 0x000fe20000010000 */
[----:B------:R-:W-:Y:S02]  /*9de0*/  F2FP.F16.F32.PACK_AB R184, R131, R184 ;  /* 0x000000b883b8723e */ /* 0x000fe400000000ff */
[----:B------:R-:W-:Y:S01]  /*9df0*/  FADD.FTZ R12, R186, R125 ;  /* 0x0000007dba0c7221 */ /* 0x000fe20000010000 */
[----:B------:R-:W-:Y:S01]  /*9e00*/  FADD.FTZ R21, R187, R10 ;  /* 0x0000000abb157221 */ /* 0x000fe20000010000 */
[----:B------:R-:W-:-:S02]  /*9e10*/  F2FP.F16.F32.PACK_AB R186, R133, R186 ;  /* 0x000000ba85ba723e */ /* 0x000fc400000000ff */
[----:B------:R-:W-:Y:S01]  /*9e20*/  FADD.FTZ R121, R133, R12 ;  /* 0x0000000c85797221 */ /* 0x000fe20000010000 */
[C---:B--2---:R-:W-:Y:S01]  /*9e30*/  FADD.FTZ R10, R122.reuse, R21 ;  /* 0x000000157a0a7221 */ /* 0x044fe20000010000 */
[----:B------:R-:W-:Y:S02]  /*9e40*/  F2FP.F16.F32.PACK_AB R187, R122, R187 ;  /* 0x000000bb7abb723e */ /* 0x000fe400000000ff */
[----:B------:R-:W-:Y:S01]  /*9e50*/  FADD.FTZ R12, R180, R121 ;  /* 0x00000079b40c7221 */ /* 0x000fe20000010000 */
[----:B------:R-:W-:Y:S01]  /*9e60*/  FADD.FTZ R10, R181, R10 ;  /* 0x0000000ab50a7221 */ /* 0x000fe20000010000 */
[C---:B------:R-:W-:Y:S02]  /*9e70*/  F2FP.F16.F32.PACK_AB R180, R143.reuse, R180 ;  /* 0x000000b48fb4723e */ /* 0x040fe400000000ff */
[----:B---3--:R-:W-:Y:S01]  /*9e80*/  FADD.FTZ R3, R143, R12 ;  /* 0x0000000c8f037221 */ /* 0x008fe20000010000 */
[C---:B------:R-:W-:Y:S01]  /*9e90*/  FADD.FTZ R10, R234.reuse, R10 ;  /* 0x0000000aea0a7221 */ /* 0x040fe20000010000 */
[----:B------:R-:W-:-:S02]  /*9ea0*/  F2FP.F16.F32.PACK_AB R181, R234, R181 ;  /* 0x000000b5eab5723e */ /* 0x000fc400000000ff */
[----:B------:R-:W-:Y:S01]  /*9eb0*/  FADD.FTZ R2, R182, R3 ;  /* 0x00000003b6027221 */ /* 0x000fe20000010000 */
[----:B------:R-:W-:Y:S01]  /*9ec0*/  FADD.FTZ R10, R183, R10 ;  /* 0x0000000ab70a7221 */ /* 0x000fe20000010000 */
[C---:B------:R-:W-:Y:S02]  /*9ed0*/  F2FP.F16.F32.PACK_AB R182, R139.reuse, R182 ;  /* 0x000000b68bb6723e */ /* 0x040fe400000000ff */
[----:B------:R-:W-:Y:S01]  /*9ee0*/  FADD.FTZ R3, R139, R2 ;  /* 0x000000028b037221 */ /* 0x000fe20000010000 */
[C---:B------:R-:W-:Y:S01]  /*9ef0*/  FADD.FTZ R10, R236.reuse, R10 ;  /* 0x0000000aec0a7221 */ /* 0x040fe20000010000 */
[----:B------:R-:W-:Y:S02]  /*9f00*/  F2FP.F16.F32.PACK_AB R183, R236, R183 ;  /* 0x000000b7ecb7723e */ /* 0x000fe400000000ff */
[----:B------:R-:W-:Y:S01]  /*9f10*/  FADD.FTZ R2, R120, R3 ;  /* 0x0000000378027221 */ /* 0x000fe20000010000 */
[----:B----4-:R-:W-:Y:S01]  /*9f20*/  FADD.FTZ R10, R177, R10 ;  /* 0x0000000ab10a7221 */ /* 0x010fe20000010000 */
[----:B------:R-:W-:-:S02]  /*9f30*/  F2FP.F16.F32.PACK_AB R177, R13, R177 ;  /* 0x000000b10db1723e */ /* 0x000fc400000000ff */
[----:B------:R-:W-:Y:S01]  /*9f40*/  FADD.FTZ R3, R141, R2 ;  /* 0x000000028d037221 */ /* 0x000fe20000010000 */
[----:B------:R-:W-:-:S03]  /*9f50*/  FADD.FTZ R10, R13, R10 ;  /* 0x0000000a0d0a7221 */ /* 0x000fc60000010000 */
[----:B------:R-:W-:Y:S01]  /*9f60*/  FADD.FTZ R2, R128, R3 ;  /* 0x0000000380027221 */ /* 0x000fe20000010000 */
[----:B------:R-:W-:Y:S01]  /*9f70*/  FADD.FTZ R10, R179, R10 ;  /* 0x0000000ab30a7221 */ /* 0x000fe20000010000 */
[----:B------:R-:W-:Y:S02]  /*9f80*/  F2FP.F16.F32.PACK_AB R179, R15, R179 ;  /* 0x000000b30fb3723e */ /* 0x000fe400000000ff */
[----:B------:R-:W-:Y:S01]  /*9f90*/  FADD.FTZ R3, R9, R2 ;  /* 0x0000000209037221 */ /* 0x000fe20000010000 */
[----:B------:R-:W-:Y:S01]  /*9fa0*/  FADD.FTZ R2, R15, R10 ;  /* 0x0000000a0f027221 */ /* 0x000fe20000010000 */
[----:B------:R-:W-:Y:S01]  /*9fb0*/  MOV R9, R8 ;  /* 0x0000000800097202 */ /* 0x000fe20000000f00 */
[----:B------:R-:W-:Y:S01]  /*9fc0*/  IMAD.MOV.U32 R10, RZ, RZ, R7 ;  /* 0x000000ffff0a7224 */ /* 0x000fe200078e0007 */
[----:B------:R-:W-:Y:S06]  /*9fd0*/  @P2 BRA `(.L_x_24) ;  /* 0xffffffbc00682947 */ /* 0x000fec000383ffff */
.L_x_15:
[----:B------:R-:W-:Y:S06]  /*9fe0*/  BAR.ARV 0x8, 0x180 ;  /* 0x0206000000007b1d */ /* 0x000fec0000002000 */
        /* <DEDUP_REMOVED lines=96> */
[----:B------:R-:W-:Y:S06]  /*a5f0*/  @!P0 BRA `(.L_x_25) ;  /* 0x0000000000048947 */ /* 0x000fec0003800000 */
[----:B------:R-:W-:Y:S01]  /*a600*/  BPT.TRAP 0x1 ;  /* 0x000000040000795c */ /* 0x000fe20000300000 */
.L_x_25:
[----:B------:R-:W0:Y:S01]  /*a610*/  S2UR UR5, SR_CgaCtaId ;  /* 0x00000000000579c3 */ /* 0x000e220000008800 */
[----:B------:R-:W-:Y:S01]  /*a620*/  UMOV UR4, 0x400 ;  /* 0x0000040000047882 */ /* 0x000fe20000000000 */
[----:B------:R-:W-:-:S05]  /*a630*/  IMAD.U32 R0, RZ, RZ, UR39 ;  /* 0x00000027ff007e24 */ /* 0x000fca000f8e00ff */
[----:B------:R-:W-:Y:S01]  /*a640*/  SHF.L.U32 R0, R0, 0x1f, RZ ;  /* 0x0000001f00007819 */ /* 0x000fe200000006ff */
[----:B0-----:R-:W-:-:S04]  /*a650*/  ULEA UR4, UR5, UR4, 0x18 ;  /* 0x0000000405047291 */ /* 0x001fc8000f8ec03f */
[----:B------:R-:W-:-:S09]  /*a660*/  ULEA UR12, UR36, UR4, 0x3 ;  /* 0x00000004240c7291 */ /* 0x000fd2000f8e183f */
[----:B------:R0:W1:Y:S01]  /*a670*/  SYNCS.PHASECHK.TRANS64.TRYWAIT P2, [UR12+0x36850], R0 ;  /* 0x03685000ff0075a7 */ /* 0x000062000804014c */
[----:B------:R-:W-:Y:S05]  /*a680*/  @!P0 BRA `(.L_x_26) ;  /* 0x0000000000048947 */ /* 0x000fea0003800000 */
[----:B------:R-:W-:Y:S01]  /*a690*/  BPT.TRAP 0x1 ;  /* 0x000000040000795c */ /* 0x000fe20000300000 */
.L_x_26:
[----:B-1----:R-:W-:Y:S05]  /*a6a0*/  @P2 BRA `(.L_x_27) ;  /* 0x0000000000082947 */ /* 0x002fea0003800000 */
[----:B------:R-:W1:Y:S02]  /*a6b0*/  SYNCS.PHASECHK.TRANS64.TRYWAIT P0, [UR12+0x36850], R0 ;  /* 0x03685000ff0075a7 */ /* 0x000e64000800014c */
[----:B-1----:R-:W-:Y:S05]  /*a6c0*/  @!P0 BRA `(.L_x_28) ;  /* 0x0000006800e08947 */ /* 0x002fea0003800000 */
.L_x_27:
[----:B------:R-:W-:Y:S01]  /*a6d0*/  UIADD3 UR5, UR4, 0x400, URZ ;  /* 0x0000040004057890 */ /* 0x000fe2000fffe03f */
[----:B------:R-:W-:Y:S01]  /*a6e0*/  WARPGROUP.ARRIVE ;  /* 0x00000000000079c5 */ /* 0x000fe20000000000 */
[----:B------:R-:W-:Y:S01]  /*a6f0*/  UMOV UR7, 0x40000040 ;  /* 0x4000004000077882 */ /* 0x000fe20000000000 */
[----:B01----:R-:W0:Y:S01]  /*a700*/  SHFL.BFLY PT, R0, R3, 0x2, 0x1f ;  /* 0x0c401f0003007f89 */ /* 0x003e2200000e0000 */
[----:B------:R-:W-:Y:S01]  /*a710*/  USHF.R.U32.HI UR5, URZ, 0x4, UR5 ;  /* 0x000000043f057899 */ /* 0x000fe20008011605 */
[----:B------:R-:W-:Y:S01]  /*a720*/  CS2R R142, SRZ ;  /* 0x00000000008e7805 */ /* 0x000fe2000001ff00 */
[----:B------:R-:W-:Y:S01]  /*a730*/  IMAD.MOV.U32 R130, RZ, RZ, -0x800000 ;  /* 0xff800000ff827424 */ /* 0x000fe200078e00ff */
[----:B------:R-:W1:Y:S01]  /*a740*/  SHFL.BFLY PT, R9, R2, 0x2, 0x1f ;  /* 0x0c401f0002097f89 */ /* 0x000e6200000e0000 */
[----:B------:R-:W-:Y:S01]  /*a750*/  ULOP3.LUT UR5, UR5, 0x3fff, URZ, 0xc0, !UPT ;  /* 0x00003fff05057892 */ /* 0x000fe2000f8ec03f */
[----:B------:R-:W2:Y:S01]  /*a760*/  LDC R131, c[0x0][0xbe8] ;  /* 0x0002fa00ff837b82 */ /* 0x000ea20000000800 */
[----:B------:R-:W-:Y:S01]  /*a770*/  R2UR UR13, R208 ;  /* 0x00000000d00d72ca */ /* 0x000fe200000e0000 */
[----:B------:R-:W-:Y:S01]  /*a780*/  ULDC UR10, c[0x0][0xc44] ;  /* 0x00031100000a7ab9 */ /* 0x000fe20000000800 */
[----:B------:R-:W-:Y:S01]  /*a790*/  ULOP3.LUT UR5, UR5, 0x3800000, URZ, 0xfc, !UPT ;  /* 0x0380000005057892 */ /* 0x000fe2000f8efc3f */
[----:B------:R-:W-:-:S02]  /*a7a0*/  R2UR UR15, R209 ;  /* 0x00000000d10f72ca */ /* 0x000fc400000e0000 */
[----:B------:R-:W-:Y:S01]  /*a7b0*/  R2UR UR14, R207 ;  /* 0x00000000cf0e72ca */ /* 0x000fe200000e0000 */
[----:B------:R-:W-:-:S07]  /*a7c0*/  UIMAD UR8, UR36, 0xa80, UR5 ;  /* 0x00000a80240878a4 */ /* 0x000fce000f8e0205 */
[----:B------:R-:W-:Y:S01]  /*a7d0*/  UMOV UR6, UR8 ;  /* 0x0000000800067c82 */ /* 0x000fe20008000000 */
[----:B------:R-:W3:Y:S02]  /*a7e0*/  S2UR UR5, SR_SWINHI ;  /* 0x00000000000579c3 */ /* 0x000ee40000002f00 */
[----:B---3--:R-:W-:Y:S01]  /*a7f0*/  HGMMA.64x192x16.F32 R24, R200, gdesc[UR4].tnspB, R24, gsb0 ;  /* 0x42e00004c8187df0 */ /* 0x008fe20008000818 */
[----:B------:R-:W-:Y:S01]  /*a800*/  UIADD3 UR6, UR8, 0x80, URZ ;  /* 0x0000008008067890 */ /* 0x000fe2000fffe03f */
[----:B0-----:R-:W-:Y:S01]  /*a810*/  FADD.FTZ R0, R0, R3 ;  /* 0x0000000300007221 */ /* 0x001fe20000010000 */
[----:B------:R-:W-:Y:S01]  /*a820*/  UMOV UR7, 0x40000040 ;  /* 0x4000004000077882 */ /* 0x000fe20000000000 */
[----:B-1----:R-:W-:-:S03]  /*a830*/  FADD.FTZ R4, R9, R2 ;  /* 0x0000000209047221 */ /* 0x002fc60000010000 */
[----:B------:R-:W0:Y:S04]  /*a840*/  SHFL.BFLY PT, R9, R0, 0x1, 0x1f ;  /* 0x0c201f0000097f89 */ /* 0x000e2800000e0000 */
[----:B------:R-:W1:Y:S01]  /*a850*/  SHFL.BFLY PT, R11, R4, 0x1, 0x1f ;  /* 0x0c201f00040b7f89 */ /* 0x000e6200000e0000 */
[----:B0-----:R-:W-:Y:S01]  /*a860*/  FADD.FTZ R10, R0, R9 ;  /* 0x00000009000a7221 */ /* 0x001fe20000010000 */
[----:B------:R-:W-:Y:S01]  /*a870*/  MOV R0, 0xff800000 ;  /* 0xff80000000007802 */ /* 0x000fe20000000f00 */
[----:B------:R-:W-:Y:S02]  /*a880*/  IMAD R9, R205, 0x40, R17 ;  /* 0x00000040cd097824 */ /* 0x000fe400078e0211 */
[----:B-1----:R-:W-:Y:S01]  /*a890*/  FADD.FTZ R11, R4, R11 ;  /* 0x0000000b040b7221 */ /* 0x002fe20000010000 */
[----:B------:R-:W-:-:S04]  /*a8a0*/  FSETP.NE.FTZ.AND P0, PT, R10, RZ, PT ;  /* 0x000000ff0a00720b */ /* 0x000fc80003f15000 */
[----:B------:R-:W-:-:S09]  /*a8b0*/  FSETP.NE.FTZ.AND P2, PT, R11, RZ, PT ;  /* 0x000000ff0b00720b */ /* 0x000fd20003f55000 */
[----:B------:R-:W0:Y:S01]  /*a8c0*/  @P0 MUFU.LG2 R3, R10 ;  /* 0x0000000a00030308 */ /* 0x000e220000000c00 */
[----:B------:R-:W-:-:S03]  /*a8d0*/  @P0 FMUL.FTZ R2, R5, 0.69314718246459960938 ;  /* 0x3f31721805020820 */ /* 0x000fc60000410000 */
[----:B------:R-:W-:-:S04]  /*a8e0*/  @P2 FMUL.FTZ R4, R5, 0.69314718246459960938 ;  /* 0x3f31721805042820 */ /* 0x000fc80000410000 */
[----:B------:R-:W1:Y:S08]  /*a8f0*/  @P2 MUFU.LG2 R6, R11 ;  /* 0x0000000b00062308 */ /* 0x000e700000000c00 */
[----:B------:R-:W-:Y:S01]  /*a900*/  @P2 MUFU.RCP R142, R11 ;  /* 0x0000000b008e2308 */ /* 0x000fe20000001000 */
[----:B0-----:R-:W-:-:S04]  /*a910*/  @P0 FMUL.FTZ R3, R3, 0.69314718246459960938 ;  /* 0x3f31721803030820 */ /* 0x001fc80000410000 */
[----:B------:R-:W-:-:S03]  /*a920*/  @P0 FFMA.FTZ R130, R2, R7, R3 ;  /* 0x0000000702820223 */ /* 0x000fc60000010003 */
[----:B------:R0:W3:Y:S01]  /*a930*/  @P0 MUFU.RCP R143, R10 ;  /* 0x0000000a008f0308 */ /* 0x0000e20000001000 */
[----:B-1----:R-:W-:-:S04]  /*a940*/  @P2 FMUL.FTZ R5, R6, 0.69314718246459960938 ;  /* 0x3f31721806052820 */ /* 0x002fc80000410000 */
[----:B------:R-:W-:Y:S01]  /*a950*/  @P2 FFMA.FTZ R0, R4, R8, R5 ;  /* 0x0000000804002223 */ /* 0x000fe20000010005 */
[----:B------:R-:W-:Y:S02]  /*a960*/  WARPGROUP.DEPBAR.LE gsb0, 0x0 ;  /* 0x00008000000079c5 */ /* 0x000fe40000010000 */
[----:B------:R-:W-:-:S06]  /*a970*/  WARPGROUP.ARRIVE ;  /* 0x00000000000079c5 */ /* 0x000fcc0000000000 */
[----:B------:R-:W-:Y:S01]  /*a980*/  HGMMA.64x192x16.F32 R24, R196, gdesc[UR4].tnspB, R24, gsb0 ;  /* 0x42e00004c4187df0 */ /* 0x000fe20008000818 */
[----:B------:R-:W-:Y:S01]  /*a990*/  UIADD3 UR6, UR8, 0x100, URZ ;  /* 0x0000010008067890 */ /* 0x000fe2000fffe03f */
[----:B------:R-:W-:Y:S01]  /*a9a0*/  UMOV UR7, 0x40000040 ;  /* 0x4000004000077882 */ /* 0x000fe20000000000 */
[----:B------:R-:W-:Y:S02]  /*a9b0*/  WARPGROUP.DEPBAR.LE gsb0, 0x0 ;  /* 0x00008000000079c5 */ /* 0x000fe40000010000 */
[----:B------:R-:W-:-:S15]  /*a9c0*/  WARPGROUP.ARRIVE ;  /* 0x00000000000079c5 */ /* 0x000fde0000000000 */
        /* <DEDUP_REMOVED lines=13> */
[----:B------:R-:W-:Y:S01]  /*aaa0*/  UIADD3 UR8, UR8, 0x300, URZ ;  /* 0x0000030008087890 */ /* 0x000fe2000fffe03f */
[----:B------:R-:W-:Y:S02]  /*aab0*/  WARPGROUP.DEPBAR.LE gsb0, 0x0 ;  /* 0x00008000000079c5 */ /* 0x000fe40000010000 */
[----:B------:R-:W-:-:S14]  /*aac0*/  WARPGROUP.ARRIVE ;  /* 0x00000000000079c5 */ /* 0x000fdc0000000000 */
[----:B------:R-:W-:Y:S01]  /*aad0*/  HGMMA.64x192x16.F32 R24, R180, gdesc[UR4].tnspB, R24, gsb0 ;  /* 0x42e00004b4187df0 */ /* 0x000fe20008000818 */
[----:B------:R-:W-:Y:S01]  /*aae0*/  UMOV UR6, UR4 ;  /* 0x0000000400067c82 */ /* 0x000fe20008000000 */
[----:B------:R-:W-:Y:S01]  /*aaf0*/  UMOV UR7, UR5 ;  /* 0x0000000500077c82 */ /* 0x000fe20008000000 */
[----:B------:R-:W-:Y:S01]  /*ab00*/  UIADD3 UR5, -UR13, URZ, URZ ;  /* 0x0000003f0d057290 */ /* 0x000fe2000fffe13f */
[----:B------:R-:W-:Y:S01]  /*ab10*/  IMAD.U32 R126, RZ, RZ, UR6 ;  /* 0x00000006ff7e7e24 */ /* 0x000fe2000f8e00ff */
[----:B------:R-:W-:Y:S01]  /*ab20*/  UMOV UR6, UR8 ;  /* 0x0000000800067c82 */ /* 0x000fe20008000000 */
[----:B------:R-:W-:Y:S01]  /*ab30*/  IMAD.U32 R127, RZ, RZ, UR7 ;  /* 0x00000007ff7f7e24 */ /* 0x000fe2000f8e00ff */
[----:B------:R-:W-:Y:S01]  /*ab40*/  UMOV UR7, 0x40000040 ;  /* 0x4000004000077882 */ /* 0x000fe20000000000 */
[----:B------:R-:W-:Y:S01]  /*ab50*/  UIMAD UR10, UR10, UR5, UR15 ;  /* 0x000000050a0a72a4 */ /* 0x000fe2000f8e020f */
[----:B------:R-:W-:Y:S01]  /*ab60*/  IMAD.WIDE R140, R213, 0x2, R126 ;  /* 0x00000002d58c7825 */ /* 0x000fe200078e027e */
[----:B------:R-:W-:-:S02]  /*ab70*/  ULDC.64 UR8, c[0x0][0xb90] ;  /* 0x0002e40000087ab9 */ /* 0x000fc40000000a00 */
[----:B------:R-:W-:Y:S01]  /*ab80*/  USHF.R.S32.HI UR11, URZ, 0x1f, UR10 ;  /* 0x0000001f3f0b7899 */ /* 0x000fe2000801140a */
[----:B------:R-:W-:Y:S01]  /*ab90*/  IMAD.WIDE R126, R9, 0x2, R126 ;  /* 0x00000002097e7825 */ /* 0x000fe200078e027e */
[C---:B------:R-:W-:Y:S02]  /*aba0*/  IADD3 R135, P4, R140.reuse, 0x8060, RZ ;  /* 0x000080608c877810 */ /* 0x040fe40007f9e0ff */
[----:B------:R-:W-:Y:S01]  /*abb0*/  UIMAD UR5, UR11, UR8, URZ ;  /* 0x000000080b0572a4 */ /* 0x000fe2000f8e023f */
[C---:B------:R-:W-:Y:S02]  /*abc0*/  LOP3.LUT R3, R140.reuse, 0x380, RZ, 0xc0, !PT ;  /* 0x000003808c037812 */ /* 0x040fe400078ec0ff */
[----:B------:R-:W-:Y:S01]  /*abd0*/  LOP3.LUT R134, R135, 0x380, RZ, 0xc0, !PT ;  /* 0x0000038087867812 */ /* 0x000fe200078ec0ff */
[----:B------:R-:W-:Y:S01]  /*abe0*/  UIMAD UR5, UR10, UR9, UR5 ;  /* 0x000000090a0572a4 */ /* 0x000fe2000f8e0205 */
[----:B------:R-:W-:Y:S02]  /*abf0*/  IADD3 R15, P3, R140, 0x8040, RZ ;  /* 0x000080408c0f7810 */ /* 0x000fe40007f7e0ff */
[----:B------:R-:W-:-:S02]  /*ac00*/  SHF.R.U64 R134, R134, 0x3, RZ ;  /* 0x0000000386867819 */ /* 0x000fc400000012ff */
[C---:B------:R-:W-:Y:S01]  /*ac10*/  IADD3 R12, P6, R140.reuse, 0x8020, RZ ;  /* 0x000080208c0c7810 */ /* 0x040fe20007fde0ff */
[--C-:B------:R-:W-:Y:S01]  /*ac20*/  IMAD.X R157, RZ, RZ, R141.reuse, P3 ;  /* 0x000000ffff9d7224 */ /* 0x100fe200018e068d */
[C---:B------:R-:W-:Y:S02]  /*ac30*/  IADD3 R13, P5, R140.reuse, 0x8000, RZ ;  /* 0x000080008c0d7810 */ /* 0x040fe40007fbe0ff */
[----:B------:R-:W-:Y:S01]  /*ac40*/  IADD3 R8, P2, R140, 0x4060, RZ ;  /* 0x000040608c087810 */ /* 0x000fe20007f5e0ff */
[--C-:B------:R-:W-:Y:S01]  /*ac50*/  IMAD.X R137, RZ, RZ, R141.reuse, P6 ;  /* 0x000000ffff897224 */ /* 0x100fe200030e068d */
[----:B------:R-:W-:Y:S01]  /*ac60*/  SHF.R.U64 R3, R3, 0x3, RZ ;  /* 0x0000000303037819 */ /* 0x000fe200000012ff */
[--C-:B------:R-:W-:Y:S01]  /*ac70*/  IMAD.X R155, RZ, RZ, R141.reuse, P5 ;  /* 0x000000ffff9b7224 */ /* 0x100fe200028e068d */
[----:B------:R-:W-:Y:S01]  /*ac80*/  LOP3.LUT R134, R134, R135, RZ, 0x3c, !PT ;  /* 0x0000008786867212 */ /* 0x000fe200078e3cff */
[--C-:B------:R-:W-:Y:S01]  /*ac90*/  IMAD.X R135, RZ, RZ, R141.reuse, P4 ;  /* 0x000000ffff877224 */ /* 0x100fe200020e068d */
[----:B0-----:R-:W-:Y:S01]  /*aca0*/  LOP3.LUT R10, R12, 0x380, RZ, 0xc0, !PT ;  /* 0x000003800c0a7812 */ /* 0x001fe200078ec0ff */
[----:B------:R-:W-:Y:S01]  /*acb0*/  IMAD.X R133, RZ, RZ, R141, P2 ;  /* 0x000000ffff857224 */ /* 0x000fe200010e068d */
[----:B------:R-:W-:-:S02]  /*acc0*/  LOP3.LUT R2, R13, 0x380, RZ, 0xc0, !PT ;  /* 0x000003800d027812 */ /* 0x000fc400078ec0ff */
[C---:B------:R-:W-:Y:S02]  /*acd0*/  IADD3 R5, P0, R140.reuse, 0x20, RZ ;  /* 0x000000208c057810 */ /* 0x040fe40007f1e0ff */
[C---:B------:R-:W-:Y:S02]  /*ace0*/  IADD3 R6, P4, R140.reuse, 0x4040, RZ ;  /* 0x000040408c067810 */ /* 0x040fe40007f9e0ff */
[C---:B------:R-:W-:Y:S01]  /*acf0*/  IADD3 R4, P3, R140.reuse, 0x4020, RZ ;  /* 0x000040208c047810 */ /* 0x040fe20007f7e0ff */
[--C-:B------:R-:W-:Y:S01]  /*ad00*/  IMAD.X R145, RZ, RZ, R141.reuse, P0 ;  /* 0x000000ffff917224 */ /* 0x100fe200000e068d */
[C---:B------:R-:W-:Y:S02]  /*ad10*/  IADD3 R11, P6, R140.reuse, 0x4000, RZ ;  /* 0x000040008c0b7810 */ /* 0x040fe40007fde0ff */
[C---:B------:R-:W-:Y:S01]  /*ad20*/  IADD3 R9, P5, R140.reuse, 0x60, RZ ;  /* 0x000000608c097810 */ /* 0x040fe20007fbe0ff */
[--C-:B------:R-:W-:Y:S01]  /*ad30*/  IMAD.X R153, RZ, RZ, R141.reuse, P3 ;  /* 0x000000ffff997224 */ /* 0x100fe200018e068d */
[----:B------:R-:W-:Y:S01]  /*ad40*/  IADD3 R7, P2, R140, 0x40, RZ ;  /* 0x000000408c077810 */ /* 0x000fe20007f5e0ff */
[--C-:B------:R-:W-:Y:S01]  /*ad50*/  IMAD.X R151, RZ, RZ, R141.reuse, P6 ;  /* 0x000000ffff977224 */ /* 0x100fe200030e068d */
[----:B------:R-:W-:Y:S01]  /*ad60*/  LOP3.LUT R140, R3, R140, RZ, 0x3c, !PT ;  /* 0x0000008c038c7212 */ /* 0x000fe200078e3cff */
[--C-:B------:R-:W-:Y:S01]  /*ad70*/  IMAD.X R149, RZ, RZ, R141.reuse, P5 ;  /* 0x000000ffff957224 */ /* 0x100fe200028e068d */
[----:B------:R-:W-:Y:S01]  /*ad80*/  SHF.R.U64 R3, R10, 0x3, RZ ;  /* 0x000000030a037819 */ /* 0x000fe200000012ff */
[----:B------:R-:W-:Y:S01]  /*ad90*/  IMAD.X R147, RZ, RZ, R141, P2 ;  /* 0x000000ffff937224 */ /* 0x000fe200010e068d */
[----:B------:R-:W-:-:S02]  /*ada0*/  SHF.R.U64 R2, R2, 0x3, RZ ;  /* 0x0000000302027819 */ /* 0x000fc400000012ff */
[----:B------:R-:W-:Y:S02]  /*adb0*/  LOP3.LUT R136, R3, R12, RZ, 0x3c, !PT ;  /* 0x0000000c03887212 */ /* 0x000fe400078e3cff */
[----:B------:R-:W-:Y:S02]  /*adc0*/  LOP3.LUT R154, R2, R13, RZ, 0x3c, !PT ;  /* 0x0000000d029a7212 */ /* 0x000fe400078e3cff */
[----:B------:R-:W-:Y:S02]  /*add0*/  LOP3.LUT R3, R8, 0x380, RZ, 0xc0, !PT ;  /* 0x0000038008037812 */ /* 0x000fe400078ec0ff */
[----:B------:R-:W-:Y:S02]  /*ade0*/  LOP3.LUT R2, R5, 0x380, RZ, 0xc0, !PT ;  /* 0x0000038005027812 */ /* 0x000fe400078ec0ff */
[----:B------:R-:W-:Y:S02]  /*adf0*/  SHF.R.U64 R3, R3, 0x3, RZ ;  /* 0x0000000303037819 */ /* 0x000fe400000012ff */
[----:B------:R-:W-:-:S02]  /*ae00*/  SHF.R.U64 R2, R2, 0x3, RZ ;  /* 0x0000000302027819 */ /* 0x000fc400000012ff */
[----:B------:R-:W-:Y:S02]  /*ae10*/  LOP3.LUT R132, R3, R8, RZ, 0x3c, !PT ;  /* 0x0000000803847212 */ /* 0x000fe400078e3cff */
[----:B------:R-:W-:Y:S02]  /*ae20*/  LOP3.LUT R144, R2, R5, RZ, 0x3c, !PT ;  /* 0x0000000502907212 */ /* 0x000fe400078e3cff */
[----:B------:R-:W-:Y:S02]  /*ae30*/  LOP3.LUT R5, R6, 0x380, RZ, 0xc0, !PT ;  /* 0x0000038006057812 */ /* 0x000fe400078ec0ff */
[----:B------:R-:W-:Y:S02]  /*ae40*/  LOP3.LUT R3, R4, 0x380, RZ, 0xc0, !PT ;  /* 0x0000038004037812 */ /* 0x000fe400078ec0ff */
[----:B------:R-:W-:Y:S02]  /*ae50*/  LOP3.LUT R8, R9, 0x380, RZ, 0xc0, !PT ;  /* 0x0000038009087812 */ /* 0x000fe400078ec0ff */
[----:B------:R-:W-:-:S02]  /*ae60*/  LOP3.LUT R2, R11, 0x380, RZ, 0xc0, !PT ;  /* 0x000003800b027812 */ /* 0x000fc400078ec0ff */
[----:B------:R-:W-:Y:S02]  /*ae70*/  SHF.R.U64 R5, R5, 0x3, RZ ;  /* 0x0000000305057819 */ /* 0x000fe400000012ff */
[----:B------:R-:W-:Y:S02]  /*ae80*/  SHF.R.U64 R3, R3, 0x3, RZ ;  /* 0x0000000303037819 */ /* 0x000fe400000012ff */
[----:B------:R-:W-:Y:S02]  /*ae90*/  SHF.R.U64 R8, R8, 0x3, RZ ;  /* 0x0000000308087819 */ /* 0x000fe400000012ff */
[----:B------:R-:W-:Y:S02]  /*aea0*/  IADD3 R21, P2, R126, 0x5000, RZ ;  /* 0x000050007e157810 */ /* 0x000fe40007f5e0ff */
[----:B------:R-:W-:Y:S02]  /*aeb0*/  IADD3.X R139, RZ, R141, RZ, P4, !PT ;  /* 0x0000008dff8b7210 */ /* 0x000fe400027fe4ff */
[----:B------:R-:W-:-:S02]  /*aec0*/  SHF.R.U64 R2, R2, 0x3, RZ ;  /* 0x0000000302027819 */ /* 0x000fc400000012ff */
[----:B------:R-:W-:Y:S02]  /*aed0*/  LOP3.LUT R138, R5, R6, RZ, 0x3c, !PT ;  /* 0x00000006058a7212 */ /* 0x000fe400078e3cff */
[----:B------:R-:W-:Y:S02]  /*aee0*/  LOP3.LUT R152, R3, R4, RZ, 0x3c, !PT ;  /* 0x0000000403987212 */ /* 0x000fe400078e3cff */
[----:B------:R-:W-:Y:S02]  /*aef0*/  LOP3.LUT R148, R8, R9, RZ, 0x3c, !PT ;  /* 0x0000000908947212 */ /* 0x000fe400078e3cff */
[----:B------:R-:W-:Y:S02]  /*af00*/  LOP3.LUT R20, R21, 0x380, RZ, 0xc0, !PT ;  /* 0x0000038015147812 */ /* 0x000fe400078ec0ff */
[C---:B------:R-:W-:Y:S02]  /*af10*/  IADD3 R3, P4, R126.reuse, 0x1000, RZ ;  /* 0x000010007e037810 */ /* 0x040fe40007f9e0ff */
[----:B------:R-:W-:-:S02]  /*af20*/  IADD3 R5, P3, R126, 0x2000, RZ ;  /* 0x000020007e057810 */ /* 0x000fc40007f7e0ff */
[C---:B------:R-:W-:Y:S02]  /*af30*/  IADD3 R9, P6, R126.reuse, 0x3000, RZ ;  /* 0x000030007e097810 */ /* 0x040fe40007fde0ff */
[----:B------:R-:W-:Y:S02]  /*af40*/  IADD3 R13, P5, R126, 0x4000, RZ ;  /* 0x000040007e0d7810 */ /* 0x000fe40007fbe0ff */
[----:B------:R-:W-:Y:S02]  /*af50*/  LOP3.LUT R150, R2, R11, RZ, 0x3c, !PT ;  /* 0x0000000b02967212 */ /* 0x000fe400078e3cff */
[----:B------:R-:W-:Y:S02]  /*af60*/  SHF.R.U64 R20, R20, 0x3, RZ ;  /* 0x0000000314147819 */ /* 0x000fe400000012ff */
[----:B------:R-:W-:Y:S02]  /*af70*/  LOP3.LUT R2, R3, 0x380, RZ, 0xc0, !PT ;  /* 0x0000038003027812 */ /* 0x000fe400078ec0ff */
[----:B------:R-:W-:-:S02]  /*af80*/  LOP3.LUT R4, R5, 0x380, RZ, 0xc0, !PT ;  /* 0x0000038005047812 */ /* 0x000fc400078ec0ff */
[----:B------:R-:W-:Y:S02]  /*af90*/  LOP3.LUT R8, R9, 0x380, RZ, 0xc0, !PT ;  /* 0x0000038009087812 */ /* 0x000fe400078ec0ff */
[----:B------:R-:W-:Y:S02]  /*afa0*/  LOP3.LUT R12, R13, 0x380, RZ, 0xc0, !PT ;  /* 0x000003800d0c7812 */ /* 0x000fe400078ec0ff */
[----:B------:R-:W-:Y:S02]  /*afb0*/  LOP3.LUT R14, R15, 0x380, RZ, 0xc0, !PT ;  /* 0x000003800f0e7812 */ /* 0x000fe400078ec0ff */
[----:B------:R-:W-:Y:S02]  /*afc0*/  LOP3.LUT R6, R7, 0x380, RZ, 0xc0, !PT ;  /* 0x0000038007067812 */ /* 0x000fe400078ec0ff */
[----:B------:R-:W-:Y:S01]  /*afd0*/  LOP3.LUT R20, R20, R21, RZ, 0x3c, !PT ;  /* 0x0000001514147212 */ /* 0x000fe200078e3cff */
[----:B------:R-:W-:Y:S01]  /*afe0*/  IMAD.X R21, RZ, RZ, R127, P2 ;  /* 0x000000ffff157224 */ /* 0x000fe200010e067f */
[----:B------:R-:W-:-:S02]  /*aff0*/  LOP3.LUT R11, R126, 0x380, RZ, 0xc0, !PT ;  /* 0x000003807e0b7812 */ /* 0x000fc400078ec0ff */
[----:B------:R-:W-:Y:S02]  /*b000*/  SHF.R.U64 R2, R2, 0x3, RZ ;  /* 0x0000000302027819 */ /* 0x000fe400000012ff */
[----:B------:R-:W-:Y:S02]  /*b010*/  SHF.R.U64 R4, R4, 0x3, RZ ;  /* 0x0000000304047819 */ /* 0x000fe400000012ff */
[----:B------:R-:W-:Y:S02]  /*b020*/  SHF.R.U64 R8, R8, 0x3, RZ ;  /* 0x0000000308087819 */ /* 0x000fe400000012ff */
[----:B------:R-:W-:Y:S02]  /*b030*/  SHF.R.U64 R12, R12, 0x3, RZ ;  /* 0x000000030c0c7819 */ /* 0x000fe400000012ff */
[----:B------:R-:W-:Y:S02]  /*b040*/  SHF.R.U64 R14, R14, 0x3, RZ ;  /* 0x000000030e0e7819 */ /* 0x000fe400000012ff */
[----:B------:R-:W-:-:S02]  /*b050*/  SHF.R.U64 R6, R6, 0x3, RZ ;  /* 0x0000000306067819 */ /* 0x000fc400000012ff */
[----:B------:R-:W-:Y:S02]  /*b060*/  IADD3 R159, P2, R126, 0xb000, RZ ;  /* 0x0000b0007e9f7810 */ /* 0x000fe40007f5e0ff */
[----:B------:R-:W-:Y:S02]  /*b070*/  SHF.R.U64 R11, R11, 0x3, RZ ;  /* 0x000000030b0b7819 */ /* 0x000fe400000012ff */
[----:B------:R-:W-:Y:S01]  /*b080*/  LOP3.LUT R2, R2, R3, RZ, 0x3c, !PT ;  /* 0x0000000302027212 */ /* 0x000fe200078e3cff */
[--C-:B------:R-:W-:Y:S01]  /*b090*/  IMAD.X R3, RZ, RZ, R127.reuse, P4 ;  /* 0x000000ffff037224 */ /* 0x100fe200020e067f */
[----:B------:R-:W-:Y:S01]  /*b0a0*/  LOP3.LUT R4, R4, R5, RZ, 0x3c, !PT ;  /* 0x0000000504047212 */ /* 0x000fe200078e3cff */
[--C-:B------:R-:W-:Y:S01]  /*b0b0*/  IMAD.X R5, RZ, RZ, R127.reuse, P3 ;  /* 0x000000ffff057224 */ /* 0x100fe200018e067f */
[----:B------:R-:W-:Y:S01]  /*b0c0*/  LOP3.LUT R8, R8, R9, RZ, 0x3c, !PT ;  /* 0x0000000908087212 */ /* 0x000fe200078e3cff */
[--C-:B------:R-:W-:Y:S01]  /*b0d0*/  IMAD.X R9, RZ, RZ, R127.reuse, P6 ;  /* 0x000000ffff097224 */ /* 0x100fe200030e067f */
[----:B------:R-:W-:Y:S01]  /*b0e0*/  LOP3.LUT R12, R12, R13, RZ, 0x3c, !PT ;  /* 0x0000000d0c0c7212 */ /* 0x000fe200078e3cff */
[----:B------:R-:W-:Y:S01]  /*b0f0*/  IMAD.X R13, RZ, RZ, R127, P5 ;  /* 0x000000ffff0d7224 */ /* 0x000fe200028e067f */
[----:B------:R-:W-:-:S02]  /*b100*/  LOP3.LUT R156, R14, R15, RZ, 0x3c, !PT ;  /* 0x0000000f0e9c7212 */ /* 0x000fc400078e3cff */
[----:B------:R-:W-:Y:S02]  /*b110*/  LOP3.LUT R146, R6, R7, RZ, 0x3c, !PT ;  /* 0x0000000706927212 */ /* 0x000fe400078e3cff */
[----:B------:R-:W-:Y:S02]  /*b120*/  LOP3.LUT R10, R159, 0x380, RZ, 0xc0, !PT ;  /* 0x000003809f0a7812 */ /* 0x000fe400078ec0ff */
[C---:B------:R-:W-:Y:S02]  /*b130*/  IADD3 R121, P0, R126.reuse, 0x6000, RZ ;  /* 0x000060007e797810 */ /* 0x040fe40007f1e0ff */
[C---:B------:R-:W-:Y:S02]  /*b140*/  IADD3 R125, P4, R126.reuse, 0x7000, RZ ;  /* 0x000070007e7d7810 */ /* 0x040fe40007f9e0ff */
[C---:B------:R-:W-:Y:S02]  /*b150*/  IADD3 R7, P3, R126.reuse, 0x8000, RZ ;  /* 0x000080007e077810 */ /* 0x040fe40007f7e0ff */
[----:B------:R-:W-:-:S02]  /*b160*/  IADD3 R15, P6, R126, 0x9000, RZ ;  /* 0x000090007e0f7810 */ /* 0x000fc40007fde0ff */
[----:B------:R-:W-:Y:S02]  /*b170*/  IADD3 R123, P5, R126, 0xa000, RZ ;  /* 0x0000a0007e7b7810 */ /* 0x000fe40007fbe0ff */
[----:B------:R-:W-:Y:S01]  /*b180*/  LOP3.LUT R126, R11, R126, RZ, 0x3c, !PT ;  /* 0x0000007e0b7e7212 */ /* 0x000fe200078e3cff */
[----:B------:R-:W-:Y:S01]  /*b190*/  IMAD.X R11, RZ, RZ, R127, P2 ;  /* 0x000000ffff0b7224 */ /* 0x000fe200010e067f */
[----:B------:R-:W-:Y:S02]  /*b1a0*/  SHF.R.U64 R10, R10, 0x3, RZ ;  /* 0x000000030a0a7819 */ /* 0x000fe400000012ff */
[----:B--2---:R-:W-:Y:S02]  /*b1b0*/  ISETP.NE.AND P2, PT, R131, 0x1, PT ;  /* 0x000000018300780c */ /* 0x004fe40003f45270 */
[----:B------:R-:W-:Y:S01]  /*b1c0*/  MOV R145, R144 ;  /* 0x0000009000917202 */ /* 0x000fe20000000f00 */
[----:B------:R-:W-:Y:S01]  /*b1d0*/  IMAD.U32 R144, RZ, RZ, UR12 ;  /* 0x0000000cff907e24 */ /* 0x000fe2000f8e00ff */
[----:B------:R-:W-:Y:S01]  /*b1e0*/  LOP3.LUT R10, R10, R159, RZ, 0x3c, !PT ;  /* 0x0000009f0a0a7212 */ /* 0x000fe200078e3cff */
[----:B------:R-:W-:Y:S01]  /*b1f0*/  USHF.R.S32.HI UR12, URZ, 0x1f, UR13 ;  /* 0x0000001f3f0c7899 */ /* 0x000fe2000801140d */
[----:B------:R-:W0:Y:S01]  /*b200*/  LDC R159, c[0x0][0xc38] ;  /* 0x00030e00ff9f7b82 */ /* 0x000e220000000800 */
[----:B------:R-:W-:-:S02]  /*b210*/  MOV R141, R140 ;  /* 0x0000008c008d7202 */ /* 0x000fc40000000f00 */
[----:B------:R-:W-:Y:S02]  /*b220*/  @!P1 IADD3 R144, R144, 0x36860, RZ ;  /* 0x0003686090909810 */ /* 0x000fe40007ffe0ff */
[----:B------:R-:W-:Y:S02]  /*b230*/  MOV R140, R150 ;  /* 0x00000096008c7202 */ /* 0x000fe40000000f00 */
[----:B------:R-:W-:Y:S02]  /*b240*/  @!P1 PRMT R150, RZ, 0x654, R144 ;  /* 0x00000654ff969816 */ /* 0x000fe40000000090 */
[----:B------:R-:W-:Y:S02]  /*b250*/  MOV R144, R148 ;  /* 0x0000009400907202 */ /* 0x000fe40000000f00 */
[----:B------:R-:W1:Y:S01]  /*b260*/  @P2 LDC R149, c[0x0][0xbec] ;  /* 0x0002fb00ff952b82 */ /* 0x000e620000000800 */
[----:B------:R-:W-:Y:S02]  /*b270*/  MOV R138, R138 ;  /* 0x0000008a008a7202 */ /* 0x000fe40000000f00 */
[----:B------:R-:W-:-:S02]  /*b280*/  MOV R139, R152 ;  /* 0x00000098008b7202 */ /* 0x000fc40000000f00 */
[----:B------:R-:W-:Y:S01]  /*b290*/  MOV R133, R132 ;  /* 0x0000008400857202 */ /* 0x000fe20000000f00 */
[----:B------:R-:W-:Y:S01]  /*b2a0*/  IMAD R132, RZ, RZ, -UR15 ;  /* 0x8000000fff847e24 */ /* 0x000fe2000f8e02ff */
[----:B------:R-:W-:Y:S01]  /*b2b0*/  MOV R146, R146 ;  /* 0x0000009200927202 */ /* 0x000fe20000000f00 */
[----:B------:R-:W2:Y:S01]  /*b2c0*/  @P2 LDC R152, c[0x0][0xbf0] ;  /* 0x0002fc00ff982b82 */ /* 0x000ea20000000800 */
[----:B------:R-:W-:Y:S02]  /*b2d0*/  LOP3.LUT R120, R121, 0x380, RZ, 0xc0, !PT ;  /* 0x0000038079787812 */ /* 0x000fe400078ec0ff */
[----:B------:R-:W-:Y:S01]  /*b2e0*/  LOP3.LUT R6, R7, 0x380, RZ, 0xc0, !PT ;  /* 0x0000038007067812 */ /* 0x000fe200078ec0ff */
[----:B0-----:R-:W-:Y:S01]  /*b2f0*/  IMAD R132, R159, R132, UR14 ;  /* 0x0000000e9f847e24 */ /* 0x001fe2000f8e0284 */
[----:B------:R-:W-:Y:S02]  /*b300*/  SHF.R.U64 R120, R120, 0x3, RZ ;  /* 0x0000000378787819 */ /* 0x000fe400000012ff */
[----:B------:R-:W-:Y:S01]  /*b310*/  SHF.R.U64 R6, R6, 0x3, RZ ;  /* 0x0000000306067819 */ /* 0x000fe200000012ff */
[----:B------:R-:W-:-:S02]  /*b320*/  WARPGROUP.DEPBAR.LE gsb0, 0x0 ;  /* 0x00008000000079c5 */ /* 0x000fc40000010000 */
[----:B------:R-:W-:Y:S01]  /*b330*/  WARPGROUP.ARRIVE ;  /* 0x00000000000079c5 */ /* 0x000fe20000000000 */
[----:B------:R-:W-:Y:S01]  /*b340*/  IMAD R148, R132, 0x80, R212 ;  /* 0x0000008084947824 */ /* 0x000fe200078e02d4 */
[----:B------:R-:W-:Y:S01]  /*b350*/  LOP3.LUT R120, R120, R121, RZ, 0x3c, !PT ;  /* 0x0000007978787212 */ /* 0x000fe200078e3cff */
[--C-:B------:R-:W-:Y:S01]  /*b360*/  IMAD.X R121, RZ, RZ, R127.reuse, P0 ;  /* 0x000000ffff797224 */ /* 0x100fe200000e067f */
[----:B------:R-:W-:Y:S01]  /*b370*/  LOP3.LUT R6, R6, R7, RZ, 0x3c, !PT ;  /* 0x0000000706067212 */ /* 0x000fe200078e3cff */
[----:B-1----:R-:W-:Y:S01]  /*b380*/  @P2 IMAD.HI.U32 R149, R148, R149, RZ ;  /* 0x0000009594952227 */ /* 0x002fe200078e00ff */
[----:B------:R-:W-:Y:S01]  /*b390*/  HGMMA.64x192x16.F32 R24, R176, gdesc[UR4].tnspB, R24, gsb0 ;  /* 0x42e00004b0187df0 */ /* 0x000fe20008000818 */
[----:B------:R-:W-:Y:S01]  /*b3a0*/  UIMAD.WIDE.U32 UR6, UR10, UR8, URZ ;  /* 0x000000080a0672a5 */ /* 0x000fe2000f8e003f */
[----:B------:R-:W-:Y:S01]  /*b3b0*/  MOV R136, R136 ;  /* 0x0000008800887202 */ /* 0x000fe20000000f00 */
[----:B------:R-:W-:Y:S01]  /*b3c0*/  IMAD.X R7, RZ, RZ, R127, P3 ;  /* 0x000000ffff077224 */ /* 0x000fe200018e067f */
[----:B------:R-:W-:Y:S01]  /*b3d0*/  MOV R137, R154 ;  /* 0x0000009a00897202 */ /* 0x000fe20000000f00 */
[----:B------:R-:W-:Y:S01]  /*b3e0*/  ULDC.64 UR8, c[0x0][0xae8] ;  /* 0x0002ba0000087ab9 */ /* 0x000fe20000000a00 */
[----:B------:R-:W-:Y:S01]  /*b3f0*/  MOV R134, R134 ;  /* 0x0000008600867202 */ /* 0x000fe20000000f00 */
[----:B------:R-:W-:Y:S01]  /*b400*/  IMAD.U32 R128, RZ, RZ, UR6 ;  /* 0x00000006ff807e24 */ /* 0x000fe2000f8e00ff */
[----:B------:R-:W-:-:S02]  /*b410*/  UIADD3 UR6, UR7, UR5, URZ ;  /* 0x0000000507067290 */ /* 0x000fc4000fffe03f */
[----:B------:R-:W-:Y:S01]  /*b420*/  IMAD.U32 R129, RZ, RZ, UR7 ;  /* 0x00000007ff817e24 */ /* 0x000fe2000f8e00ff */
[----:B------:R-:W-:Y:S01]  /*b430*/  MOV R135, R156 ;  /* 0x0000009c00877202 */ /* 0x000fe20000000f00 */
[----:B------:R-:W-:Y:S01]  /*b440*/  ULDC UR5, c[0x0][0xa88] ;  /* 0x0002a20000057ab9 */ /* 0x000fe20000000800 */
[----:B------:R-:W-:Y:S02]  /*b450*/  LOP3.LUT R124, R125, 0x380, RZ, 0xc0, !PT ;  /* 0x000003807d7c7812 */ /* 0x000fe400078ec0ff */
[----:B------:R-:W-:Y:S01]  /*b460*/  MOV R129, UR6 ;  /* 0x0000000600817c02 */ /* 0x000fe20008000f00 */
[----:B------:R-:W-:Y:S01]  /*b470*/  ULDC.64 UR6, c[0x0][0xb88] ;  /* 0x0002e20000067ab9 */ /* 0x000fe20000000a00 */
[----:B------:R-:W-:Y:S02]  /*b480*/  LOP3.LUT R14, R15, 0x380, RZ, 0xc0, !PT ;  /* 0x000003800f0e7812 */ /* 0x000fe400078ec0ff */
[----:B------:R-:W-:Y:S02]  /*b490*/  LOP3.LUT R122, R123, 0x380, RZ, 0xc0, !PT ;  /* 0x000003807b7a7812 */ /* 0x000fe400078ec0ff */
[----:B------:R-:W-:-:S02]  /*b4a0*/  SHF.R.U64 R124, R124, 0x3, RZ ;  /* 0x000000037c7c7819 */ /* 0x000fc400000012ff */
[----:B------:R-:W-:Y:S02]  /*b4b0*/  SHF.R.U64 R14, R14, 0x3, RZ ;  /* 0x000000030e0e7819 */ /* 0x000fe400000012ff */
[----:B------:R-:W-:Y:S02]  /*b4c0*/  SHF.R.U64 R122, R122, 0x3, RZ ;  /* 0x000000037a7a7819 */ /* 0x000fe400000012ff */
[----:B------:R-:W-:Y:S02]  /*b4d0*/  LOP3.LUT R124, R124, R125, RZ, 0x3c, !PT ;  /* 0x0000007d7c7c7212 */ /* 0x000fe400078e3cff */
[----:B------:R-:W-:Y:S01]  /*b4e0*/  LOP3.LUT R14, R14, R15, RZ, 0x3c, !PT ;  /* 0x0000000f0e0e7212 */ /* 0x000fe200078e3cff */
[--C-:B------:R-:W-:Y:S01]  /*b4f0*/  IMAD.X R15, RZ, RZ, R127.reuse, P6 ;  /* 0x000000ffff0f7224 */ /* 0x100fe200030e067f */
[----:B------:R-:W-:Y:S01]  /*b500*/  LOP3.LUT R122, R122, R123, RZ, 0x3c, !PT ;  /* 0x0000007b7a7a7212 */ /* 0x000fe200078e3cff */
[----:B------:R-:W-:Y:S01]  /*b510*/  IMAD.X R123, RZ, RZ, R127, P5 ;  /* 0x000000ffff7b7224 */ /* 0x000fe200028e067f */
[----:B------:R-:W-:Y:S01]  /*b520*/  IADD3.X R125, RZ, R127, RZ, P4, !PT ;  /* 0x0000007fff7d7210 */ /* 0x000fe200027fe4ff */
[----:B------:R-:W-:-:S02]  /*b530*/  UIADD3 UR4, UR4, 0x36820, URZ ;  /* 0x0003682004047890 */ /* 0x000fc4000fffe03f */
[----:B------:R-:W-:Y:S02]  /*b540*/  UIADD3 UR36, UR36, 0x1, URZ ;  /* 0x0000000124247890 */ /* 0x000fe4000fffe03f */
[----:B------:R-:W-:Y:S02]  /*b550*/  UPRMT UR4, URZ, 0x654, UR4 ;  /* 0x000006543f047896 */ /* 0x000fe40008000004 */
[----:B------:R-:W-:Y:S01]  /*b560*/  UISETP.NE.AND UP0, UPT, UR36, 0x2, UPT ;  /* 0x000000022400788c */ /* 0x000fe2000bf05270 */
[----:B------:R-:W-:Y:S03]  /*b570*/  BSSY B0, `(.L_x_29) ;  /* 0x0000110000007945 */ /* 0x000fe60003800000 */
[----:B------:R-:W-:Y:S01]  /*b580*/  USEL UR36, UR36, URZ, UP0 ;  /* 0x0000003f24247287 */ /* 0x000fe20008000000 */
[----:B------:R-:W-:Y:S02]  /*b590*/  WARPGROUP.DEPBAR.LE gsb0, 0x0 ;  /* 0x00008000000079c5 */ /* 0x000fe40000010000 */
[----:B------:R0:W-:Y:S01]  /*b5a0*/  @!P1 SYNCS.ARRIVE.TRANS64.RED.A1T0 RZ, [R150+URZ], RZ ;  /* 0x000000ff96ff99a7 */ /* 0x0001e2000810043f */
[-C--:B---3--:R-:W-:Y:S01]  /*b5b0*/  FMUL.FTZ R147, R32, R143.reuse ;  /* 0x0000008f20937220 */ /* 0x088fe20000410000 */
[-C--:B------:R-:W-:Y:S01]  /*b5c0*/  FMUL.FTZ R32, R37, R143.reuse ;  /* 0x0000008f25207220 */ /* 0x080fe20000410000 */
[-C--:B------:R-:W-:Y:S01]  /*b5d0*/  FMUL.FTZ R25, R25, R143.reuse ;  /* 0x0000008f19197220 */ /* 0x080fe20000410000 */
[-C--:B------:R-:W-:Y:S01]  /*b5e0*/  FMUL.FTZ R24, R24, R143.reuse ;  /* 0x0000008f18187220 */ /* 0x080fe20000410000 */
[-C--:B------:R-:W-:Y:S01]  /*b5f0*/  FMUL.FTZ R27, R27, R142.reuse ;  /* 0x0000008e1b1b7220 */ /* 0x080fe20000410000 */
[-C--:B------:R-:W-:Y:S01]  /*b600*/  FMUL.FTZ R26, R26, R142.reuse ;  /* 0x0000008e1a1a7220 */ /* 0x080fe20000410000 */
[-C--:B------:R-:W-:Y:S01]  /*b610*/  FMUL.FTZ R31, R31, R142.reuse ;  /* 0x0000008e1f1f7220 */ /* 0x080fe20000410000 */
[-C--:B0-----:R-:W-:Y:S01]  /*b620*/  FMUL.FTZ R150, R28, R143.reuse ;  /* 0x0000008f1c967220 */ /* 0x081fe20000410000 */
[-C--:B------:R-:W-:Y:S01]  /*b630*/  FMUL.FTZ R28, R33, R143.reuse ;  /* 0x0000008f211c7220 */ /* 0x080fe20000410000 */
[-C--:B------:R-:W-:Y:S01]  /*b640*/  FMUL.FTZ R33, R36, R143.reuse ;  /* 0x0000008f24217220 */ /* 0x080fe20000410000 */
[----:B------:R-:W-:Y:S01]  /*b650*/  FMUL.FTZ R30, R30, R142 ;  /* 0x0000008e1e1e7220 */ /* 0x000fe20000410000 */
[----:B------:R-:W0:Y:S01]  /*b660*/  LDC.64 R36, c[0x0][0xb98] ;  /* 0x0002e600ff247b82 */ /* 0x000e220000000a00 */
        /* <DEDUP_REMOVED lines=41> */
[----:B------:R-:W-:-:S02]  /*b900*/  IMAD.MOV.U32 R143, RZ, RZ, R148 ;  /* 0x000000ffff8f7224 */ /* 0x000fc400078e0094 */
[-C--:B------:R-:W-:Y:S01]  /*b910*/  FMUL.FTZ R43, R43, R142.reuse ;  /* 0x0000008e2b2b7220 */ /* 0x080fe20000410000 */
[----:B------:R-:W-:Y:S01]  /*b920*/  FMUL.FTZ R42, R42, R142 ;  /* 0x0000008e2a2a7220 */ /* 0x000fe20000410000 */
[----:B--2---:R-:W-:Y:S01]  /*b930*/  @P2 SHF.R.U32.HI R143, RZ, R152, R149 ;  /* 0x00000098ff8f2219 */ /* 0x004fe20000011695 */
[----:B------:R-:W-:Y:S01]  /*b940*/  FMUL.FTZ R35, R35, R142 ;  /* 0x0000008e23237220 */ /* 0x000fe20000410000 */
[----:B------:R-:W-:Y:S01]  /*b950*/  F2FP.F16.F32.PACK_AB R24, R25, R24 ;  /* 0x000000181918723e */ /* 0x000fe200000000ff */
[----:B------:R-:W-:Y:S01]  /*b960*/  FMUL.FTZ R34, R34, R142 ;  /* 0x0000008e22227220 */ /* 0x000fe20000410000 */
[----:B------:R-:W-:Y:S01]  /*b970*/  F2FP.F16.F32.PACK_AB R25, R27, R26 ;  /* 0x0000001a1b19723e */ /* 0x000fe200000000ff */
[-C--:B------:R-:W-:Y:S01]  /*b980*/  FMUL.FTZ R39, R39, R142.reuse ;  /* 0x0000008e27277220 */ /* 0x080fe20000410000 */
[----:B------:R-:W-:Y:S01]  /*b990*/  FMUL.FTZ R38, R38, R142 ;  /* 0x0000008e26267220 */ /* 0x000fe20000410000 */
[----:B------:R-:W-:Y:S01]  /*b9a0*/  F2FP.F16.F32.PACK_AB R27, R31, R30 ;  /* 0x0000001e1f1b723e */ /* 0x000fe200000000ff */
[-C--:B------:R-:W-:Y:S01]  /*b9b0*/  FMUL.FTZ R47, R47, R142.reuse ;  /* 0x0000008e2f2f7220 */ /* 0x080fe20000410000 */
[----:B------:R-:W-:Y:S01]  /*b9c0*/  FMUL.FTZ R46, R46, R142 ;  /* 0x0000008e2e2e7220 */ /* 0x000fe20000410000 */
[----:B------:R-:W-:Y:S01]  /*b9d0*/  F2FP.F16.F32.PACK_AB R30, R32, R33 ;  /* 0x00000021201e723e */ /* 0x000fe200000000ff */
[----:B0-----:R-:W-:Y:S01]  /*b9e0*/  IMAD.WIDE.U32 R128, R36, UR13, R128 ;  /* 0x0000000d24807c25 */ /* 0x001fe2000f8e0080 */
[----:B------:R-:W-:-:S03]  /*b9f0*/  F2FP.F16.F32.PACK_AB R33, R43, R42 ;  /* 0x0000002a2b21723e */ /* 0x000fc600000000ff */
[----:B------:R-:W-:Y:S01]  /*ba00*/  FMUL.FTZ R51, R51, R142 ;  /* 0x0000008e33337220 */ /* 0x000fe20000410000 */
[----:B------:R-:W-:Y:S01]  /*ba10*/  F2FP.F16.F32.PACK_AB R26, R29, R150 ;  /* 0x000000961d1a723e */ /* 0x000fe200000000ff */
[----:B------:R-:W-:Y:S01]  /*ba20*/  BAR.SYNC.DEFER_BLOCKING 0x1, 0x100 ;  /* 0x0044000000007b1d */ /* 0x000fe20000010000 */
[--C-:B------:R-:W-:Y:S01]  /*ba30*/  IMAD.MOV R43, RZ, RZ, -R143.reuse ;  /* 0x000000ffff2b7224 */ /* 0x100fe200078e0a8f */
[----:B------:R-:W-:Y:S01]  /*ba40*/  F2FP.F16.F32.PACK_AB R28, R28, R147 ;  /* 0x000000931c1c723e */ /* 0x000fe200000000ff */
[----:B------:R-:W-:Y:S01]  /*ba50*/  FMUL.FTZ R50, R50, R142 ;  /* 0x0000008e32327220 */ /* 0x000fe20000410000 */
[----:B------:R-:W-:Y:S01]  /*ba60*/  F2FP.F16.F32.PACK_AB R29, R35, R34 ;  /* 0x00000022231d723e */ /* 0x000fe200000000ff */
[----:B------:R-:W-:Y:S01]  /*ba70*/  IMAD R43, R131, R43, R148 ;  /* 0x0000002b832b7224 */ /* 0x000fe200078e0294 */
[----:B------:R-:W-:Y:S01]  /*ba80*/  F2FP.F16.F32.PACK_AB R31, R39, R38 ;  /* 0x00000026271f723e */ /* 0x000fe200000000ff */
[----:B------:R-:W-:Y:S01]  /*ba90*/  IMAD R38, R36, UR12, RZ ;  /* 0x0000000c24267c24 */ /* 0x000fe2000f8e02ff */
[----:B------:R-:W-:Y:S01]  /*baa0*/  F2FP.F16.F32.PACK_AB R32, R41, R40 ;  /* 0x000000282920723e */ /* 0x000fe200000000ff */
[----:B------:R-:W-:Y:S01]  /*bab0*/  FMUL.FTZ R55, R55, R142 ;  /* 0x0000008e37377220 */ /* 0x000fe20000410000 */
[----:B------:R-:W-:Y:S01]  /*bac0*/  F2FP.F16.F32.PACK_AB R34, R45, R44 ;  /* 0x0000002c2d22723e */ /* 0x000fe200000000ff */
[----:B------:R-:W-:Y:S01]  /*bad0*/  IMAD R41, R37, UR13, R38 ;  /* 0x0000000d25297c24 */ /* 0x000fe2000f8e0226 */
[----:B------:R-:W-:Y:S01]  /*bae0*/  F2FP.F16.F32.PACK_AB R35, R47, R46 ;  /* 0x0000002e2f23723e */ /* 0x000fe200000000ff */
[----:B------:R-:W-:Y:S01]  /*baf0*/  FMUL.FTZ R54, R54, R142 ;  /* 0x0000008e36367220 */ /* 0x000fe20000410000 */
[----:B------:R-:W-:Y:S01]  /*bb00*/  IADD3 R40, P0, R143, R128, RZ ;  /* 0x000000808f287210 */ /* 0x000fe20007f1e0ff */
        /* <DEDUP_REMOVED lines=8> */
[----:B------:R-:W-:Y:S01]  /*bb90*/  F2FP.F16.F32.PACK_AB R36, R49, R48 ;  /* 0x000000303124723e */ /* 0x000fe200000000ff */
[----:B------:R0:W-:Y:S01]  /*bba0*/  STSM.16.M88.4 [R141], R24 ;  /* 0x000000188d007844 */ /* 0x0001e20000000200 */
[----:B------:R-:W-:Y:S01]  /*bbb0*/  F2FP.F16.F32.PACK_AB R37, R51, R50 ;  /* 0x000000323325723e */ /* 0x000fe200000000ff */
[----:B------:R-:W-:Y:S01]  /*bbc0*/  FMUL.FTZ R75, R75, R142 ;  /* 0x0000008e4b4b7220 */ /* 0x000fe20000410000 */
[----:B------:R-:W-:Y:S01]  /*bbd0*/  F2FP.F16.F32.PACK_AB R38, R53, R52 ;  /* 0x000000343526723e */ /* 0x000fe200000000ff */
[----:B------:R-:W-:Y:S01]  /*bbe0*/  STSM.16.M88.4 [R145], R28 ;  /* 0x0000001c91007844 */ /* 0x000fe20000000200 */
[----:B------:R-:W-:Y:S01]  /*bbf0*/  F2FP.F16.F32.PACK_AB R39, R55, R54 ;  /* 0x000000363727723e */ /* 0x000fe200000000ff */
[-C--:B------:R-:W-:Y:S01]  /*bc00*/  FMUL.FTZ R74, R74, R142.reuse ;  /* 0x0000008e4a4a7220 */ /* 0x080fe20000410000 */
[-C--:B------:R-:W-:Y:S01]  /*bc10*/  FMUL.FTZ R79, R79, R142.reuse ;  /* 0x0000008e4f4f7220 */ /* 0x080fe20000410000 */
[----:B------:R1:W-:Y:S01]  /*bc20*/  STSM.16.M88.4 [R146], R32 ;  /* 0x0000002092007844 */ /* 0x0003e20000000200 */
[-C--:B------:R-:W-:Y:S01]  /*bc30*/  FMUL.FTZ R78, R78, R142.reuse ;  /* 0x0000008e4e4e7220 */ /* 0x080fe20000410000 */
[-C--:B------:R-:W-:Y:S01]  /*bc40*/  FMUL.FTZ R83, R83, R142.reuse ;  /* 0x0000008e53537220 */ /* 0x080fe20000410000 */
[-C--:B------:R-:W-:Y:S01]  /*bc50*/  FMUL.FTZ R82, R82, R142.reuse ;  /* 0x0000008e52527220 */ /* 0x080fe20000410000 */
[----:B------:R-:W-:Y:S01]  /*bc60*/  STSM.16.M88.4 [R144], R36 ;  /* 0x0000002490007844 */ /* 0x000fe20000000200 */
[-C--:B------:R-:W-:Y:S01]  /*bc70*/  FMUL.FTZ R87, R87, R142.reuse ;  /* 0x0000008e57577220 */ /* 0x080fe20000410000 */
[-C--:B------:R-:W-:Y:S01]  /*bc80*/  FMUL.FTZ R86, R86, R142.reuse ;  /* 0x0000008e56567220 */ /* 0x080fe20000410000 */
[----:B------:R-:W-:Y:S01]  /*bc90*/  FMUL.FTZ R91, R91, R142 ;  /* 0x0000008e5b5b7220 */ /* 0x000fe20000410000 */
[----:B0-----:R-:W-:Y:S01]  /*bca0*/  F2FP.F16.F32.PACK_AB R24, R57, R56 ;  /* 0x000000383918723e */ /* 0x001fe200000000ff */
[----:B------:R-:W-:Y:S01]  /*bcb0*/  FMUL.FTZ R90, R90, R142 ;  /* 0x0000008e5a5a7220 */ /* 0x000fe20000410000 */
[----:B------:R-:W-:Y:S01]  /*bcc0*/  F2FP.F16.F32.PACK_AB R25, R59, R58 ;  /* 0x0000003a3b19723e */ /* 0x000fe200000000ff */
[----:B------:R-:W-:Y:S01]  /*bcd0*/  FMUL.FTZ R95, R95, R142 ;  /* 0x0000008e5f5f7220 */ /* 0x000fe20000410000 */
[----:B------:R-:W-:Y:S01]  /*bce0*/  F2FP.F16.F32.PACK_AB R26, R61, R60 ;  /* 0x0000003c3d1a723e */ /* 0x000fe200000000ff */
[----:B------:R-:W-:Y:S01]  /*bcf0*/  FMUL.FTZ R94, R94, R142 ;  /* 0x0000008e5e5e7220 */ /* 0x000fe20000410000 */
[----:B------:R-:W-:Y:S01]  /*bd00*/  F2FP.F16.F32.PACK_AB R27, R63, R62 ;  /* 0x0000003e3f1b723e */ /* 0x000fe200000000ff */
[-C--:B------:R-:W-:Y:S01]  /*bd10*/  FMUL.FTZ R99, R99, R142.reuse ;  /* 0x0000008e63637220 */ /* 0x080fe20000410000 */
[----:B-1----:R-:W-:Y:S01]  /*bd20*/  SHF.R.S32.HI R33, RZ, 0x1f, R143 ;  /* 0x0000001fff217819 */ /* 0x002fe2000001148f */
[-C--:B------:R-:W-:Y:S01]  /*bd30*/  FMUL.FTZ R98, R98, R142.reuse ;  /* 0x0000008e62627220 */ /* 0x080fe20000410000 */
[----:B------:R-:W-:Y:S01]  /*bd40*/  SHF.R.S32.HI R32, RZ, 0x1f, R43 ;  /* 0x0000001fff207819 */ /* 0x000fe2000001142b */
[----:B------:R0:W-:Y:S01]  /*bd50*/  STSM.16.M88.4 [R140], R24 ;  /* 0x000000188c007844 */ /* 0x0001e20000000200 */
[----:B------:R-:W-:Y:S01]  /*bd60*/  IADD3.X R41, R33, R129, R41, P0, !PT ;  /* 0x0000008121297210 */ /* 0x000fe200007fe429 */
[----:B------:R-:W-:Y:S01]  /*bd70*/  FMUL.FTZ R103, R103, R142 ;  /* 0x0000008e67677220 */ /* 0x000fe20000410000 */
[----:B------:R-:W-:Y:S01]  /*bd80*/  F2FP.F16.F32.PACK_AB R28, R65, R64 ;  /* 0x00000040411c723e */ /* 0x000fe200000000ff */
[----:B------:R-:W-:Y:S01]  /*bd90*/  IMAD R32, R32, UR6, RZ ;  /* 0x0000000620207c24 */ /* 0x000fe2000f8e02ff */
[----:B------:R-:W-:Y:S01]  /*bda0*/  F2FP.F16.F32.PACK_AB R29, R67, R66 ;  /* 0x00000042431d723e */ /* 0x000fe200000000ff */
[----:B------:R-:W-:Y:S01]  /*bdb0*/  IMAD.WIDE.U32 R40, R43, UR6, R40 ;  /* 0x000000062b287c25 */ /* 0x000fe2000f8e0028 */
[----:B------:R-:W-:-:S03]  /*bdc0*/  F2FP.F16.F32.PACK_AB R30, R69, R68 ;  /* 0x00000044451e723e */ /* 0x000fc600000000ff */
[----:B------:R-:W-:Y:S01]  /*bdd0*/  FMUL.FTZ R102, R102, R142 ;  /* 0x0000008e66667220 */ /* 0x000fe20000410000 */
[----:B------:R-:W-:Y:S01]  /*bde0*/  F2FP.F16.F32.PACK_AB R31, R71, R70 ;  /* 0x00000046471f723e */ /* 0x000fe200000000ff */
[----:B------:R-:W-:Y:S01]  /*bdf0*/  IMAD R45, R43, UR7, R32 ;  /* 0x000000072b2d7c24 */ /* 0x000fe2000f8e0220 */
[----:B------:R-:W-:Y:S01]  /*be00*/  F2FP.F16.F32.PACK_AB R32, R73, R72 ;  /* 0x000000484920723e */ /* 0x000fe200000000ff */
[----:B------:R-:W-:Y:S01]  /*be10*/  IMAD R43, R132, 0x80, R211 ;  /* 0x00000080842b7824 */ /* 0x000fe200078e02d3 */
[----:B------:R-:W-:Y:S01]  /*be20*/  ULDC.64 UR6, c[0x0][0xb50] ;  /* 0x0002d40000067ab9 */ /* 0x000fe20000000a00 */
[----:B------:R-:W-:Y:S01]  /*be30*/  IMAD R72, R131, UR5, RZ ;  /* 0x0000000583487c24 */ /* 0x000fe2000f8e02ff */
[----:B------:R1:W-:Y:S01]  /*be40*/  STSM.16.M88.4 [R139], R28 ;  /* 0x0000001c8b007844 */ /* 0x0003e20000000200 */
[----:B------:R-:W-:Y:S01]  /*be50*/  LOP3.LUT P0, RZ, R206, 0x3, RZ, 0xc0, !PT ;  /* 0x00000003ceff7812 */ /* 0x000fe2000780c0ff */
[----:B0-----:R-:W-:Y:S02]  /*be60*/  VIADD R25, R43, 0x8 ;  /* 0x000000082b197836 */ /* 0x001fe40000000000 */
[----:B------:R-:W-:Y:S01]  /*be70*/  FMUL.FTZ R107, R107, R142 ;  /* 0x0000008e6b6b7220 */ /* 0x000fe20000410000 */
[----:B------:R-:W-:-:S02]  /*be80*/  IMAD.IADD R27, R41, 0x1, R45 ;  /* 0x00000001291b7824 */ /* 0x000fc400078e022d */
[-C--:B------:R-:W-:Y:S01]  /*be90*/  FMUL.FTZ R106, R106, R142.reuse ;  /* 0x0000008e6a6a7220 */ /* 0x080fe20000410000 */
[-C--:B------:R-:W-:Y:S01]  /*bea0*/  FMUL.FTZ R111, R111, R142.reuse ;  /* 0x0000008e6f6f7220 */ /* 0x080fe20000410000 */
[-C--:B------:R-:W-:Y:S01]  /*beb0*/  FMUL.FTZ R110, R110, R142.reuse ;  /* 0x0000008e6e6e7220 */ /* 0x080fe20000410000 */
[-C--:B------:R-:W-:Y:S01]  /*bec0*/  FMUL.FTZ R115, R115, R142.reuse ;  /* 0x0000008e73737220 */ /* 0x080fe20000410000 */
[----:B------:R-:W-:Y:S01]  /*bed0*/  FMUL.FTZ R114, R114, R142 ;  /* 0x0000008e72727220 */ /* 0x000fe20000410000 */
[----:B------:R-:W-:Y:S01]  /*bee0*/  ISETP.GE.OR P1, PT, R43, R72, P0 ;  /* 0x000000482b00720c */ /* 0x000fe20000726670 */
[-C--:B------:R-:W-:Y:S01]  /*bef0*/  FMUL.FTZ R119, R119, R142.reuse ;  /* 0x0000008e77777220 */ /* 0x080fe20000410000 */
[----:B------:R-:W-:Y:S01]  /*bf00*/  FMUL.FTZ R118, R118, R142 ;  /* 0x0000008e76767220 */ /* 0x000fe20000410000 */
[----:B------:R-:W-:Y:S01]  /*bf10*/  F2FP.F16.F32.PACK_AB R33, R75, R74 ;  /* 0x0000004a4b21723e */ /* 0x000fe200000000ff */
[----:B------:R-:W0:Y:S01]  /*bf20*/  @P2 LDC R73, c[0x0][0xbec] ;  /* 0x0002fb00ff492b82 */ /* 0x000e220000000800 */
[----:B------:R-:W-:-:S02]  /*bf30*/  F2FP.F16.F32.PACK_AB R34, R77, R76 ;  /* 0x0000004c4d22723e */ /* 0x000fc400000000ff */
[C---:B-1----:R-:W-:Y:S02]  /*bf40*/  LEA R28, P3, R40.reuse, UR6, 0x2 ;  /* 0x00000006281c7c11 */ /* 0x042fe4000f8610ff */
[----:B------:R-:W-:Y:S02]  /*bf50*/  F2FP.F16.F32.PACK_AB R35, R79, R78 ;  /* 0x0000004e4f23723e */ /* 0x000fe400000000ff */
[----:B------:R-:W-:Y:S01]  /*bf60*/  ISETP.GE.OR P0, PT, R25, R72, P0 ;  /* 0x000000481900720c */ /* 0x000fe20000706670 */
[----:B------:R-:W-:Y:S01]  /*bf70*/  SHFL.IDX PT, R44, R28, RZ, 0x1c1f ;  /* 0x001c1fff1c2c7589 */ /* 0x000fe200000e0000 */
[----:B------:R-:W-:Y:S01]  /*bf80*/  LEA.HI.X R40, R40, UR7, R27, 0x2, P3 ;  /* 0x0000000728287c11 */ /* 0x000fe200098f141b */
[----:B------:R-:W1:Y:S01]  /*bf90*/  @P2 LDC R75, c[0x0][0xbf0] ;  /* 0x0002fc00ff4b2b82 */ /* 0x000e620000000800 */
[----:B------:R-:W-:Y:S01]  /*bfa0*/  F2FP.F16.F32.PACK_AB R88, R89, R88 ;  /* 0x000000585958723e */ /* 0x000fe200000000ff */
[----:B------:R-:W-:Y:S01]  /*bfb0*/  STSM.16.M88.4 [R138], R32 ;  /* 0x000000208a007844 */ /* 0x000fe20000000200 */
[----:B------:R-:W-:-:S02]  /*bfc0*/  F2FP.F16.F32.PACK_AB R24, R81, R80 ;  /* 0x000000505118723e */ /* 0x000fc400000000ff */
[----:B------:R-:W-:Y:S01]  /*bfd0*/  F2FP.F16.F32.PACK_AB R25, R83, R82 ;  /* 0x000000525319723e */ /* 0x000fe200000000ff */
[----:B------:R-:W2:Y:S01]  /*bfe0*/  SHFL.IDX PT, R45, R40, RZ, 0x1c1f ;  /* 0x001c1fff282d7589 */ /* 0x000ea200000e0000 */
[----:B------:R-:W-:Y:S02]  /*bff0*/  F2FP.F16.F32.PACK_AB R26, R85, R84 ;  /* 0x00000054551a723e */ /* 0x000fe400000000ff */
[----:B------:R-:W-:Y:S01]  /*c000*/  F2FP.F16.F32.PACK_AB R27, R87, R86 ;  /* 0x00000056571b723e */ /* 0x000fe200000000ff */
[----:B------:R-:W-:Y:S01]  /*c010*/  SHFL.IDX PT, R46, R28, 0x1, 0x1c1f ;  /* 0x003c1f001c2e7f89 */ /* 0x000fe200000e0000 */
[----:B------:R-:W-:Y:S02]  /*c020*/  F2FP.F16.F32.PACK_AB R89, R91, R90 ;  /* 0x0000005a5b59723e */ /* 0x000fe400000000ff */
[----:B------:R-:W-:Y:S01]  /*c030*/  F2FP.F16.F32.PACK_AB R96, R97, R96 ;  /* 0x000000606160723e */ /* 0x000fe200000000ff */
[----:B------:R-:W-:Y:S01]  /*c040*/  STSM.16.M88.4 [R133], R24 ;  /* 0x0000001885007844 */ /* 0x000fe20000000200 */
[----:B------:R-:W-:-:S02]  /*c050*/  F2FP.F16.F32.PACK_AB R90, R93, R92 ;  /* 0x0000005c5d5a723e */ /* 0x000fc400000000ff */
[----:B------:R-:W-:Y:S01]  /*c060*/  F2FP.F16.F32.PACK_AB R91, R95, R94 ;  /* 0x0000005e5f5b723e */ /* 0x000fe200000000ff */
[----:B------:R-:W3:Y:S01]  /*c070*/  SHFL.IDX PT, R47, R40, 0x1, 0x1c1f ;  /* 0x003c1f00282f7f89 */ /* 0x000ee200000e0000 */
[----:B------:R-:W-:Y:S02]  /*c080*/  F2FP.F16.F32.PACK_AB R97, R99, R98 ;  /* 0x000000626361723e */ /* 0x000fe400000000ff */
[----:B------:R-:W-:Y:S01]  /*c090*/  F2FP.F16.F32.PACK_AB R104, R105, R104 ;  /* 0x000000686968723e */ /* 0x000fe200000000ff */
[----:B------:R-:W-:Y:S01]  /*c0a0*/  STSM.16.M88.4 [R137], R88 ;  /* 0x0000005889007844 */ /* 0x000fe20000000200 */
[----:B------:R-:W-:Y:S02]  /*c0b0*/  F2FP.F16.F32.PACK_AB R98, R101, R100 ;  /* 0x000000646562723e */ /* 0x000fe400000000ff */
[----:B------:R-:W-:Y:S02]  /*c0c0*/  F2FP.F16.F32.PACK_AB R99, R103, R102 ;  /* 0x000000666763723e */ /* 0x000fe400000000ff */
[----:B------:R-:W-:-:S02]  /*c0d0*/  F2FP.F16.F32.PACK_AB R105, R107, R106 ;  /* 0x0000006a6b69723e */ /* 0x000fc400000000ff */
[----:B------:R-:W-:Y:S01]  /*c0e0*/  F2FP.F16.F32.PACK_AB R112, R113, R112 ;  /* 0x000000707170723e */ /* 0x000fe200000000ff */
[----:B------:R-:W-:Y:S01]  /*c0f0*/  STSM.16.M88.4 [R136], R96 ;  /* 0x0000006088007844 */ /* 0x000fe20000000200 */
[----:B------:R-:W-:Y:S02]  /*c100*/  F2FP.F16.F32.PACK_AB R106, R109, R108 ;  /* 0x0000006c6d6a723e */ /* 0x000fe400000000ff */
[----:B------:R-:W-:Y:S02]  /*c110*/  F2FP.F16.F32.PACK_AB R107, R111, R110 ;  /* 0x0000006e6f6b723e */ /* 0x000fe400000000ff */
[----:B------:R-:W-:Y:S02]  /*c120*/  F2FP.F16.F32.PACK_AB R113, R115, R114 ;  /* 0x000000727371723e */ /* 0x000fe400000000ff */
[----:B------:R-:W-:Y:S01]  /*c130*/  F2FP.F16.F32.PACK_AB R114, R117, R116 ;  /* 0x000000747572723e */ /* 0x000fe200000000ff */
[----:B------:R-:W-:Y:S01]  /*c140*/  STSM.16.M88.4 [R135], R104 ;  /* 0x0000006887007844 */ /* 0x000fe20000000200 */
[----:B------:R-:W-:-:S05]  /*c150*/  F2FP.F16.F32.PACK_AB R115, R119, R118 ;  /* 0x000000767773723e */ /* 0x000fca00000000ff */
[----:B------:R-:W-:Y:S01]  /*c160*/  STSM.16.M88.4 [R134], R112 ;  /* 0x0000007086007844 */ /* 0x000fe20000000200 */
[----:B------:R-:W-:Y:S01]  /*c170*/  BAR.SYNC.DEFER_BLOCKING 0x1, 0x100 ;  /* 0x0044000000007b1d */ /* 0x000fe20000010000 */
[----:B------:R-:W-:Y:S02]  /*c180*/  UIMAD UR5, UR11, UR8, URZ ;  /* 0x000000080b0572a4 */ /* 0x000fe4000f8e023f */
[----:B------:R-:W-:Y:S02]  /*c190*/  UIMAD.WIDE.U32 UR6, UR10, UR8, URZ ;  /* 0x000000080a0672a5 */ /* 0x000fe4000f8e003f */
[----:B------:R-:W-:-:S03]  /*c1a0*/  UIMAD UR5, UR10, UR9, UR5 ;  /* 0x000000090a0572a4 */ /* 0x000fc6000f8e0205 */
[----:B------:R-:W-:Y:S01]  /*c1b0*/  ULDC.64 UR8, c[0x0][0xaf0] ;  /* 0x0002bc0000087ab9 */ /* 0x000fe20000000a00 */
[----:B--2---:R-:W-:Y:S04]  /*c1c0*/  @!P1 ST.E desc[UR60][R44.64], R130 ;  /* 0x000000822c009985 */ /* 0x004fe8000c10193c */
[----:B---3--:R0:W-:Y:S04]  /*c1d0*/  @!P0 ST.E desc[UR60][R46.64], R0 ;  /* 0x000000002e008985 */ /* 0x0081e8000c10193c */
[----:B------:R2:W5:Y:S04]  /*c1e0*/  LD.E.128 R36, desc[UR60][R2.64] ;  /* 0x0000003c02247980 */ /* 0x000568000c101d00 */
[----:B------:R3:W5:Y:S04]  /*c1f0*/  LD.E.128 R28, desc[UR60][R4.64] ;  /* 0x0000003c041c7980 */ /* 0x000768000c101d00 */
[----:B------:R4:W5:Y:S01]  /*c200*/  LD.E.128 R24, desc[UR60][R8.64] ;  /* 0x0000003c08187980 */ /* 0x000962000c101d00 */
[----:B--2---:R-:W-:Y:S01]  /*c210*/  LEA R3, R22, R205, 0x5 ;  /* 0x000000cd16037211 */ /* 0x004fe200078e28ff */
[----:B------:R-:W-:-:S02]  /*c220*/  UIADD3 UR7, UR7, UR5, URZ ;  /* 0x0000000507077290 */ /* 0x000fc4000fffe03f */
[----:B------:R-:W5:Y:S01]  /*c230*/  LD.E.128 R48, desc[UR60][R126.64] ;  /* 0x0000003c7e307980 */ /* 0x000f62000c101d00 */
[----:B---3--:R-:W2:Y:S03]  /*c240*/  LDC.64 R4, c[0x0][0xae0] ;  /* 0x0002b800ff047b82 */ /* 0x008ea60000000a00 */
[----:B------:R-:W5:Y:S01]  /*c250*/  LD.E.128 R60, desc[UR60][R12.64] ;  /* 0x0000003c0c3c7980 */ /* 0x000f62000c101d00 */
[----:B----4-:R-:W-:-:S03]  /*c260*/  IMAD R8, R132, 0x80, R3 ;  /* 0x0000008084087824 */ /* 0x010fc600078e0203 */
[----:B------:R-:W5:Y:S01]  /*c270*/  LD.E.128 R52, desc[UR60][R20.64] ;  /* 0x0000003c14347980 */ /* 0x000f62000c101d00 */
[----:B0-----:R-:W-:Y:S01]  /*c280*/  @P2 IMAD.HI.U32 R0, R8, R73, RZ ;  /* 0x0000004908002227 */ /* 0x001fe200078e00ff */
[----:B------:R-:W-:Y:S02]  /*c290*/  UIMAD UR5, UR12, UR8, URZ ;  /* 0x000000080c0572a4 */ /* 0x000fe4000f8e023f */
[----:B------:R-:W5:Y:S01]  /*c2a0*/  LD.E.128 R40, desc[UR60][R120.64] ;  /* 0x0000003c78287980 */ /* 0x000f62000c101d00 */
[----:B------:R-:W-:Y:S01]  /*c2b0*/  IMAD.MOV.U32 R2, RZ, RZ, R8 ;  /* 0x000000ffff027224 */ /* 0x000fe200078e0008 */
[----:B-1----:R-:W-:Y:S01]  /*c2c0*/  @P2 SHF.R.U32.HI R2, RZ, R75, R0 ;  /* 0x0000004bff022219 */ /* 0x002fe20000011600 */
[----:B------:R-:W-:Y:S01]  /*c2d0*/  UIMAD UR5, UR13, UR9, UR5 ;  /* 0x000000090d0572a4 */ /* 0x000fe2000f8e0205 */
[----:B------:R-:W5:Y:S01]  /*c2e0*/  LD.E.128 R32, desc[UR60][R124.64] ;  /* 0x0000003c7c207980 */ /* 0x000f62000c101d00 */
[----:B------:R-:W-:Y:S01]  /*c2f0*/  UIMAD.WIDE.U32 UR6, UR13, UR8, UR6 ;  /* 0x000000080d0672a5 */ /* 0x000fe2000f8e0006 */
[--C-:B------:R-:W-:Y:S01]  /*c300*/  SHF.R.S32.HI R3, RZ, 0x1f, R2.reuse ;  /* 0x0000001fff037819 */ /* 0x100fe20000011402 */
[----:B------:R-:W-:Y:S01]  /*c310*/  IMAD.MOV R0, RZ, RZ, -R2 ;  /* 0x000000ffff007224 */ /* 0x000fe200078e0a02 */
[----:B------:R-:W5:Y:S01]  /*c320*/  LD.E.128 R68, desc[UR60][R6.64] ;  /* 0x0000003c06447980 */ /* 0x000f62000c101d00 */
[----:B------:R-:W-:-:S02]  /*c330*/  UIADD3 UR7, UR7, UR5, URZ ;  /* 0x0000000507077290 */ /* 0x000fc4000fffe03f */
[----:B------:R-:W-:Y:S01]  /*c340*/  IMAD R131, R131, R0, R8 ;  /* 0x0000000083837224 */ /* 0x000fe200078e0208 */
[----:B------:R-:W5:Y:S01]  /*c350*/  LD.E.128 R64, desc[UR60][R14.64] ;  /* 0x0000003c0e407980 */ /* 0x000f62000c101d00 */
[----:B--2---:R-:W-:-:S03]  /*c360*/  IMAD R3, R3, R4, RZ ;  /* 0x0000000403037224 */ /* 0x004fc600078e02ff */
[----:B------:R-:W5:Y:S01]  /*c370*/  LD.E.128 R56, desc[UR60][R122.64] ;  /* 0x0000003c7a387980 */ /* 0x000f62000c101d00 */
[C---:B------:R-:W-:Y:S01]  /*c380*/  IMAD R5, R2.reuse, R5, R3 ;  /* 0x0000000502057224 */ /* 0x040fe200078e0203 */
[----:B------:R-:W-:Y:S02]  /*c390*/  SHF.R.S32.HI R0, RZ, 0x1f, R131 ;  /* 0x0000001fff007819 */ /* 0x000fe40000011483 */
[----:B------:R0:W5:Y:S01]  /*c3a0*/  LD.E.128 R44, desc[UR60][R10.64] ;  /* 0x0000003c0a2c7980 */ /* 0x000162000c101d00 */
[----:B------:R-:W-:Y:S01]  /*c3b0*/  IMAD.WIDE.U32 R2, R2, R4, UR6 ;  /* 0x0000000602027e25 */ /* 0x000fe2000f8e0004 */
[----:B------:R-:W-:Y:S01]  /*c3c0*/  ULDC.64 UR6, c[0x0][0xad8] ;  /* 0x0002b60000067ab9 */ /* 0x000fe20000000a00 */
[----:B------:R-:W-:Y:S01]  /*c3d0*/  @!PT LDS RZ, [RZ] ;  /* 0x00000000fffff984 */ /* 0x000fe20000000800 */
[----:B------:R-:W-:Y:S01]  /*c3e0*/  @!PT LDS RZ, [RZ] ;  /* 0x00000000fffff984 */ /* 0x000fe20000000800 */
[----:B------:R-:W-:Y:S01]  /*c3f0*/  @!PT LDS RZ, [RZ] ;  /* 0x00000000fffff984 */ /* 0x000fe20000000800 */
[----:B------:R-:W-:Y:S01]  /*c400*/  @!PT LDS RZ, [RZ] ;  /* 0x00000000fffff984 */ /* 0x000fe20000000800 */
[----:B------:R1:W-:Y:S06]  /*c410*/  MEMBAR.ALL.CTA ;  /* 0x0000000000007992 */ /* 0x0003ec0000008000 */
[----:B-1----:R-:W1:Y:S01]  /*c420*/  FENCE.VIEW.ASYNC.S ;  /* 0x00000000000073c6 */ /* 0x002e620000000000 */
[----:B------:R-:W-:Y:S01]  /*c430*/  R2UR UR9, R23 ;  /* 0x00000000170972ca */ /* 0x000fe200000e0000 */
[----:B------:R-:W-:-:S02]  /*c440*/  IMAD.IADD R3, R3, 0x1, R5 ;  /* 0x0000000103037824 */ /* 0x000fc400078e0205 */
[----:B------:R-:W-:Y:S02]  /*c450*/  IMAD R0, R0, UR6, RZ ;  /* 0x0000000600007c24 */ /* 0x000fe4000f8e02ff */
[----:B0-----:R-:W-:Y:S02]  /*c460*/  IMAD R11, R132, 0x80, R205 ;  /* 0x00000080840b7824 */ /* 0x001fe400078e02cd */
[C---:B------:R-:W-:Y:S02]  /*c470*/  IMAD R7, R131.reuse, UR7, R0 ;  /* 0x0000000783077c24 */ /* 0x040fe4000f8e0200 */
[----:B------:R-:W-:Y:S01]  /*c480*/  IMAD.WIDE.U32 R2, R131, UR6, R2 ;  /* 0x0000000683027c25 */ /* 0x000fe2000f8e0002 */
[C---:B------:R-:W-:Y:S01]  /*c490*/  ISETP.GE.AND P2, PT, R11.reuse, R72, PT ;  /* 0x000000480b00720c */ /* 0x040fe20003f46270 */
[----:B------:R-:W-:Y:S02]  /*c4a0*/  ULDC.64 UR6, c[0x0][0xa80] ;  /* 0x0002a00000067ab9 */ /* 0x000fe40000000a00 */
[----:B------:R-:W-:Y:S01]  /*c4b0*/  VIADD R5, R11, 0x20 ;  /* 0x000000200b057836 */ /* 0x000fe20000000000 */
[----:B------:R-:W-:Y:S01]  /*c4c0*/  LEA R0, P3, R2, UR6, 0x1 ;  /* 0x0000000602007c11 */ /* 0x000fe2000f8608ff */
[----:B------:R-:W-:Y:S01]  /*c4d0*/  IMAD.IADD R3, R3, 0x1, R7 ;  /* 0x0000000103037824 */ /* 0x000fe200078e0207 */
[----:B------:R-:W-:-:S02]  /*c4e0*/  ULDC UR5, c[0x0][0xc] ;  /* 0x0000030000057ab9 */ /* 0x000fc40000000800 */
[-C--:B------:R-:W-:Y:S01]  /*c4f0*/  ISETP.GE.AND P0, PT, R5, R72.reuse, PT ;  /* 0x000000480500720c */ /* 0x080fe20003f06270 */
[----:B------:R-:W-:Y:S01]  /*c500*/  UIADD3 UR9, UR5, UR9, URZ ;  /* 0x0000000905097290 */ /* 0x000fe2000fffe03f */
[----:B------:R-:W-:Y:S01]  /*c510*/  IADD3 R5, R11, 0x40, RZ ;  /* 0x000000400b057810 */ /* 0x000fe20007ffe0ff */
[----:B------:R-:W-:Y:S01]  /*c520*/  USEL UR6, URZ, 0x1, UP0 ;  /* 0x000000013f067887 */ /* 0x000fe20008000000 */
[----:B------:R-:W-:Y:S01]  /*c530*/  LEA.HI.X R10, R2, UR7, R3, 0x1, P3 ;  /* 0x00000007020a7c11 */ /* 0x000fe200098f0c03 */
[----:B-1----:R0:W1:Y:S01]  /*c540*/  SHFL.IDX PT, R4, R0, RZ, 0x181f ;  /* 0x00181fff00047589 */ /* 0x00206200000e0000 */
[----:B------:R-:W-:Y:S01]  /*c550*/  ISETP.GE.AND P1, PT, R5, R72, PT ;  /* 0x000000480500720c */ /* 0x000fe20003f26270 */
[----:B------:R-:W-:Y:S01]  /*c560*/  ULOP3.LUT UR39, UR39, UR6, URZ, 0x3c, !UPT ;  /* 0x0000000627277292 */ /* 0x000fe2000f8e3c3f */
[----:B------:R-:W-:Y:S01]  /*c570*/  IMAD.U32 R23, RZ, RZ, UR9 ;  /* 0x00000009ff177e24 */ /* 0x000fe2000f8e00ff */
[----:B------:R0:W2:Y:S01]  /*c580*/  SHFL.IDX PT, R5, R10, RZ, 0x181f ;  /* 0x00181fff0a057589 */ /* 0x0000a200000e0000 */
[----:B------:R-:W-:Y:S01]  /*c590*/  SYNCS.ARRIVE.TRANS64.RED.A1T0 RZ, [UR4], RZ ;  /* 0x000000ffffff79a7 */ /* 0x000fe20008100404 */
[----:B------:R-:W-:Y:S08]  /*c5a0*/  @P2 BRA `(.L_x_30) ;  /* 0x0000000000302947 */ /* 0x000ff00003800000 */
[----:B------:R-:W-:Y:S02]  /*c5b0*/  ULDC UR4, c[0x0][0xac8] ;  /* 0x0002b20000047ab9 */ /* 0x000fe40000000800 */
[----:B------:R-:W-:Y:S02]  /*c5c0*/  ISETP.GE.AND P3, PT, R19, UR4, PT ;  /* 0x0000000413007c0c */ /* 0x000fe4000bf66270 */
[----:B------:R-:W-:Y:S02]  /*c5d0*/  ISETP.GE.AND P4, PT, R18, UR4, PT ;  /* 0x0000000412007c0c */ /* 0x000fe4000bf86270 */
[----:B------:R-:W-:-:S09]  /*c5e0*/  ISETP.GE.AND P2, PT, R17, UR4, PT ;  /* 0x0000000411007c0c */ /* 0x000fd2000bf46270 */
[-C--:B-1----:R-:W-:Y:S02]  /*c5f0*/  @!P3 LEA R6, P5, R19, R4.reuse, 0x1 ;  /* 0x000000041306b211 */ /* 0x082fe400078a08ff */
[C---:B------:R-:W-:Y:S02]  /*c600*/  @!P4 LEA R8, P6, R18.reuse, R4, 0x1 ;  /* 0x000000041208c211 */ /* 0x040fe400078c08ff */
[----:B--2---:R-:W-:Y:S01]  /*c610*/  @!P2 IMAD.WIDE R2, R17, 0x2, R4 ;  /* 0x000000021102a825 */ /* 0x004fe200078e0204 */
[-C--:B------:R-:W-:Y:S02]  /*c620*/  @!P3 LEA.HI.X R7, R19, R5.reuse, R216, 0x1, P5 ;  /* 0x000000051307b211 */ /* 0x080fe400028f0cd8 */
[----:B------:R-:W-:Y:S02]  /*c630*/  @!P4 LEA.HI.X R9, R18, R5, R215, 0x1, P6 ;  /* 0x000000051209c211 */ /* 0x000fe400030f0cd7 */
[----:B-----5:R3:W-:Y:S04]  /*c640*/  @!P2 ST.E.128 desc[UR60][R2.64], R48 ;  /* 0x000000300200a985 */ /* 0x0207e8000c101d3c */
[----:B------:R3:W-:Y:S04]  /*c650*/  @!P3 ST.E.128 desc[UR60][R6.64], R60 ;  /* 0x0000003c0600b985 */ /* 0x0007e8000c101d3c */
[----:B------:R3:W-:Y:S02]  /*c660*/  @!P4 ST.E.128 desc[UR60][R8.64], R68 ;  /* 0x000000440800c985 */ /* 0x0007e4000c101d3c */
.L_x_30:
[----:B------:R-:W-:Y:S05]  /*c670*/  BSYNC B0 ;  /* 0x0000000000007941 */ /* 0x000fea0003800000 */
.L_x_29:
[----:B--2---:R2:W4:Y:S01]  /*c680*/  SHFL.IDX PT, R5, R10, 0x1, 0x181f ;  /* 0x00381f000a057f89 */ /* 0x00452200000e0000 */
[----:B------:R-:W-:Y:S03]  /*c690*/  BSSY B0, `(.L_x_31) ;  /* 0x000000f000007945 */ /* 0x000fe60003800000 */
[----:B-1----:R2:W1:Y:S01]  /*c6a0*/  SHFL.IDX PT, R4, R0, 0x1, 0x181f ;  /* 0x00381f0000047f89 */ /* 0x00246200000e0000 */
[----:B------:R-:W-:Y:S05]  /*c6b0*/  @P0 BRA `(.L_x_32) ;  /* 0x0000000000300947 */ /* 0x000fea0003800000 */
[----:B------:R-:W-:Y:S02]  /*c6c0*/  ULDC UR4, c[0x0][0xac8] ;  /* 0x0002b20000047ab9 */ /* 0x000fe40000000800 */
[----:B------:R-:W-:Y:S02]  /*c6d0*/  ISETP.GE.AND P4, PT, R19, UR4, PT ;  /* 0x0000000413007c0c */ /* 0x000fe4000bf86270 */
[----:B------:R-:W-:Y:S02]  /*c6e0*/  ISETP.GE.AND P5, PT, R18, UR4, PT ;  /* 0x0000000412007c0c */ /* 0x000fe4000bfa6270 */
[----:B------:R-:W-:-:S09]  /*c6f0*/  ISETP.GE.AND P3, PT, R17, UR4, PT ;  /* 0x0000000411007c0c */ /* 0x000fd2000bf66270 */
[-C--:B-1-3--:R-:W-:Y:S02]  /*c700*/  @!P4 LEA R6, P0, R19, R4.reuse, 0x1 ;  /* 0x000000041306c211 */ /* 0x08afe400078008ff */
[C---:B------:R-:W-:Y:S02]  /*c710*/  @!P5 LEA R8, P2, R18.reuse, R4, 0x1 ;  /* 0x000000041208d211 */ /* 0x040fe400078408ff */
[----:B----4-:R-:W-:Y:S01]  /*c720*/  @!P3 IMAD.WIDE R2, R17, 0x2, R4 ;  /* 0x000000021102b825 */ /* 0x010fe200078e0204 */
[-C--:B------:R-:W-:Y:S02]  /*c730*/  @!P4 LEA.HI.X R7, R19, R5.reuse, R216, 0x1, P0 ;  /* 0x000000051307c211 */ /* 0x080fe400000f0cd8 */
[----:B------:R-:W-:Y:S02]  /*c740*/  @!P5 LEA.HI.X R9, R18, R5, R215, 0x1, P2 ;  /* 0x000000051209d211 */ /* 0x000fe400010f0cd7 */
[----:B-----5:R1:W-:Y:S04]  /*c750*/  @!P3 ST.E.128 desc[UR60][R2.64], R36 ;  /* 0x000000240200b985 */ /* 0x0203e8000c101d3c */
[----:B------:R1:W-:Y:S04]  /*c760*/  @!P4 ST.E.128 desc[UR60][R6.64], R52 ;  /* 0x000000340600c985 */ /* 0x0003e8000c101d3c */
[----:B------:R1:W-:Y:S02]  /*c770*/  @!P5 ST.E.128 desc[UR60][R8.64], R64 ;  /* 0x000000400800d985 */ /* 0x0003e4000c101d3c */
.L_x_32:
[----:B------:R-:W-:Y:S05]  /*c780*/  BSYNC B0 ;  /* 0x0000000000007941 */ /* 0x000fea0003800000 */
.L_x_31:
[----:B----4-:R4:W0:Y:S01]  /*c790*/  SHFL.IDX PT, R5, R10, 0x2, 0x181f ;  /* 0x00581f000a057f89 */ /* 0x01082200000e0000 */
        /* <DEDUP_REMOVED lines=9> */
[----:B0-----:R-:W-:Y:S01]  /*c830*/  @!P2 IMAD.WIDE R2, R17, 0x2, R4 ;  /* 0x000000021102a825 */ /* 0x001fe200078e0204 */
[-C--:B------:R-:W-:Y:S02]  /*c840*/  @!P3 LEA.HI.X R7, R19, R5.reuse, R216, 0x1, P0 ;  /* 0x000000051307b211 */ /* 0x080fe400000f0cd8 */
[----:B------:R-:W-:Y:S02]  /*c850*/  @!P4 LEA.HI.X R9, R18, R5, R215, 0x1, P1 ;  /* 0x000000051209c211 */ /* 0x000fe400008f0cd7 */
[----:B-----5:R0:W-:Y:S04]  /*c860*/  @!P2 ST.E.128 desc[UR60][R2.64], R28 ;  /* 0x0000001c0200a985 */ /* 0x0201e8000c101d3c */
[----:B------:R0:W-:Y:S04]  /*c870*/  @!P3 ST.E.128 desc[UR60][R6.64], R40 ;  /* 0x000000280600b985 */ /* 0x0001e8000c101d3c */
[----:B------:R0:W-:Y:S02]  /*c880*/  @!P4 ST.E.128 desc[UR60][R8.64], R56 ;  /* 0x000000380800c985 */ /* 0x0001e4000c101d3c */
.L_x_34:
[----:B------:R-:W-:Y:S05]  /*c890*/  BSYNC B0 ;  /* 0x0000000000007941 */ /* 0x000fea0003800000 */
.L_x_33:
[----:B0--3--:R-:W-:Y:S01]  /*c8a0*/  VIADD R3, R11, 0x60 ;  /* 0x000000600b037836 */ /* 0x009fe20000000000 */
[----:B------:R0:W3:Y:S01]  /*c8b0*/  SHFL.IDX PT, R5, R10, 0x3, 0x181f ;  /* 0x00781f000a057f89 */ /* 0x0000e200000e0000 */
[----:B------:R-:W-:Y:S01]  /*c8c0*/  BSSY B0, `(.L_x_35) ;  /* 0x0000011000007945 */ /* 0x000fe20003800000 */
[----:B------:R-:W-:Y:S02]  /*c8d0*/  VIADD R204, R204, 0x1 ;  /* 0x00000001cccc7836 */ /* 0x000fe40000000000 */
[----:B------:R-:W-:Y:S01]  /*c8e0*/  ISETP.GE.AND P0, PT, R3, R72, PT ;  /* 0x000000480300720c */ /* 0x000fe20003f06270 */
[----:B-1----:R0:W1:-:S12]  /*c8f0*/  SHFL.IDX PT, R4, R0, 0x3, 0x181f ;  /* 0x00781f0000047f89 */ /* 0x00205800000e0000 */
[----:B0-----:R-:W-:Y:S05]  /*c900*/  @P0 BRA `(.L_x_36) ;  /* 0x0000000000300947 */ /* 0x001fea0003800000 */
[----:B------:R-:W-:Y:S02]  /*c910*/  ULDC UR4, c[0x0][0xac8] ;  /* 0x0002b20000047ab9 */ /* 0x000fe40000000800 */
[----:B------:R-:W-:Y:S02]  /*c920*/  ISETP.GE.AND P3, PT, R19, UR4, PT ;  /* 0x0000000413007c0c */ /* 0x000fe4000bf66270 */
[----:B------:R-:W-:Y:S02]  /*c930*/  ISETP.GE.AND P4, PT, R18, UR4, PT ;  /* 0x0000000412007c0c */ /* 0x000fe4000bf86270 */
[----:B------:R-:W-:-:S09]  /*c940*/  ISETP.GE.AND P2, PT, R17, UR4, PT ;  /* 0x0000000411007c0c */ /* 0x000fd2000bf46270 */
[-C--:B-1----:R-:W-:Y:S02]  /*c950*/  @!P3 LEA R6, P0, R19, R4.reuse, 0x1 ;  /* 0x000000041306b211 */ /* 0x082fe400078008ff */
[C---:B------:R-:W-:Y:S02]  /*c960*/  @!P4 LEA R8, P1, R18.reuse, R4, 0x1 ;  /* 0x000000041208c211 */ /* 0x040fe400078208ff */
[----:B---3--:R-:W-:Y:S01]  /*c970*/  @!P2 IMAD.WIDE R2, R17, 0x2, R4 ;  /* 0x000000021102a825 */ /* 0x008fe200078e0204 */
[-C--:B------:R-:W-:Y:S02]  /*c980*/  @!P3 LEA.HI.X R7, R19, R5.reuse, R216, 0x1, P0 ;  /* 0x000000051307b211 */ /* 0x080fe400000f0cd8 */
[----:B------:R-:W-:Y:S02]  /*c990*/  @!P4 LEA.HI.X R9, R18, R5, R215, 0x1, P1 ;  /* 0x000000051209c211 */ /* 0x000fe400008f0cd7 */
[----:B-----5:R0:W-:Y:S04]  /*c9a0*/  @!P2 ST.E.128 desc[UR60][R2.64], R24 ;  /* 0x000000180200a985 */ /* 0x0201e8000c101d3c */
[----:B------:R0:W-:Y:S04]  /*c9b0*/  @!P3 ST.E.128 desc[UR60][R6.64], R32 ;  /* 0x000000200600b985 */ /* 0x0001e8000c101d3c */
[----:B------:R0:W-:Y:S02]  /*c9c0*/  @!P4 ST.E.128 desc[UR60][R8.64], R44 ;  /* 0x0000002c0800c985 */ /* 0x0001e4000c101d3c */
.L_x_36:
[----:B------:R-:W-:Y:S05]  /*c9d0*/  BSYNC B0 ;  /* 0x0000000000007941 */ /* 0x000fea0003800000 */
.L_x_35:
[----:B--2-4-:R-:W2:Y:S01]  /*c9e0*/  LDC R0, c[0x0][0xc34] ;  /* 0x00030d00ff007b82 */ /* 0x014ea20000000800 */
[----:B------:R-:W-:-:S13]  /*c9f0*/  R2UR UR4, R23 ;  /* 0x00000000170472ca */ /* 0x000fda00000e0000 */
[----:B--2---:R-:W-:-:S13]  /*ca00*/  ISETP.LE.AND P0, PT, R0, UR4, PT ;  /* 0x0000000400007c0c */ /* 0x004fda000bf03270 */
[----:B------:R-:W-:Y:S05]  /*ca10*/  @!P0 BRA `(.L_x_37) ;  /* 0xffffff4000dc8947 */ /* 0x000fea000383ffff */
[----:B------:R-:W-:Y:S05]  /*ca20*/  EXIT ;  /* 0x000000000000794d */ /* 0x000fea0003800000 */
.L_x_7:
[----:B------:R-:W-:-:S08]  /*ca30*/  NOP ;  /* 0x0000000000007918 */ /* 0x000fd00000000000 */
[----:B0-----:R-:W0:-:S00]  /*ca40*/  USETMAXREG.DEALLOC.CTAPOOL 0x18 ;  /* 0x00000018000079c8 */ /* 0x001e0000080e0500 */
[----:B------:R-:W1:Y:S01]  /*ca50*/  S2UR UR5, SR_CTAID.X ;  /* 0x00000000000579c3 */ /* 0x000e620000002500 */
[----:B0-----:R-:W-:Y:S02]  /*ca60*/  IMAD.MOV.U32 R2, RZ, RZ, 0x1 ;  /* 0x00000001ff027424 */ /* 0x001fe400078e00ff */
[----:B------:R-:W-:-:S05]  /*ca70*/  IMAD.MOV.U32 R18, RZ, RZ, RZ ;  /* 0x000000ffff127224 */ /* 0x000fca00078e00ff */
[----:B------:R-:W1:Y:S02]  /*ca80*/  LDC R3, c[0x0][0xc34] ;  /* 0x00030d00ff037b82 */ /* 0x000e640000000800 */
[----:B-1----:R-:W-:Y:S02]  /*ca90*/  ISETP.LE.AND P0, PT, R3, UR5, PT ;  /* 0x0000000503007c0c */ /* 0x002fe4000bf03270 */
[----:B------:R-:W-:-:S05]  /*caa0*/  MOV R3, 0x1 ;  /* 0x0000000100037802 */ /* 0x000fca0000000f00 */
[----:B------:R0:W-:Y:S06]  /*cab0*/  STL [R1], R3 ;  /* 0x0000000301007387 */ /* 0x0001ec0000100800 */
[----:B------:R-:W-:Y:S05]  /*cac0*/  @P0 BRA `(.L_x_38) ;  /* 0x0000004000ac0947 */ /* 0x000fea0003800000 */
[----:B------:R-:W1:Y:S01]  /*cad0*/  S2UR UR4, SR_CgaCtaId ;  /* 0x00000000000479c3 */ /* 0x000e620000008800 */
[C---:B------:R-:W-:Y:S01]  /*cae0*/  IMAD.SHL.U32 R2, R0.reuse, 0x8, RZ ;  /* 0x0000000800027824 */ /* 0x040fe200078e00ff */
[----:B------:R-:W-:Y:S01]  /*caf0*/  LOP3.LUT R5, R0, 0x7f, RZ, 0xc0, !PT ;  /* 0x0000007f00057812 */ /* 0x000fe200078ec0ff */
[----:B------:R-:W-:Y:S01]  /*cb00*/  UMOV UR36, 0x400 ;  /* 0x0000040000247882 */ /* 0x000fe20000000000 */
[----:B------:R-:W-:Y:S01]  /*cb10*/  IMAD.MOV.U32 R18, RZ, RZ, RZ ;  /* 0x000000ffff127224 */ /* 0x000fe200078e00ff */
[----:B------:R-:W-:Y:S01]  /*cb20*/  ULDC.64 UR38, c[0x0][0x198] ;  /* 0x0000660000267ab9 */ /* 0x000fe20000000a00 */
[C---:B0-----:R-:W-:Y:S01]  /*cb30*/  LOP3.LUT R3, R2.reuse, 0x1f8, RZ, 0xc0, !PT ;  /* 0x000001f802037812 */ /* 0x041fe200078ec0ff */
[----:B------:R-:W-:Y:S01]  /*cb40*/  ULDC UR37, c[0x0][0xc] ;  /* 0x0000030000257ab9 */ /* 0x000fe20000000800 */
[----:B------:R-:W-:Y:S02]  /*cb50*/  LOP3.LUT R2, R2, 0x38, RZ, 0xc0, !PT ;  /* 0x0000003802027812 */ /* 0x000fe400078ec0ff */
[----:B------:R-:W-:Y:S01]  /*cb60*/  LOP3.LUT R4, R3, 0x38, R0, 0x78, !PT ;  /* 0x0000003803047812 */ /* 0x000fe200078e7800 */
[----:B------:R-:W-:Y:S01]  /*cb70*/  IMAD.SHL.U32 R3, R5, 0x8, RZ ;  /* 0x0000000805037824 */ /* 0x000fe200078e00ff */
[----:B------:R-:W-:-:S04]  /*cb80*/  SHF.R.U32.HI R5, RZ, 0x3, R5 ;  /* 0x00000003ff057819 */ /* 0x000fc80000011605 */
[----:B------:R-:W-:Y:S01]  /*cb90*/  LOP3.LUT R4, R4, 0x200, R3, 0xf8, !PT ;  /* 0x0000020004047812 */ /* 0x000fe200078ef803 */
[----:B------:R-:W-:-:S05]  /*cba0*/  IMAD.SHL.U32 R3, R0, 0x10, RZ ;  /* 0x0000001000037824 */ /* 0x000fca00078e00ff */
[----:B------:R-:W-:Y:S01]  /*cbb0*/  LOP3.LUT R0, R5, 0x70, R3, 0xf8, !PT ;  /* 0x0000007005007812 */ /* 0x000fe200078ef803 */
[----:B------:R-:W-:Y:S01]  /*cbc0*/  IMAD.U32 R3, RZ, RZ, UR5 ;  /* 0x00000005ff037e24 */ /* 0x000fe2000f8e00ff */
[----:B-1----:R-:W-:Y:S01]  /*cbd0*/  ULEA UR36, UR4, UR36, 0x18 ;  /* 0x0000002404247291 */ /* 0x002fe2000f8ec03f */
[----:B------:R-:W-:-:S05]  /*cbe0*/  IMAD.MOV.U32 R0, RZ, RZ, 0x1 ;  /* 0x00000001ff007424 */ /* 0x000fca00078e00ff */
[----:B------:R-:W-:-:S05]  /*cbf0*/  LEA R4, R4, UR36, 0x1 ;  /* 0x0000002404047c11 */ /* 0x000fca000f8e08ff */
[----:B------:R-:W-:Y:S04]  /*cc00*/  STL [R1+0x14], R4 ;  /* 0x0000140401007387 */ /* 0x000fe80000100800 */
[----:B------:R0:W-:Y:S04]  /*cc10*/  STL [R1+0x28], R3 ;  /* 0x0000280301007387 */ /* 0x0001e80000100800 */
[----:B------:R1:W-:Y:S04]  /*cc20*/  STL [R1], R0 ;  /* 0x0000000001007387 */ /* 0x0003e80000100800 */
[----:B------:R2:W-:Y:S01]  /*cc30*/  STL [R1+0x30], RZ ;  /* 0x000030ff01007387 */ /* 0x0005e20000100800 */
[----:B0-----:R-:W-:-:S02]  /*cc40*/  LOP3.LUT R3, R2, 0x40, RZ, 0xfc, !PT ;  /* 0x0000004002037812 */ /* 0x001fc400078efcff */
[----:B-1----:R-:W-:-:S07]  /*cc50*/  LOP3.LUT R0, R2, 0x80, RZ, 0xfc, !PT ;  /* 0x0000008002007812 */ /* 0x002fce00078efcff */
.L_x_118:
[----:B---3--:R-:W3:Y:S01]  /*cc60*/  LDL R2, [R1+0x28] ;  /* 0x0000280001027983 */ /* 0x008ee20000100800 */
[----:B0-----:R-:W0:Y:S01]  /*cc70*/  LDC R0, c[0x0][0xc38] ;  /* 0x00030e00ff007b82 */ /* 0x001e220000000800 */
[----:B------:R-:W-:Y:S05]  /*cc80*/  YIELD ;  /* 0x0000000000007946 */ /* 0x000fea0003800000 */
[----:B------:R-:W-:Y:S02]  /*cc90*/  ULDC.64 UR4, c[0x0][0x418] ;  /* 0x0001060000047ab9 */ /* 0x000fe40000000a00 */
[----:B-1----:R-:W1:Y:S01]  /*cca0*/  LDC R16, c[0x0][0xc44] ;  /* 0x00031100ff107b82 */ /* 0x002e620000000800 */
[----:B------:R-:W-:-:S03]  /*ccb0*/  UISETP.NE.U32.AND UP0, UPT, UR4, URZ, UPT ;  /* 0x0000003f0400728c */ /* 0x000fc6000bf05070 */
[----:B------:R-:W-:Y:S01]  /*ccc0*/  ULDC UR4, c[0x0][0x424] ;  /* 0x0001090000047ab9 */ /* 0x000fe20000000800 */
[----:B------:R-:W-:-:S04]  /*ccd0*/  UISETP.NE.AND.EX UP0, UPT, UR5, URZ, UPT, UP0 ;  /* 0x0000003f0500728c */ /* 0x000fc8000bf05300 */
[----:B------:R-:W-:Y:S01]  /*cce0*/  USEL UR4, UR4, 0x1, UP0 ;  /* 0x0000000104047887 */ /* 0x000fe20008000000 */
[----:B0-----:R-:W-:Y:S02]  /*ccf0*/  ISETP.NE.AND P0, PT, R0, 0x1, PT ;  /* 0x000000010000780c */ /* 0x001fe40003f05270 */
[----:B-1----:R-:W-:-:S11]  /*cd00*/  ISETP.NE.AND P1, PT, R16, 0x1, PT ;  /* 0x000000011000780c */ /* 0x002fd60003f25270 */
[----:B------:R-:W3:Y:S08]  /*cd10*/  @P0 LDC R0, c[0x0][0xc3c] ;  /* 0x00030f00ff000b82 */ /* 0x000ef00000000800 */
[----:B------:R-:W0:Y:S01]  /*cd20*/  @P0 LDC R3, c[0x0][0xc40] ;  /* 0x00031000ff030b82 */ /* 0x000e220000000800 */
[----:B---3--:R-:W-:Y:S01]  /*cd30*/  @P0 IMAD.HI.U32 R0, R2, R0, RZ ;  /* 0x0000000002000227 */ /* 0x008fe200078e00ff */
[----:B------:R-:W-:-:S04]  /*cd40*/  MOV R4, R2 ;  /* 0x0000000200047202 */ /* 0x000fc80000000f00 */
[----:B0-----:R-:W-:Y:S02]  /*cd50*/  @P0 SHF.R.U32.HI R4, RZ, R3, R0 ;  /* 0x00000003ff040219 */ /* 0x001fe40000011600 */
[----:B------:R-:W0:Y:S03]  /*cd60*/  @P1 LDC.64 R2, c[0x0][0xc48] ;  /* 0x00031200ff021b82 */ /* 0x000e260000000a00 */
[----:B------:R-:W-:Y:S01]  /*cd70*/  IMAD.MOV.U32 R19, RZ, RZ, R4 ;  /* 0x000000ffff137224 */ /* 0x000fe200078e0004 */
[----:B------:R1:W-:Y:S04]  /*cd80*/  STL [R1+0x24], R4 ;  /* 0x0000240401007387 */ /* 0x0003e80000100800 */
[----:B------:R-:W3:Y:S01]  /*cd90*/  LDC R0, c[0x0][0x2f0] ;  /* 0x0000bc00ff007b82 */ /* 0x000ee20000000800 */
[----:B0-----:R-:W-:-:S05]  /*cda0*/  @P1 IMAD.HI.U32 R2, R4, R2, RZ ;  /* 0x0000000204021227 */ /* 0x001fca00078e00ff */
[----:B------:R-:W-:Y:S01]  /*cdb0*/  @P1 SHF.R.U32.HI R19, RZ, R3, R2 ;  /* 0x00000003ff131219 */ /* 0x000fe20000011602 */
[----:B------:R-:W-:Y:S02]  /*cdc0*/  IMAD.MOV.U32 R2, RZ, RZ, RZ ;  /* 0x000000ffff027224 */ /* 0x000fe400078e00ff */
[----:B---3--:R-:W-:Y:S01]  /*cdd0*/  IMAD R5, R0, UR4, RZ ;  /* 0x0000000400057c24 */ /* 0x008fe2000f8e02ff */
[----:B------:R-:W-:Y:S01]  /*cde0*/  UIADD3 UR4, UR36, 0x21400, URZ ;  /* 0x0002140024047890 */ /* 0x000fe2000fffe03f */
[----:B------:R1:W-:Y:S02]  /*cdf0*/  STL [R1+0x18], R19 ;  /* 0x0000181301007387 */ /* 0x0003e40000100800 */
[----:B------:R-:W-:Y:S01]  /*ce00*/  VIADD R3, R5, 0x6f ;  /* 0x0000006f05037836 */ /* 0x000fe20000000000 */
[----:B------:R-:W-:Y:S01]  /*ce10*/  ULOP3.LUT UP0, URZ, UR4, 0x3ff, URZ, 0xc0, !UPT ;  /* 0x000003ff043f7892 */ /* 0x000fe2000f80c03f */
[----:B------:R1:W-:Y:S02]  /*ce20*/  STL [R1+0x2c], R5 ;  /* 0x00002c0501007387 */ /* 0x0003e40000100800 */
[----:B------:R-:W-:-:S03]  /*ce30*/  IMAD.HI R2, R3, -0x6db6db6d, R2 ;  /* 0x9249249303027827 */ /* 0x000fc600078e0202 */
[----:B------:R-:W-:Y:S01]  /*ce40*/  PLOP3.LUT P0, PT, PT, PT, UP0, 0x80, 0x0 ;  /* 0x000000000000781c */ /* 0x000fe20003f0f008 */
[----:B------:R-:W-:-:S04]  /*ce50*/  IMAD.MOV R3, RZ, RZ, -R19 ;  /* 0x000000ffff037224 */ /* 0x000fc800078e0a13 */
[----:B------:R-:W-:Y:S01]  /*ce60*/  IMAD R16, R16, R3, R4 ;  /* 0x0000000310107224 */ /* 0x000fe200078e0204 */
[----:B------:R-:W-:-:S04]  /*ce70*/  SHF.R.U32.HI R3, RZ, 0x1f, R2 ;  /* 0x0000001fff037819 */ /* 0x000fc80000011602 */
[----:B------:R-:W-:-:S05]  /*ce80*/  LEA.HI.SX32 R0, R2, R3, 0x1a ;  /* 0x0000000302007211 */ /* 0x000fca00078fd2ff */
[----:B------:R1:W-:Y:S01]  /*ce90*/  STL [R1+0x20], R0 ;  /* 0x0000200001007387 */ /* 0x0003e20000100800 */
[----:B------:R-:W-:Y:S05]  /*cea0*/  @!P0 BRA `(.L_x_39) ;  /* 0x0000000000408947 */ /* 0x000fea0003800000 */
[----:B------:R-:W-:Y:S01]  /*ceb0*/  MOV R2, 0x0 ;  /* 0x0000000000027802 */ /* 0x000fe20000000f00 */
[----:B------:R-:W-:Y:S01]  /*cec0*/  ULDC.64 UR6, c[0x4][0xa8] ;  /* 0x01002a0000067ab9 */ /* 0x000fe20000000a00 */
[----:B------:R-:W-:Y:S01]  /*ced0*/  ULDC.64 UR8, c[0x4][0xb0] ;  /* 0x01002c0000087ab9 */ /* 0x000fe20000000a00 */
[----:B------:R-:W-:Y:S01]  /*cee0*/  ULDC.64 UR4, c[0x4][0x8] ;  /* 0x0100020000047ab9 */ /* 0x000fe20000000a00 */
[----:B-1----:R-:W-:Y:S01]  /*cef0*/  IMAD.U32 R4, RZ, RZ, UR6 ;  /* 0x00000006ff047e24 */ /* 0x002fe2000f8e00ff */
[----:B------:R-:W-:Y:S01]  /*cf00*/  MOV R6, UR8 ;  /* 0x0000000800067c02 */ /* 0x000fe20008000f00 */
[----:B------:R-:W0:Y:S01]  /*cf10*/  LDC.64 R2, c[0x4][R2] ;  /* 0x0100000002027b82 */ /* 0x000e220000000a00 */
[----:B------:R-:W-:Y:S02]  /*cf20*/  IMAD.U32 R5, RZ, RZ, UR7 ;  /* 0x00000007ff057e24 */ /* 0x000fe4000f8e00ff */
[----:B------:R-:W-:Y:S02]  /*cf30*/  IMAD.U32 R7, RZ, RZ, UR9 ;  /* 0x00000009ff077e24 */ /* 0x000fe4000f8e00ff */
[----:B------:R-:W-:-:S02]  /*cf40*/  IMAD.U32 R10, RZ, RZ, UR4 ;  /* 0x00000004ff0a7e24 */ /* 0x000fc4000f8e00ff */
[----:B------:R-:W-:Y:S02]  /*cf50*/  IMAD.U32 R11, RZ, RZ, UR5 ;  /* 0x00000005ff0b7e24 */ /* 0x000fe4000f8e00ff */
[----:B------:R-:W-:Y:S02]  /*cf60*/  IMAD.MOV.U32 R8, RZ, RZ, 0x70 ;  /* 0x00000070ff087424 */ /* 0x000fe400078e00ff */
[----:B------:R-:W-:Y:S02]  /*cf70*/  IMAD.MOV.U32 R12, RZ, RZ, 0x1 ;  /* 0x00000001ff0c7424 */ /* 0x000fe400078e00ff */
[----:B------:R-:W-:-:S07]  /*cf80*/  IMAD.MOV.U32 R13, RZ, RZ, RZ ;  /* 0x000000ffff0d7224 */ /* 0x000fce00078e00ff */
[----:B------:R-:W-:-:S07]  /*cf90*/  LEPC R20, `(.L_x_39) ;  /* 0x000000001014794e */ /* 0x000fce0000000000 */
[----:B0-2---:R-:W-:Y:S05]  /*cfa0*/  CALL.ABS.NOINC R2 ;  /* 0x0000000002007343 */ /* 0x005fea0003c00000 */
.L_x_39:
[----:B------:R-:W-:-:S04]  /*cfb0*/  UIADD3 UR4, UR36, 0x400, URZ ;  /* 0x0000040024047890 */ /* 0x000fc8000fffe03f */
[----:B------:R-:W-:-:S06]  /*cfc0*/  ULOP3.LUT UP0, URZ, UR4, 0x3ff, URZ, 0xc0, !UPT ;  /* 0x000003ff043f7892 */ /* 0x000fcc000f80c03f */
[----:B------:R-:W-:-:S13]  /*cfd0*/  PLOP3.LUT P0, PT, PT, PT, UP0, 0x80, 0x0 ;  /* 0x000000000000781c */ /* 0x000fda0003f0f008 */
[----:B------:R-:W-:Y:S05]  /*cfe0*/  @!P0 BRA `(.L_x_40) ;  /* 0x00000000007c8947 */ /* 0x000fea0003800000 */
[----:B------:R-:W-:Y:S01]  /*cff0*/  MOV R17, 0x0 ;  /* 0x0000000000117802 */ /* 0x000fe20000000f00 */
[----:B------:R-:W-:Y:S01]  /*d000*/  ULDC.64 UR6, c[0x4][0xa8] ;  /* 0x01002a0000067ab9 */ /* 0x000fe20000000a00 */
[----:B------:R-:W-:Y:S01]  /*d010*/  ULDC.64 UR8, c[0x4][0xb0] ;  /* 0x01002c0000087ab9 */ /* 0x000fe20000000a00 */
[----:B------:R-:W-:Y:S01]  /*d020*/  ULDC.64 UR4, c[0x4][0x10] ;  /* 0x0100040000047ab9 */ /* 0x000fe20000000a00 */
[----:B------:R0:W3:Y:S01]  /*d030*/  LDC.64 R2, c[0x4][R17] ;  /* 0x0100000011027b82 */ /* 0x0000e20000000a00 */
[----:B-1----:R-:W-:Y:S01]  /*d040*/  MOV R4, UR6 ;  /* 0x0000000600047c02 */ /* 0x002fe20008000f00 */
[----:B------:R-:W-:Y:S01]  /*d050*/  IMAD.U32 R5, RZ, RZ, UR7 ;  /* 0x00000007ff057e24 */ /* 0x000fe2000f8e00ff */
[----:B------:R-:W-:Y:S01]  /*d060*/  MOV R12, 0x1 ;  /* 0x00000001000c7802 */ /* 0x000fe20000000f00 */
[----:B------:R-:W-:Y:S02]  /*d070*/  IMAD.U32 R6, RZ, RZ, UR8 ;  /* 0x00000008ff067e24 */ /* 0x000fe4000f8e00ff */
[----:B------:R-:W-:-:S02]  /*d080*/  IMAD.U32 R7, RZ, RZ, UR9 ;  /* 0x00000009ff077e24 */ /* 0x000fc4000f8e00ff */
[----:B------:R-:W-:Y:S02]  /*d090*/  IMAD.U32 R10, RZ, RZ, UR4 ;  /* 0x00000004ff0a7e24 */ /* 0x000fe4000f8e00ff */
[----:B------:R-:W-:Y:S02]  /*d0a0*/  IMAD.U32 R11, RZ, RZ, UR5 ;  /* 0x00000005ff0b7e24 */ /* 0x000fe4000f8e00ff */
[----:B------:R-:W-:Y:S02]  /*d0b0*/  IMAD.MOV.U32 R8, RZ, RZ, 0x70 ;  /* 0x00000070ff087424 */ /* 0x000fe400078e00ff */
[----:B0-----:R-:W-:-:S07]  /*d0c0*/  IMAD.MOV.U32 R13, RZ, RZ, RZ ;  /* 0x000000ffff0d7224 */ /* 0x001fce00078e00ff */
[----:B------:R-:W-:-:S07]  /*d0d0*/  LEPC R20, `(.L_x_41) ;  /* 0x000000001014794e */ /* 0x000fce0000000000 */
[----:B--23--:R-:W-:Y:S05]  /*d0e0*/  CALL.ABS.NOINC R2 ;  /* 0x0000000002007343 */ /* 0x00cfea0003c00000 */
.L_x_41:
[----:B------:R0:W1:Y:S01]  /*d0f0*/  LDC.64 R2, c[0x4][R17] ;  /* 0x0100000011027b82 */ /* 0x0000620000000a00 */
[----:B------:R-:W-:Y:S01]  /*d100*/  ULDC.64 UR6, c[0x4][0xa8] ;  /* 0x01002a0000067ab9 */ /* 0x000fe20000000a00 */
[----:B------:R-:W-:Y:S01]  /*d110*/  ULDC.64 UR8, c[0x4][0xb0] ;  /* 0x01002c0000087ab9 */ /* 0x000fe20000000a00 */
[----:B------:R-:W-:Y:S01]  /*d120*/  ULDC.64 UR4, c[0x4][0x18] ;  /* 0x0100060000047ab9 */ /* 0x000fe20000000a00 */
[----:B------:R-:W-:Y:S01]  /*d130*/  IMAD.U32 R4, RZ, RZ, UR6 ;  /* 0x00000006ff047e24 */ /* 0x000fe2000f8e00ff */
[----:B------:R-:W-:Y:S01]  /*d140*/  MOV R11, UR5 ;  /* 0x00000005000b7c02 */ /* 0x000fe20008000f00 */
[----:B------:R-:W-:Y:S02]  /*d150*/  IMAD.U32 R5, RZ, RZ, UR7 ;  /* 0x00000007ff057e24 */ /* 0x000fe4000f8e00ff */
[----:B------:R-:W-:Y:S02]  /*d160*/  IMAD.U32 R6, RZ, RZ, UR8 ;  /* 0x00000008ff067e24 */ /* 0x000fe4000f8e00ff */
[----:B------:R-:W-:-:S02]  /*d170*/  IMAD.U32 R7, RZ, RZ, UR9 ;  /* 0x00000009ff077e24 */ /* 0x000fc4000f8e00ff */
[----:B------:R-:W-:Y:S02]  /*d180*/  IMAD.U32 R10, RZ, RZ, UR4 ;  /* 0x00000004ff0a7e24 */ /* 0x000fe4000f8e00ff */
[----:B------:R-:W-:Y:S02]  /*d190*/  IMAD.MOV.U32 R8, RZ, RZ, 0x70 ;  /* 0x00000070ff087424 */ /* 0x000fe400078e00ff */
[----:B------:R-:W-:Y:S02]  /*d1a0*/  IMAD.MOV.U32 R12, RZ, RZ, 0x1 ;  /* 0x00000001ff0c7424 */ /* 0x000fe400078e00ff */
[----:B0-----:R-:W-:-:S07]  /*d1b0*/  IMAD.MOV.U32 R13, RZ, RZ, RZ ;  /* 0x000000ffff0d7224 */ /* 0x001fce00078e00ff */
[----:B------:R-:W-:-:S07]  /*d1c0*/  LEPC R20, `(.L_x_40) ;  /* 0x000000001014794e */ /* 0x000fce0000000000 */
[----:B-1----:R-:W-:Y:S05]  /*d1d0*/  CALL.ABS.NOINC R2 ;  /* 0x0000000002007343 */ /* 0x002fea0003c00000 */
.L_x_40:
[----:B------:R-:W-:Y:S01]  /*d1e0*/  ULDC.64 UR4, c[0x0][0x9f8] ;  /* 0x00027e0000047ab9 */ /* 0x000fe20000000a00 */
[----:B------:R-:W3:Y:S01]  /*d1f0*/  LDL R17, [R1+0x20] ;  /* 0x0000200001117983 */ /* 0x000ee20000100800 */
[----:B------:R-:W-:-:S04]  /*d200*/  ISETP.NE.U32.AND P0, PT, RZ, UR4, PT ;  /* 0x00000004ff007c0c */ /* 0x000fc8000bf05070 */
[----:B------:R-:W-:-:S13]  /*d210*/  ISETP.NE.AND.EX P0, PT, RZ, UR5, PT, P0 ;  /* 0x00000005ff007c0c */ /* 0x000fda000bf05300 */
[----:B------:R-:W0:Y:S02]  /*d220*/  @P0 LDC.64 R2, c[0x0][0x9f8] ;  /* 0x00027e00ff020b82 */ /* 0x000e240000000a00 */
[----:B0-----:R-:W-:-:S05]  /*d230*/  @P0 IMAD.WIDE R2, R19, 0x4, R2 ;  /* 0x0000000413020825 */ /* 0x001fca00078e0202 */
[----:B-1----:R0:W4:Y:S01]  /*d240*/  @P0 LDG.E R19, desc[UR60][R2.64] ;  /* 0x0000003c02130981 */ /* 0x002122000c1e1900 */
[----:B------:R-:W-:Y:S01]  /*d250*/  UMOV UR4, 0xffffffff ;  /* 0xffffffff00047882 */ /* 0x000fe20000000000 */
[----:B0-----:R-:W0:Y:S02]  /*d260*/  LDC.64 R2, c[0x0][0x418] ;  /* 0x00010600ff027b82 */ /* 0x001e240000000a00 */
[----:B0-----:R-:W-:-:S04]  /*d270*/  ISETP.NE.U32.AND P0, PT, R2, RZ, PT ;  /* 0x000000ff0200720c */ /* 0x001fc80003f05070 */
[----:B------:R-:W-:-:S04]  /*d280*/  ISETP.NE.AND.EX P1, PT, R3, RZ, PT, P0 ;  /* 0x000000ff0300720c */ /* 0x000fc80003f25300 */
[----:B------:R-:W-:Y:S01]  /*d290*/  P2R R0, PR, RZ, 0x2 ;  /* 0x00000002ff007803 */ /* 0x000fe20000000000 */
[----:B---3--:R-:W-:-:S05]  /*d2a0*/  VIADD R8, R17, 0xffffffff ;  /* 0xffffffff11087836 */ /* 0x008fca0000000000 */
[----:B------:R0:W-:Y:S04]  /*d2b0*/  STL [R1+0x1c], R8 ;  /* 0x00001c0801007387 */ /* 0x0001e80000100800 */
[----:B------:R0:W-:Y:S01]  /*d2c0*/  STL [R1+0x10], R0 ;  /* 0x0000100001007387 */ /* 0x0001e20000100800 */
[----:B----4-:R-:W-:Y:S02]  /*d2d0*/  SHF.R.S32.HI R7, RZ, 0x1f, R19 ;  /* 0x0000001fff077819 */ /* 0x010fe40000011413 */
[----:B------:R-:W-:-:S03]  /*d2e0*/  SEL R17, R19, RZ, !P1 ;  /* 0x000000ff13117207 */ /* 0x000fc60004800000 */
[----:B------:R0:W-:Y:S01]  /*d2f0*/  STL [R1+0x8], R7 ;  /* 0x0000080701007387 */ /* 0x0001e20000100800 */
[----:B------:R-:W-:Y:S05]  /*d300*/  BRA.DIV UR4, `(.L_x_42) ;  /* 0x0000003e04e87947 */ /* 0x000fea000b800000 */
[----:B0-----:R-:W0:Y:S02]  /*d310*/  S2R R0, SR_TID.X ;  /* 0x0000000000007919 */ /* 0x001e240000002100 */
[----:B0-----:R-:W-:-:S04]  /*d320*/  SHF.R.U32.HI R0, RZ, 0x5, R0 ;  /* 0x00000005ff007819 */ /* 0x001fc80000011600 */
[----:B------:R-:W-:-:S05]  /*d330*/  LOP3.LUT R0, R0, 0x3, RZ, 0xc0, !PT ;  /* 0x0000000300007812 */ /* 0x000fca00078ec0ff */
[----:B------:R0:W1:Y:S02]  /*d340*/  SHFL.IDX PT, R14, R0, RZ, 0x1f ;  /* 0x00001fff000e7589 */ /* 0x00006400000e0000 */
.L_x_134:
[----:B------:R-:W-:Y:S02]  /*d350*/  PLOP3.LUT P2, PT, PT, PT, PT, 0x8, 0x0 ;  /* 0x000000000000781c */ /* 0x000fe40003f4e170 */
[----:B-1----:R-:W-:Y:S02]  /*d360*/  ISETP.NE.AND P0, PT, R14, RZ, PT ;  /* 0x000000ff0e00720c */ /* 0x002fe40003f05270 */
[----:B0-----:R-:W-:-:S05]  /*d370*/  P2R R0, PR, RZ, 0x4 ;  /* 0x00000004ff007803 */ /* 0x001fca0000000000 */
[----:B------:R0:W-:Y:S06]  /*d380*/  STL [R1+0xc], R0 ;  /* 0x00000c0001007387 */ /* 0x0001ec0000100800 */
[----:B------:R-:W-:Y:S05]  /*d390*/  @P0 BRA `(.L_x_43) ;  /* 0x0000000400240947 */ /* 0x000fea0003800000 */
[----:B------:R-:W-:-:S03]  /*d3a0*/  UMOV UR4, 0xffffffff ;  /* 0xffffffff00047882 */ /* 0x000fc60000000000 */
[----:B------:R-:W-:Y:S05]  /*d3b0*/  BRA.DIV UR4, `(.L_x_44) ;  /* 0x0000003e04f07947 */ /* 0x000fea000b800000 */
[----:B------:R-:W-:-:S13]  /*d3c0*/  ELECT P6, URZ, PT ;  /* 0x00000000003f782f */ /* 0x000fda00038c0000 */
.L_x_137:
[----:B------:R-:W-:Y:S05]  /*d3d0*/  @!P6 BRA `(.L_x_43) ;  /* 0x000000040014e947 */ /* 0x000fea0003800000 */
[----:B------:R1:W-:Y:S01]  /*d3e0*/  STL [R1+0x4], R8 ;  /* 0x0000040801007387 */ /* 0x0003e20000100800 */
[----:B------:R-:W-:Y:S01]  /*d3f0*/  IMAD.MOV.U32 R17, RZ, RZ, R19 ;  /* 0x000000ffff117224 */ /* 0x000fe200078e0013 */
[----:B------:R-:W-:Y:S06]  /*d400*/  @!P1 BRA `(.L_x_45) ;  /* 0x00000000004c9947 */ /* 0x000fec0003800000 */
[----:B------:R-:W3:Y:S01]  /*d410*/  LDC R6, c[0x0][0x43c] ;  /* 0x00010f00ff067b82 */ /* 0x000ee20000000800 */
[----:B0-----:R-:W-:Y:S01]  /*d420*/  IMAD.MOV.U32 R0, RZ, RZ, R8 ;  /* 0x000000ffff007224 */ /* 0x001fe200078e0008 */
[----:B------:R-:W-:Y:S01]  /*d430*/  ULDC.64 UR4, c[0x0][0x428] ;  /* 0x00010a0000047ab9 */ /* 0x000fe20000000a00 */
[----:B---3--:R-:W-:-:S13]  /*d440*/  ISETP.NE.AND P0, PT, R6, 0x1, PT ;  /* 0x000000010600780c */ /* 0x008fda0003f05270 */
[----:B------:R-:W0:Y:S02]  /*d450*/  @P0 LDC.64 R4, c[0x0][0x440] ;  /* 0x00011000ff040b82 */ /* 0x000e240000000a00 */
[----:B0-----:R-:W-:-:S05]  /*d460*/  @P0 IMAD.HI.U32 R4, R8, R4, RZ ;  /* 0x0000000408040227 */ /* 0x001fca00078e00ff */
[----:B------:R-:W-:-:S04]  /*d470*/  @P0 SHF.R.U32.HI R0, RZ, R5, R4 ;  /* 0x00000005ff000219 */ /* 0x000fc80000011604 */
[----:B------:R-:W-:Y:S02]  /*d480*/  IADD3 R4, -R0, RZ, RZ ;  /* 0x000000ff00047210 */ /* 0x000fe40007ffe1ff */
[----:B------:R-:W-:-:S03]  /*d490*/  SHF.R.S32.HI R5, RZ, 0x1f, R0 ;  /* 0x0000001fff057819 */ /* 0x000fc60000011400 */
[----:B------:R-:W-:Y:S02]  /*d4a0*/  IMAD R6, R6, R4, R8 ;  /* 0x0000000406067224 */ /* 0x000fe400078e0208 */
[----:B------:R-:W-:-:S03]  /*d4b0*/  IMAD.MOV.U32 R4, RZ, RZ, R0 ;  /* 0x000000ffff047224 */ /* 0x000fc600078e0000 */
[----:B------:R0:W-:Y:S01]  /*d4c0*/  STL [R1+0x4], R6 ;  /* 0x0000040601007387 */ /* 0x0001e20000100800 */
[----:B------:R-:W-:-:S03]  /*d4d0*/  IMAD.WIDE.U32 R4, R19, UR4, R4 ;  /* 0x0000000413047c25 */ /* 0x000fc6000f8e0004 */
[----:B------:R-:W-:Y:S01]  /*d4e0*/  LEA R2, P0, R4, R2, 0x2 ;  /* 0x0000000204027211 */ /* 0x000fe200078010ff */
[----:B0-----:R-:W-:-:S04]  /*d4f0*/  IMAD R6, R7, UR4, RZ ;  /* 0x0000000407067c24 */ /* 0x001fc8000f8e02ff */
[----:B------:R-:W-:-:S04]  /*d500*/  IMAD R0, R19, UR5, R6 ;  /* 0x0000000513007c24 */ /* 0x000fc8000f8e0206 */
[----:B------:R-:W-:-:S05]  /*d510*/  IMAD.IADD R0, R5, 0x1, R0 ;  /* 0x0000000105007824 */ /* 0x000fca00078e0200 */
[----:B------:R-:W-:-:S05]  /*d520*/  LEA.HI.X R3, R4, R3, R0, 0x2, P0 ;  /* 0x0000000304037211 */ /* 0x000fca00000f1400 */
[----:B------:R3:W5:Y:S02]  /*d530*/  LDG.E R17, desc[UR60][R2.64] ;  /* 0x0000003c02117981 */ /* 0x000764000c1e1900 */
.L_x_45:
[----:B---3--:R-:W3:Y:S01]  /*d540*/  LDL R2, [R1] ;  /* 0x0000000001027983 */ /* 0x008ee20000100800 */
[----:B0-----:R-:W-:Y:S02]  /*d550*/  LEA R0, R18, UR36, 0x3 ;  /* 0x0000002412007c11 */ /* 0x001fe4000f8e18ff */
[----:B---3--:R-:W-:-:S04]  /*d560*/  SHF.L.U32 R2, R2, 0x1f, RZ ;  /* 0x0000001f02027819 */ /* 0x008fc800000006ff */
[----:B------:R-:W0:Y:S02]  /*d570*/  SYNCS.PHASECHK.TRANS64.TRYWAIT P0, [R0+URZ+0x36840], R2 ;  /* 0x03684002000075a7 */ /* 0x000e24000800017f */
[----:B0-----:R-:W-:Y:S05]  /*d580*/  @!P0 BRA `(.L_x_46) ;  /* 0x0000003c009c8947 */ /* 0x001fea0003800000 */
.L_x_138:
[----:B------:R-:W3:Y:S02]  /*d590*/  S2R R3, SR_TID.X ;  /* 0x0000000000037919 */ /* 0x000ee40000002100 */
[----:B---3--:R-:W-:-:S04]  /*d5a0*/  LOP3.LUT R3, R3, 0x7f, RZ, 0xc0, !PT ;  /* 0x0000007f03037812 */ /* 0x008fc800078ec0ff */
[----:B------:R-:W-:-:S13]  /*d5b0*/  ISETP.NE.AND P0, PT, R3, RZ, PT ;  /* 0x000000ff0300720c */ /* 0x000fda0003f05270 */
[----:B------:R-:W-:Y:S05]  /*d5c0*/  @P0 BRA `(.L_x_47) ;  /* 0x00000000001c0947 */ /* 0x000fea0003800000 */
[----:B------:R-:W3:Y:S01]  /*d5d0*/  S2R R3, SR_TID.X ;  /* 0x0000000000037919 */ /* 0x000ee20000002100 */
[----:B0-----:R-:W-:-:S04]  /*d5e0*/  IMAD.MOV.U32 R2, RZ, RZ, 0xa800 ;  /* 0x0000a800ff027424 */ /* 0x001fc800078e00ff */
[----:B------:R4:W-:Y:S01]  /*d5f0*/  SYNCS.ARRIVE.TRANS64 RZ, [R0+URZ+0x36830], R2 ;  /* 0x0368300200ff79a7 */ /* 0x0009e2000800003f */
[----:B---3--:R-:W-:-:S04]  /*d600*/  LOP3.LUT R3, R3, 0x1f, RZ, 0xc0, !PT ;  /* 0x0000001f03037812 */ /* 0x008fc800078ec0ff */
[----:B------:R-:W-:-:S13]  /*d610*/  ISETP.NE.AND P0, PT, R3, RZ, PT ;  /* 0x000000ff0300720c */ /* 0x000fda0003f05270 */
[----:B----4-:R-:W-:Y:S05]  /*d620*/  @!P0 BRA `(.L_x_47) ;  /* 0x0000000000048947 */ /* 0x010fea0003800000 */
[----:B------:R-:W-:Y:S01]  /*d630*/  BPT.TRAP 0x1 ;  /* 0x000000040000795c */ /* 0x000fe20000300000 */
.L_x_47:
[----:B0-----:R-:W3:Y:S01]  /*d640*/  LDL R2, [R1+0x4] ;  /* 0x0000040001027983 */ /* 0x001ee20000100800 */
[----:B------:R-:W-:Y:S01]  /*d650*/  R2UR UR8, R18 ;  /* 0x00000000120872ca */ /* 0x000fe200000e0000 */
[----:B------:R-:W-:Y:S01]  /*d660*/  UIADD3 UR4, UP0, UR38, 0x370, URZ ;  /* 0x0000037026047890 */ /* 0x000fe2000ff1e03f */
[----:B------:R-:W-:Y:S01]  /*d670*/  R2UR UR9, R0 ;  /* 0x00000000000972ca */ /* 0x000fe200000e0000 */
[----:B------:R-:W-:Y:S01]  /*d680*/  UMOV UR10, URZ ;  /* 0x0000003f000a7c82 */ /* 0x000fe20008000000 */
[----:B------:R-:W-:Y:S01]  /*d690*/  R2UR UR12, R16 ;  /* 0x00000000100c72ca */ /* 0x000fe200000e0000 */
[----:B------:R-:W-:Y:S01]  /*d6a0*/  UIADD3.X UR5, URZ, UR39, URZ, UP0, !UPT ;  /* 0x000000273f057290 */ /* 0x000fe200087fe43f */
[----:B-----5:R-:W-:Y:S01]  /*d6b0*/  R2UR UR13, R17 ;  /* 0x00000000110d72ca */ /* 0x020fe200000e0000 */
[----:B------:R-:W-:Y:S01]  /*d6c0*/  UMOV UR6, 0x0 ;  /* 0x0000000000067882 */ /* 0x000fe20000000000 */
[----:B------:R-:W-:Y:S01]  /*d6d0*/  PLOP3.LUT P0, PT, PT, PT, PT, 0x80, 0x0 ;  /* 0x000000000000781c */ /* 0x000fe20003f0f070 */
[----:B------:R-:W-:Y:S01]  /*d6e0*/  UMOV UR7, 0x14f00000 ;  /* 0x14f0000000077882 */ /* 0x000fe20000000000 */
[----:B------:R-:W-:-:S02]  /*d6f0*/  UMOV UR16, 0x40 ;  /* 0x0000004000107882 */ /* 0x000fc40000000000 */
[----:B------:R-:W-:Y:S01]  /*d700*/  P2R R0, PR, RZ, 0x1 ;  /* 0x00000001ff007803 */ /* 0x000fe20000000000 */
[----:B------:R-:W-:Y:S02]  /*d710*/  UIMAD UR8, UR8, 0xa800, UR36 ;  /* 0x0000a800080878a4 */ /* 0x000fe4000f8e0224 */
[----:B------:R-:W-:Y:S02]  /*d720*/  UIADD3 UR9, UR9, 0x36830, URZ ;  /* 0x0003683009097890 */ /* 0x000fe4000fffe03f */
[----:B------:R-:W-:Y:S01]  /*d730*/  UIADD3 UR14, UR8, 0x21400, URZ ;  /* 0x00021400080e7890 */ /* 0x000fe2000fffe03f */
[----:B------:R4:W-:Y:S01]  /*d740*/  STL [R1+0xc], R0 ;  /* 0x00000c0001007387 */ /* 0x0009e20000100800 */
[----:B------:R-:W-:Y:S02]  /*d750*/  UIADD3 UR15, UR8, 0x24c00, URZ ;  /* 0x00024c00080f7890 */ /* 0x000fe4000fffe03f */
[----:B------:R-:W-:-:S03]  /*d760*/  UIADD3 UR17, UR8, 0x28400, URZ ;  /* 0x0002840008117890 */ /* 0x000fc6000fffe03f */
[----:B------:R-:W-:Y:S01]  /*d770*/  UMOV UR8, UR14 ;  /* 0x0000000e00087c82 */ /* 0x000fe20008000000 */
[----:B------:R-:W-:Y:S01]  /*d780*/  UMOV UR14, 0x80 ;  /* 0x00000080000e7882 */ /* 0x000fe20000000000 */
[----:B---3--:R-:W-:-:S13]  /*d790*/  R2UR UR11, R2 ;  /* 0x00000000020b72ca */ /* 0x008fda00000e0000 */
[----:B------:R-:W-:-:S09]  /*d7a0*/  UIMAD UR11, UR11, 0x70, URZ ;  /* 0x000000700b0b78a4 */ /* 0x000fd2000f8e023f */
[----:B------:R0:W-:Y:S02]  /*d7b0*/  UTMALDG.4D [UR8], [UR4], desc[UR6] ;  /* 0x00000608040075b4 */ /* 0x0001e40008019000 */
[----:B0-----:R-:W-:Y:S01]  /*d7c0*/  UMOV UR8, UR15 ;  /* 0x0000000f00087c82 */ /* 0x001fe20008000000 */
[----:B------:R-:W-:Y:S02]  /*d7d0*/  UMOV UR10, UR16 ;  /* 0x00000010000a7c82 */ /* 0x000fe40008000000 */
[----:B------:R0:W-:Y:S02]  /*d7e0*/  UTMALDG.4D [UR8], [UR4], desc[UR6] ;  /* 0x00000608040075b4 */ /* 0x0001e40008019000 */
[----:B0-----:R-:W-:Y:S01]  /*d7f0*/  UMOV UR8, UR17 ;  /* 0x0000001100087c82 */ /* 0x001fe20008000000 */
[----:B------:R-:W-:Y:S02]  /*d800*/  UMOV UR10, UR14 ;  /* 0x0000000e000a7c82 */ /* 0x000fe40008000000 */
[----:B------:R4:W-:Y:S02]  /*d810*/  UTMALDG.4D [UR8], [UR4], desc[UR6] ;  /* 0x00000608040075b4 */ /* 0x0009e40008019000 */
[----:B----4-:R-:W-:Y:S01]  /*d820*/  NOP ;  /* 0x0000000000007918 */ /* 0x010fe20000000000 */
.L_x_43:
[----:B------:R-:W-:Y:S05]  /*d830*/  WARPSYNC.ALL ;  /* 0x0000000000007948 */ /* 0x000fea0003800000 */
[----:B------:R-:W-:Y:S01]  /*d840*/  UIADD3 UR4, UR36, 0x15400, URZ ;  /* 0x0001540024047890 */ /* 0x000fe2000fffe03f */
[----:B------:R-:W-:Y:S03]  /*d850*/  BAR.SYNC.DEFER_BLOCKING 0x8, 0x180 ;  /* 0x0206000000007b1d */ /* 0x000fe60000010000 */
[----:B------:R-:W-:-:S06]  /*d860*/  ULOP3.LUT UP0, URZ, UR4, 0x3ff, URZ, 0xc0, !UPT ;  /* 0x000003ff043f7892 */ /* 0x000fcc000f80c03f */
[----:B------:R-:W-:-:S13]  /*d870*/  PLOP3.LUT P0, PT, PT, PT, UP0, 0x80, 0x0 ;  /* 0x000000000000781c */ /* 0x000fda0003f0f008 */
[----:B------:R-:W-:Y:S05]  /*d880*/  @!P0 BRA `(.L_x_48) ;  /* 0x0000000000408947 */ /* 0x000fea0003800000 */
[----:B------:R-:W-:Y:S01]  /*d890*/  MOV R2, 0x0 ;  /* 0x0000000000027802 */ /* 0x000fe20000000f00 */
[----:B------:R-:W-:Y:S01]  /*d8a0*/  ULDC.64 UR6, c[0x4][0xa8] ;  /* 0x01002a0000067ab9 */ /* 0x000fe20000000a00 */
[----:B------:R-:W-:Y:S01]  /*d8b0*/  ULDC.64 UR8, c[0x4][0xb0] ;  /* 0x01002c0000087ab9 */ /* 0x000fe20000000a00 */
[----:B------:R-:W-:Y:S01]  /*d8c0*/  ULDC.64 UR4, c[0x4][0x20] ;  /* 0x0100080000047ab9 */ /* 0x000fe20000000a00 */
[----:B------:R-:W-:Y:S01]  /*d8d0*/  IMAD.U32 R4, RZ, RZ, UR6 ;  /* 0x00000006ff047e24 */ /* 0x000fe2000f8e00ff */
[----:B------:R-:W-:Y:S01]  /*d8e0*/  MOV R7, UR9 ;  /* 0x0000000900077c02 */ /* 0x000fe20008000f00 */
[----:B------:R-:W3:Y:S01]  /*d8f0*/  LDC.64 R2, c[0x4][R2] ;  /* 0x0100000002027b82 */ /* 0x000ee20000000a00 */
[----:B------:R-:W-:Y:S02]  /*d900*/  IMAD.U32 R5, RZ, RZ, UR7 ;  /* 0x00000007ff057e24 */ /* 0x000fe4000f8e00ff */
[----:B------:R-:W-:Y:S02]  /*d910*/  IMAD.U32 R6, RZ, RZ, UR8 ;  /* 0x00000008ff067e24 */ /* 0x000fe4000f8e00ff */
[----:B------:R-:W-:-:S02]  /*d920*/  IMAD.U32 R10, RZ, RZ, UR4 ;  /* 0x00000004ff0a7e24 */ /* 0x000fc4000f8e00ff */
[----:B------:R-:W-:Y:S02]  /*d930*/  IMAD.U32 R11, RZ, RZ, UR5 ;  /* 0x00000005ff0b7e24 */ /* 0x000fe4000f8e00ff */
[----:B-1----:R-:W-:Y:S02]  /*d940*/  IMAD.MOV.U32 R8, RZ, RZ, 0x70 ;  /* 0x00000070ff087424 */ /* 0x002fe400078e00ff */
[----:B------:R-:W-:Y:S02]  /*d950*/  IMAD.MOV.U32 R12, RZ, RZ, 0x1 ;  /* 0x00000001ff0c7424 */ /* 0x000fe400078e00ff */
[----:B------:R-:W-:-:S07]  /*d960*/  IMAD.MOV.U32 R13, RZ, RZ, RZ ;  /* 0x000000ffff0d7224 */ /* 0x000fce00078e00ff */
[----:B------:R-:W-:-:S07]  /*d970*/  LEPC R20, `(.L_x_48) ;  /* 0x000000001014794e */ /* 0x000fce0000000000 */
[----:B0-23--:R-:W-:Y:S05]  /*d980*/  CALL.ABS.NOINC R2 ;  /* 0x0000000002007343 */ /* 0x00dfea0003c00000 */
.L_x_48:
[----:B------:R-:W3:Y:S01]  /*d990*/  LDL.LU R5, [R1+0x18] ;  /* 0x0000180001057983 */ /* 0x000ee20000300800 */
[----:B0-----:R-:W-:Y:S01]  /*d9a0*/  SHF.R.S32.HI R0, RZ, 0x1f, R16 ;  /* 0x0000001fff007819 */ /* 0x001fe20000011410 */
[----:B------:R-:W-:Y:S01]  /*d9b0*/  ULDC.64 UR4, c[0x0][0x2d8] ;  /* 0x0000b60000047ab9 */ /* 0x000fe20000000a00 */
[----:B-1----:R-:W0:Y:S01]  /*d9c0*/  LDC R8, c[0x0][0x448] ;  /* 0x00011200ff087b82 */ /* 0x002e220000000800 */
[----:B------:R-:W4:Y:S01]  /*d9d0*/  LDL.LU R7, [R1+0x24] ;  /* 0x0000240001077983 */ /* 0x000f220000300800 */
[----:B------:R-:W-:-:S03]  /*d9e0*/  ULDC.64 UR6, c[0x0][0x280] ;  /* 0x0000a00000067ab9 */ /* 0x000fc60000000a00 */
[----:B------:R-:W2:Y:S01]  /*d9f0*/  LDL R4, [R1+0x28] ;  /* 0x0000280001047983 */ /* 0x000ea20000100800 */
[----:B------:R-:W-:Y:S02]  /*da00*/  IMAD R0, R0, UR4, RZ ;  /* 0x0000000400007c24 */ /* 0x000fe4000f8e02ff */
[C---:B------:R-:W-:Y:S01]  /*da10*/  IMAD.WIDE.U32 R2, R16.reuse, UR4, RZ ;  /* 0x0000000410027c25 */ /* 0x040fe2000f8e00ff */
[----:B------:R-:W1:Y:S03]  /*da20*/  S2R R11, SR_TID.X ;  /* 0x00000000000b7919 */ /* 0x000e660000002100 */
[----:B------:R-:W-:Y:S01]  /*da30*/  IMAD R0, R16, UR5, R0 ;  /* 0x0000000510007c24 */ /* 0x000fe2000f8e0200 */
[----:B------:R-:W-:-:S03]  /*da40*/  ULDC.64 UR4, c[0x0][0x2e0] ;  /* 0x0000b80000047ab9 */ /* 0x000fc60000000a00 */
[----:B------:R-:W-:Y:S01]  /*da50*/  IMAD.IADD R3, R3, 0x1, R0 ;  /* 0x0000000103037824 */ /* 0x000fe200078e0200 */
[----:B0-----:R-:W-:-:S13]  /*da60*/  ISETP.NE.AND P0, PT, R8, 0x1, PT ;  /* 0x000000010800780c */ /* 0x001fda0003f05270 */
[----:B------:R-:W0:Y:S01]  /*da70*/  @P0 LDC R6, c[0x0][0x44c] ;  /* 0x00011300ff060b82 */ /* 0x000e220000000800 */
[----:B-1----:R-:W-:-:S04]  /*da80*/  SHF.L.U32 R11, R11, 0x3, RZ ;  /* 0x000000030b0b7819 */ /* 0x002fc800000006ff */
[----:B------:R-:W-:-:S04]  /*da90*/  LOP3.LUT R11, R11, 0x38, RZ, 0xc0, !PT ;  /* 0x000000380b0b7812 */ /* 0x000fc800078ec0ff */
[----:B------:R-:W-:Y:S02]  /*daa0*/  LOP3.LUT R10, R11, 0x40, RZ, 0xfc, !PT ;  /* 0x000000400b0a7812 */ /* 0x000fe400078efcff */
[----:B---3--:R-:W-:Y:S01]  /*dab0*/  SHF.R.S32.HI R0, RZ, 0x1f, R5 ;  /* 0x0000001fff007819 */ /* 0x008fe20000011405 */
[----:B------:R-:W-:-:S04]  /*dac0*/  IMAD.WIDE.U32 R2, R5, UR4, R2 ;  /* 0x0000000405027c25 */ /* 0x000fc8000f8e0002 */
[----:B------:R-:W-:Y:S01]  /*dad0*/  IMAD R0, R0, UR4, RZ ;  /* 0x0000000400007c24 */ /* 0x000fe2000f8e02ff */
[----:B------:R-:W-:-:S03]  /*dae0*/  ULDC UR4, c[0x0][0xc38] ;  /* 0x00030e0000047ab9 */ /* 0x000fc60000000800 */
[----:B------:R-:W-:Y:S02]  /*daf0*/  IMAD R0, R5, UR5, R0 ;  /* 0x0000000505007c24 */ /* 0x000fe4000f8e0200 */
[----:B------:R-:W1:Y:S03]  /*db00*/  S2R R5, SR_TID.X ;  /* 0x0000000000057919 */ /* 0x000e660000002100 */
[----:B------:R-:W-:Y:S01]  /*db10*/  IADD3 R3, R3, R0, RZ ;  /* 0x0000000003037210 */ /* 0x000fe20007ffe0ff */
[----:B----4-:R-:W-:Y:S02]  /*db20*/  IMAD.MOV R0, RZ, RZ, -R7 ;  /* 0x000000ffff007224 */ /* 0x010fe400078e0a07 */
[----:B------:R-:W3:Y:S02]  /*db30*/  @P0 LDC R7, c[0x0][0x450] ;  /* 0x00011400ff070b82 */ /* 0x000ee40000000800 */
[----:B--2---:R-:W-:Y:S01]  /*db40*/  IMAD R0, R0, UR4, R4 ;  /* 0x0000000400007c24 */ /* 0x004fe2000f8e0204 */
[----:B------:R-:W-:-:S03]  /*db50*/  ULDC.64 UR4, c[0x0][0x2d0] ;  /* 0x0000b40000047ab9 */ /* 0x000fc60000000a00 */
[----:B------:R-:W-:Y:S01]  /*db60*/  IMAD.SHL.U32 R4, R0, 0x80, RZ ;  /* 0x0000008000047824 */ /* 0x000fe200078e00ff */
[----:B-1----:R-:W-:-:S04]  /*db70*/  LOP3.LUT R5, R5, 0x7f, RZ, 0xc0, !PT ;  /* 0x0000007f05057812 */ /* 0x002fc800078ec0ff */
[----:B------:R-:W-:Y:S02]  /*db80*/  SHF.R.U32.HI R9, RZ, 0x3, R5 ;  /* 0x00000003ff097819 */ /* 0x000fe40000011605 */
[----:B------:R-:W1:Y:S02]  /*db90*/  S2R R5, SR_TID.X ;  /* 0x0000000000057919 */ /* 0x000e640000002100 */
[----:B-1----:R-:W-:-:S05]  /*dba0*/  IMAD.SHL.U32 R5, R5, 0x10, RZ ;  /* 0x0000001005057824 */ /* 0x002fca00078e00ff */
[----:B------:R-:W-:Y:S02]  /*dbb0*/  LOP3.LUT R5, R9, 0x70, R5, 0xf8, !PT ;  /* 0x0000007009057812 */ /* 0x000fe400078ef805 */
[----:B------:R-:W-:Y:S02]  /*dbc0*/  LOP3.LUT R9, R11, 0x80, RZ, 0xfc, !PT ;  /* 0x000000800b097812 */ /* 0x000fe400078efcff */
[----:B------:R-:W-:-:S05]  /*dbd0*/  LOP3.LUT R0, R5, R4, RZ, 0xfc, !PT ;  /* 0x0000000405007212 */ /* 0x000fca00078efcff */
[----:B0-----:R-:W-:-:S04]  /*dbe0*/  @P0 IMAD.HI.U32 R6, R0, R6, RZ ;  /* 0x0000000600060227 */ /* 0x001fc800078e00ff */
[----:B------:R-:W-:Y:S01]  /*dbf0*/  IMAD.MOV.U32 R5, RZ, RZ, R0 ;  /* 0x000000ffff057224 */ /* 0x000fe200078e0000 */
[----:B---3--:R-:W-:-:S05]  /*dc00*/  @P0 SHF.R.U32.HI R5, RZ, R7, R6 ;  /* 0x00000007ff050219 */ /* 0x008fca0000011606 */
[----:B------:R-:W-:Y:S02]  /*dc10*/  IMAD.MOV R6, RZ, RZ, -R5 ;  /* 0x000000ffff067224 */ /* 0x000fe400078e0a05 */
[----:B------:R-:W-:-:S04]  /*dc20*/  IMAD.WIDE.U32 R2, R5, UR4, R2 ;  /* 0x0000000405027c25 */ /* 0x000fc8000f8e0002 */
[----:B------:R-:W-:Y:S01]  /*dc30*/  IMAD R0, R8, R6, R0 ;  /* 0x0000000608007224 */ /* 0x000fe200078e0200 */
[----:B------:R-:W-:-:S05]  /*dc40*/  SHF.R.S32.HI R6, RZ, 0x1f, R5 ;  /* 0x0000001fff067819 */ /* 0x000fca0000011405 */
[----:B------:R-:W-:-:S04]  /*dc50*/  IMAD R6, R6, UR4, RZ ;  /* 0x0000000406067c24 */ /* 0x000fc8000f8e02ff */
[----:B------:R-:W-:Y:S01]  /*dc60*/  IMAD R6, R5, UR5, R6 ;  /* 0x0000000505067c24 */ /* 0x000fe2000f8e0206 */
[----:B------:R-:W-:Y:S01]  /*dc70*/  SHF.R.S32.HI R5, RZ, 0x1f, R0 ;  /* 0x0000001fff057819 */ /* 0x000fe20000011400 */
[----:B------:R-:W-:Y:S02]  /*dc80*/  ULDC.64 UR4, c[0x0][0x2c8] ;  /* 0x0000b20000047ab9 */ /* 0x000fe40000000a00 */
[----:B------:R-:W-:Y:S02]  /*dc90*/  IMAD.IADD R3, R3, 0x1, R6 ;  /* 0x0000000103037824 */ /* 0x000fe400078e0206 */
[----:B------:R-:W-:Y:S02]  /*dca0*/  IMAD R5, R5, UR4, RZ ;  /* 0x0000000405057c24 */ /* 0x000fe4000f8e02ff */
[----:B------:R-:W-:Y:S01]  /*dcb0*/  IMAD.WIDE.U32 R2, R0, UR4, R2 ;  /* 0x0000000400027c25 */ /* 0x000fe2000f8e0002 */
[----:B------:R-:W-:Y:S02]  /*dcc0*/  ULDC UR4, c[0x0][0x2b8] ;  /* 0x0000ae0000047ab9 */ /* 0x000fe40000000800 */
[----:B------:R-:W-:Y:S01]  /*dcd0*/  ISETP.GE.AND P1, PT, R10, UR4, PT ;  /* 0x000000040a007c0c */ /* 0x000fe2000bf26270 */
[----:B------:R-:W-:Y:S01]  /*dce0*/  IMAD R5, R0, UR5, R5 ;  /* 0x0000000500057c24 */ /* 0x000fe2000f8e0205 */
[----:B------:R0:W5:Y:S01]  /*dcf0*/  LDL R10, [R1+0x14] ;  /* 0x00001400010a7983 */ /* 0x0001620000100800 */
[----:B------:R-:W-:-:S02]  /*dd00*/  LEA R0, P3, R2, UR6, 0x1 ;  /* 0x0000000602007c11 */ /* 0x000fc4000f8608ff */
[----:B------:R-:W-:Y:S01]  /*dd10*/  IMAD.IADD R5, R3, 0x1, R5 ;  /* 0x0000000103057824 */ /* 0x000fe200078e0205 */
[----:B------:R-:W-:Y:S02]  /*dd20*/  ISETP.GE.AND P0, PT, R11, UR4, PT ;  /* 0x000000040b007c0c */ /* 0x000fe4000bf06270 */
[----:B------:R-:W-:Y:S01]  /*dd30*/  ISETP.GE.AND P2, PT, R9, UR4, PT ;  /* 0x0000000409007c0c */ /* 0x000fe2000bf46270 */
[----:B------:R-:W-:Y:S01]  /*dd40*/  UMOV UR4, 0xffffffff ;  /* 0xffffffff00047882 */ /* 0x000fe20000000000 */
[----:B------:R-:W-:Y:S02]  /*dd50*/  LEA.HI.X R2, R2, UR7, R5, 0x1, P3 ;  /* 0x0000000702027c11 */ /* 0x000fe400098f0c05 */
[----:B0-----:R-:W-:Y:S09]  /*dd60*/  BRA.DIV UR4, `(.L_x_49) ;  /* 0x0000003604b87947 */ /* 0x001ff2000b800000 */
[----:B------:R-:W0:Y:S01]  /*dd70*/  S2R R6, SR_TID.X ;  /* 0x0000000000067919 */ /* 0x000e220000002100 */
[----:B------:R-:W-:Y:S02]  /*dd80*/  ULDC UR4, c[0x0][0x288] ;  /* 0x0000a20000047ab9 */ /* 0x000fe40000000800 */
[----:B------:R-:W-:Y:S01]  /*dd90*/  IMAD R3, R8, UR4, RZ ;  /* 0x0000000408037c24 */ /* 0x000fe2000f8e02ff */
[----:B------:R-:W1:Y:S01]  /*dda0*/  S2R R11, SR_TID.X ;  /* 0x00000000000b7919 */ /* 0x000e620000002100 */
[----:B------:R-:W2:Y:S04]  /*ddb0*/  SHFL.IDX PT, R7, R0, RZ, 0x181f ;  /* 0x00181fff00077589 */ /* 0x000ea800000e0000 */
[----:B------:R-:W-:Y:S01]  /*ddc0*/  SHFL.IDX PT, R9, R2, 0x1, 0x181f ;  /* 0x00381f0002097f89 */ /* 0x000fe200000e0000 */
[----:B0-----:R-:W-:-:S04]  /*ddd0*/  LOP3.LUT R6, R6, 0x7f, RZ, 0xc0, !PT ;  /* 0x0000007f06067812 */ /* 0x001fc800078ec0ff */
[----:B------:R-:W-:Y:S01]  /*dde0*/  SHF.R.U32.HI R6, RZ, 0x3, R6 ;  /* 0x00000003ff067819 */ /* 0x000fe20000011606 */
[----:B-1----:R-:W-:-:S04]  /*ddf0*/  IMAD.SHL.U32 R11, R11, 0x8, RZ ;  /* 0x000000080b0b7824 */ /* 0x002fc800078e00ff */
[----:B------:R-:W-:Y:S01]  /*de00*/  IMAD.IADD R4, R6, 0x1, R4 ;  /* 0x0000000106047824 */ /* 0x000fe200078e0204 */
[----:B------:R-:W-:Y:S01]  /*de10*/  LOP3.LUT R11, R11, 0x38, RZ, 0xc0, !PT ;  /* 0x000000380b0b7812 */ /* 0x000fe200078ec0ff */
[----:B------:R-:W0:Y:S02]  /*de20*/  SHFL.IDX PT, R6, R2, RZ, 0x181f ;  /* 0x00181fff02067589 */ /* 0x000e2400000e0000 */
[C---:B------:R-:W-:Y:S01]  /*de30*/  VIADD R5, R4.reuse, 0x10 ;  /* 0x0000001004057836 */ /* 0x040fe20000000000 */
[----:B------:R-:W-:-:S04]  /*de40*/  ISETP.GE.AND P4, PT, R4, R3, PT ;  /* 0x000000030400720c */ /* 0x000fc80003f86270 */
[----:B------:R-:W-:Y:S02]  /*de50*/  ISETP.GE.AND P3, PT, R5, R3, PT ;  /* 0x000000030500720c */ /* 0x000fe40003f66270 */
[----:B------:R-:W1:Y:S07]  /*de60*/  SHFL.IDX PT, R5, R0, 0x1, 0x181f ;  /* 0x00381f0000057f89 */ /* 0x000e6e00000e0000 */
[----:B--2---:R-:W-:-:S05]  /*de70*/  @!P4 LEA R7, P5, R11, R7, 0x1 ;  /* 0x000000070b07c211 */ /* 0x004fca00078a08ff */
[----:B0-----:R-:W-:-:S05]  /*de80*/  @!P4 IMAD.X R6, RZ, RZ, R6, P5 ;  /* 0x000000ffff06c224 */ /* 0x001fca00028e0606 */
[----:B------:R-:W-:-:S04]  /*de90*/  @!P4 LOP3.LUT R7, R7, R6, RZ, 0x3c, !PT ;  /* 0x000000060707c212 */ /* 0x000fc800078e3cff */
[----:B------:R-:W-:Y:S02]  /*dea0*/  @!P4 LOP3.LUT R6, R7, R6, RZ, 0x3c, !PT ;  /* 0x000000060706c212 */ /* 0x000fe400078e3cff */
[----:B-1----:R-:W-:Y:S02]  /*deb0*/  @!P3 LEA R8, P5, R11, R5, 0x1 ;  /* 0x000000050b08b211 */ /* 0x002fe400078a08ff */
[----:B------:R-:W-:-:S03]  /*dec0*/  @!P4 LOP3.LUT R7, R7, R6, RZ, 0x3c, !PT ;  /* 0x000000060707c212 */ /* 0x000fc600078e3cff */
[----:B------:R-:W-:Y:S02]  /*ded0*/  @!P3 IMAD.X R5, RZ, RZ, R9, P5 ;  /* 0x000000ffff05b224 */ /* 0x000fe400028e0609 */
[----:B-----5:R-:W-:Y:S04]  /*dee0*/  @!P4 LDGSTS.E.BYPASS.LTC128B.128 [R10+0x15400], desc[UR60][R6.64], !P0 ;  /* 0x15400000060acfae */ /* 0x020fe8000c101d7c */
[----:B------:R-:W-:Y:S04]  /*def0*/  @!P4 LDGSTS.E.BYPASS.LTC128B.128 [R10+0x19400], desc[UR60][R6.64+0x80], !P1 ;  /* 0x19400080060acfae */ /* 0x000fe8000c901d7c */
[----:B------:R0:W-:Y:S02]  /*df00*/  @!P4 LDGSTS.E.BYPASS.LTC128B.128 [R10+0x1d400], desc[UR60][R6.64+0x100], !P2 ;  /* 0x1d400100060acfae */ /* 0x0001e4000d101d7c */
[----:B0-----:R-:W-:Y:S01]  /*df10*/  @!P3 MOV R6, R8 ;  /* 0x000000080006b202 */ /* 0x001fe20000000f00 */
[----:B------:R-:W-:Y:S01]  /*df20*/  @!P3 IMAD.MOV.U32 R7, RZ, RZ, R5 ;  /* 0x000000ffff07b224 */ /* 0x000fe200078e0005 */
[----:B------:R-:W0:Y:S01]  /*df30*/  SHFL.IDX PT, R8, R0, 0x2, 0x181f ;  /* 0x00581f0000087f89 */ /* 0x000e2200000e0000 */
[----:B------:R-:W-:-:S03]  /*df40*/  VIADD R5, R4, 0x20 ;  /* 0x0000002004057836 */ /* 0x000fc60000000000 */
[----:B------:R-:W-:Y:S04]  /*df50*/  @!P3 LDGSTS.E.BYPASS.LTC128B.128 [R10+0x15c00], desc[UR60][R6.64], !P0 ;  /* 0x15c00000060abfae */ /* 0x000fe8000c101d7c */
[----:B------:R-:W-:Y:S04]  /*df60*/  @!P3 LDGSTS.E.BYPASS.LTC128B.128 [R10+0x19c00], desc[UR60][R6.64+0x80], !P1 ;  /* 0x19c00080060abfae */ /* 0x000fe8000c901d7c */
[----:B------:R1:W-:Y:S01]  /*df70*/  @!P3 LDGSTS.E.BYPASS.LTC128B.128 [R10+0x1dc00], desc[UR60][R6.64+0x100], !P2 ;  /* 0x1dc00100060abfae */ /* 0x0003e2000d101d7c */
[----:B------:R-:W-:-:S03]  /*df80*/  ISETP.GE.AND P3, PT, R5, R3, PT ;  /* 0x000000030500720c */ /* 0x000fc60003f66270 */
[----:B------:R-:W2:Y:S10]  /*df90*/  SHFL.IDX PT, R5, R2, 0x2, 0x181f ;  /* 0x00581f0002057f89 */ /* 0x000eb400000e0000 */
[----:B0-----:R-:W-:-:S05]  /*dfa0*/  @!P3 LEA R8, P4, R11, R8, 0x1 ;  /* 0x000000080b08b211 */ /* 0x001fca00078808ff */
[----:B-1----:R-:W-:Y:S02]  /*dfb0*/  @!P3 IMAD.MOV.U32 R6, RZ, RZ, R8 ;  /* 0x000000ffff06b224 */ /* 0x002fe400078e0008 */
[----:B--2---:R-:W-:Y:S02]  /*dfc0*/  @!P3 IMAD.X R9, RZ, RZ, R5, P4 ;  /* 0x000000ffff09b224 */ /* 0x004fe400020e0605 */
[----:B------:R-:W-:Y:S02]  /*dfd0*/  VIADD R5, R4, 0x30 ;  /* 0x0000003004057836 */ /* 0x000fe40000000000 */
[----:B------:R-:W-:-:S05]  /*dfe0*/  @!P3 IMAD.MOV.U32 R7, RZ, RZ, R9 ;  /* 0x000000ffff07b224 */ /* 0x000fca00078e0009 */
[----:B------:R-:W-:Y:S04]  /*dff0*/  @!P3 LDGSTS.E.BYPASS.LTC128B.128 [R10+0x16400], desc[UR60][R6.64], !P0 ;  /* 0x16400000060abfae */ /* 0x000fe8000c101d7c */
[----:B------:R-:W-:Y:S04]  /*e000*/  @!P3 LDGSTS.E.BYPASS.LTC128B.128 [R10+0x1a400], desc[UR60][R6.64+0x80], !P1 ;  /* 0x1a400080060abfae */ /* 0x000fe8000c901d7c */
[----:B------:R0:W-:Y:S01]  /*e010*/  @!P3 LDGSTS.E.BYPASS.LTC128B.128 [R10+0x1e400], desc[UR60][R6.64+0x100], !P2 ;  /* 0x1e400100060abfae */ /* 0x0001e2000d101d7c */
[----:B------:R-:W-:-:S03]  /*e020*/  ISETP.GE.AND P3, PT, R5, R3, PT ;  /* 0x000000030500720c */ /* 0x000fc60003f66270 */
[----:B------:R-:W-:Y:S04]  /*e030*/  SHFL.IDX PT, R5, R2, 0x3, 0x181f ;  /* 0x00781f0002057f89 */ /* 0x000fe800000e0000 */
[----:B0-----:R-:W0:Y:S06]  /*e040*/  SHFL.IDX PT, R6, R0, 0x3, 0x181f ;  /* 0x00781f0000067f89 */ /* 0x001e2c00000e0000 */
[----:B0-----:R-:W-:-:S04]  /*e050*/  @!P3 LEA R6, P4, R11, R6, 0x1 ;  /* 0x000000060b06b211 */ /* 0x001fc800078808ff */
[----:B------:R-:W-:-:S05]  /*e060*/  @!P3 IADD3.X R5, RZ, R5, RZ, P4, !PT ;  /* 0x00000005ff05b210 */ /* 0x000fca00027fe4ff */
[----:B------:R-:W-:Y:S02]  /*e070*/  @!P3 IMAD.MOV.U32 R7, RZ, RZ, R5 ;  /* 0x000000ffff07b224 */ /* 0x000fe400078e0005 */
[----:B------:R-:W-:-:S03]  /*e080*/  VIADD R5, R4, 0x40 ;  /* 0x0000004004057836 */ /* 0x000fc60000000000 */
[----:B------:R-:W-:Y:S04]  /*e090*/  @!P3 LDGSTS.E.BYPASS.LTC128B.128 [R10+0x16c00], desc[UR60][R6.64], !P0 ;  /* 0x16c00000060abfae */ /* 0x000fe8000c101d7c */
[----:B------:R-:W-:Y:S04]  /*e0a0*/  @!P3 LDGSTS.E.BYPASS.LTC128B.128 [R10+0x1ac00], desc[UR60][R6.64+0x80], !P1 ;  /* 0x1ac00080060abfae */ /* 0x000fe8000c901d7c */
[----:B------:R0:W-:Y:S01]  /*e0b0*/  @!P3 LDGSTS.E.BYPASS.LTC128B.128 [R10+0x1ec00], desc[UR60][R6.64+0x100], !P2 ;  /* 0x1ec00100060abfae */ /* 0x0001e2000d101d7c */
[----:B------:R-:W-:-:S03]  /*e0c0*/  ISETP.GE.AND P3, PT, R5, R3, PT ;  /* 0x000000030500720c */ /* 0x000fc60003f66270 */
[----:B------:R-:W-:Y:S04]  /*e0d0*/  SHFL.IDX PT, R5, R2, 0x4, 0x181f ;  /* 0x00981f0002057f89 */ /* 0x000fe800000e0000 */
[----:B0-----:R-:W0:Y:S06]  /*e0e0*/  SHFL.IDX PT, R6, R0, 0x4, 0x181f ;  /* 0x00981f0000067f89 */ /* 0x001e2c00000e0000 */
[----:B0-----:R-:W-:-:S05]  /*e0f0*/  @!P3 LEA R6, P4, R11, R6, 0x1 ;  /* 0x000000060b06b211 */ /* 0x001fca00078808ff */
[----:B------:R-:W-:-:S04]  /*e100*/  @!P3 IMAD.X R5, RZ, RZ, R5, P4 ;  /* 0x000000ffff05b224 */ /* 0x000fc800020e0605 */
        /* <DEDUP_REMOVED lines=9> */
[----:B------:R-:W-:-:S05]  /*e1a0*/  @!P3 IMAD.X R5, RZ, RZ, R5, P4 ;  /* 0x000000ffff05b224 */ /* 0x000fca00020e0605 */
[----:B------:R-:W-:Y:S01]  /*e1b0*/  @!P3 MOV R7, R5 ;  /* 0x000000050007b202 */ /* 0x000fe20000000f00 */
[----:B------:R-:W-:-:S04]  /*e1c0*/  VIADD R5, R4, 0x60 ;  /* 0x0000006004057836 */ /* 0x000fc80000000000 */
[----:B------:R-:W-:Y:S01]  /*e1d0*/  @!P3 LDGSTS.E.BYPASS.LTC128B.128 [R10+0x17c00], desc[UR60][R6.64], !P0 ;  /* 0x17c00000060abfae */ /* 0x000fe2000c101d7c */
[----:B------:R-:W-:-:S03]  /*e1e0*/  ISETP.GE.AND P4, PT, R5, R3, PT ;  /* 0x000000030500720c */ /* 0x000fc60003f86270 */
[----:B------:R-:W-:Y:S04]  /*e1f0*/  @!P3 LDGSTS.E.BYPASS.LTC128B.128 [R10+0x1bc00], desc[UR60][R6.64+0x80], !P1 ;  /* 0x1bc00080060abfae */ /* 0x000fe8000c901d7c */
[----:B------:R0:W-:Y:S04]  /*e200*/  @!P3 LDGSTS.E.BYPASS.LTC128B.128 [R10+0x1fc00], desc[UR60][R6.64+0x100], !P2 ;  /* 0x1fc00100060abfae */ /* 0x0001e8000d101d7c */
[----:B------:R-:W-:Y:S04]  /*e210*/  SHFL.IDX PT, R5, R2, 0x6, 0x181f ;  /* 0x00d81f0002057f89 */ /* 0x000fe800000e0000 */
[----:B0-----:R-:W0:Y:S04]  /*e220*/  SHFL.IDX PT, R6, R0, 0x6, 0x181f ;  /* 0x00d81f0000067f89 */ /* 0x001e2800000e0000 */
[----:B------:R-:W1:Y:S01]  /*e230*/  SHFL.IDX PT, R0, R0, 0x7, 0x181f ;  /* 0x00f81f0000007f89 */ /* 0x000e6200000e0000 */
[----:B0-----:R-:W-:-:S05]  /*e240*/  @!P4 LEA R6, P3, R11, R6, 0x1 ;  /* 0x000000060b06c211 */ /* 0x001fca00078608ff */
[----:B------:R-:W-:-:S04]  /*e250*/  @!P4 IMAD.X R5, RZ, RZ, R5, P3 ;  /* 0x000000ffff05c224 */ /* 0x000fc800018e0605 */
[----:B------:R-:W-:Y:S02]  /*e260*/  @!P4 IMAD.MOV.U32 R7, RZ, RZ, R5 ;  /* 0x000000ffff07c224 */ /* 0x000fe400078e0005 */
[----:B------:R0:W2:Y:S04]  /*e270*/  SHFL.IDX PT, R5, R2, 0x7, 0x181f ;  /* 0x00f81f0002057f89 */ /* 0x0000a800000e0000 */
[----:B------:R0:W-:Y:S04]  /*e280*/  @!P4 LDGSTS.E.BYPASS.LTC128B.128 [R10+0x18400], desc[UR60][R6.64], !P0 ;  /* 0x18400000060acfae */ /* 0x0001e8000c101d7c */
[----:B------:R0:W-:Y:S04]  /*e290*/  @!P4 LDGSTS.E.BYPASS.LTC128B.128 [R10+0x1c400], desc[UR60][R6.64+0x80], !P1 ;  /* 0x1c400080060acfae */ /* 0x0001e8000c901d7c */
[----:B-1----:R0:W-:Y:S02]  /*e2a0*/  @!P4 LDGSTS.E.BYPASS.LTC128B.128 [R10+0x20400], desc[UR60][R6.64+0x100], !P2 ;  /* 0x20400100060acfae */ /* 0x0021e4000d101d7c */
.L_x_155:
[----:B------:R-:W-:Y:S01]  /*e2b0*/  VIADD R4, R4, 0x70 ;  /* 0x0000007004047836 */ /* 0x000fe20000000000 */
[----:B------:R-:W-:Y:S04]  /*e2c0*/  BSSY B0, `(.L_x_50) ;  /* 0x000000e000007945 */ /* 0x000fe80003800000 */
[----:B------:R-:W-:-:S13]  /*e2d0*/  ISETP.GE.AND P3, PT, R4, R3, PT ;  /* 0x000000030400720c */ /* 0x000fda0003f66270 */
[----:B------:R-:W-:Y:S05]  /*e2e0*/  @P3 BRA `(.L_x_51) ;  /* 0x00000000002c3947 */ /* 0x000fea0003800000 */
[----:B0-----:R-:W0:Y:S02]  /*e2f0*/  S2R R2, SR_TID.X ;  /* 0x0000000000027919 */ /* 0x001e240000002100 */
[----:B0-----:R-:W-:-:S05]  /*e300*/  IMAD.SHL.U32 R2, R2, 0x8, RZ ;  /* 0x0000000802027824 */ /* 0x001fca00078e00ff */
[----:B------:R-:W-:-:S04]  /*e310*/  LOP3.LUT R2, R2, 0x38, RZ, 0xc0, !PT ;  /* 0x0000003802027812 */ /* 0x000fc800078ec0ff */
[----:B------:R-:W-:-:S05]  /*e320*/  LEA R2, P3, R2, R0, 0x1 ;  /* 0x0000000002027211 */ /* 0x000fca00078608ff */
[----:B--2---:R-:W-:-:S05]  /*e330*/  IMAD.X R3, RZ, RZ, R5, P3 ;  /* 0x000000ffff037224 */ /* 0x004fca00018e0605 */
[----:B------:R-:W-:Y:S01]  /*e340*/  @!PT LDS RZ, [RZ] ;  /* 0x00000000fffff984 */ /* 0x000fe20000000800 */
[----:B------:R-:W-:Y:S01]  /*e350*/  @!PT LDS RZ, [RZ] ;  /* 0x00000000fffff984 */ /* 0x000fe20000000800 */
[----:B------:R-:W-:Y:S01]  /*e360*/  @!PT LDS RZ, [RZ] ;  /* 0x00000000fffff984 */ /* 0x000fe20000000800 */
[----:B------:R3:W-:Y:S04]  /*e370*/  LDGSTS.E.BYPASS.LTC128B.128 [R10+0x18c00], desc[UR60][R2.64], !P0 ;  /* 0x18c00000020a7fae */ /* 0x0007e8000c101d7c */
[----:B------:R3:W-:Y:S04]  /*e380*/  LDGSTS.E.BYPASS.LTC128B.128 [R10+0x1cc00], desc[UR60][R2.64+0x80], !P1 ;  /* 0x1cc00080020a7fae */ /* 0x0007e8000c901d7c */
[----:B------:R3:W-:Y:S02]  /*e390*/  LDGSTS.E.BYPASS.LTC128B.128 [R10+0x20c00], desc[UR60][R2.64+0x100], !P2 ;  /* 0x20c00100020a7fae */ /* 0x0007e4000d101d7c */
.L_x_51:
[----:B------:R-:W-:Y:S05]  /*e3a0*/  BSYNC B0 ;  /* 0x0000000000007941 */ /* 0x000fea0003800000 */
.L_x_50:
[----:B0--3--:R-:W3:Y:S01]  /*e3b0*/  LDL R2, [R1+0x30] ;  /* 0x0000300001027983 */ /* 0x009ee20000100800 */
[----:B------:R-:W-:Y:S01]  /*e3c0*/  NOP ;  /* 0x0000000000007918 */ /* 0x000fe20000000000 */
[----:B------:R-:W-:Y:S02]  /*e3d0*/  SYNCS.ARRIVE.TRANS64.RED.A0T1 RZ, [UR36+0x36800], RZ ;  /* 0x036800ffffff79a7 */ /* 0x000fe40008200424 */
[----:B------:R-:W-:Y:S01]  /*e3e0*/  ARRIVES.LDGSTSBAR.64.TRANSCNT [UR36+0x36800] ;  /* 0x03680000ff0079b0 */ /* 0x000fe20008000aa4 */
[----:B---3--:R-:W-:-:S04]  /*e3f0*/  LOP3.LUT R0, R2, 0x1, RZ, 0xc, !PT ;  /* 0x0000000102007812 */ /* 0x008fc800078e0cff */
[----:B------:R-:W-:Y:S01]  /*e400*/  SHF.L.U32 R0, R0, 0x1f, RZ ;  /* 0x0000001f00007819 */ /* 0x000fe200000006ff */
[----:B------:R-:W-:Y:S01]  /*e410*/  NOP ;  /* 0x0000000000007918 */ /* 0x000fe20000000000 */
[----:B------:R-:W3:Y:S01]  /*e420*/  LDL.LU R2, [R1+0x2c] ;  /* 0x00002c0001027983 */ /* 0x000ee20000300800 */
[----:B------:R-:W-:Y:S01]  /*e430*/  SYNCS.ARRIVE.TRANS64.A1T0 RZ, [UR36+0x36800], RZ ;  /* 0x036800ffffff79a7 */ /* 0x000fe20008100024 */
[----:B------:R-:W-:Y:S01]  /*e440*/  BSSY B0, `(.L_x_52) ;  /* 0x0000005000007945 */ /* 0x000fe20003800000 */
[----:B------:R-:W-:Y:S01]  /*e450*/  MOV R9, UR36 ;  /* 0x0000002400097c02 */ /* 0x000fe20008000f00 */
[----:B------:R-:W0:Y:S01]  /*e460*/  SYNCS.PHASECHK.TRANS64.TRYWAIT P0, [UR36+0x36820], R0 ;  /* 0x03682000ff0075a7 */ /* 0x000e220008000164 */
[----:B---3--:R-:W-:Y:S01]  /*e470*/  ISETP.GE.AND P1, PT, R2, 0x71, PT ;  /* 0x000000710200780c */ /* 0x008fe20003f26270 */
[----:B0-----:R-:W-:-:S12]  /*e480*/  @!P0 BRA `(.L_x_53) ;  /* 0x0000003800e48947 */ /* 0x001fd80003800000 */
.L_x_156:
[----:B------:R-:W-:Y:S05]  /*e490*/  BSYNC B0 ;  /* 0x0000000000007941 */ /* 0x000fea0003800000 */
.L_x_52:
[----:B------:R-:W-:Y:S01]  /*e4a0*/  VIADD R11, R9, 0x36800 ;  /* 0x00036800090b7836 */ /* 0x000fe20000000000 */
[----:B------:R-:W-:Y:S06]  /*e4b0*/  @!P1 BRA `(.L_x_54) ;  /* 0x0000002000bc9947 */ /* 0x000fec0003800000 */
[----:B------:R-:W3:Y:S01]  /*e4c0*/  LDL R2, [R1+0x20] ;  /* 0x0000200001027983 */ /* 0x000ee20000100800 */
[----:B0-----:R-:W-:Y:S02]  /*e4d0*/  IMAD.MOV.U32 R0, RZ, RZ, 0x1 ;  /* 0x00000001ff007424 */ /* 0x001fe400078e00ff */
[----:B---3--:R-:W-:-:S05]  /*e4e0*/  IMAD.MOV R8, RZ, RZ, -R2 ;  /* 0x000000ffff087224 */ /* 0x008fca00078e0a02 */
[----:B------:R-:W-:-:S05]  /*e4f0*/  VIADDMNMX R8, R8, R0, 0xffffffff, !PT ;  /* 0xffffffff08087446 */ /* 0x000fca0007800100 */
[----:B------:R-:W-:-:S05]  /*e500*/  IMAD.IADD R0, R2, 0x1, R8 ;  /* 0x0000000102007824 */ /* 0x000fca00078e0208 */
[----:B------:R-:W-:-:S04]  /*e510*/  LOP3.LUT R0, R0, 0x1, RZ, 0xc0, !PT ;  /* 0x0000000100007812 */ /* 0x000fc800078ec0ff */
[----:B------:R-:W-:Y:S01]  /*e520*/  ISETP.NE.U32.AND P0, PT, R0, 0x1, PT ;  /* 0x000000010000780c */ /* 0x000fe20003f05070 */
[----:B------:R-:W-:-:S12]  /*e530*/  VIADD R0, R2, 0xfffffffe ;  /* 0xfffffffe02007836 */ /* 0x000fd80000000000 */
[----:B------:R-:W-:Y:S05]  /*e540*/  @P0 BRA `(.L_x_55) ;  /* 0x0000000800e00947 */ /* 0x000fea0003800000 */
[----:B------:R-:W3:Y:S04]  /*e550*/  LDL R3, [R1+0xc] ;  /* 0x00000c0001037983 */ /* 0x000ee80000100800 */
[----:B------:R-:W4:Y:S01]  /*e560*/  LDL R2, [R1] ;  /* 0x0000000001027983 */ /* 0x000f220000100800 */
[----:B------:R-:W-:Y:S01]  /*e570*/  VIADD R4, R18, 0x1 ;  /* 0x0000000112047836 */ /* 0x000fe20000000000 */
[----:B------:R-:W-:Y:S04]  /*e580*/  BSSY B0, `(.L_x_56) ;  /* 0x00000b0000007945 */ /* 0x000fe80003800000 */
[----:B------:R-:W-:-:S04]  /*e590*/  ISETP.NE.AND P0, PT, R4, 0x2, PT ;  /* 0x000000020400780c */ /* 0x000fc80003f05270 */
[----:B-1----:R-:W-:Y:S02]  /*e5a0*/  SEL R10, RZ, 0x1, P0 ;  /* 0x00000001ff0a7807 */ /* 0x002fe40000000000 */
[----:B------:R-:W-:Y:S02]  /*e5b0*/  SEL R4, R4, RZ, P0 ;  /* 0x000000ff04047207 */ /* 0x000fe40000000000 */
[----:B---3--:R-:W-:Y:S02]  /*e5c0*/  ISETP.NE.AND P2, PT, R3, RZ, PT ;  /* 0x000000ff0300720c */ /* 0x008fe40003f45270 */
[----:B----4-:R-:W-:-:S11]  /*e5d0*/  LOP3.LUT R10, R2, R10, RZ, 0x3c, !PT ;  /* 0x0000000a020a7212 */ /* 0x010fd600078e3cff */
[----:B------:R-:W-:Y:S05]  /*e5e0*/  @!P2 BRA `(.L_x_57) ;  /* 0x0000000800a4a947 */ /* 0x000fea0003800000 */
[----:B------:R-:W3:Y:S01]  /*e5f0*/  LDL R2, [R1+0x10] ;  /* 0x0000100001027983 */ /* 0x000ee20000100800 */
[----:B------:R-:W-:Y:S02]  /*e600*/  MOV R6, R17 ;  /* 0x0000001100067202 */ /* 0x000fe40000000f00 */
[----:B---3--:R-:W-:-:S13]  /*e610*/  ISETP.NE.AND P2, PT, R2, RZ, PT ;  /* 0x000000ff0200720c */ /* 0x008fda0003f45270 */
[----:B------:R-:W-:Y:S05]  /*e620*/  @!P2 BRA `(.L_x_58) ;  /* 0x00000000004ca947 */ /* 0x000fea0003800000 */
[----:B------:R-:W3:Y:S01]  /*e630*/  LDL R7, [R1+0x8] ;  /* 0x0000080001077983 */ /* 0x000ee20000100800 */
[----:B------:R-:W0:Y:S01]  /*e640*/  LDC R6, c[0x0][0x43c] ;  /* 0x00010f00ff067b82 */ /* 0x000e220000000800 */
[----:B------:R-:W-:Y:S01]  /*e650*/  ULDC.64 UR4, c[0x0][0x428] ;  /* 0x00010a0000047ab9 */ /* 0x000fe20000000a00 */
[----:B0-----:R-:W-:-:S13]  /*e660*/  ISETP.NE.AND P0, PT, R6, 0x1, PT ;  /* 0x000000010600780c */ /* 0x001fda0003f05270 */
[----:B------:R-:W2:Y:S02]  /*e670*/  @P0 LDC.64 R2, c[0x0][0x440] ;  /* 0x00011000ff020b82 */ /* 0x000ea40000000a00 */
[----:B--2---:R-:W-:-:S04]  /*e680*/  @P0 IMAD.HI.U32 R5, R0, R2, RZ ;  /* 0x0000000200050227 */ /* 0x004fc800078e00ff */
[----:B------:R-:W-:Y:S01]  /*e690*/  IMAD.MOV.U32 R2, RZ, RZ, R0 ;  /* 0x000000ffff027224 */ /* 0x000fe200078e0000 */
[----:B------:R-:W-:-:S05]  /*e6a0*/  @P0 SHF.R.U32.HI R2, RZ, R3, R5 ;  /* 0x00000003ff020219 */ /* 0x000fca0000011605 */
[----:B------:R-:W-:-:S04]  /*e6b0*/  IMAD.MOV R3, RZ, RZ, -R2 ;  /* 0x000000ffff037224 */ /* 0x000fc800078e0a02 */
[----:B------:R-:W-:Y:S01]  /*e6c0*/  IMAD R0, R6, R3, R0 ;  /* 0x0000000306007224 */ /* 0x000fe200078e0200 */
[----:B------:R-:W-:-:S03]  /*e6d0*/  SHF.R.S32.HI R3, RZ, 0x1f, R2 ;  /* 0x0000001fff037819 */ /* 0x000fc60000011402 */
[----:B------:R-:W-:-:S04]  /*e6e0*/  IMAD.WIDE.U32 R2, R19, UR4, R2 ;  /* 0x0000000413027c25 */ /* 0x000fc8000f8e0002 */
[----:B---3--:R-:W-:-:S04]  /*e6f0*/  IMAD R5, R7, UR4, RZ ;  /* 0x0000000407057c24 */ /* 0x008fc8000f8e02ff */
[----:B------:R-:W-:Y:S01]  /*e700*/  IMAD R5, R19, UR5, R5 ;  /* 0x0000000513057c24 */ /* 0x000fe2000f8e0205 */
[----:B------:R-:W-:Y:S02]  /*e710*/  ULDC.64 UR4, c[0x0][0x418] ;  /* 0x0001060000047ab9 */ /* 0x000fe40000000a00 */
[----:B------:R-:W-:Y:S01]  /*e720*/  LEA R6, P0, R2, UR4, 0x2 ;  /* 0x0000000402067c11 */ /* 0x000fe2000f8010ff */
[----:B------:R-:W-:-:S05]  /*e730*/  IMAD.IADD R3, R5, 0x1, R3 ;  /* 0x0000000105037824 */ /* 0x000fca00078e0203 */
[----:B------:R-:W-:-:S05]  /*e740*/  LEA.HI.X R7, R2, UR5, R3, 0x2, P0 ;  /* 0x0000000502077c11 */ /* 0x000fca00080f1403 */
[----:B------:R0:W5:Y:S02]  /*e750*/  LDG.E R6, desc[UR60][R6.64] ;  /* 0x0000003c06067981 */ /* 0x000164000c1e1900 */
.L_x_58:
[----:B------:R-:W-:Y:S01]  /*e760*/  LEA R3, R4, UR36, 0x3 ;  /* 0x0000002404037c11 */ /* 0x000fe2000f8e18ff */
[----:B------:R-:W-:Y:S01]  /*e770*/  BSSY B1, `(.L_x_59) ;  /* 0x0000004000017945 */ /* 0x000fe20003800000 */
[----:B------:R-:W-:-:S04]  /*e780*/  SHF.L.U32 R2, R10, 0x1f, RZ ;  /* 0x0000001f0a027819 */ /* 0x000fc800000006ff */
[----:B------:R-:W1:Y:S02]  /*e790*/  SYNCS.PHASECHK.TRANS64.TRYWAIT P0, [R3+URZ+0x36840], R2 ;  /* 0x03684002030075a7 */ /* 0x000e64000800017f */
[----:B-1----:R-:W-:Y:S05]  /*e7a0*/  @!P0 BRA `(.L_x_60) ;  /* 0x0000003800308947 */ /* 0x002fea0003800000 */
.L_x_157:
[----:B------:R-:W-:Y:S05]  /*e7b0*/  BSYNC B1 ;  /* 0x0000000000017941 */ /* 0x000fea0003800000 */
.L_x_59:
[----:B--2---:R-:W2:Y:S01]  /*e7c0*/  S2R R5, SR_TID.X ;  /* 0x0000000000057919 */ /* 0x004ea20000002100 */
[----:B------:R-:W-:Y:S01]  /*e7d0*/  BSSY B1, `(.L_x_61) ;  /* 0x000000b000017945 */ /* 0x000fe20003800000 */
[----:B--2---:R-:W-:-:S04]  /*e7e0*/  LOP3.LUT R5, R5, 0x7f, RZ, 0xc0, !PT ;  /* 0x0000007f05057812 */ /* 0x004fc800078ec0ff */
[----:B------:R-:W-:-:S13]  /*e7f0*/  ISETP.NE.AND P1, PT, R5, RZ, PT ;  /* 0x000000ff0500720c */ /* 0x000fda0003f25270 */
[----:B------:R-:W-:Y:S05]  /*e800*/  @P1 BRA `(.L_x_62) ;  /* 0x00000000001c1947 */ /* 0x000fea0003800000 */
[----:B------:R-:W2:Y:S01]  /*e810*/  S2R R5, SR_TID.X ;  /* 0x0000000000057919 */ /* 0x000ea20000002100 */
[----:B-1----:R-:W-:-:S04]  /*e820*/  IMAD.MOV.U32 R2, RZ, RZ, 0xa800 ;  /* 0x0000a800ff027424 */ /* 0x002fc800078e00ff */
[----:B------:R3:W-:Y:S01]  /*e830*/  SYNCS.ARRIVE.TRANS64 RZ, [R3+URZ+0x36830], R2 ;  /* 0x0368300203ff79a7 */ /* 0x0007e2000800003f */
[----:B--2---:R-:W-:-:S04]  /*e840*/  LOP3.LUT R5, R5, 0x1f, RZ, 0xc0, !PT ;  /* 0x0000001f05057812 */ /* 0x004fc800078ec0ff */
[----:B------:R-:W-:-:S13]  /*e850*/  ISETP.NE.AND P0, PT, R5, RZ, PT ;  /* 0x000000ff0500720c */ /* 0x000fda0003f05270 */
[----:B---3--:R-:W-:Y:S05]  /*e860*/  @!P0 BRA `(.L_x_62) ;  /* 0x0000000000048947 */ /* 0x008fea0003800000 */
[----:B------:R-:W-:Y:S01]  /*e870*/  BPT.TRAP 0x1 ;  /* 0x000000040000795c */ /* 0x000fe20000300000 */
.L_x_62:
[----:B------:R-:W-:Y:S05]  /*e880*/  BSYNC B1 ;  /* 0x0000000000017941 */ /* 0x000fea0003800000 */
.L_x_61:
[----:B------:R-:W-:Y:S01]  /*e890*/  IMAD.MOV.U32 R14, RZ, RZ, RZ ;  /* 0x000000ffff0e7224 */ /* 0x000fe200078e00ff */
[----:B------:R-:W-:Y:S01]  /*e8a0*/  UIADD3 UR4, UP0, UR38, 0x370, URZ ;  /* 0x0000037026047890 */ /* 0x000fe2000ff1e03f */
[----:B------:R-:W-:Y:S01]  /*e8b0*/  IMAD R5, R4, 0xa800, R9 ;  /* 0x0000a80004057824 */ /* 0x000fe200078e0209 */
[----:B------:R-:W-:Y:S01]  /*e8c0*/  PLOP3.LUT P0, PT, PT, PT, PT, 0x80, 0x0 ;  /* 0x000000000000781c */ /* 0x000fe20003f0f070 */
[----:B-1----:R-:W-:Y:S01]  /*e8d0*/  IMAD R2, R0, 0x70, RZ ;  /* 0x0000007000027824 */ /* 0x002fe200078e02ff */
[----:B------:R-:W-:Y:S01]  /*e8e0*/  R2UR UR10, R14 ;  /* 0x000000000e0a72ca */ /* 0x000fe200000e0000 */
[----:B0-----:R-:W-:Y:S01]  /*e8f0*/  VIADD R7, R5, 0x21400 ;  /* 0x0002140005077836 */ /* 0x001fe20000000000 */
[----:B------:R-:W-:Y:S01]  /*e900*/  IADD3 R3, R3, 0x36830, RZ ;  /* 0x0003683003037810 */ /* 0x000fe20007ffe0ff */
[----:B------:R-:W-:Y:S01]  /*e910*/  UIADD3.X UR5, URZ, UR39, URZ, UP0, !UPT ;  /* 0x000000273f057290 */ /* 0x000fe200087fe43f */
[----:B------:R-:W-:Y:S01]  /*e920*/  UMOV UR6, 0x0 ;  /* 0x0000000000067882 */ /* 0x000fe20000000000 */
[----:B------:R-:W-:-:S10]  /*e930*/  UMOV UR7, 0x14f00000 ;  /* 0x14f0000000077882 */ /* 0x000fd40000000000 */
.L_x_63:
[----:B------:R-:W-:-:S13]  /*e940*/  @P0 ELECT P2, URZ, PT ;  /* 0x00000000003f082f */ /* 0x000fda0003840000 */
[----:B-----5:R-:W-:Y:S02]  /*e950*/  @P2 R2UR UR13, R6 ;  /* 0x00000000060d22ca */ /* 0x020fe400000e0000 */
[----:B------:R-:W-:Y:S02]  /*e960*/  @P2 R2UR UR12, R16 ;  /* 0x00000000100c22ca */ /* 0x000fe400000e0000 */
[----:B------:R-:W-:Y:S02]  /*e970*/  @P2 R2UR UR11, R2 ;  /* 0x00000000020b22ca */ /* 0x000fe400000e0000 */
[----:B------:R-:W-:Y:S02]  /*e980*/  @P2 R2UR UR9, R3 ;  /* 0x00000000030922ca */ /* 0x000fe400000e0000 */
[----:B------:R-:W-:Y:S02]  /*e990*/  @P2 R2UR UR8, R7 ;  /* 0x00000000070822ca */ /* 0x000fe400000e0000 */
[----:B------:R-:W-:-:S02]  /*e9a0*/  @P2 PLOP3.LUT P0, PT, P2, PT, PT, 0x8, 0x0 ;  /* 0x000000000000281c */ /* 0x000fc4000170e170 */
[----:B------:R-:W-:-:S09]  /*e9b0*/  PLOP3.LUT P2, PT, PT, PT, PT, 0x8, 0x0 ;  /* 0x000000000000781c */ /* 0x000fd20003f4e170 */
[----:B------:R0:W-:Y:S02]  /*e9c0*/  UTMALDG.4D [UR8], [UR4], desc[UR6] ;  /* 0x00000608040075b4 */ /* 0x0001e40008019000 */
[----:B0-----:R-:W-:Y:S05]  /*e9d0*/  @P0 BRA.U.ANY `(.L_x_63) ;  /* 0xfffffffd00d80947 */ /* 0x001fea000393ffff */
[----:B------:R-:W-:Y:S01]  /*e9e0*/  IMAD.MOV.U32 R20, RZ, RZ, 0x40 ;  /* 0x00000040ff147424 */ /* 0x000fe200078e00ff */
[----:B------:R-:W-:Y:S01]  /*e9f0*/  PLOP3.LUT P0, PT, PT, PT, PT, 0x80, 0x0 ;  /* 0x000000000000781c */ /* 0x000fe20003f0f070 */
[----:B------:R-:W-:Y:S01]  /*ea00*/  VIADD R7, R5, 0x24c00 ;  /* 0x00024c0005077836 */ /* 0x000fe20000000000 */
[----:B------:R-:W-:Y:S01]  /*ea10*/  UMOV UR6, 0x0 ;  /* 0x0000000000067882 */ /* 0x000fe20000000000 */
[----:B------:R-:W-:Y:S01]  /*ea20*/  UMOV UR7, 0x14f00000 ;  /* 0x14f0000000077882 */ /* 0x000fe20000000000 */
[----:B------:R-:W-:-:S15]  /*ea30*/  R2UR UR10, R20 ;  /* 0x00000000140a72ca */ /* 0x000fde00000e0000 */
.L_x_64:
[----:B------:R-:W-:-:S13]  /*ea40*/  @P0 ELECT P2, URZ, PT ;  /* 0x00000000003f082f */ /* 0x000fda0003840000 */
[----:B------:R-:W-:Y:S02]  /*ea50*/  @P2 R2UR UR13, R6 ;  /* 0x00000000060d22ca */ /* 0x000fe400000e0000 */
        /* <DEDUP_REMOVED lines=14> */
.L_x_65:
        /* <DEDUP_REMOVED lines=10> */
[----:B------:R-:W2:Y:S01]  /*ebe0*/  LDL.LU R7, [R1] ;  /* 0x0000000001077983 */ /* 0x000ea20000300800 */
[----:B------:R-:W-:Y:S01]  /*ebf0*/  LEA R3, R18, R11, 0x3 ;  /* 0x0000000b12037211 */ /* 0x000fe200078e18ff */
[----:B------:R-:W-:Y:S01]  /*ec00*/  BSSY B1, `(.L_x_66) ;  /* 0x0000004000017945 */ /* 0x000fe20003800000 */
[----:B--2---:R-:W-:-:S04]  /*ec10*/  SHF.L.U32 R2, R7, 0x1f, RZ ;  /* 0x0000001f07027819 */ /* 0x004fc800000006ff */
[----:B------:R-:W0:Y:S02]  /*ec20*/  SYNCS.PHASECHK.TRANS64.TRYWAIT P0, [R3+URZ+0x60], R2 ;  /* 0x00006002030075a7 */ /* 0x000e24000800017f */
[----:B0-----:R-:W-:Y:S05]  /*ec30*/  @!P0 BRA `(.L_x_67) ;  /* 0x0000003400208947 */ /* 0x001fea0003800000 */
.L_x_158:
[----:B------:R-:W-:Y:S05]  /*ec40*/  BSYNC B1 ;  /* 0x0000000000017941 */ /* 0x000fea0003800000 */
.L_x_66:
[----:B------:R-:W-:Y:S01]  /*ec50*/  BSSY B1, `(.L_x_68) ;  /* 0x000000c000017945 */ /* 0x000fe20003800000 */
[----:B------:R-:W-:Y:S02]  /*ec60*/  IMAD.MOV.U32 R12, RZ, RZ, 0x0 ;  /* 0x00000000ff0c7424 */ /* 0x000fe400078e00ff */
[----:B------:R-:W-:Y:S01]  /*ec70*/  IMAD.MOV.U32 R13, RZ, RZ, 0x14f00000 ;  /* 0x14f00000ff0d7424 */ /* 0x000fe200078e00ff */
[----:B------:R-:W-:Y:S06]  /*ec80*/  @P1 BRA `(.L_x_69) ;  /* 0x0000000000201947 */ /* 0x000fec0003800000 */
[----:B------:R-:W1:Y:S01]  /*ec90*/  S2R R5, SR_TID.X ;  /* 0x0000000000057919 */ /* 0x000e620000002100 */
[----:B0-----:R-:W-:Y:S01]  /*eca0*/  LEA R2, R18, UR36, 0x3 ;  /* 0x0000002412027c11 */ /* 0x001fe2000f8e18ff */
[----:B------:R-:W-:-:S04]  /*ecb0*/  IMAD.MOV.U32 R3, RZ, RZ, 0xa800 ;  /* 0x0000a800ff037424 */ /* 0x000fc800078e00ff */
[----:B------:R2:W-:Y:S01]  /*ecc0*/  SYNCS.ARRIVE.TRANS64 RZ, [R2+URZ+0x36850], R3 ;  /* 0x0368500302ff79a7 */ /* 0x0005e2000800003f */
[----:B-1----:R-:W-:-:S04]  /*ecd0*/  LOP3.LUT R5, R5, 0x1f, RZ, 0xc0, !PT ;  /* 0x0000001f05057812 */ /* 0x002fc800078ec0ff */
[----:B------:R-:W-:-:S13]  /*ece0*/  ISETP.NE.AND P0, PT, R5, RZ, PT ;  /* 0x000000ff0500720c */ /* 0x000fda0003f05270 */
[----:B--2---:R-:W-:Y:S05]  /*ecf0*/  @!P0 BRA `(.L_x_69) ;  /* 0x0000000000048947 */ /* 0x004fea0003800000 */
[----:B------:R-:W-:Y:S01]  /*ed00*/  BPT.TRAP 0x1 ;  /* 0x000000040000795c */ /* 0x000fe20000300000 */
.L_x_69:
[----:B------:R-:W-:Y:S05]  /*ed10*/  BSYNC B1 ;  /* 0x0000000000017941 */ /* 0x000fea0003800000 */
.L_x_68:
[----:B------:R-:W2:Y:S01]  /*ed20*/  LDL.LU R5, [R1+0x4] ;  /* 0x0000040001057983 */ /* 0x000ea20000300800 */
[----:B------:R-:W-:Y:S01]  /*ed30*/  R2UR UR10, R14 ;  /* 0x000000000e0a72ca */ /* 0x000fe200000e0000 */
[----:B0-----:R-:W-:Y:S01]  /*ed40*/  IMAD R2, R18, 0xa800, R9 ;  /* 0x0000a80012027824 */ /* 0x001fe200078e0209 */
[----:B------:R-:W-:Y:S01]  /*ed50*/  R2UR UR6, R12 ;  /* 0x000000000c0672ca */ /* 0x000fe200000e0000 */
[----:B------:R-:W-:Y:S01]  /*ed60*/  UIADD3 UR4, UP0, UR38, 0x470, URZ ;  /* 0x0000047026047890 */ /* 0x000fe2000ff1e03f */
[----:B------:R-:W-:Y:S01]  /*ed70*/  R2UR UR7, R13 ;  /* 0x000000000d0772ca */ /* 0x000fe200000e0000 */
[----:B------:R-:W-:Y:S01]  /*ed80*/  VIADD R7, R2, 0x400 ;  /* 0x0000040002077836 */ /* 0x000fe20000000000 */
[----:B------:R-:W-:Y:S01]  /*ed90*/  LEA R3, R18, UR36, 0x3 ;  /* 0x0000002412037c11 */ /* 0x000fe2000f8e18ff */
[----:B------:R-:W-:Y:S01]  /*eda0*/  UIADD3.X UR5, URZ, UR39, URZ, UP0, !UPT ;  /* 0x000000273f057290 */ /* 0x000fe200087fe43f */
[----:B------:R-:W-:-:S03]  /*edb0*/  PLOP3.LUT P0, PT, PT, PT, PT, 0x80, 0x0 ;  /* 0x000000000000781c */ /* 0x000fc60003f0f070 */
[----:B------:R-:W-:Y:S02]  /*edc0*/  VIADD R3, R3, 0x36850 ;  /* 0x0003685003037836 */ /* 0x000fe40000000000 */
[----:B--2---:R-:W-:-:S08]  /*edd0*/  IMAD R5, R5, 0x70, RZ ;  /* 0x0000007005057824 */ /* 0x004fd000078e02ff */
.L_x_70:
        /* <DEDUP_REMOVED lines=10> */
[----:B------:R-:W-:Y:S02]  /*ee80*/  R2UR UR10, R20 ;  /* 0x00000000140a72ca */ /* 0x000fe400000e0000 */
[----:B------:R-:W-:Y:S02]  /*ee90*/  R2UR UR6, R12 ;  /* 0x000000000c0672ca */ /* 0x000fe400000e0000 */
[----:B------:R-:W-:Y:S02]  /*eea0*/  R2UR UR7, R13 ;  /* 0x000000000d0772ca */ /* 0x000fe400000e0000 */
[----:B------:R-:W-:Y:S02]  /*eeb0*/  PLOP3.LUT P0, PT, PT, PT, PT, 0x80, 0x0 ;  /* 0x000000000000781c */ /* 0x000fe40003f0f070 */
[----:B------:R-:W-:-:S11]  /*eec0*/  IADD3 R7, R2, 0x3c00, RZ ;  /* 0x00003c0002077810 */ /* 0x000fd60007ffe0ff */
.L_x_71:
        /* <DEDUP_REMOVED lines=10> */
[----:B------:R-:W-:Y:S01]  /*ef70*/  R2UR UR10, R15 ;  /* 0x000000000f0a72ca */ /* 0x000fe200000e0000 */
[----:B------:R-:W-:Y:S01]  /*ef80*/  VIADD R2, R2, 0x7400 ;  /* 0x0000740002027836 */ /* 0x000fe20000000000 */
[----:B------:R-:W-:Y:S02]  /*ef90*/  R2UR UR6, R12 ;  /* 0x000000000c0672ca */ /* 0x000fe400000e0000 */
[----:B------:R-:W-:Y:S02]  /*efa0*/  R2UR UR7, R13 ;  /* 0x000000000d0772ca */ /* 0x000fe400000e0000 */
[----:B------:R-:W-:-:S13]  /*efb0*/  PLOP3.LUT P0, PT, PT, PT, PT, 0x80, 0x0 ;  /* 0x000000000000781c */ /* 0x000fda0003f0f070 */
.L_x_72:
        /* <DEDUP_REMOVED lines=10> */
[----:B------:R0:W-:Y:S01]  /*f060*/  STL [R1+0x4], R0 ;  /* 0x0000040001007387 */ /* 0x0001e20000100800 */
[----:B------:R-:W-:-:S07]  /*f070*/  IMAD.MOV.U32 R17, RZ, RZ, R6 ;  /* 0x000000ffff117224 */ /* 0x000fce00078e0006 */
.L_x_57:
[----:B------:R-:W-:Y:S05]  /*f080*/  BSYNC B0 ;  /* 0x0000000000007941 */ /* 0x000fea0003800000 */
.L_x_56:
[----:B0-----:R-:W3:Y:S01]  /*f090*/  LDL.LU R0, [R1+0x20] ;  /* 0x0000200001007983 */ /* 0x001ee20000300800 */
[----:B------:R-:W-:-:S03]  /*f0a0*/  IMAD.MOV.U32 R18, RZ, RZ, R4 ;  /* 0x000000ffff127224 */ /* 0x000fc600078e0004 */
[----:B------:R0:W-:Y:S02]  /*f0b0*/  STL [R1], R10 ;  /* 0x0000000a01007387 */ /* 0x0001e40000100800 */
[----:B0--3--:R-:W-:-:S07]  /*f0c0*/  VIADD R0, R0, 0xfffffffd ;  /* 0xfffffffd00007836 */ /* 0x009fce0000000000 */
.L_x_55:
[----:B------:R-:W3:Y:S01]  /*f0d0*/  LDL.LU R2, [R1+0x1c] ;  /* 0x00001c0001027983 */ /* 0x000ee20000300800 */
[----:B------:R-:W-:Y:S01]  /*f0e0*/  IMAD.MOV R8, RZ, RZ, -R8 ;  /* 0x000000ffff087224 */ /* 0x000fe200078e0a08 */
[----:B------:R-:W-:Y:S04]  /*f0f0*/  BSSY B0, `(.L_x_54) ;  /* 0x000016b000007945 */ /* 0x000fe80003800000 */
[----:B---3--:R-:W-:-:S13]  /*f100*/  ISETP.NE.AND P0, PT, R2, R8, PT ;  /* 0x000000080200720c */ /* 0x008fda0003f05270 */
[----:B------:R-:W-:Y:S05]  /*f110*/  @!P0 BRA `(.L_x_73) ;  /* 0x0000001400a08947 */ /* 0x000fea0003800000 */
[----:B------:R-:W-:-:S07]  /*f120*/  MOV R4, R17 ;  /* 0x0000001100047202 */ /* 0x000fce0000000f00 */
.L_x_108:
[----:B---3--:R-:W3:Y:S04]  /*f130*/  LDL R3, [R1+0xc] ;  /* 0x00000c0001037983 */ /* 0x008ee80000100800 */
[----:B------:R-:W4:Y:S01]  /*f140*/  LDL R2, [R1] ;  /* 0x0000000001027983 */ /* 0x000f220000100800 */
[----:B-1----:R-:W-:Y:S01]  /*f150*/  VIADD R6, R18, 0x1 ;  /* 0x0000000112067836 */ /* 0x002fe20000000000 */
[----:B------:R-:W-:Y:S04]  /*f160*/  BSSY B1, `(.L_x_74) ;  /* 0x00000ae000017945 */ /* 0x000fe80003800000 */
[----:B------:R-:W-:-:S04]  /*f170*/  ISETP.NE.AND P0, PT, R6, 0x2, PT ;  /* 0x000000020600780c */ /* 0x000fc80003f05270 */
[----:B------:R-:W-:Y:S02]  /*f180*/  SEL R7, RZ, 0x1, P0 ;  /* 0x00000001ff077807 */ /* 0x000fe40000000000 */
[----:B------:R-:W-:Y:S02]  /*f190*/  SEL R6, R6, RZ, P0 ;  /* 0x000000ff06067207 */ /* 0x000fe40000000000 */
[----:B---3--:R-:W-:Y:S02]  /*f1a0*/  ISETP.NE.AND P1, PT, R3, RZ, PT ;  /* 0x000000ff0300720c */ /* 0x008fe40003f25270 */
[----:B----4-:R-:W-:-:S11]  /*f1b0*/  LOP3.LUT R7, R2, R7, RZ, 0x3c, !PT ;  /* 0x0000000702077212 */ /* 0x010fd600078e3cff */
[----:B0-----:R-:W-:Y:S05]  /*f1c0*/  @!P1 BRA `(.L_x_75) ;  /* 0x00000008009c9947 */ /* 0x001fea0003800000 */
[----:B------:R-:W3:Y:S01]  /*f1d0*/  LDL R2, [R1+0x10] ;  /* 0x0000100001027983 */ /* 0x000ee20000100800 */
[----:B------:R-:W-:Y:S01]  /*f1e0*/  IMAD.MOV.U32 R8, RZ, RZ, R0 ;  /* 0x000000ffff087224 */ /* 0x000fe200078e0000 */
[----:B---3--:R-:W-:-:S13]  /*f1f0*/  ISETP.NE.AND P1, PT, R2, RZ, PT ;  /* 0x000000ff0200720c */ /* 0x008fda0003f25270 */
[----:B------:R-:W-:Y:S05]  /*f200*/  @!P1 BRA `(.L_x_76) ;  /* 0x00000000004c9947 */ /* 0x000fea0003800000 */
[----:B------:R-:W3:Y:S01]  /*f210*/  LDL R10, [R1+0x8] ;  /* 0x00000800010a7983 */ /* 0x000ee20000100800 */
[----:B--2---:R-:W0:Y:S01]  /*f220*/  LDC R5, c[0x0][0x43c] ;  /* 0x00010f00ff057b82 */ /* 0x004e220000000800 */
[----:B------:R-:W-:Y:S01]  /*f230*/  ULDC.64 UR4, c[0x0][0x428] ;  /* 0x00010a0000047ab9 */ /* 0x000fe20000000a00 */
[----:B0-----:R-:W-:-:S13]  /*f240*/  ISETP.NE.AND P0, PT, R5, 0x1, PT ;  /* 0x000000010500780c */ /* 0x001fda0003f05270 */
[----:B------:R-:W0:Y:S02]  /*f250*/  @P0 LDC.64 R2, c[0x0][0x440] ;  /* 0x00011000ff020b82 */ /* 0x000e240000000a00 */
[----:B0-----:R-:W-:-:S04]  /*f260*/  @P0 IMAD.HI.U32 R4, R0, R2, RZ ;  /* 0x0000000200040227 */ /* 0x001fc800078e00ff */
[----:B------:R-:W-:Y:S01]  /*f270*/  IMAD.MOV.U32 R2, RZ, RZ, R0 ;  /* 0x000000ffff027224 */ /* 0x000fe200078e0000 */
[----:B------:R-:W-:-:S04]  /*f280*/  @P0 SHF.R.U32.HI R2, RZ, R3, R4 ;  /* 0x00000003ff020219 */ /* 0x000fc80000011604 */
[--C-:B------:R-:W-:Y:S01]  /*f290*/  SHF.R.S32.HI R3, RZ, 0x1f, R2.reuse ;  /* 0x0000001fff037819 */ /* 0x100fe20000011402 */
[--C-:B------:R-:W-:Y:S02]  /*f2a0*/  IMAD.MOV R8, RZ, RZ, -R2.reuse ;  /* 0x000000ffff087224 */ /* 0x100fe400078e0a02 */
[----:B------:R-:W-:-:S04]  /*f2b0*/  IMAD.WIDE.U32 R2, R19, UR4, R2 ;  /* 0x0000000413027c25 */ /* 0x000fc8000f8e0002 */
[----:B------:R-:W-:Y:S02]  /*f2c0*/  IMAD R8, R5, R8, R0 ;  /* 0x0000000805087224 */ /* 0x000fe400078e0200 */
[----:B---3--:R-:W-:-:S04]  /*f2d0*/  IMAD R4, R10, UR4, RZ ;  /* 0x000000040a047c24 */ /* 0x008fc8000f8e02ff */
[----:B------:R-:W-:Y:S01]  /*f2e0*/  IMAD R4, R19, UR5, R4 ;  /* 0x0000000513047c24 */ /* 0x000fe2000f8e0204 */
[----:B------:R-:W-:-:S03]  /*f2f0*/  ULDC.64 UR4, c[0x0][0x418] ;  /* 0x0001060000047ab9 */ /* 0x000fc60000000a00 */
[----:B------:R-:W-:Y:S01]  /*f300*/  IMAD.IADD R3, R4, 0x1, R3 ;  /* 0x0000000104037824 */ /* 0x000fe200078e0203 */
[----:B------:R-:W-:-:S04]  /*f310*/  LEA R4, P0, R2, UR4, 0x2 ;  /* 0x0000000402047c11 */ /* 0x000fc8000f8010ff */
[----:B------:R-:W-:-:S05]  /*f320*/  LEA.HI.X R5, R2, UR5, R3, 0x2, P0 ;  /* 0x0000000502057c11 */ /* 0x000fca00080f1403 */
[----:B------:R0:W5:Y:S04]  /*f330*/  LDG.E R4, desc[UR60][R4.64] ;  /* 0x0000003c04047981 */ /* 0x000168000c1e1900 */
.L_x_76:
[----:B------:R-:W-:Y:S01]  /*f340*/  LEA R3, R6, UR36, 0x3 ;  /* 0x0000002406037c11 */ /* 0x000fe2000f8e18ff */
[----:B------:R-:W-:Y:S01]  /*f350*/  BSSY B2, `(.L_x_77) ;  /* 0x0000004000027945 */ /* 0x000fe20003800000 */
[----:B------:R-:W-:-:S04]  /*f360*/  SHF.L.U32 R2, R7, 0x1f, RZ ;  /* 0x0000001f07027819 */ /* 0x000fc800000006ff */
[----:B------:R-:W1:Y:S02]  /*f370*/  SYNCS.PHASECHK.TRANS64.TRYWAIT P0, [R3+URZ+0x36840], R2 ;  /* 0x03684002030075a7 */ /* 0x000e64000800017f */
[----:B-1----:R-:W-:Y:S05]  /*f380*/  @!P0 BRA `(.L_x_78) ;  /* 0x0000002c00608947 */ /* 0x002fea0003800000 */
.L_x_159:
[----:B------:R-:W-:Y:S05]  /*f390*/  BSYNC B2 ;  /* 0x0000000000027941 */ /* 0x000fea0003800000 */
.L_x_77:
[----:B0-2---:R-:W0:Y:S01]  /*f3a0*/  S2R R5, SR_TID.X ;  /* 0x0000000000057919 */ /* 0x005e220000002100 */
[----:B------:R-:W-:Y:S01]  /*f3b0*/  BSSY B2, `(.L_x_79) ;  /* 0x000000b000027945 */ /* 0x000fe20003800000 */
[----:B0-----:R-:W-:-:S04]  /*f3c0*/  LOP3.LUT R5, R5, 0x7f, RZ, 0xc0, !PT ;  /* 0x0000007f05057812 */ /* 0x001fc800078ec0ff */
[----:B------:R-:W-:-:S13]  /*f3d0*/  ISETP.NE.AND P1, PT, R5, RZ, PT ;  /* 0x000000ff0500720c */ /* 0x000fda0003f25270 */
[----:B------:R-:W-:Y:S05]  /*f3e0*/  @P1 BRA `(.L_x_80) ;  /* 0x00000000001c1947 */ /* 0x000fea0003800000 */
[----:B------:R-:W0:Y:S01]  /*f3f0*/  S2R R5, SR_TID.X ;  /* 0x0000000000057919 */ /* 0x000e220000002100 */
[----:B-1----:R-:W-:-:S04]  /*f400*/  MOV R2, 0xa800 ;  /* 0x0000a80000027802 */ /* 0x002fc80000000f00 */
[----:B------:R2:W-:Y:S01]  /*f410*/  SYNCS.ARRIVE.TRANS64 RZ, [R3+URZ+0x36830], R2 ;  /* 0x0368300203ff79a7 */ /* 0x0005e2000800003f */
[----:B0-----:R-:W-:-:S04]  /*f420*/  LOP3.LUT R5, R5, 0x1f, RZ, 0xc0, !PT ;  /* 0x0000001f05057812 */ /* 0x001fc800078ec0ff */
[----:B------:R-:W-:-:S13]  /*f430*/  ISETP.NE.AND P0, PT, R5, RZ, PT ;  /* 0x000000ff0500720c */ /* 0x000fda0003f05270 */
[----:B--2---:R-:W-:Y:S05]  /*f440*/  @!P0 BRA `(.L_x_80) ;  /* 0x0000000000048947 */ /* 0x004fea0003800000 */
[----:B------:R-:W-:Y:S01]  /*f450*/  BPT.TRAP 0x1 ;  /* 0x000000040000795c */ /* 0x000fe20000300000 */
.L_x_80:
[----:B------:R-:W-:Y:S05]  /*f460*/  BSYNC B2 ;  /* 0x0000000000027941 */ /* 0x000fea0003800000 */
.L_x_79:
[----:B------:R-:W-:Y:S01]  /*f470*/  IMAD.MOV.U32 R14, RZ, RZ, RZ ;  /* 0x000000ffff0e7224 */ /* 0x000fe200078e00ff */
[----:B------:R-:W-:Y:S01]  /*f480*/  UIADD3 UR4, UP0, UR38, 0x370, URZ ;  /* 0x0000037026047890 */ /* 0x000fe2000ff1e03f */
[----:B------:R-:W-:Y:S01]  /*f490*/  IMAD R5, R6, 0xa800, R9 ;  /* 0x0000a80006057824 */ /* 0x000fe200078e0209 */
[----:B------:R-:W-:Y:S01]  /*f4a0*/  PLOP3.LUT P0, PT, PT, PT, PT, 0x80, 0x0 ;  /* 0x000000000000781c */ /* 0x000fe20003f0f070 */
[----:B-1----:R-:W-:Y:S01]  /*f4b0*/  VIADD R3, R3, 0x36830 ;  /* 0x0003683003037836 */ /* 0x002fe20000000000 */
[----:B------:R-:W-:Y:S01]  /*f4c0*/  R2UR UR10, R14 ;  /* 0x000000000e0a72ca */ /* 0x000fe200000e0000 */
[----:B------:R-:W-:Y:S01]  /*f4d0*/  IMAD R2, R8, 0x70, RZ ;  /* 0x0000007008027824 */ /* 0x000fe200078e02ff */
[----:B------:R-:W-:Y:S01]  /*f4e0*/  UIADD3.X UR5, URZ, UR39, URZ, UP0, !UPT ;  /* 0x000000273f057290 */ /* 0x000fe200087fe43f */
[----:B------:R-:W-:Y:S01]  /*f4f0*/  VIADD R10, R5, 0x21400 ;  /* 0x00021400050a7836 */ /* 0x000fe20000000000 */
[----:B------:R-:W-:Y:S01]  /*f500*/  UMOV UR6, 0x0 ;  /* 0x0000000000067882 */ /* 0x000fe20000000000 */
[----:B------:R-:W-:-:S10]  /*f510*/  UMOV UR7, 0x14f00000 ;  /* 0x14f0000000077882 */ /* 0x000fd40000000000 */
.L_x_81:
        /* <DEDUP_REMOVED lines=16> */
.L_x_82:
        /* <DEDUP_REMOVED lines=10> */
[----:B------:R-:W-:Y:S01]  /*f6c0*/  MOV R10, 0x80 ;  /* 0x00000080000a7802 */ /* 0x000fe20000000f00 */
[----:B------:R-:W-:Y:S01]  /*f6d0*/  VIADD R5, R5, 0x28400 ;  /* 0x0002840005057836 */ /* 0x000fe20000000000 */
[----:B------:R-:W-:Y:S01]  /*f6e0*/  PLOP3.LUT P0, PT, PT, PT, PT, 0x80, 0x0 ;  /* 0x000000000000781c */ /* 0x000fe20003f0f070 */
[----:B------:R-:W-:Y:S01]  /*f6f0*/  UMOV UR6, 0x0 ;  /* 0x0000000000067882 */ /* 0x000fe20000000000 */
[----:B------:R-:W-:Y:S01]  /*f700*/  R2UR UR10, R10 ;  /* 0x000000000a0a72ca */ /* 0x000fe200000e0000 */
[----:B------:R-:W-:-:S14]  /*f710*/  UMOV UR7, 0x14f00000 ;  /* 0x14f0000000077882 */ /* 0x000fdc0000000000 */
.L_x_83:
        /* <DEDUP_REMOVED lines=11> */
[----:B------:R-:W-:Y:S01]  /*f7d0*/  IMAD R2, R18, 0x8, R11 ;  /* 0x0000000812027824 */ /* 0x000fe200078e020b */
[----:B------:R-:W-:Y:S01]  /*f7e0*/  BSSY B2, `(.L_x_84) ;  /* 0x0000004000027945 */ /* 0x000fe20003800000 */
[----:B--2---:R-:W-:-:S04]  /*f7f0*/  SHF.L.U32 R3, R12, 0x1f, RZ ;  /* 0x0000001f0c037819 */ /* 0x004fc800000006ff */
[----:B------:R-:W0:Y:S02]  /*f800*/  SYNCS.PHASECHK.TRANS64.TRYWAIT P0, [R2+URZ+0x60], R3 ;  /* 0x00006003020075a7 */ /* 0x000e24000800017f */
[----:B0-----:R-:W-:Y:S05]  /*f810*/  @!P0 BRA `(.L_x_85) ;  /* 0x0000002800508947 */ /* 0x001fea0003800000 */
.L_x_160:
[----:B------:R-:W-:Y:S05]  /*f820*/  BSYNC B2 ;  /* 0x0000000000027941 */ /* 0x000fea0003800000 */
.L_x_84:
[----:B------:R-:W-:Y:S01]  /*f830*/  BSSY B2, `(.L_x_86) ;  /* 0x000000b000027945 */ /* 0x000fe20003800000 */
[----:B------:R-:W-:Y:S02]  /*f840*/  IMAD.MOV.U32 R12, RZ, RZ, 0x0 ;  /* 0x00000000ff0c7424 */ /* 0x000fe400078e00ff */
[----:B------:R-:W-:Y:S01]  /*f850*/  IMAD.MOV.U32 R13, RZ, RZ, 0x14f00000 ;  /* 0x14f00000ff0d7424 */ /* 0x000fe200078e00ff */
[----:B------:R-:W-:Y:S06]  /*f860*/  @P1 BRA `(.L_x_87) ;  /* 0x00000000001c1947 */ /* 0x000fec0003800000 */
[----:B------:R-:W1:Y:S01]  /*f870*/  S2R R5, SR_TID.X ;  /* 0x0000000000057919 */ /* 0x000e620000002100 */
[----:B0-----:R-:W-:-:S04]  /*f880*/  IMAD.MOV.U32 R3, RZ, RZ, 0xa800 ;  /* 0x0000a800ff037424 */ /* 0x001fc800078e00ff */
[----:B------:R2:W-:Y:S01]  /*f890*/  SYNCS.ARRIVE.TRANS64 RZ, [R2+URZ+0x50], R3 ;  /* 0x0000500302ff79a7 */ /* 0x0005e2000800003f */
[----:B-1----:R-:W-:-:S04]  /*f8a0*/  LOP3.LUT R5, R5, 0x1f, RZ, 0xc0, !PT ;  /* 0x0000001f05057812 */ /* 0x002fc800078ec0ff */
[----:B------:R-:W-:-:S13]  /*f8b0*/  ISETP.NE.AND P0, PT, R5, RZ, PT ;  /* 0x000000ff0500720c */ /* 0x000fda0003f05270 */
[----:B--2---:R-:W-:Y:S05]  /*f8c0*/  @!P0 BRA `(.L_x_87) ;  /* 0x0000000000048947 */ /* 0x004fea0003800000 */
[----:B------:R-:W-:Y:S01]  /*f8d0*/  BPT.TRAP 0x1 ;  /* 0x000000040000795c */ /* 0x000fe20000300000 */
.L_x_87:
[----:B------:R-:W-:Y:S05]  /*f8e0*/  BSYNC B2 ;  /* 0x0000000000027941 */ /* 0x000fea0003800000 */
.L_x_86:
[----:B0-----:R-:W2:Y:S01]  /*f8f0*/  LDL.LU R3, [R1+0x4] ;  /* 0x0000040001037983 */ /* 0x001ea20000300800 */
[----:B------:R-:W-:Y:S01]  /*f900*/  R2UR UR10, R14 ;  /* 0x000000000e0a72ca */ /* 0x000fe200000e0000 */
[----:B------:R-:W-:Y:S01]  /*f910*/  IMAD R18, R18, 0xa800, R9 ;  /* 0x0000a80012127824 */ /* 0x000fe200078e0209 */
[----:B------:R-:W-:Y:S01]  /*f920*/  R2UR UR6, R12 ;  /* 0x000000000c0672ca */ /* 0x000fe200000e0000 */
[----:B------:R-:W-:Y:S01]  /*f930*/  UIADD3 UR4, UP0, UR38, 0x470, URZ ;  /* 0x0000047026047890 */ /* 0x000fe2000ff1e03f */
[----:B------:R-:W-:Y:S01]  /*f940*/  R2UR UR7, R13 ;  /* 0x000000000d0772ca */ /* 0x000fe200000e0000 */
[----:B------:R-:W-:Y:S01]  /*f950*/  VIADD R5, R18, 0x400 ;  /* 0x0000040012057836 */ /* 0x000fe20000000000 */
[----:B------:R-:W-:Y:S01]  /*f960*/  PLOP3.LUT P0, PT, PT, PT, PT, 0x80, 0x0 ;  /* 0x000000000000781c */ /* 0x000fe20003f0f070 */
[----:B------:R-:W-:Y:S01]  /*f970*/  UIADD3.X UR5, URZ, UR39, URZ, UP0, !UPT ;  /* 0x000000273f057290 */ /* 0x000fe200087fe43f */
[----:B------:R-:W-:Y:S01]  /*f980*/  IADD3 R2, R2, 0x50, RZ ;  /* 0x0000005002027810 */ /* 0x000fe20007ffe0ff */
[----:B--2---:R-:W-:-:S10]  /*f990*/  IMAD R3, R3, 0x70, RZ ;  /* 0x0000007003037824 */ /* 0x004fd400078e02ff */
.L_x_88:
        /* <DEDUP_REMOVED lines=15> */
.L_x_89:
        /* <DEDUP_REMOVED lines=15> */
.L_x_90:
        /* <DEDUP_REMOVED lines=12> */
.L_x_75:
[----:B------:R-:W-:Y:S05]  /*fc40*/  BSYNC B1 ;  /* 0x0000000000017941 */ /* 0x000fea0003800000 */
.L_x_74:
[----:B------:R-:W3:Y:S01]  /*fc50*/  LDL R2, [R1+0xc] ;  /* 0x00000c0001027983 */ /* 0x000ee20000100800 */
[----:B------:R-:W-:Y:S01]  /*fc60*/  VIADD R18, R6, 0x1 ;  /* 0x0000000106127836 */ /* 0x000fe20000000000 */
[----:B------:R-:W-:Y:S04]  /*fc70*/  BSSY B1, `(.L_x_91) ;  /* 0x00000af000017945 */ /* 0x000fe80003800000 */
[----:B------:R-:W-:-:S04]  /*fc80*/  ISETP.NE.AND P0, PT, R18, 0x2, PT ;  /* 0x000000021200780c */ /* 0x000fc80003f05270 */
[----:B------:R-:W-:Y:S02]  /*fc90*/  SEL R18, R18, RZ, P0 ;  /* 0x000000ff12127207 */ /* 0x000fe40000000000 */
[----:B---3--:R-:W-:Y:S02]  /*fca0*/  ISETP.NE.AND P1, PT, R2, RZ, PT ;  /* 0x000000ff0200720c */ /* 0x008fe40003f25270 */
[----:B------:R-:W-:-:S04]  /*fcb0*/  SEL R2, RZ, 0x1, P0 ;  /* 0x00000001ff027807 */ /* 0x000fc80000000000 */
[----:B------:R-:W-:-:S05]  /*fcc0*/  LOP3.LUT R10, R7, R2, RZ, 0x3c, !PT ;  /* 0x00000002070a7212 */ /* 0x000fca00078e3cff */
[----:B------:R1:W-:Y:S02]  /*fcd0*/  STL [R1], R10 ;  /* 0x0000000a01007387 */ /* 0x0003e40000100800 */
[----:B------:R-:W-:Y:S05]  /*fce0*/  @!P1 BRA `(.L_x_92) ;  /* 0x00000008009c9947 */ /* 0x000fea0003800000 */
[----:B------:R-:W3:Y:S01]  /*fcf0*/  LDL R3, [R1+0x10] ;  /* 0x0000100001037983 */ /* 0x000ee20000100800 */
[----:B0-----:R-:W-:Y:S02]  /*fd00*/  IADD3 R8, R0, -0x1, RZ ;  /* 0xffffffff00087810 */ /* 0x001fe40007ffe0ff */
        /* <DEDUP_REMOVED lines=16> */
[----:B------:R-:W-:-:S03]  /*fe10*/  ULDC.64 UR4, c[0x0][0x418] ;  /* 0x0001060000047ab9 */ /* 0x000fc60000000a00 */
[----:B------:R-:W-:Y:S01]  /*fe20*/  IMAD.IADD R3, R4, 0x1, R3 ;  /* 0x0000000104037824 */ /* 0x000fe200078e0203 */
[----:B------:R-:W-:-:S04]  /*fe30*/  LEA R4, P0, R2, UR4, 0x2 ;  /* 0x0000000402047c11 */ /* 0x000fc8000f8010ff */
[----:B------:R-:W-:-:S05]  /*fe40*/  LEA.HI.X R5, R2, UR5, R3, 0x2, P0 ;  /* 0x0000000502057c11 */ /* 0x000fca00080f1403 */
[----:B------:R0:W5:Y:S04]  /*fe50*/  LDG.E R4, desc[UR60][R4.64] ;  /* 0x0000003c04047981 */ /* 0x000168000c1e1900 */
.L_x_93:
[----:B------:R-:W-:Y:S01]  /*fe60*/  LEA R2, R18, UR36, 0x3 ;  /* 0x0000002412027c11 */ /* 0x000fe2000f8e18ff */
[----:B------:R-:W-:Y:S01]  /*fe70*/  BSSY B2, `(.L_x_94) ;  /* 0x0000004000027945 */ /* 0x000fe20003800000 */
[----:B------:R-:W-:-:S04]  /*fe80*/  SHF.L.U32 R3, R10, 0x1f, RZ ;  /* 0x0000001f0a037819 */ /* 0x000fc800000006ff */
[----:B------:R-:W3:Y:S02]  /*fe90*/  SYNCS.PHASECHK.TRANS64.TRYWAIT P0, [R2+URZ+0x36840], R3 ;  /* 0x03684003020075a7 */ /* 0x000ee4000800017f */
[----:B---3--:R-:W-:Y:S05]  /*fea0*/  @!P0 BRA `(.L_x_95) ;  /* 0x0000002000c08947 */ /* 0x008fea0003800000 */
.L_x_161:
[----:B------:R-:W-:Y:S05]  /*feb0*/  BSYNC B2 ;  /* 0x0000000000027941 */ /* 0x000fea0003800000 */
.L_x_94:
[----:B0-2---:R-:W0:Y:S01]  /*fec0*/  S2R R5, SR_TID.X ;  /* 0x0000000000057919 */ /* 0x005e220000002100 */
[----:B------:R-:W-:Y:S01]  /*fed0*/  BSSY B2, `(.L_x_96) ;  /* 0x000000b000027945 */ /* 0x000fe20003800000 */
[----:B0-----:R-:W-:-:S04]  /*fee0*/  LOP3.LUT R5, R5, 0x7f, RZ, 0xc0, !PT ;  /* 0x0000007f05057812 */ /* 0x001fc800078ec0ff */
[----:B------:R-:W-:-:S13]  /*fef0*/  ISETP.NE.AND P1, PT, R5, RZ, PT ;  /* 0x000000ff0500720c */ /* 0x000fda0003f25270 */
[----:B------:R-:W-:Y:S05]  /*ff00*/  @P1 BRA `(.L_x_97) ;  /* 0x00000000001c1947 */ /* 0x000fea0003800000 */
[----:B------:R-:W0:Y:S01]  /*ff10*/  S2R R5, SR_TID.X ;  /* 0x0000000000057919 */ /* 0x000e220000002100 */
[----:B---3--:R-:W-:-:S04]  /*ff20*/  IMAD.MOV.U32 R3, RZ, RZ, 0xa800 ;  /* 0x0000a800ff037424 */ /* 0x008fc800078e00ff */
[----:B------:R2:W-:Y:S01]  /*ff30*/  SYNCS.ARRIVE.TRANS64 RZ, [R2+URZ+0x36830], R3 ;  /* 0x0368300302ff79a7 */ /* 0x0005e2000800003f */
[----:B0-----:R-:W-:-:S04]  /*ff40*/  LOP3.LUT R5, R5, 0x1f, RZ, 0xc0, !PT ;  /* 0x0000001f05057812 */ /* 0x001fc800078ec0ff */
[----:B------:R-:W-:-:S13]  /*ff50*/  ISETP.NE.AND P0, PT, R5, RZ, PT ;  /* 0x000000ff0500720c */ /* 0x000fda0003f05270 */
[----:B--2---:R-:W-:Y:S05]  /*ff60*/  @!P0 BRA `(.L_x_97) ;  /* 0x0000000000048947 */ /* 0x004fea0003800000 */
[----:B------:R-:W-:Y:S01]  /*ff70*/  BPT.TRAP 0x1 ;  /* 0x000000040000795c */ /* 0x000fe20000300000 */
.L_x_97:
[----:B------:R-:W-:Y:S05]  /*ff80*/  BSYNC B2 ;  /* 0x0000000000027941 */ /* 0x000fea0003800000 */
.L_x_96:
[----:B------:R-:W-:Y:S01]  /*ff90*/  IMAD.MOV.U32 R14, RZ, RZ, RZ ;  /* 0x000000ffff0e7224 */ /* 0x000fe200078e00ff */
[C---:B---3--:R-:W-:Y:S01]  /*ffa0*/  LEA R3, R18.reuse, R11, 0x3 ;  /* 0x0000000b12037211 */ /* 0x048fe200078e18ff */
[----:B------:R-:W-:Y:S01]  /*ffb0*/  IMAD R5, R18, 0xa800, R9 ;  /* 0x0000a80012057824 */ /* 0x000fe200078e0209 */
[----:B------:R-:W-:Y:S01]  /*ffc0*/  UIADD3 UR4, UP0, UR38, 0x370, URZ ;  /* 0x0000037026047890 */ /* 0x000fe2000ff1e03f */
[----:B------:R-:W-:Y:S01]  /*ffd0*/  PLOP3.LUT P0, PT, PT, PT, PT, 0x80, 0x0 ;  /* 0x000000000000781c */ /* 0x000fe20003f0f070 */
[----:B------:R-:W-:Y:S01]  /*ffe0*/  IMAD R2, R8, 0x70, RZ ;  /* 0x0000007008027824 */ /* 0x000fe200078e02ff */
[----:B------:R-:W-:Y:S01]  /*fff0*/  R2UR UR10, R14 ;  /* 0x000000000e0a72ca */ /* 0x000fe200000e0000 */
[----:B------:R-:W-:Y:S01]  /*10000*/  VIADD R3, R3, 0x30 ;  /* 0x0000003003037836 */ /* 0x000fe20000000000 */
[----:B------:R-:W-:Y:S01]  /*10010*/  UIADD3.X UR5, URZ, UR39, URZ, UP0, !UPT ;  /* 0x000000273f057290 */ /* 0x000fe200087fe43f */
[----:B-1----:R-:W-:Y:S01]  /*10020*/  VIADD R10, R5, 0x21400 ;  /* 0x00021400050a7836 */ /* 0x002fe20000000000 */
[----:B------:R-:W-:Y:S01]  /*10030*/  UMOV UR6, 0x0 ;  /* 0x0000000000067882 */ /* 0x000fe20000000000 */
[----:B------:R-:W-:-:S10]  /*10040*/  UMOV UR7, 0x14f00000 ;  /* 0x14f0000000077882 */ /* 0x000fd40000000000 */
.L_x_98:
        /* <DEDUP_REMOVED lines=16> */
.L_x_99:
        /* <DEDUP_REMOVED lines=12> */
[----:B------:R-:W-:Y:S01]  /*10210*/  UMOV UR6, 0x0 ;  /* 0x0000000000067882 */ /* 0x000fe20000000000 */
[----:B------:R-:W-:Y:S01]  /*10220*/  IADD3 R5, R5, 0x28400, RZ ;  /* 0x0002840005057810 */ /* 0x000fe20007ffe0ff */
[----:B------:R-:W-:Y:S01]  /*10230*/  UMOV UR7, 0x14f00000 ;  /* 0x14f0000000077882 */ /* 0x000fe20000000000 */
[----:B------:R-:W-:-:S15]  /*10240*/  R2UR UR10, R10 ;  /* 0x000000000a0a72ca */ /* 0x000fde00000e0000 */
.L_x_100:
        /* <DEDUP_REMOVED lines=10> */
[----:B------:R-:W-:Y:S01]  /*102f0*/  SHF.L.U32 R7, R7, 0x1f, RZ ;  /* 0x0000001f07077819 */ /* 0x000fe200000006ff */
[----:B------:R-:W-:Y:S01]  /*10300*/  IMAD R2, R6, 0x8, R11 ;  /* 0x0000000806027824 */ /* 0x000fe200078e020b */
[----:B------:R-:W-:Y:S03]  /*10310*/  BSSY B2, `(.L_x_101) ;  /* 0x0000003000027945 */ /* 0x000fe60003800000 */
[----:B------:R-:W0:Y:S02]  /*10320*/  SYNCS.PHASECHK.TRANS64.TRYWAIT P0, [R2+URZ+0x60], R7 ;  /* 0x00006007020075a7 */ /* 0x000e24000800017f */
[----:B0-----:R-:W-:Y:S05]  /*10330*/  @!P0 BRA `(.L_x_102) ;  /* 0x0000001c00b08947 */ /* 0x001fea0003800000 */
.L_x_162:
[----:B------:R-:W-:Y:S05]  /*10340*/  BSYNC B2 ;  /* 0x0000000000027941 */ /* 0x000fea0003800000 */
.L_x_101:
[----:B------:R-:W-:Y:S01]  /*10350*/  BSSY B2, `(.L_x_103) ;  /* 0x000000b000027945 */ /* 0x000fe20003800000 */
[----:B------:R-:W-:Y:S02]  /*10360*/  IMAD.MOV.U32 R12, RZ, RZ, 0x0 ;  /* 0x00000000ff0c7424 */ /* 0x000fe400078e00ff */
[----:B------:R-:W-:Y:S01]  /*10370*/  IMAD.MOV.U32 R13, RZ, RZ, 0x14f00000 ;  /* 0x14f00000ff0d7424 */ /* 0x000fe200078e00ff */
[----:B------:R-:W-:Y:S06]  /*10380*/  @P1 BRA `(.L_x_104) ;  /* 0x00000000001c1947 */ /* 0x000fec0003800000 */
[----:B------:R-:W1:Y:S01]  /*10390*/  S2R R5, SR_TID.X ;  /* 0x0000000000057919 */ /* 0x000e620000002100 */
[----:B------:R-:W-:-:S04]  /*103a0*/  IMAD.MOV.U32 R3, RZ, RZ, 0xa800 ;  /* 0x0000a800ff037424 */ /* 0x000fc800078e00ff */
[----:B------:R2:W-:Y:S01]  /*103b0*/  SYNCS.ARRIVE.TRANS64 RZ, [R2+URZ+0x50], R3 ;  /* 0x0000500302ff79a7 */ /* 0x0005e2000800003f */
[----:B-1----:R-:W-:-:S04]  /*103c0*/  LOP3.LUT R5, R5, 0x1f, RZ, 0xc0, !PT ;  /* 0x0000001f05057812 */ /* 0x002fc800078ec0ff */
[----:B------:R-:W-:-:S13]  /*103d0*/  ISETP.NE.AND P0, PT, R5, RZ, PT ;  /* 0x000000ff0500720c */ /* 0x000fda0003f05270 */
[----:B--2---:R-:W-:Y:S05]  /*103e0*/  @!P0 BRA `(.L_x_104) ;  /* 0x0000000000048947 */ /* 0x004fea0003800000 */
[----:B------:R-:W-:Y:S01]  /*103f0*/  BPT.TRAP 0x1 ;  /* 0x000000040000795c */ /* 0x000fe20000300000 */
.L_x_104:
[----:B------:R-:W-:Y:S05]  /*10400*/  BSYNC B2 ;  /* 0x0000000000027941 */ /* 0x000fea0003800000 */
.L_x_103:
[----:B------:R-:W2:Y:S01]  /*10410*/  LDL.LU R3, [R1+0x4] ;  /* 0x0000040001037983 */ /* 0x000ea20000300800 */
[----:B------:R-:W-:Y:S01]  /*10420*/  R2UR UR10, R14 ;  /* 0x000000000e0a72ca */ /* 0x000fe200000e0000 */
[----:B------:R-:W-:Y:S01]  /*10430*/  IMAD R6, R6, 0xa800, R9 ;  /* 0x0000a80006067824 */ /* 0x000fe200078e0209 */
[----:B------:R-:W-:Y:S01]  /*10440*/  R2UR UR6, R12 ;  /* 0x000000000c0672ca */ /* 0x000fe200000e0000 */
[----:B------:R-:W-:Y:S01]  /*10450*/  UIADD3 UR4, UP0, UR38, 0x470, URZ ;  /* 0x0000047026047890 */ /* 0x000fe2000ff1e03f */
[----:B------:R-:W-:Y:S01]  /*10460*/  R2UR UR7, R13 ;  /* 0x000000000d0772ca */ /* 0x000fe200000e0000 */
[----:B0-----:R-:W-:Y:S01]  /*10470*/  VIADD R2, R2, 0x50 ;  /* 0x0000005002027836 */ /* 0x001fe20000000000 */
[----:B------:R-:W-:Y:S01]  /*10480*/  PLOP3.LUT P0, PT, PT, PT, PT, 0x80, 0x0 ;  /* 0x000000000000781c */ /* 0x000fe20003f0f070 */
[----:B------:R-:W-:Y:S01]  /*10490*/  UIADD3.X UR5, URZ, UR39, URZ, UP0, !UPT ;  /* 0x000000273f057290 */ /* 0x000fe200087fe43f */
[----:B------:R-:W-:Y:S01]  /*104a0*/  IADD3 R5, R6, 0x400, RZ ;  /* 0x0000040006057810 */ /* 0x000fe20007ffe0ff */
[----:B--2---:R-:W-:-:S10]  /*104b0*/  IMAD R3, R3, 0x70, RZ ;  /* 0x0000007003037824 */ /* 0x004fd400078e02ff */
.L_x_105:
        /* <DEDUP_REMOVED lines=15> */
.L_x_106:
        /* <DEDUP_REMOVED lines=15> */
.L_x_107:
        /* <DEDUP_REMOVED lines=12> */
.L_x_92:
[----:B------:R-:W-:Y:S05]  /*10760*/  BSYNC B1 ;  /* 0x0000000000017941 */ /* 0x000fea0003800000 */
.L_x_91:
[C---:B------:R-:W-:Y:S01]  /*10770*/  ISETP.GT.AND P0, PT, R0.reuse, 0x1, PT ;  /* 0x000000010000780c */ /* 0x040fe20003f04270 */
[----:B------:R-:W-:-:S12]  /*10780*/  VIADD R0, R0, 0xfffffffe ;  /* 0xfffffffe00007836 */ /* 0x000fd80000000000 */
[----:B------:R-:W-:Y:S05]  /*10790*/  @P0 BRA `(.L_x_108) ;  /* 0xffffffe800640947 */ /* 0x000fea000383ffff */
.L_x_73:
[----:B------:R-:W-:Y:S05]  /*107a0*/  BSYNC B0 ;  /* 0x0000000000007941 */ /* 0x000fea0003800000 */
.L_x_54:
[----:B0-----:R-:W4:Y:S01]  /*107b0*/  LDL.LU R0, [R1+0xc] ;  /* 0x00000c0001007983 */ /* 0x001f220000300800 */
[----:B------:R-:W-:Y:S01]  /*107c0*/  BSSY B0, `(.L_x_109) ;  /* 0x000004a000007945 */ /* 0x000fe20003800000 */
[----:B----4-:R-:W-:-:S13]  /*107d0*/  ISETP.NE.AND P0, PT, R0, RZ, PT ;  /* 0x000000ff0000720c */ /* 0x010fda0003f05270 */
[----:B------:R-:W-:Y:S05]  /*107e0*/  @!P0 BRA `(.L_x_110) ;  /* 0x00000004001c8947 */ /* 0x000fea0003800000 */
[----:B------:R-:W4:Y:S01]  /*107f0*/  LDL R3, [R1] ;  /* 0x0000000001037983 */ /* 0x000f220000100800 */
[----:B------:R-:W-:Y:S01]  /*10800*/  LEA R0, R18, UR36, 0x3 ;  /* 0x0000002412007c11 */ /* 0x000fe2000f8e18ff */
[----:B------:R-:W-:Y:S01]  /*10810*/  BSSY B1, `(.L_x_111) ;  /* 0x0000007000017945 */ /* 0x000fe20003800000 */
[----:B------:R-:W0:Y:S02]  /*10820*/  S2R R2, SR_TID.X ;  /* 0x0000000000027919 */ /* 0x000e240000002100 */
[----:B0-----:R-:W-:-:S04]  /*10830*/  LOP3.LUT R2, R2, 0x7f, RZ, 0xc0, !PT ;  /* 0x0000007f02027812 */ /* 0x001fc800078ec0ff */
[----:B------:R-:W-:Y:S02]  /*10840*/  ISETP.NE.AND P1, PT, R2, RZ, PT ;  /* 0x000000ff0200720c */ /* 0x000fe40003f25270 */
[----:B----4-:R-:W-:-:S04]  /*10850*/  SHF.L.U32 R3, R3, 0x1f, RZ ;  /* 0x0000001f03037819 */ /* 0x010fc800000006ff */
[----:B------:R-:W0:Y:S02]  /*10860*/  SYNCS.PHASECHK.TRANS64.TRYWAIT P0, [R0+URZ+0x36860], R3 ;  /* 0x03686003000075a7 */ /* 0x000e24000800017f */
[----:B0-----:R-:W-:Y:S05]  /*10870*/  @!P0 BRA `(.L_x_112) ;  /* 0x0000001800748947 */ /* 0x001fea0003800000 */
.L_x_163:
[----:B------:R-:W-:Y:S05]  /*10880*/  BSYNC B1 ;  /* 0x0000000000017941 */ /* 0x000fea0003800000 */
.L_x_111:
[----:B------:R-:W-:Y:S04]  /*10890*/  BSSY B1, `(.L_x_113) ;  /* 0x0000009000017945 */ /* 0x000fe80003800000 */
[----:B------:R-:W-:Y:S05]  /*108a0*/  @P1 BRA `(.L_x_114) ;  /* 0x00000000001c1947 */ /* 0x000fea0003800000 */
[----:B------:R-:W4:Y:S01]  /*108b0*/  S2R R2, SR_TID.X ;  /* 0x0000000000027919 */ /* 0x000f220000002100 */
[----:B0-----:R-:W-:-:S04]  /*108c0*/  IMAD.MOV.U32 R3, RZ, RZ, 0xa800 ;  /* 0x0000a800ff037424 */ /* 0x001fc800078e00ff */
[----:B------:R0:W-:Y:S01]  /*108d0*/  SYNCS.ARRIVE.TRANS64 RZ, [R0+URZ+0x36850], R3 ;  /* 0x0368500300ff79a7 */ /* 0x0001e2000800003f */
[----:B----4-:R-:W-:-:S04]  /*108e0*/  LOP3.LUT R2, R2, 0x1f, RZ, 0xc0, !PT ;  /* 0x0000001f02027812 */ /* 0x010fc800078ec0ff */
[----:B------:R-:W-:-:S13]  /*108f0*/  ISETP.NE.AND P0, PT, R2, RZ, PT ;  /* 0x000000ff0200720c */ /* 0x000fda0003f05270 */
[----:B0-----:R-:W-:Y:S05]  /*10900*/  @!P0 BRA `(.L_x_114) ;  /* 0x0000000000048947 */ /* 0x001fea0003800000 */
[----:B------:R-:W-:Y:S01]  /*10910*/  BPT.TRAP 0x1 ;  /* 0x000000040000795c */ /* 0x000fe20000300000 */
.L_x_114:
[----:B------:R-:W-:Y:S05]  /*10920*/  BSYNC B1 ;  /* 0x0000000000017941 */ /* 0x000fea0003800000 */
.L_x_113:
[----:B------:R-:W4:Y:S01]  /*10930*/  LDL R2, [R1+0x4] ;  /* 0x0000040001027983 */ /* 0x000f220000100800 */
[----:B------:R-:W-:Y:S01]  /*10940*/  IMAD R9, R18, 0xa800, R9 ;  /* 0x0000a80012097824 */ /* 0x000fe200078e0209 */
[----:B------:R-:W-:Y:S01]  /*10950*/  UIADD3 UR4, UP0, UR38, 0x470, URZ ;  /* 0x0000047026047890 */ /* 0x000fe2000ff1e03f */
[----:B------:R-:W-:Y:S01]  /*10960*/  PLOP3.LUT P0, PT, PT, PT, PT, 0x80, 0x0 ;  /* 0x000000000000781c */ /* 0x000fe20003f0f070 */
[----:B------:R-:W-:Y:S01]  /*10970*/  UMOV UR6, 0x0 ;  /* 0x0000000000067882 */ /* 0x000fe20000000000 */
[----:B0-----:R-:W-:Y:S01]  /*10980*/  IADD3 R0, R0, 0x36850, RZ ;  /* 0x0003685000007810 */ /* 0x001fe20007ffe0ff */
[----:B------:R-:W-:Y:S01]  /*10990*/  VIADD R3, R9, 0x400 ;  /* 0x0000040009037836 */ /* 0x000fe20000000000 */
[----:B------:R-:W-:Y:S01]  /*109a0*/  UIADD3.X UR5, URZ, UR39, URZ, UP0, !UPT ;  /* 0x000000273f057290 */ /* 0x000fe200087fe43f */
[----:B------:R-:W-:Y:S01]  /*109b0*/  UMOV UR7, 0x14f00000 ;  /* 0x14f0000000077882 */ /* 0x000fe20000000000 */
[----:B------:R-:W-:Y:S01]  /*109c0*/  UMOV UR10, URZ ;  /* 0x0000003f000a7c82 */ /* 0x000fe20008000000 */
[----:B----4-:R-:W-:-:S09]  /*109d0*/  IMAD R2, R2, 0x70, RZ ;  /* 0x0000007002027824 */ /* 0x010fd200078e02ff */
.L_x_115:
        /* <DEDUP_REMOVED lines=10> */
[----:B------:R-:W-:Y:S01]  /*10a80*/  PLOP3.LUT P0, PT, PT, PT, PT, 0x80, 0x0 ;  /* 0x000000000000781c */ /* 0x000fe20003f0f070 */
[----:B------:R-:W-:Y:S01]  /*10a90*/  VIADD R3, R9, 0x3c00 ;  /* 0x00003c0009037836 */ /* 0x000fe20000000000 */
[----:B------:R-:W-:Y:S01]  /*10aa0*/  UMOV UR6, 0x0 ;  /* 0x0000000000067882 */ /* 0x000fe20000000000 */
[----:B------:R-:W-:Y:S01]  /*10ab0*/  UMOV UR7, 0x14f00000 ;  /* 0x14f0000000077882 */ /* 0x000fe20000000000 */
[----:B------:R-:W-:-:S09]  /*10ac0*/  UMOV UR10, 0x40 ;  /* 0x00000040000a7882 */ /* 0x000fd20000000000 */
.L_x_116:
        /* <DEDUP_REMOVED lines=15> */
.L_x_117:
        /* <DEDUP_REMOVED lines=10> */
.L_x_110:
[----:B------:R-:W-:Y:S05]  /*10c60*/  BSYNC B0 ;  /* 0x0000000000007941 */ /* 0x000fea0003800000 */
.L_x_109:
[----:B--2---:R-:W2:Y:S01]  /*10c70*/  LDL.LU R5, [R1+0x28] ;  /* 0x0000280001057983 */ /* 0x004ea20000300800 */
[----:B------:R-:W-:Y:S01]  /*10c80*/  VIADD R18, R18, 0x1 ;  /* 0x0000000112127836 */ /* 0x000fe20000000000 */
[----:B------:R-:W-:Y:S02]  /*10c90*/  ULDC UR4, c[0x0][0xc34] ;  /* 0x00030d0000047ab9 */ /* 0x000fe40000000800 */
[----:B------:R-:W4:Y:S04]  /*10ca0*/  LDL.LU R4, [R1] ;  /* 0x0000000001047983 */ /* 0x000f280000300800 */
[----:B------:R-:W5:Y:S01]  /*10cb0*/  LDL.LU R3, [R1+0x30] ;  /* 0x0000300001037983 */ /* 0x000f620000300800 */
[----:B------:R-:W-:-:S04]  /*10cc0*/  ISETP.NE.AND P0, PT, R18, 0x2, PT ;  /* 0x000000021200780c */ /* 0x000fc80003f05270 */
[----:B------:R-:W-:Y:S02]  /*10cd0*/  SEL R0, RZ, 0x1, P0 ;  /* 0x00000001ff007807 */ /* 0x000fe40000000000 */
[----:B------:R-:W-:Y:S01]  /*10ce0*/  SEL R18, R18, RZ, P0 ;  /* 0x000000ff12127207 */ /* 0x000fe20000000000 */
[----:B--2---:R-:W-:Y:S01]  /*10cf0*/  VIADD R5, R5, UR37 ;  /* 0x0000002505057c36 */ /* 0x004fe20008000000 */
[----:B----4-:R-:W-:-:S04]  /*10d00*/  LOP3.LUT R4, R4, R0, RZ, 0x3c, !PT ;  /* 0x0000000004047212 */ /* 0x010fc800078e3cff */
[----:B------:R0:W-:Y:S01]  /*10d10*/  STL [R1+0x28], R5 ;  /* 0x0000280501007387 */ /* 0x0001e20000100800 */
[----:B------:R-:W-:Y:S02]  /*10d20*/  ISETP.GE.AND P1, PT, R5, UR4, PT ;  /* 0x0000000405007c0c */ /* 0x000fe4000bf26270 */
[----:B-----5:R-:W-:-:S05]  /*10d30*/  IADD3 R3, R3, 0x1, RZ ;  /* 0x0000000103037810 */ /* 0x020fca0007ffe0ff */
[----:B------:R0:W-:Y:S04]  /*10d40*/  STL [R1+0x30], R3 ;  /* 0x0000300301007387 */ /* 0x0001e80000100800 */
[----:B------:R0:W-:Y:S02]  /*10d50*/  STL [R1], R4 ;  /* 0x0000000401007387 */ /* 0x0001e40000100800 */
[----:B------:R-:W-:Y:S05]  /*10d60*/  @!P1 BRA `(.L_x_118) ;  /* 0xffffffbc00bc9947 */ /* 0x000fea000383ffff */
[----:B------:R-:W-:-:S07]  /*10d70*/  LOP3.LUT R2, R3, 0x1, RZ, 0xc, !PT ;  /* 0x0000000103027812 */ /* 0x000fce00078e0cff */
.L_x_38:
[----:B0-----:R-:W0:Y:S01]  /*10d80*/  S2R R3, SR_CgaCtaId ;  /* 0x0000000000037919 */ /* 0x001e220000008800 */
[----:B------:R-:W-:Y:S01]  /*10d90*/  MOV R0, 0x400 ;  /* 0x0000040000007802 */ /* 0x000fe20000000f00 */
[----:B------:R-:W-:Y:S03]  /*10da0*/  BSSY B0, `(.L_x_119) ;  /* 0x0000005000007945 */ /* 0x000fe60003800000 */
[----:B0-----:R-:W-:Y:S02]  /*10db0*/  LEA R0, R3, R0, 0x18 ;  /* 0x0000000003007211 */ /* 0x001fe400078ec0ff */
[----:B------:R-:W-:-:S04]  /*10dc0*/  SHF.L.U32 R3, R2, 0x1f, RZ ;  /* 0x0000001f02037819 */ /* 0x000fc800000006ff */
[----:B------:R-:W0:Y:S02]  /*10dd0*/  SYNCS.PHASECHK.TRANS64.TRYWAIT P0, [R0+URZ+0x36820], R3 ;  /* 0x03682003000075a7 */ /* 0x000e24000800017f */
[----:B0-----:R-:W-:Y:S05]  /*10de0*/  @!P0 BRA `(.L_x_120) ;  /* 0x00000014002c8947 */ /* 0x001fea0003800000 */
.L_x_164:
[----:B------:R-:W-:Y:S05]  /*10df0*/  BSYNC B0 ;  /* 0x0000000000007941 */ /* 0x000fea0003800000 */
.L_x_119:
[----:B------:R-:W-:-:S03]  /*10e00*/  UMOV UR4, 0xffffffff ;  /* 0xffffffff00047882 */ /* 0x000fc60000000000 */
[----:B------:R-:W-:Y:S05]  /*10e10*/  BRA.DIV UR4, `(.L_x_121) ;  /* 0x0000001604347947 */ /* 0x000fea000b800000 */
[----:B------:R-:W2:Y:S02]  /*10e20*/  S2R R2, SR_TID.X ;  /* 0x0000000000027919 */ /* 0x000ea40000002100 */
[----:B--2---:R-:W-:-:S04]  /*10e30*/  SHF.R.U32.HI R2, RZ, 0x5, R2 ;  /* 0x00000005ff027819 */ /* 0x004fc80000011602 */
[----:B------:R-:W-:-:S05]  /*10e40*/  LOP3.LUT R2, R2, 0x3, RZ, 0xc0, !PT ;  /* 0x0000000302027812 */ /* 0x000fca00078ec0ff */
[----:B------:R2:W4:Y:S02]  /*10e50*/  SHFL.IDX PT, R14, R2, RZ, 0x1f ;  /* 0x00001fff020e7589 */ /* 0x00052400000e0000 */
.L_x_167:
[----:B----4-:R-:W-:Y:S01]  /*10e60*/  ISETP.NE.AND P0, PT, R14, RZ, PT ;  /* 0x000000ff0e00720c */ /* 0x010fe20003f05270 */
[----:B------:R-:W-:-:S12]  /*10e70*/  BSSY B0, `(.L_x_122) ;  /* 0x0000025000007945 */ /* 0x000fd80003800000 */
[----:B------:R-:W-:Y:S05]  /*10e80*/  @P0 BRA `(.L_x_123) ;  /* 0x00000000008c0947 */ /* 0x000fea0003800000 */
[----:B------:R-:W-:-:S03]  /*10e90*/  UMOV UR4, 0xffffffff ;  /* 0xffffffff00047882 */ /* 0x000fc60000000000 */
[----:B------:R-:W-:Y:S05]  /*10ea0*/  BRA.DIV UR4, `(.L_x_124) ;  /* 0x0000001604447947 */ /* 0x000fea000b800000 */
[----:B------:R-:W-:-:S13]  /*10eb0*/  ELECT P6, URZ, PT ;  /* 0x00000000003f782f */ /* 0x000fda00038c0000 */
.L_x_170:
[----:B------:R-:W-:Y:S05]  /*10ec0*/  @!P6 BRA `(.L_x_123) ;  /* 0x00000000007ce947 */ /* 0x000fea0003800000 */
[----:B--2---:R-:W2:Y:S02]  /*10ed0*/  LDL.LU R2, [R1+0x34] ;  /* 0x0000340001027983 */ /* 0x004ea40000300800 */
[----:B--2---:R-:W-:-:S04]  /*10ee0*/  LOP3.LUT R2, R2, 0x2, RZ, 0xfc, !PT ;  /* 0x0000000202027812 */ /* 0x004fc800078efcff */
[----:B------:R-:W-:-:S13]  /*10ef0*/  ISETP.NE.AND P2, PT, R2, 0x3, PT ;  /* 0x000000030200780c */ /* 0x000fda0003f45270 */
[----:B------:R-:W-:Y:S05]  /*10f00*/  @!P2 BRA `(.L_x_125) ;  /* 0x000000000004a947 */ /* 0x000fea0003800000 */
[----:B------:R-:W-:Y:S01]  /*10f10*/  BPT.TRAP 0x1 ;  /* 0x000000040000795c */ /* 0x000fe20000300000 */
.L_x_125:
[----:B-1----:R-:W2:Y:S01]  /*10f20*/  LDL.LU R7, [R1] ;  /* 0x0000000001077983 */ /* 0x002ea20000300800 */
[----:B0-----:R-:W-:Y:S02]  /*10f30*/  VIADD R3, R0, 0x36840 ;  /* 0x0003684000037836 */ /* 0x001fe40000000000 */
[C---:B------:R-:W-:Y:S02]  /*10f40*/  VIADD R2, R18.reuse, 0x1 ;  /* 0x0000000112027836 */ /* 0x040fe40000000000 */
[----:B------:R-:W-:-:S03]  /*10f50*/  IMAD R6, R18, 0x8, R3 ;  /* 0x0000000812067824 */ /* 0x000fc600078e0203 */
[----:B------:R-:W-:-:S04]  /*10f60*/  ISETP.NE.AND P1, PT, R2, 0x2, PT ;  /* 0x000000020200780c */ /* 0x000fc80003f25270 */
[----:B------:R-:W-:Y:S02]  /*10f70*/  SEL R4, RZ, 0x1, P1 ;  /* 0x00000001ff047807 */ /* 0x000fe40000800000 */
[C---:B--2---:R-:W-:Y:S02]  /*10f80*/  SHF.L.U32 R5, R7.reuse, 0x1f, RZ ;  /* 0x0000001f07057819 */ /* 0x044fe400000006ff */
[----:B------:R-:W-:Y:S02]  /*10f90*/  LOP3.LUT R7, R7, R4, RZ, 0x3c, !PT ;  /* 0x0000000407077212 */ /* 0x000fe400078e3cff */
[----:B------:R-:W0:Y:S01]  /*10fa0*/  SYNCS.PHASECHK.TRANS64.TRYWAIT P0, [R6+URZ], R5 ;  /* 0x00000005060075a7 */ /* 0x000e22000800017f */
[----:B------:R-:W-:Y:S02]  /*10fb0*/  SEL R4, R2, RZ, P1 ;  /* 0x000000ff02047207 */ /* 0x000fe40000800000 */
[----:B------:R-:W-:-:S03]  /*10fc0*/  SHF.L.U32 R2, R7, 0x1f, RZ ;  /* 0x0000001f07027819 */ /* 0x000fc600000006ff */
[----:B------:R-:W-:Y:S01]  /*10fd0*/  IMAD R3, R4, 0x8, R3 ;  /* 0x0000000804037824 */ /* 0x000fe200078e0203 */
[----:B0-----:R-:W-:Y:S06]  /*10fe0*/  @!P0 BRA `(.L_x_126) ;  /* 0x0000001400148947 */ /* 0x001fec0003800000 */
.L_x_171:
[----:B------:R-:W1:Y:S02]  /*10ff0*/  SYNCS.PHASECHK.TRANS64.TRYWAIT P0, [R3+URZ], R2 ;  /* 0x00000002030075a7 */ /* 0x000e64000800017f */
[----:B-1----:R-:W-:Y:S05]  /*11000*/  @!P0 BRA `(.L_x_127) ;  /* 0x0000001400208947 */ /* 0x002fea0003800000 */
.L_x_172:
[----:B------:R-:W-:Y:S05]  /*11010*/  @!P2 BRA `(.L_x_128) ;  /* 0x000000000004a947 */ /* 0x000fea0003800000 */
[----:B------:R-:W-:Y:S01]  /*11020*/  BPT.TRAP 0x1 ;  /* 0x000000040000795c */ /* 0x000fe20000300000 */
.L_x_128:
[----:B-1----:R-:W-:-:S05]  /*11030*/  VIADD R3, R0, 0x36860 ;  /* 0x0003686000037836 */ /* 0x002fca0000000000 */
[----:B------:R-:W-:-:S04]  /*11040*/  LEA R18, R18, R3, 0x3 ;  /* 0x0000000312127211 */ /* 0x000fc800078e18ff */
[----:B------:R-:W1:Y:S02]  /*11050*/  SYNCS.PHASECHK.TRANS64.TRYWAIT P0, [R18+URZ], R5 ;  /* 0x00000005120075a7 */ /* 0x000e64000800017f */
[----:B-1----:R-:W-:Y:S05]  /*11060*/  @!P0 BRA `(.L_x_129) ;  /* 0x00000014001c8947 */ /* 0x002fea0003800000 */
.L_x_173:
[----:B------:R-:W-:-:S07]  /*11070*/  IMAD R3, R4, 0x8, R3 ;  /* 0x0000000804037824 */ /* 0x000fce00078e0203 */
.L_x_130:
[----:B--2---:R2:W4:Y:S02]  /*11080*/  SYNCS.PHASECHK.TRANS64.TRYWAIT P0, [R3+URZ], R2 ;  /* 0x00000002030075a7 */ /* 0x004524000800017f */
[----:B----4-:R-:W-:Y:S05]  /*11090*/  @!P0 NANOSLEEP.SYNCS 0x989680 ;  /* 0x009896800000895d */ /* 0x010fea0003900000 */
[----:B------:R-:W4:Y:S02]  /*110a0*/  @!P0 SYNCS.PHASECHK.TRANS64 P0, [R3+URZ], R2 ;  /* 0x00000002030085a7 */ /* 0x000f24000800007f */
[----:B----4-:R-:W-:Y:S05]  /*110b0*/  @!P0 BRA `(.L_x_130) ;  /* 0xfffffffc00f08947 */ /* 0x010fea000383ffff */
.L_x_123:
[----:B------:R-:W-:Y:S05]  /*110c0*/  BSYNC B0 ;  /* 0x0000000000007941 */ /* 0x000fea0003800000 */
.L_x_122:
[----:B------:R-:W-:Y:S05]  /*110d0*/  EXIT ;  /* 0x000000000000794d */ /* 0x000fea0003800000 */
.L_x_10:
[----:B0-----:R-:W-:-:S04]  /*110e0*/  IMAD.U32 R3, RZ, RZ, UR37 ;  /* 0x00000025ff037e24 */ /* 0x001fc8000f8e00ff */
[----:B------:R0:W1:Y:S03]  /*110f0*/  SYNCS.PHASECHK.TRANS64.TRYWAIT P1, [R3+URZ+0x36800], R0 ;  /* 0x03680000030075a7 */ /* 0x000066000802017f */
[----:B-1----:R-:W-:Y:S05]  /*11100*/  @!P1 NANOSLEEP.SYNCS 0x989680 ;  /* 0x009896800000995d */ /* 0x002fea0003900000 */
[----:B------:R-:W1:Y:S02]  /*11110*/  @!P1 SYNCS.PHASECHK.TRANS64 P1, [R3+URZ+0x36800], R0 ;  /* 0x03680000030095a7 */ /* 0x000e64000802007f */
[----:B-1----:R-:W-:Y:S05]  /*11120*/  @!P1 BRA `(.L_x_10) ;  /* 0xfffffffc00ec9947 */ /* 0x002fea000383ffff */
[----:B------:R-:W-:Y:S05]  /*11130*/  BRA `(.L_x_131) ;  /* 0xffffff00001c7947 */ /* 0x000fea000383ffff */
.L_x_14:
[----:B-1----:R1:W2:Y:S02]  /*11140*/  SYNCS.PHASECHK.TRANS64.TRYWAIT P2, [R0+URZ+0x36830], R3 ;  /* 0x03683003000075a7 */ /* 0x0022a4000804017f */
[----:B--2---:R-:W-:Y:S05]  /*11150*/  @!P2 NANOSLEEP.SYNCS 0x989680 ;  /* 0x009896800000a95d */ /* 0x004fea0003900000 */
[----:B------:R-:W2:Y:S02]  /*11160*/  @!P2 SYNCS.PHASECHK.TRANS64 P2, [R0+URZ+0x36830], R3 ;  /* 0x036830030000a5a7 */ /* 0x000ea4000804007f */
[----:B--2---:R-:W-:Y:S05]  /*11170*/  @!P2 BRA `(.L_x_14) ;  /* 0xfffffffc00f0a947 */ /* 0x004fea000383ffff */
[----:B------:R-:W-:Y:S05]  /*11180*/  BRA `(.L_x_13) ;  /* 0xffffff0000487947 */ /* 0x000fea000383ffff */
.L_x_19:
[----:B-1----:R-:W-:-:S04]  /*11190*/  IMAD.U32 R8, RZ, RZ, UR7 ;  /* 0x00000007ff087e24 */ /* 0x002fc8000f8e00ff */
[----:B------:R1:W2:Y:S03]  /*111a0*/  SYNCS.PHASECHK.TRANS64.TRYWAIT P2, [R8+URZ+0x36830], R5 ;  /* 0x03683005080075a7 */ /* 0x0002a6000804017f */
[----:B--2---:R-:W-:Y:S05]  /*111b0*/  @!P2 NANOSLEEP.SYNCS 0x989680 ;  /* 0x009896800000a95d */ /* 0x004fea0003900000 */
[----:B------:R-:W2:Y:S02]  /*111c0*/  @!P2 SYNCS.PHASECHK.TRANS64 P2, [R8+URZ+0x36830], R5 ;  /* 0x036830050800a5a7 */ /* 0x000ea4000804007f */
[----:B--2---:R-:W-:Y:S05]  /*111d0*/  @!P2 BRA `(.L_x_19) ;  /* 0xfffffffc00eca947 */ /* 0x004fea000383ffff */
[----:B------:R-:W-:Y:S05]  /*111e0*/  BRA `(.L_x_18) ;  /* 0xffffff4c00307947 */ /* 0x000fea000383ffff */
.L_x_23:
[----:B01----:R-:W-:-:S04]  /*111f0*/  IMAD.U32 R5, RZ, RZ, UR10 ;  /* 0x0000000aff057e24 */ /* 0x003fc8000f8e00ff */
[----:B------:R0:W1:Y:S03]  /*11200*/  SYNCS.PHASECHK.TRANS64.TRYWAIT P2, [R5+URZ+0x36850], R0 ;  /* 0x03685000050075a7 */ /* 0x000066000804017f */
[----:B-1----:R-:W-:Y:S05]  /*11210*/  @!P2 NANOSLEEP.SYNCS 0x989680 ;  /* 0x009896800000a95d */ /* 0x002fea0003900000 */
[----:B------:R-:W1:Y:S02]  /*11220*/  @!P2 SYNCS.PHASECHK.TRANS64 P2, [R5+URZ+0x36850], R0 ;  /* 0x036850000500a5a7 */ /* 0x000e64000804007f */
[----:B-1----:R-:W-:Y:S05]  /*11230*/  @!P2 BRA `(.L_x_23) ;  /* 0xfffffffc00eca947 */ /* 0x002fea000383ffff */
[----:B------:R-:W-:Y:S05]  /*11240*/  BRA `(.L_x_22) ;  /* 0xffffff70007c7947 */ /* 0x000fea000383ffff */
.L_x_28:
[----:B-1----:R-:W-:-:S04]  /*11250*/  IMAD.U32 R9, RZ, RZ, UR12 ;  /* 0x0000000cff097e24 */ /* 0x002fc8000f8e00ff */
[----:B------:R1:W2:Y:S03]  /*11260*/  SYNCS.PHASECHK.TRANS64.TRYWAIT P0, [R9+URZ+0x36850], R0 ;  /* 0x03685000090075a7 */ /* 0x0002a6000800017f */
[----:B--2---:R-:W-:Y:S05]  /*11270*/  @!P0 NANOSLEEP.SYNCS 0x989680 ;  /* 0x009896800000895d */ /* 0x004fea0003900000 */
[----:B------:R-:W2:Y:S02]  /*11280*/  @!P0 SYNCS.PHASECHK.TRANS64 P0, [R9+URZ+0x36850], R0 ;  /* 0x03685000090085a7 */ /* 0x000ea4000800007f */
[----:B--2---:R-:W-:Y:S05]  /*11290*/  @!P0 BRA `(.L_x_28) ;  /* 0xfffffffc00ec8947 */ /* 0x004fea000383ffff */
[----:B------:R-:W-:Y:S05]  /*112a0*/  BRA `(.L_x_27) ;  /* 0xffffff9400087947 */ /* 0x000fea000383ffff */
.L_x_42:
[----:B0-----:R-:W0:Y:S01]  /*112b0*/  S2R R0, SR_TID.X ;  /* 0x0000000000007919 */ /* 0x001e220000002100 */
[----:B------:R-:W-:Y:S01]  /*112c0*/  BSSY B0, `(.L_x_132) ;  /* 0x000000a000007945 */ /* 0x000fe20003800000 */
[----:B------:R-:W-:Y:S02]  /*112d0*/  IMAD.MOV.U32 R12, RZ, RZ, RZ ;  /* 0x000000ffff0c7224 */ /* 0x000fe400078e00ff */
[----:B------:R-:W-:Y:S02]  /*112e0*/  IMAD.MOV.U32 R11, RZ, RZ, 0x1f ;  /* 0x0000001fff0b7424 */ /* 0x000fe400078e00ff */
[----:B------:R-:W-:Y:S01]  /*112f0*/  IMAD.MOV.U32 R15, RZ, RZ, -0x1 ;  /* 0xffffffffff0f7424 */ /* 0x000fe200078e00ff */
[----:B0-----:R-:W-:-:S04]  /*11300*/  SHF.R.U32.HI R0, RZ, 0x5, R0 ;  /* 0x00000005ff007819 */ /* 0x001fc80000011600 */
[----:B------:R-:W-:-:S04]  /*11310*/  LOP3.LUT R0, R0, 0x3, RZ, 0xc0, !PT ;  /* 0x0000000300007812 */ /* 0x000fc800078ec0ff */
[----:B------:R-:W-:-:S07]  /*11320*/  MOV R13, R0 ;  /* 0x00000000000d7202 */ /* 0x000fce0000000f00 */
[----:B--2---:R-:W-:Y:S05]  /*11330*/  WARPSYNC.COLLECTIVE R15, `(.L_x_133) ;  /* 0x000000000f087348 */ /* 0x004fea0003c00000 */
[----:B------:R0:W1:Y:S02]  /*11340*/  SHFL.IDX P6, R14, R13, R12, R11 ;  /* 0x0000000c0d0e7389 */ /* 0x00006400000c000b */
[----:B012---:R-:W-:Y:S01]  /*11350*/  ENDCOLLECTIVE ;  /* 0x000000000000791b */ /* 0x007fe20003800000 */
.L_x_133:
[----:B------:R-:W-:Y:S05]  /*11360*/  BSYNC B0 ;  /* 0x0000000000007941 */ /* 0x000fea0003800000 */
.L_x_132:
[----:B------:R-:W-:Y:S05]  /*11370*/  BRA `(.L_x_134) ;  /* 0xffffffbc00f47947 */ /* 0x000fea000383ffff */
.L_x_44:
[----:B------:R-:W-:Y:S01]  /*11380*/  BSSY B0, `(.L_x_135) ;  /* 0x0000006000007945 */ /* 0x000fe20003800000 */
[----:B------:R-:W-:-:S07]  /*11390*/  IMAD.MOV.U32 R15, RZ, RZ, -0x1 ;  /* 0xffffffffff0f7424 */ /* 0x000fce00078e00ff */
[----:B0-2---:R-:W-:Y:S05]  /*113a0*/  WARPSYNC.COLLECTIVE R15, `(.L_x_136) ;  /* 0x000000000f0c7348 */ /* 0x005fea0003c00000 */
[----:B------:R-:W-:Y:S02]  /*113b0*/  ELECT P6, UR62, PT ;  /* 0x00000000003e782f */ /* 0x000fe400038c0000 */
[----:B------:R-:W-:Y:S01]  /*113c0*/  MOV R14, UR62 ;  /* 0x0000003e000e7c02 */ /* 0x000fe20008000f00 */
[----:B0-2---:R-:W-:Y:S10]  /*113d0*/  ENDCOLLECTIVE ;  /* 0x000000000000791b */ /* 0x005ff40003800000 */
.L_x_136:
[----:B------:R-:W-:Y:S05]  /*113e0*/  BSYNC B0 ;  /* 0x0000000000007941 */ /* 0x000fea0003800000 */
.L_x_135:
[----:B------:R-:W-:Y:S05]  /*113f0*/  BRA `(.L_x_137) ;  /* 0xffffffbc00f47947 */ /* 0x000fea000383ffff */
.L_x_46:
[----:B0-----:R0:W3:Y:S02]  /*11400*/  SYNCS.PHASECHK.TRANS64.TRYWAIT P0, [R0+URZ+0x36840], R2 ;  /* 0x03684002000075a7 */ /* 0x0010e4000800017f */
[----:B---3--:R-:W-:Y:S05]  /*11410*/  @!P0 NANOSLEEP.SYNCS 0x989680 ;  /* 0x009896800000895d */ /* 0x008fea0003900000 */
[----:B------:R-:W3:Y:S02]  /*11420*/  @!P0 SYNCS.PHASECHK.TRANS64 P0, [R0+URZ+0x36840], R2 ;  /* 0x03684002000085a7 */ /* 0x000ee4000800007f */
[----:B---3--:R-:W-:Y:S05]  /*11430*/  @!P0 BRA `(.L_x_46) ;  /* 0xfffffffc00f08947 */ /* 0x008fea000383ffff */
[----:B------:R-:W-:Y:S05]  /*11440*/  BRA `(.L_x_138) ;  /* 0xffffffc000507947 */ /* 0x000fea000383ffff */
.L_x_49:
[----:B------:R-:W-:Y:S01]  /*11450*/  IMAD.MOV.U32 R13, RZ, RZ, R2 ;  /* 0x000000ffff0d7224 */ /* 0x000fe200078e0002 */
[----:B------:R-:W-:Y:S01]  /*11460*/  MOV R12, RZ ;  /* 0x000000ff000c7202 */ /* 0x000fe20000000f00 */
[----:B------:R-:W-:Y:S01]  /*11470*/  IMAD.MOV.U32 R11, RZ, RZ, 0x181f ;  /* 0x0000181fff0b7424 */ /* 0x000fe200078e00ff */
[----:B------:R-:W0:Y:S01]  /*11480*/  S2R R9, SR_TID.X ;  /* 0x0000000000097919 */ /* 0x000e220000002100 */
[----:B------:R-:W-:-:S07]  /*11490*/  IMAD.MOV.U32 R15, RZ, RZ, -0x1 ;  /* 0xffffffffff0f7424 */ /* 0x000fce00078e00ff */
[----:B0----5:R-:W-:Y:S05]  /*114a0*/  WARPSYNC.COLLECTIVE R15, `(.L_x_139) ;  /* 0x000000000f087348 */ /* 0x021fea0003c00000 */
[----:B------:R1:W2:Y:S02]  /*114b0*/  SHFL.IDX P6, R14, R13, R12, R11 ;  /* 0x0000000c0d0e7389 */ /* 0x0002a400000c000b */
[----:B012--5:R-:W-:Y:S01]  /*114c0*/  ENDCOLLECTIVE ;  /* 0x000000000000791b */ /* 0x027fe20003800000 */
.L_x_139:
[----:B------:R-:W-:Y:S02]  /*114d0*/  IMAD.MOV.U32 R13, RZ, RZ, R0 ;  /* 0x000000ffff0d7224 */ /* 0x000fe400078e0000 */
[----:B------:R-:W-:-:S07]  /*114e0*/  IMAD.MOV.U32 R6, RZ, RZ, R14 ;  /* 0x000000ffff067224 */ /* 0x000fce00078e000e */
[----:B------:R-:W-:Y:S05]  /*114f0*/  WARPSYNC.COLLECTIVE R15, `(.L_x_140) ;  /* 0x000000000f087348 */ /* 0x000fea0003c00000 */
[----:B------:R0:W1:Y:S02]  /*11500*/  SHFL.IDX P6, R14, R13, R12, R11 ;  /* 0x0000000c0d0e7389 */ /* 0x00006400000c000b */
[----:B01----:R-:W-:Y:S01]  /*11510*/  ENDCOLLECTIVE ;  /* 0x000000000000791b */ /* 0x003fe20003800000 */
.L_x_140:
[----:B------:R-:W-:Y:S01]  /*11520*/  ULDC UR4, c[0x0][0x288] ;  /* 0x0000a20000047ab9 */ /* 0x000fe20000000800 */
[----:B------:R-:W-:Y:S01]  /*11530*/  LOP3.LUT R9, R9, 0x7f, RZ, 0xc0, !PT ;  /* 0x0000007f09097812 */ /* 0x000fe200078ec0ff */
[----:B------:R-:W-:Y:S02]  /*11540*/  IMAD R3, R8, UR4, RZ ;  /* 0x0000000408037c24 */ /* 0x000fe4000f8e02ff */
[----:B------:R-:W0:Y:S01]  /*11550*/  S2R R8, SR_TID.X ;  /* 0x0000000000087919 */ /* 0x000e220000002100 */
[----:B------:R-:W-:-:S05]  /*11560*/  SHF.R.U32.HI R9, RZ, 0x3, R9 ;  /* 0x00000003ff097819 */ /* 0x000fca0000011609 */
[----:B------:R-:W-:Y:S02]  /*11570*/  IMAD.IADD R4, R9, 0x1, R4 ;  /* 0x0000000109047824 */ /* 0x000fe400078e0204 */
[----:B------:R-:W-:Y:S02]  /*11580*/  IMAD.MOV.U32 R13, RZ, RZ, R2 ;  /* 0x000000ffff0d7224 */ /* 0x000fe400078e0002 */
[----:B------:R-:W-:Y:S01]  /*11590*/  IMAD.MOV.U32 R12, RZ, RZ, 0x1 ;  /* 0x00000001ff0c7424 */ /* 0x000fe200078e00ff */
[C---:B------:R-:W-:Y:S01]  /*115a0*/  ISETP.GE.AND P3, PT, R4.reuse, R3, PT ;  /* 0x000000030400720c */ /* 0x040fe20003f66270 */
[----:B------:R-:W-:Y:S02]  /*115b0*/  VIADD R5, R4, 0x10 ;  /* 0x0000001004057836 */ /* 0x000fe40000000000 */
[----:B------:R-:W-:-:S10]  /*115c0*/  IMAD.MOV.U32 R7, RZ, RZ, R14 ;  /* 0x000000ffff077224 */ /* 0x000fd400078e000e */
[----:B0-----:R-:W-:Y:S05]  /*115d0*/  WARPSYNC.COLLECTIVE R15, `(.L_x_141) ;  /* 0x000000000f087348 */ /* 0x001fea0003c00000 */
[----:B------:R1:W2:Y:S02]  /*115e0*/  SHFL.IDX P6, R14, R13, R12, R11 ;  /* 0x0000000c0d0e7389 */ /* 0x0002a400000c000b */
[----:B012---:R-:W-:Y:S01]  /*115f0*/  ENDCOLLECTIVE ;  /* 0x000000000000791b */ /* 0x007fe20003800000 */
.L_x_141:
[----:B------:R-:W-:Y:S01]  /*11600*/  SHF.L.U32 R8, R8, 0x3, RZ ;  /* 0x0000000308087819 */ /* 0x000fe200000006ff */
[----:B------:R-:W-:-:S03]  /*11610*/  IMAD.MOV.U32 R13, RZ, RZ, R0 ;  /* 0x000000ffff0d7224 */ /* 0x000fc600078e0000 */
[----:B------:R-:W-:-:S04]  /*11620*/  LOP3.LUT R8, R8, 0x38, RZ, 0xc0, !PT ;  /* 0x0000003808087812 */ /* 0x000fc800078ec0ff */
[----:B------:R-:W-:-:S05]  /*11630*/  @!P3 LEA R7, P5, R8, R7, 0x1 ;  /* 0x000000070807b211 */ /* 0x000fca00078a08ff */
[----:B------:R-:W-:Y:S01]  /*11640*/  @!P3 IMAD.X R6, RZ, RZ, R6, P5 ;  /* 0x000000ffff06b224 */ /* 0x000fe200028e0606 */
[----:B------:R-:W-:-:S07]  /*11650*/  MOV R9, R14 ;  /* 0x0000000e00097202 */ /* 0x000fce0000000f00 */
[----:B------:R-:W-:Y:S05]  /*11660*/  WARPSYNC.COLLECTIVE R15, `(.L_x_142) ;  /* 0x000000000f087348 */ /* 0x000fea0003c00000 */
[----:B------:R0:W1:Y:S02]  /*11670*/  SHFL.IDX P6, R14, R13, R12, R11 ;  /* 0x0000000c0d0e7389 */ /* 0x00006400000c000b */
[----:B01----:R-:W-:Y:S01]  /*11680*/  ENDCOLLECTIVE ;  /* 0x000000000000791b */ /* 0x003fe20003800000 */
.L_x_142:
[----:B------:R-:W-:-:S04]  /*11690*/  @!P3 LOP3.LUT R7, R7, R6, RZ, 0x3c, !PT ;  /* 0x000000060707b212 */ /* 0x000fc800078e3cff */
[----:B------:R-:W-:-:S04]  /*116a0*/  @!P3 LOP3.LUT R6, R7, R6, RZ, 0x3c, !PT ;  /* 0x000000060706b212 */ /* 0x000fc800078e3cff */
[----:B------:R-:W-:Y:S01]  /*116b0*/  @!P3 LOP3.LUT R7, R7, R6, RZ, 0x3c, !PT ;  /* 0x000000060707b212 */ /* 0x000fe200078e3cff */
[----:B------:R-:W-:-:S04]  /*116c0*/  IMAD.MOV.U32 R13, RZ, RZ, R2 ;  /* 0x000000ffff0d7224 */ /* 0x000fc800078e0002 */
[----:B------:R-:W-:Y:S01]  /*116d0*/  @!PT LDS RZ, [RZ] ;  /* 0x00000000fffff984 */ /* 0x000fe20000000800 */
[----:B------:R-:W-:Y:S01]  /*116e0*/  @!PT LDS RZ, [RZ] ;  /* 0x00000000fffff984 */ /* 0x000fe20000000800 */
[----:B------:R-:W-:Y:S01]  /*116f0*/  @!PT LDS RZ, [RZ] ;  /* 0x00000000fffff984 */ /* 0x000fe20000000800 */
[----:B------:R0:W-:Y:S01]  /*11700*/  @!P3 LDGSTS.E.BYPASS.LTC128B.128 [R10+0x15400], desc[UR60][R6.64], !P0 ;  /* 0x15400000060abfae */ /* 0x0001e2000c101d7c */
[----:B------:R-:W-:-:S03]  /*11710*/  IMAD.MOV.U32 R12, RZ, RZ, 0x2 ;  /* 0x00000002ff0c7424 */ /* 0x000fc600078e00ff */
[----:B------:R0:W-:Y:S04]  /*11720*/  @!P3 LDGSTS.E.BYPASS.LTC128B.128 [R10+0x19400], desc[UR60][R6.64+0x80], !P1 ;  /* 0x19400080060abfae */ /* 0x0001e8000c901d7c */
[----:B------:R0:W-:Y:S01]  /*11730*/  @!P3 LDGSTS.E.BYPASS.LTC128B.128 [R10+0x1d400], desc[UR60][R6.64+0x100], !P2 ;  /* 0x1d400100060abfae */ /* 0x0001e2000d101d7c */
[----:B------:R-:W-:Y:S01]  /*11740*/  ISETP.GE.AND P3, PT, R5, R3, PT ;  /* 0x000000030500720c */ /* 0x000fe20003f66270 */
[----:B------:R-:W-:-:S12]  /*11750*/  IMAD.MOV.U32 R5, RZ, RZ, R14 ;  /* 0x000000ffff057224 */ /* 0x000fd800078e000e */
[----:B0-----:R-:W-:Y:S05]  /*11760*/  WARPSYNC.COLLECTIVE R15, `(.L_x_143) ;  /* 0x000000000f087348 */ /* 0x001fea0003c00000 */
[----:B------:R1:W2:Y:S02]  /*11770*/  SHFL.IDX P6, R14, R13, R12, R11 ;  /* 0x0000000c0d0e7389 */ /* 0x0002a400000c000b */
[----:B012---:R-:W-:Y:S01]  /*11780*/  ENDCOLLECTIVE ;  /* 0x000000000000791b */ /* 0x007fe20003800000 */
.L_x_143:
[----:B------:R-:W-:Y:S01]  /*11790*/  @!P3 LEA R8, P5, R8, R5, 0x1 ;  /* 0x000000050808b211 */ /* 0x000fe200078a08ff */
[----:B------:R-:W-:-:S04]  /*117a0*/  IMAD.MOV.U32 R13, RZ, RZ, R0 ;  /* 0x000000ffff0d7224 */ /* 0x000fc800078e0000 */
[----:B------:R-:W-:Y:S02]  /*117b0*/  @!P3 IMAD.X R5, RZ, RZ, R9, P5 ;  /* 0x000000ffff05b224 */ /* 0x000fe400028e0609 */
[----:B------:R-:W0:Y:S01]  /*117c0*/  S2R R9, SR_TID.X ;  /* 0x0000000000097919 */ /* 0x000e220000002100 */
[----:B------:R-:W-:Y:S02]  /*117d0*/  @!P3 IMAD.MOV.U32 R6, RZ, RZ, R8 ;  /* 0x000000ffff06b224 */ /* 0x000fe400078e0008 */
[----:B------:R-:W-:Y:S01]  /*117e0*/  @!P3 IMAD.MOV.U32 R7, RZ, RZ, R5 ;  /* 0x000000ffff07b224 */ /* 0x000fe200078e0005 */
[----:B------:R-:W-:-:S04]  /*117f0*/  IADD3 R5, R4, 0x20, RZ ;  /* 0x0000002004057810 */ /* 0x000fc80007ffe0ff */
[----:B------:R-:W-:Y:S01]  /*11800*/  @!PT LDS RZ, [RZ] ;  /* 0x00000000fffff984 */ /* 0x000fe20000000800 */
[----:B------:R-:W-:Y:S01]  /*11810*/  @!PT LDS RZ, [RZ] ;  /* 0x00000000fffff984 */ /* 0x000fe20000000800 */
[----:B------:R-:W-:Y:S01]  /*11820*/  @!PT LDS RZ, [RZ] ;  /* 0x00000000fffff984 */ /* 0x000fe20000000800 */
[----:B------:R1:W-:Y:S04]  /*11830*/  @!P3 LDGSTS.E.BYPASS.LTC128B.128 [R10+0x15c00], desc[UR60][R6.64], !P0 ;  /* 0x15c00000060abfae */ /* 0x0003e8000c101d7c */
[----:B------:R1:W-:Y:S04]  /*11840*/  @!P3 LDGSTS.E.BYPASS.LTC128B.128 [R10+0x19c00], desc[UR60][R6.64+0x80], !P1 ;  /* 0x19c00080060abfae */ /* 0x0003e8000c901d7c */
[----:B------:R1:W-:Y:S01]  /*11850*/  @!P3 LDGSTS.E.BYPASS.LTC128B.128 [R10+0x1dc00], desc[UR60][R6.64+0x100], !P2 ;  /* 0x1dc00100060abfae */ /* 0x0003e2000d101d7c */
[----:B------:R-:W-:Y:S01]  /*11860*/  ISETP.GE.AND P3, PT, R5, R3, PT ;  /* 0x000000030500720c */ /* 0x000fe20003f66270 */
[----:B------:R-:W-:-:S12]  /*11870*/  IMAD.MOV.U32 R5, RZ, RZ, R14 ;  /* 0x000000ffff057224 */ /* 0x000fd800078e000e */
[----:B01----:R-:W-:Y:S05]  /*11880*/  WARPSYNC.COLLECTIVE R15, `(.L_x_144) ;  /* 0x000000000f087348 */ /* 0x003fea0003c00000 */
[----:B------:R2:W3:Y:S02]  /*11890*/  SHFL.IDX P6, R14, R13, R12, R11 ;  /* 0x0000000c0d0e7389 */ /* 0x0004e400000c000b */
[----:B0123--:R-:W-:Y:S01]  /*118a0*/  ENDCOLLECTIVE ;  /* 0x000000000000791b */ /* 0x00ffe20003800000 */
.L_x_144:
[----:B------:R-:W-:Y:S02]  /*118b0*/  IMAD.SHL.U32 R9, R9, 0x8, RZ ;  /* 0x0000000809097824 */ /* 0x000fe400078e00ff */
[----:B------:R-:W-:Y:S01]  /*118c0*/  IMAD.MOV.U32 R13, RZ, RZ, R2 ;  /* 0x000000ffff0d7224 */ /* 0x000fe200078e0002 */
[----:B------:R-:W-:Y:S02]  /*118d0*/  MOV R12, 0x3 ;  /* 0x00000003000c7802 */ /* 0x000fe40000000f00 */
[----:B------:R-:W-:Y:S02]  /*118e0*/  LOP3.LUT R9, R9, 0x38, RZ, 0xc0, !PT ;  /* 0x0000003809097812 */ /* 0x000fe400078ec0ff */
[----:B------:R-:W-:-:S07]  /*118f0*/  MOV R8, R14 ;  /* 0x0000000e00087202 */ /* 0x000fce0000000f00 */
[----:B------:R-:W-:Y:S05]  /*11900*/  WARPSYNC.COLLECTIVE R15, `(.L_x_145) ;  /* 0x000000000f087348 */ /* 0x000fea0003c00000 */
[----:B------:R0:W1:Y:S02]  /*11910*/  SHFL.IDX P6, R14, R13, R12, R11 ;  /* 0x0000000c0d0e7389 */ /* 0x00006400000c000b */
[----:B01----:R-:W-:Y:S01]  /*11920*/  ENDCOLLECTIVE ;  /* 0x000000000000791b */ /* 0x003fe20003800000 */
.L_x_145:
[----:B------:R-:W-:-:S05]  /*11930*/  @!P3 LEA R8, P4, R9, R8, 0x1 ;  /* 0x000000080908b211 */ /* 0x000fca00078808ff */
[----:B------:R-:W-:Y:S02]  /*11940*/  @!P3 IMAD.X R9, RZ, RZ, R5, P4 ;  /* 0x000000ffff09b224 */ /* 0x000fe400020e0605 */
[----:B------:R-:W-:Y:S02]  /*11950*/  @!P3 IMAD.MOV.U32 R6, RZ, RZ, R8 ;  /* 0x000000ffff06b224 */ /* 0x000fe400078e0008 */
[----:B------:R-:W-:Y:S02]  /*11960*/  @!P3 IMAD.MOV.U32 R7, RZ, RZ, R9 ;  /* 0x000000ffff07b224 */ /* 0x000fe400078e0009 */
[----:B------:R-:W0:Y:S01]  /*11970*/  S2R R9, SR_TID.X ;  /* 0x0000000000097919 */ /* 0x000e220000002100 */
[C---:B------:R-:W-:Y:S02]  /*11980*/  VIADD R5, R4.reuse, 0x30 ;  /* 0x0000003004057836 */ /* 0x040fe40000000000 */
[----:B------:R-:W-:Y:S01]  /*11990*/  IMAD.MOV.U32 R13, RZ, RZ, R0 ;  /* 0x000000ffff0d7224 */ /* 0x000fe200078e0000 */
[----:B------:R-:W-:Y:S01]  /*119a0*/  @!PT LDS RZ, [RZ] ;  /* 0x00000000fffff984 */ /* 0x000fe20000000800 */
[----:B------:R-:W-:Y:S01]  /*119b0*/  @!PT LDS RZ, [RZ] ;  /* 0x00000000fffff984 */ /* 0x000fe20000000800 */
[----:B------:R-:W-:Y:S01]  /*119c0*/  @!PT LDS RZ, [RZ] ;  /* 0x00000000fffff984 */ /* 0x000fe20000000800 */
[----:B------:R1:W-:Y:S01]  /*119d0*/  @!P3 LDGSTS.E.BYPASS.LTC128B.128 [R10+0x16400], desc[UR60][R6.64], !P0 ;  /* 0x16400000060abfae */ /* 0x0003e2000c101d7c */
[----:B------:R-:W-:-:S03]  /*119e0*/  VIADD R8, R4, 0x60 ;  /* 0x0000006004087836 */ /* 0x000fc60000000000 */
[----:B------:R1:W-:Y:S04]  /*119f0*/  @!P3 LDGSTS.E.BYPASS.LTC128B.128 [R10+0x1a400], desc[UR60][R6.64+0x80], !P1 ;  /* 0x1a400080060abfae */ /* 0x0003e8000c901d7c */
[----:B------:R1:W-:Y:S01]  /*11a00*/  @!P3 LDGSTS.E.BYPASS.LTC128B.128 [R10+0x1e400], desc[UR60][R6.64+0x100], !P2 ;  /* 0x1e400100060abfae */ /* 0x0003e2000d101d7c */
[----:B------:R-:W-:Y:S01]  /*11a10*/  ISETP.GE.AND P3, PT, R5, R3, PT ;  /* 0x000000030500720c */ /* 0x000fe20003f66270 */
[----:B------:R-:W-:-:S12]  /*11a20*/  IMAD.MOV.U32 R5, RZ, RZ, R14 ;  /* 0x000000ffff057224 */ /* 0x000fd800078e000e */
[----:B01----:R-:W-:Y:S05]  /*11a30*/  WARPSYNC.COLLECTIVE R15, `(.L_x_146) ;  /* 0x000000000f087348 */ /* 0x003fea0003c00000 */
[----:B------:R2:W3:Y:S02]  /*11a40*/  SHFL.IDX P6, R14, R13, R12, R11 ;  /* 0x0000000c0d0e7389 */ /* 0x0004e400000c000b */
[----:B0123--:R-:W-:Y:S01]  /*11a50*/  ENDCOLLECTIVE ;  /* 0x000000000000791b */ /* 0x00ffe20003800000 */
.L_x_146:
[----:B------:R-:W-:Y:S02]  /*11a60*/  IMAD.MOV.U32 R13, RZ, RZ, R2 ;  /* 0x000000ffff0d7224 */ /* 0x000fe400078e0002 */
[----:B------:R-:W-:Y:S02]  /*11a70*/  IMAD.MOV.U32 R12, RZ, RZ, 0x4 ;  /* 0x00000004ff0c7424 */ /* 0x000fe400078e00ff */
[----:B------:R-:W-:-:S05]  /*11a80*/  IMAD.SHL.U32 R9, R9, 0x8, RZ ;  /* 0x0000000809097824 */ /* 0x000fca00078e00ff */
[----:B------:R-:W-:Y:S01]  /*11a90*/  LOP3.LUT R9, R9, 0x38, RZ, 0xc0, !PT ;  /* 0x0000003809097812 */ /* 0x000fe200078ec0ff */
[----:B------:R-:W-:-:S07]  /*11aa0*/  IMAD.MOV.U32 R6, RZ, RZ, R14 ;  /* 0x000000ffff067224 */ /* 0x000fce00078e000e */
[----:B------:R-:W-:Y:S05]  /*11ab0*/  WARPSYNC.COLLECTIVE R15, `(.L_x_147) ;  /* 0x000000000f087348 */ /* 0x000fea0003c00000 */
[----:B------:R0:W1:Y:S02]  /*11ac0*/  SHFL.IDX P6, R14, R13, R12, R11 ;  /* 0x0000000c0d0e7389 */ /* 0x00006400000c000b */
[----:B01----:R-:W-:Y:S01]  /*11ad0*/  ENDCOLLECTIVE ;  /* 0x000000000000791b */ /* 0x003fe20003800000 */
.L_x_147:
[----:B------:R-:W-:-:S05]  /*11ae0*/  @!P3 LEA R6, P4, R9, R6, 0x1 ;  /* 0x000000060906b211 */ /* 0x000fca00078808ff */
[----:B------:R-:W-:-:S05]  /*11af0*/  @!P3 IMAD.X R5, RZ, RZ, R5, P4 ;  /* 0x000000ffff05b224 */ /* 0x000fca00020e0605 */
[----:B------:R-:W-:Y:S01]  /*11b00*/  @!P3 MOV R7, R5 ;  /* 0x000000050007b202 */ /* 0x000fe20000000f00 */
[----:B------:R-:W-:Y:S02]  /*11b10*/  VIADD R5, R4, 0x40 ;  /* 0x0000004004057836 */ /* 0x000fe40000000000 */
[----:B------:R-:W-:Y:S02]  /*11b20*/  IMAD.MOV.U32 R13, RZ, RZ, R0 ;  /* 0x000000ffff0d7224 */ /* 0x000fe400078e0000 */
        /* <DEDUP_REMOVED lines=8> */
[----:B0-----:R-:W-:Y:S05]  /*11bb0*/  WARPSYNC.COLLECTIVE R15, `(.L_x_148) ;  /* 0x000000000f087348 */ /* 0x001fea0003c00000 */
[----:B------:R1:W2:Y:S02]  /*11bc0*/  SHFL.IDX P6, R14, R13, R12, R11 ;  /* 0x0000000c0d0e7389 */ /* 0x0002a400000c000b */
[----:B012---:R-:W-:Y:S01]  /*11bd0*/  ENDCOLLECTIVE ;  /* 0x000000000000791b */ /* 0x007fe20003800000 */
.L_x_148:
[----:B------:R-:W-:Y:S02]  /*11be0*/  IMAD.MOV.U32 R13, RZ, RZ, R2 ;  /* 0x000000ffff0d7224 */ /* 0x000fe400078e0002 */
[----:B------:R-:W-:Y:S01]  /*11bf0*/  IMAD.MOV.U32 R12, RZ, RZ, 0x5 ;  /* 0x00000005ff0c7424 */ /* 0x000fe200078e00ff */
[----:B------:R-:W-:-:S07]  /*11c00*/  MOV R6, R14 ;  /* 0x0000000e00067202 */ /* 0x000fce0000000f00 */
[----:B------:R-:W-:Y:S05]  /*11c10*/  WARPSYNC.COLLECTIVE R15, `(.L_x_149) ;  /* 0x000000000f087348 */ /* 0x000fea0003c00000 */
[----:B------:R0:W1:Y:S02]  /*11c20*/  SHFL.IDX P6, R14, R13, R12, R11 ;  /* 0x0000000c0d0e7389 */ /* 0x00006400000c000b */
[----:B01----:R-:W-:Y:S01]  /*11c30*/  ENDCOLLECTIVE ;  /* 0x000000000000791b */ /* 0x003fe20003800000 */
.L_x_149:
[----:B------:R-:W-:-:S05]  /*11c40*/  @!P3 LEA R6, P4, R9, R6, 0x1 ;  /* 0x000000060906b211 */ /* 0x000fca00078808ff */
[----:B------:R-:W-:-:S04]  /*11c50*/  @!P3 IMAD.X R5, RZ, RZ, R5, P4 ;  /* 0x000000ffff05b224 */ /* 0x000fc800020e0605 */
[----:B------:R-:W-:Y:S02]  /*11c60*/  @!P3 IMAD.MOV.U32 R7, RZ, RZ, R5 ;  /* 0x000000ffff07b224 */ /* 0x000fe400078e0005 */
[----:B------:R-:W-:Y:S02]  /*11c70*/  VIADD R5, R4, 0x50 ;  /* 0x0000005004057836 */ /* 0x000fe40000000000 */
[----:B------:R-:W-:Y:S01]  /*11c80*/  IMAD.MOV.U32 R13, RZ, RZ, R0 ;  /* 0x000000ffff0d7224 */ /* 0x000fe200078e0000 */
[----:B------:R-:W-:Y:S01]  /*11c90*/  @!PT LDS RZ, [RZ] ;  /* 0x00000000fffff984 */ /* 0x000fe20000000800 */
[----:B------:R-:W-:Y:S01]  /*11ca0*/  @!PT LDS RZ, [RZ] ;  /* 0x00000000fffff984 */ /* 0x000fe20000000800 */
[----:B------:R-:W-:Y:S01]  /*11cb0*/  @!PT LDS RZ, [RZ] ;  /* 0x00000000fffff984 */ /* 0x000fe20000000800 */
[----:B------:R0:W-:Y:S04]  /*11cc0*/  @!P3 LDGSTS.E.BYPASS.LTC128B.128 [R10+0x17400], desc[UR60][R6.64], !P0 ;  /* 0x17400000060abfae */ /* 0x0001e8000c101d7c */
[----:B------:R0:W-:Y:S04]  /*11cd0*/  @!P3 LDGSTS.E.BYPASS.LTC128B.128 [R10+0x1b400], desc[UR60][R6.64+0x80], !P1 ;  /* 0x1b400080060abfae */ /* 0x0001e8000c901d7c */
[----:B------:R0:W-:Y:S01]  /*11ce0*/  @!P3 LDGSTS.E.BYPASS.LTC128B.128 [R10+0x1f400], desc[UR60][R6.64+0x100], !P2 ;  /* 0x1f400100060abfae */ /* 0x0001e2000d101d7c */
[----:B------:R-:W-:-:S02]  /*11cf0*/  ISETP.GE.AND P3, PT, R5, R3, PT ;  /* 0x000000030500720c */ /* 0x000fc40003f66270 */
[----:B------:R-:W-:-:S11]  /*11d00*/  MOV R5, R14 ;  /* 0x0000000e00057202 */ /* 0x000fd60000000f00 */
[----:B0-----:R-:W-:Y:S05]  /*11d10*/  WARPSYNC.COLLECTIVE R15, `(.L_x_150) ;  /* 0x000000000f087348 */ /* 0x001fea0003c00000 */
[----:B------:R1:W2:Y:S02]  /*11d20*/  SHFL.IDX P6, R14, R13, R12, R11 ;  /* 0x0000000c0d0e7389 */ /* 0x0002a400000c000b */
[----:B012---:R-:W-:Y:S01]  /*11d30*/  ENDCOLLECTIVE ;  /* 0x000000000000791b */ /* 0x007fe20003800000 */
.L_x_150:
[----:B------:R-:W-:Y:S01]  /*11d40*/  IMAD.MOV.U32 R13, RZ, RZ, R2 ;  /* 0x000000ffff0d7224 */ /* 0x000fe200078e0002 */
[----:B------:R-:W-:Y:S01]  /*11d50*/  MOV R12, 0x6 ;  /* 0x00000006000c7802 */ /* 0x000fe20000000f00 */
[----:B------:R-:W-:-:S07]  /*11d60*/  IMAD.MOV.U32 R6, RZ, RZ, R14 ;  /* 0x000000ffff067224 */ /* 0x000fce00078e000e */
[----:B------:R-:W-:Y:S05]  /*11d70*/  WARPSYNC.COLLECTIVE R15, `(.L_x_151) ;  /* 0x000000000f087348 */ /* 0x000fea0003c00000 */
[----:B------:R0:W1:Y:S02]  /*11d80*/  SHFL.IDX P6, R14, R13, R12, R11 ;  /* 0x0000000c0d0e7389 */ /* 0x00006400000c000b */
[----:B01----:R-:W-:Y:S01]  /*11d90*/  ENDCOLLECTIVE ;  /* 0x000000000000791b */ /* 0x003fe20003800000 */
.L_x_151:
[----:B------:R-:W-:-:S05]  /*11da0*/  @!P3 LEA R6, P4, R9, R6, 0x1 ;  /* 0x000000060906b211 */ /* 0x000fca00078808ff */
[----:B------:R-:W-:Y:S01]  /*11db0*/  @!P3 IMAD.X R5, RZ, RZ, R5, P4 ;  /* 0x000000ffff05b224 */ /* 0x000fe200020e0605 */
[----:B------:R-:W-:-:S03]  /*11dc0*/  ISETP.GE.AND P4, PT, R8, R3, PT ;  /* 0x000000030800720c */ /* 0x000fc60003f86270 */
[----:B------:R-:W-:Y:S02]  /*11dd0*/  @!P3 IMAD.MOV.U32 R7, RZ, RZ, R5 ;  /* 0x000000ffff07b224 */ /* 0x000fe400078e0005 */
[----:B------:R-:W-:-:S03]  /*11de0*/  IMAD.MOV.U32 R13, RZ, RZ, R0 ;  /* 0x000000ffff0d7224 */ /* 0x000fc600078e0000 */
[----:B------:R-:W-:Y:S01]  /*11df0*/  @!PT LDS RZ, [RZ] ;  /* 0x00000000fffff984 */ /* 0x000fe20000000800 */
[----:B------:R-:W-:Y:S01]  /*11e00*/  @!PT LDS RZ, [RZ] ;  /* 0x00000000fffff984 */ /* 0x000fe20000000800 */
[----:B------:R-:W-:Y:S01]  /*11e10*/  @!PT LDS RZ, [RZ] ;  /* 0x00000000fffff984 */ /* 0x000fe20000000800 */
[----:B------:R0:W-:Y:S04]  /*11e20*/  @!P3 LDGSTS.E.BYPASS.LTC128B.128 [R10+0x17c00], desc[UR60][R6.64], !P0 ;  /* 0x17c00000060abfae */ /* 0x0001e8000c101d7c */
[----:B------:R0:W-:Y:S01]  /*11e30*/  @!P3 LDGSTS.E.BYPASS.LTC128B.128 [R10+0x1bc00], desc[UR60][R6.64+0x80], !P1 ;  /* 0x1bc00080060abfae */ /* 0x0001e2000c901d7c */
[----:B------:R-:W-:-:S03]  /*11e40*/  IMAD.MOV.U32 R5, RZ, RZ, R14 ;  /* 0x000000ffff057224 */ /* 0x000fc600078e000e */
[----:B------:R0:W-:Y:S04]  /*11e50*/  @!P3 LDGSTS.E.BYPASS.LTC128B.128 [R10+0x1fc00], desc[UR60][R6.64+0x100], !P2 ;  /* 0x1fc00100060abfae */ /* 0x0001e8000d101d7c */
[----:B0-----:R-:W-:Y:S05]  /*11e60*/  WARPSYNC.COLLECTIVE R15, `(.L_x_152) ;  /* 0x000000000f087348 */ /* 0x001fea0003c00000 */
[----:B------:R1:W2:Y:S02]  /*11e70*/  SHFL.IDX P6, R14, R13, R12, R11 ;  /* 0x0000000c0d0e7389 */ /* 0x0002a400000c000b */
[----:B012---:R-:W-:Y:S01]  /*11e80*/  ENDCOLLECTIVE ;  /* 0x000000000000791b */ /* 0x007fe20003800000 */
.L_x_152:
[----:B------:R-:W-:Y:S02]  /*11e90*/  IMAD.MOV.U32 R13, RZ, RZ, R2 ;  /* 0x000000ffff0d7224 */ /* 0x000fe400078e0002 */
[----:B------:R-:W-:Y:S02]  /*11ea0*/  IMAD.MOV.U32 R12, RZ, RZ, 0x7 ;  /* 0x00000007ff0c7424 */ /* 0x000fe400078e00ff */
[----:B------:R-:W-:-:S07]  /*11eb0*/  IMAD.MOV.U32 R6, RZ, RZ, R14 ;  /* 0x000000ffff067224 */ /* 0x000fce00078e000e */
[----:B------:R-:W-:Y:S05]  /*11ec0*/  WARPSYNC.COLLECTIVE R15, `(.L_x_153) ;  /* 0x000000000f087348 */ /* 0x000fea0003c00000 */
[----:B------:R0:W1:Y:S02]  /*11ed0*/  SHFL.IDX P6, R14, R13, R12, R11 ;  /* 0x0000000c0d0e7389 */ /* 0x00006400000c000b */
[----:B01----:R-:W-:Y:S01]  /*11ee0*/  ENDCOLLECTIVE ;  /* 0x000000000000791b */ /* 0x003fe20003800000 */
.L_x_153:
[----:B------:R-:W-:-:S05]  /*11ef0*/  @!P4 LEA R6, P3, R9, R6, 0x1 ;  /* 0x000000060906c211 */ /* 0x000fca00078608ff */
[----:B------:R-:W-:-:S05]  /*11f00*/  @!P4 IMAD.X R5, RZ, RZ, R5, P3 ;  /* 0x000000ffff05c224 */ /* 0x000fca00018e0605 */
[----:B------:R-:W-:Y:S01]  /*11f10*/  @!P4 MOV R7, R5 ;  /* 0x000000050007c202 */ /* 0x000fe20000000f00 */
[----:B------:R-:W-:-:S04]  /*11f20*/  IMAD.MOV.U32 R13, RZ, RZ, R0 ;  /* 0x000000ffff0d7224 */ /* 0x000fc800078e0000 */
[----:B------:R-:W-:Y:S01]  /*11f30*/  @!PT LDS RZ, [RZ] ;  /* 0x00000000fffff984 */ /* 0x000fe20000000800 */
[----:B------:R-:W-:Y:S01]  /*11f40*/  @!PT LDS RZ, [RZ] ;  /* 0x00000000fffff984 */ /* 0x000fe20000000800 */
[----:B------:R-:W-:Y:S01]  /*11f50*/  @!PT LDS RZ, [RZ] ;  /* 0x00000000fffff984 */ /* 0x000fe20000000800 */
[----:B------:R0:W-:Y:S04]  /*11f60*/  @!P4 LDGSTS.E.BYPASS.LTC128B.128 [R10+0x18400], desc[UR60][R6.64], !P0 ;  /* 0x18400000060acfae */ /* 0x0001e8000c101d7c */
[----:B------:R0:W-:Y:S01]  /*11f70*/  @!P4 LDGSTS.E.BYPASS.LTC128B.128 [R10+0x1c400], desc[UR60][R6.64+0x80], !P1 ;  /* 0x1c400080060acfae */ /* 0x0001e2000c901d7c */
[----:B------:R-:W-:-:S07]  /*11f80*/  IMAD.MOV.U32 R5, RZ, RZ, R14 ;  /* 0x000000ffff057224 */ /* 0x000fce00078e000e */
[----:B0-----:R-:W-:Y:S05]  /*11f90*/  WARPSYNC.COLLECTIVE R15, `(.L_x_154) ;  /* 0x000000000f087348 */ /* 0x001fea0003c00000 */
[----:B------:R1:W2:Y:S02]  /*11fa0*/  SHFL.IDX P6, R14, R13, R12, R11 ;  /* 0x0000000c0d0e7389 */ /* 0x0002a400000c000b */
[----:B012---:R-:W-:Y:S01]  /*11fb0*/  ENDCOLLECTIVE ;  /* 0x000000000000791b */ /* 0x007fe20003800000 */
.L_x_154:
[----:B------:R-:W-:Y:S01]  /*11fc0*/  @!PT LDS RZ, [RZ] ;  /* 0x00000000fffff984 */ /* 0x000fe20000000800 */
[----:B------:R-:W-:Y:S01]  /*11fd0*/  @!PT LDS RZ, [RZ] ;  /* 0x00000000fffff984 */ /* 0x000fe20000000800 */
[----:B------:R-:W-:Y:S01]  /*11fe0*/  @!PT LDS RZ, [RZ] ;  /* 0x00000000fffff984 */ /* 0x000fe20000000800 */
[----:B------:R1:W-:Y:S01]  /*11ff0*/  @!P4 LDGSTS.E.BYPASS.LTC128B.128 [R10+0x20400], desc[UR60][R6.64+0x100], !P2 ;  /* 0x20400100060acfae */ /* 0x0003e2000d101d7c */
[----:B------:R-:W-:Y:S01]  /*12000*/  IMAD.MOV.U32 R0, RZ, RZ, R14 ;  /* 0x000000ffff007224 */ /* 0x000fe200078e000e */
[----:B------:R-:W-:Y:S06]  /*12010*/  BRA `(.L_x_155) ;  /* 0xffffffc000a47947 */ /* 0x000fec000383ffff */
.L_x_53:
[----:B0-----:R0:W3:Y:S02]  /*12020*/  SYNCS.PHASECHK.TRANS64.TRYWAIT P0, [R9+URZ+0x36820], R0 ;  /* 0x03682000090075a7 */ /* 0x0010e4000800017f */
[----:B---3--:R-:W-:Y:S05]  /*12030*/  @!P0 NANOSLEEP.SYNCS 0x989680 ;  /* 0x009896800000895d */ /* 0x008fea0003900000 */
[----:B------:R-:W3:Y:S02]  /*12040*/  @!P0 SYNCS.PHASECHK.TRANS64 P0, [R9+URZ+0x36820], R0 ;  /* 0x03682000090085a7 */ /* 0x000ee4000800007f */
[----:B---3--:R-:W-:Y:S05]  /*12050*/  @!P0 BRA `(.L_x_53) ;  /* 0xfffffffc00f08947 */ /* 0x008fea000383ffff */
[----:B------:R-:W-:Y:S05]  /*12060*/  BRA `(.L_x_156) ;  /* 0xffffffc400087947 */ /* 0x000fea000383ffff */
.L_x_60:
[----:B-1----:R1:W3:Y:S02]  /*12070*/  SYNCS.PHASECHK.TRANS64.TRYWAIT P0, [R3+URZ+0x36840], R2 ;  /* 0x03684002030075a7 */ /* 0x0022e4000800017f */
[----:B---3--:R-:W-:Y:S05]  /*12080*/  @!P0 NANOSLEEP.SYNCS 0x989680 ;  /* 0x009896800000895d */ /* 0x008fea0003900000 */
[----:B------:R-:W3:Y:S02]  /*12090*/  @!P0 SYNCS.PHASECHK.TRANS64 P0, [R3+URZ+0x36840], R2 ;  /* 0x03684002030085a7 */ /* 0x000ee4000800007f */
[----:B---3--:R-:W-:Y:S05]  /*120a0*/  @!P0 BRA `(.L_x_60) ;  /* 0xfffffffc00f08947 */ /* 0x008fea000383ffff */
[----:B------:R-:W-:Y:S05]  /*120b0*/  BRA `(.L_x_157) ;  /* 0xffffffc400bc7947 */ /* 0x000fea000383ffff */
.L_x_67:
[----:B0-----:R0:W1:Y:S02]  /*120c0*/  SYNCS.PHASECHK.TRANS64.TRYWAIT P0, [R3+URZ+0x60], R2 ;  /* 0x00006002030075a7 */ /* 0x001064000800017f */
[----:B-1----:R-:W-:Y:S05]  /*120d0*/  @!P0 NANOSLEEP.SYNCS 0x989680 ;  /* 0x009896800000895d */ /* 0x002fea0003900000 */
[----:B------:R-:W1:Y:S02]  /*120e0*/  @!P0 SYNCS.PHASECHK.TRANS64 P0, [R3+URZ+0x60], R2 ;  /* 0x00006002030085a7 */ /* 0x000e64000800007f */
[----:B-1----:R-:W-:Y:S05]  /*120f0*/  @!P0 BRA `(.L_x_67) ;  /* 0xfffffffc00f08947 */ /* 0x002fea000383ffff */
[----:B------:R-:W-:Y:S05]  /*12100*/  BRA `(.L_x_158) ;  /* 0xffffffc800cc7947 */ /* 0x000fea000383ffff */
.L_x_78:
[----:B-1----:R1:W3:Y:S02]  /*12110*/  SYNCS.PHASECHK.TRANS64.TRYWAIT P0, [R3+URZ+0x36840], R2 ;  /* 0x03684002030075a7 */ /* 0x0022e4000800017f */
[----:B---3--:R-:W-:Y:S05]  /*12120*/  @!P0 NANOSLEEP.SYNCS 0x989680 ;  /* 0x009896800000895d */ /* 0x008fea0003900000 */
[----:B------:R-:W3:Y:S02]  /*12130*/  @!P0 SYNCS.PHASECHK.TRANS64 P0, [R3+URZ+0x36840], R2 ;  /* 0x03684002030085a7 */ /* 0x000ee4000800007f */
[----:B---3--:R-:W-:Y:S05]  /*12140*/  @!P0 BRA `(.L_x_78) ;  /* 0xfffffffc00f08947 */ /* 0x008fea000383ffff */
[----:B------:R-:W-:Y:S05]  /*12150*/  BRA `(.L_x_159) ;  /* 0xffffffd0008c7947 */ /* 0x000fea000383ffff */
.L_x_85:
[----:B0-----:R0:W1:Y:S02]  /*12160*/  SYNCS.PHASECHK.TRANS64.TRYWAIT P0, [R2+URZ+0x60], R3 ;  /* 0x00006003020075a7 */ /* 0x001064000800017f */
[----:B-1----:R-:W-:Y:S05]  /*12170*/  @!P0 NANOSLEEP.SYNCS 0x989680 ;  /* 0x009896800000895d */ /* 0x002fea0003900000 */
[----:B------:R-:W1:Y:S02]  /*12180*/  @!P0 SYNCS.PHASECHK.TRANS64 P0, [R2+URZ+0x60], R3 ;  /* 0x00006003020085a7 */ /* 0x000e64000800007f */
[----:B-1----:R-:W-:Y:S05]  /*12190*/  @!P0 BRA `(.L_x_85) ;  /* 0xfffffffc00f08947 */ /* 0x002fea000383ffff */
[----:B------:R-:W-:Y:S05]  /*121a0*/  BRA `(.L_x_160) ;  /* 0xffffffd4009c7947 */ /* 0x000fea000383ffff */
.L_x_95:
[----:B---3--:R3:W4:Y:S02]  /*121b0*/  SYNCS.PHASECHK.TRANS64.TRYWAIT P0, [R2+URZ+0x36840], R3 ;  /* 0x03684003020075a7 */ /* 0x008724000800017f */
[----:B----4-:R-:W-:Y:S05]  /*121c0*/  @!P0 NANOSLEEP.SYNCS 0x989680 ;  /* 0x009896800000895d */ /* 0x010fea0003900000 */
[----:B------:R-:W4:Y:S02]  /*121d0*/  @!P0 SYNCS.PHASECHK.TRANS64 P0, [R2+URZ+0x36840], R3 ;  /* 0x03684003020085a7 */ /* 0x000f24000800007f */
[----:B----4-:R-:W-:Y:S05]  /*121e0*/  @!P0 BRA `(.L_x_95) ;  /* 0xfffffffc00f08947 */ /* 0x010fea000383ffff */
[----:B------:R-:W-:Y:S05]  /*121f0*/  BRA `(.L_x_161) ;  /* 0xffffffdc002c7947 */ /* 0x000fea000383ffff */
.L_x_102:
[----:B0-----:R0:W1:Y:S02]  /*12200*/  SYNCS.PHASECHK.TRANS64.TRYWAIT P0, [R2+URZ+0x60], R7 ;  /* 0x00006007020075a7 */ /* 0x001064000800017f */
[----:B-1----:R-:W-:Y:S05]  /*12210*/  @!P0 NANOSLEEP.SYNCS 0x989680 ;  /* 0x009896800000895d */ /* 0x002fea0003900000 */
[----:B------:R-:W1:Y:S02]  /*12220*/  @!P0 SYNCS.PHASECHK.TRANS64 P0, [R2+URZ+0x60], R7 ;  /* 0x00006007020085a7 */ /* 0x000e64000800007f */
[----:B-1----:R-:W-:Y:S05]  /*12230*/  @!P0 BRA `(.L_x_102) ;  /* 0xfffffffc00f08947 */ /* 0x002fea000383ffff */
[----:B------:R-:W-:Y:S05]  /*12240*/  BRA `(.L_x_162) ;  /* 0xffffffe0003c7947 */ /* 0x000fea000383ffff */
.L_x_112:
[----:B0-----:R0:W4:Y:S02]  /*12250*/  SYNCS.PHASECHK.TRANS64.TRYWAIT P0, [R0+URZ+0x36860], R3 ;  /* 0x03686003000075a7 */ /* 0x001124000800017f */
[----:B----4-:R-:W-:Y:S05]  /*12260*/  @!P0 NANOSLEEP.SYNCS 0x989680 ;  /* 0x009896800000895d */ /* 0x010fea0003900000 */
[----:B------:R-:W4:Y:S02]  /*12270*/  @!P0 SYNCS.PHASECHK.TRANS64 P0, [R0+URZ+0x36860], R3 ;  /* 0x03686003000085a7 */ /* 0x000f24000800007f */
[----:B----4-:R-:W-:Y:S05]  /*12280*/  @!P0 BRA `(.L_x_112) ;  /* 0xfffffffc00f08947 */ /* 0x010fea000383ffff */
[----:B------:R-:W-:Y:S05]  /*12290*/  BRA `(.L_x_163) ;  /* 0xffffffe400787947 */ /* 0x000fea000383ffff */
.L_x_120:
[----:B0-----:R0:W2:Y:S02]  /*122a0*/  SYNCS.PHASECHK.TRANS64.TRYWAIT P0, [R0+URZ+0x36820], R3 ;  /* 0x03682003000075a7 */ /* 0x0010a4000800017f */
[----:B--2---:R-:W-:Y:S05]  /*122b0*/  @!P0 NANOSLEEP.SYNCS 0x989680 ;  /* 0x009896800000895d */ /* 0x004fea0003900000 */
[----:B------:R-:W2:Y:S02]  /*122c0*/  @!P0 SYNCS.PHASECHK.TRANS64 P0, [R0+URZ+0x36820], R3 ;  /* 0x03682003000085a7 */ /* 0x000ea4000800007f */
[----:B--2---:R-:W-:Y:S05]  /*122d0*/  @!P0 BRA `(.L_x_120) ;  /* 0xfffffffc00f08947 */ /* 0x004fea000383ffff */
[----:B------:R-:W-:Y:S05]  /*122e0*/  BRA `(.L_x_164) ;  /* 0xffffffe800c07947 */ /* 0x000fea000383ffff */
.L_x_121:
[----:B------:R-:W2:Y:S01]  /*122f0*/  S2R R2, SR_TID.X ;  /* 0x0000000000027919 */ /* 0x000ea20000002100 */
[----:B------:R-:W-:Y:S01]  /*12300*/  BSSY B0, `(.L_x_165) ;  /* 0x000000a000007945 */ /* 0x000fe20003800000 */
[----:B------:R-:W-:Y:S02]  /*12310*/  IMAD.MOV.U32 R12, RZ, RZ, RZ ;  /* 0x000000ffff0c7224 */ /* 0x000fe400078e00ff */
[----:B------:R-:W-:Y:S02]  /*12320*/  IMAD.MOV.U32 R11, RZ, RZ, 0x1f ;  /* 0x0000001fff0b7424 */ /* 0x000fe400078e00ff */
[----:B------:R-:W-:Y:S01]  /*12330*/  IMAD.MOV.U32 R15, RZ, RZ, -0x1 ;  /* 0xffffffffff0f7424 */ /* 0x000fe200078e00ff */
[----:B--2---:R-:W-:-:S04]  /*12340*/  SHF.R.U32.HI R2, RZ, 0x5, R2 ;  /* 0x00000005ff027819 */ /* 0x004fc80000011602 */
[----:B------:R-:W-:-:S04]  /*12350*/  LOP3.LUT R2, R2, 0x3, RZ, 0xc0, !PT ;  /* 0x0000000302027812 */ /* 0x000fc800078ec0ff */
[----:B------:R-:W-:-:S07]  /*12360*/  MOV R13, R2 ;  /* 0x00000002000d7202 */ /* 0x000fce0000000f00 */
[----:B01-3--:R-:W-:Y:S05]  /*12370*/  WARPSYNC.COLLECTIVE R15, `(.L_x_166) ;  /* 0x000000000f087348 */ /* 0x00bfea0003c00000 */
[----:B------:R2:W4:Y:S02]  /*12380*/  SHFL.IDX P6, R14, R13, R12, R11 ;  /* 0x0000000c0d0e7389 */ /* 0x00052400000c000b */
[----:B01234-:R-:W-:Y:S01]  /*12390*/  ENDCOLLECTIVE ;  /* 0x000000000000791b */ /* 0x01ffe20003800000 */
.L_x_166:
[----:B------:R-:W-:Y:S05]  /*123a0*/  BSYNC B0 ;  /* 0x0000000000007941 */ /* 0x000fea0003800000 */
.L_x_165:
[----:B------:R-:W-:Y:S05]  /*123b0*/  BRA `(.L_x_167) ;  /* 0xffffffe800a87947 */ /* 0x000fea000383ffff */
.L_x_124:
[----:B------:R-:W-:Y:S01]  /*123c0*/  BSSY B1, `(.L_x_168) ;  /* 0x0000006000017945 */ /* 0x000fe20003800000 */
[----:B------:R-:W-:-:S07]  /*123d0*/  IMAD.MOV.U32 R15, RZ, RZ, -0x1 ;  /* 0xffffffffff0f7424 */ /* 0x000fce00078e00ff */
[----:B0123--:R-:W-:Y:S05]  /*123e0*/  WARPSYNC.COLLECTIVE R15, `(.L_x_169) ;  /* 0x000000000f0c7348 */ /* 0x00ffea0003c00000 */
[----:B------:R-:W-:Y:S02]  /*123f0*/  ELECT P6, UR62, PT ;  /* 0x00000000003e782f */ /* 0x000fe400038c0000 */
[----:B------:R-:W-:Y:S01]  /*12400*/  MOV R14, UR62 ;  /* 0x0000003e000e7c02 */ /* 0x000fe20008000f00 */
[----:B0123--:R-:W-:Y:S10]  /*12410*/  ENDCOLLECTIVE ;  /* 0x000000000000791b */ /* 0x00fff40003800000 */
.L_x_169:
[----:B------:R-:W-:Y:S05]  /*12420*/  BSYNC B1 ;  /* 0x0000000000017941 */ /* 0x000fea0003800000 */
.L_x_168:
[----:B------:R-:W-:Y:S05]  /*12430*/  BRA `(.L_x_170) ;  /* 0xffffffe800a07947 */ /* 0x000fea000383ffff */
.L_x_126:
[----:B0-----:R0:W1:Y:S02]  /*12440*/  SYNCS.PHASECHK.TRANS64.TRYWAIT P0, [R6+URZ], R5 ;  /* 0x00000005060075a7 */ /* 0x001064000800017f */
[----:B-1----:R-:W-:Y:S05]  /*12450*/  @!P0 NANOSLEEP.SYNCS 0x989680 ;  /* 0x009896800000895d */ /* 0x002fea0003900000 */
[----:B------:R-:W1:Y:S02]  /*12460*/  @!P0 SYNCS.PHASECHK.TRANS64 P0, [R6+URZ], R5 ;  /* 0x00000005060085a7 */ /* 0x000e64000800007f */
[----:B-1----:R-:W-:Y:S05]  /*12470*/  @!P0 BRA `(.L_x_126) ;  /* 0xfffffffc00f08947 */ /* 0x002fea000383ffff */
[----:B------:R-:W-:Y:S05]  /*12480*/  BRA `(.L_x_171) ;  /* 0xffffffe800d87947 */ /* 0x000fea000383ffff */
.L_x_127:
[----:B-1----:R1:W2:Y:S02]  /*12490*/  SYNCS.PHASECHK.TRANS64.TRYWAIT P0, [R3+URZ], R2 ;  /* 0x00000002030075a7 */ /* 0x0022a4000800017f */
[----:B--2---:R-:W-:Y:S05]  /*124a0*/  @!P0 NANOSLEEP.SYNCS 0x989680 ;  /* 0x009896800000895d */ /* 0x004fea0003900000 */
[----:B------:R-:W2:Y:S02]  /*124b0*/  @!P0 SYNCS.PHASECHK.TRANS64 P0, [R3+URZ], R2 ;  /* 0x00000002030085a7 */ /* 0x000ea4000800007f */
[----:B--2---:R-:W-:Y:S05]  /*124c0*/  @!P0 BRA `(.L_x_127) ;  /* 0xfffffffc00f08947 */ /* 0x004fea000383ffff */
[----:B------:R-:W-:Y:S05]  /*124d0*/  BRA `(.L_x_172) ;  /* 0xffffffe800cc7947 */ /* 0x000fea000383ffff */
.L_x_129:
[----:B-1----:R1:W2:Y:S02]  /*124e0*/  SYNCS.PHASECHK.TRANS64.TRYWAIT P0, [R18+URZ], R5 ;  /* 0x00000005120075a7 */ /* 0x0022a4000800017f */
[----:B--2---:R-:W-:Y:S05]  /*124f0*/  @!P0 NANOSLEEP.SYNCS 0x989680 ;  /* 0x009896800000895d */ /* 0x004fea0003900000 */
[----:B------:R-:W2:Y:S02]  /*12500*/  @!P0 SYNCS.PHASECHK.TRANS64 P0, [R18+URZ], R5 ;  /* 0x00000005120085a7 */ /* 0x000ea4000800007f */
[----:B--2---:R-:W-:Y:S05]  /*12510*/  @!P0 BRA `(.L_x_129) ;  /* 0xfffffffc00f08947 */ /* 0x004fea000383ffff */
[----:B------:R-:W-:Y:S05]  /*12520*/  BRA `(.L_x_173) ;  /* 0xffffffe800d07947 */ /* 0x000fea000383ffff */
.L_x_174:
[----:B------:R-:W-:-:S00]  /*12530*/  BRA `(.L_x_174) ;  /* 0xfffffffc00fc7947 */ /* 0x000fc0000383ffff */
[----:B------:R-:W-:-:S00]  /*12540*/  NOP ;  /* 0x0000000000007918 */ /* 0x000fc00000000000 */
        /* <DEDUP_REMOVED lines=11> */
.L_x_3240:


//--------------------- .text._ZN7cutlass13device_kernelIN5flash11enable_sm90INS1_16FlashAttnFwdSm90INS1_25CollectiveMainloopFwdSm90ILi2EN4cute5tupleIJNS5_1CILi2EEENS7_ILi1EEES9_EEENS6_IJNS7_ILi128EEENS7_ILi112EEENS7_ILi192EEEEEELi192ENS_6half_tEfNS_4arch4Sm90ELb0ELb0ELb1ELb0ELb0ELb0ELb0ELb1ELb1ELb1ELb0ELb0EEENS1_21CollectiveEpilogueFwdINS6_IJSB_SD_SC_EEESA_SF_SH_Li256ELb0ELb1ELb0ELb0EEENS1_29StaticPersistentTileSchedulerILb0EEEEEEEEEvNT_6ParamsE --------------------------
	.section	.text._ZN7cutlass13device_kernelIN5flash11enable_sm90INS1_16FlashAttnFwdSm90INS1_25CollectiveMainloopFwdSm90ILi2EN4cute5tupleIJNS5_1CILi2EEENS7_ILi1EEES9_EEENS6_IJNS7_ILi128EEENS7_ILi112EEENS7_ILi192EEEEEELi192ENS_6half_tEfNS_4arch4Sm90ELb0ELb0ELb1ELb0ELb0ELb0ELb0ELb1ELb1ELb1ELb0ELb0EEENS1_21CollectiveEpilogueFwdINS6_IJSB_SD_SC_EEESA_SF_SH_Li256ELb0ELb1ELb0ELb0EEENS1_29StaticPersistentTileSchedulerILb0EEEEEEEEEvNT_6ParamsE,"ax",@progbits
	.align	128
.text._ZN7cutlass13device_kernelIN5flash11enable_sm90INS1_16FlashAttnFwdSm90INS1_25CollectiveMainloopFwdSm90ILi2EN4cute5tupleIJNS5_1CILi2EEENS7_ILi1EEES9_EEENS6_IJNS7_ILi128EEENS7_ILi112EEENS7_ILi192EEEEEELi192ENS_6half_tEfNS_4arch4Sm90ELb0ELb0ELb1ELb0ELb0ELb0ELb0ELb1ELb1ELb1ELb0ELb0EEENS1_21CollectiveEpilogueFwdINS6_IJSB_SD_SC_EEESA_SF_SH_Li256ELb0ELb1ELb0ELb0EEENS1_29StaticPersistentTileSchedulerILb0EEEEEEEEEvNT_6ParamsE:
        .type           _ZN7cutlass13device_kernelIN5flash11enable_sm90INS1_16FlashAttnFwdSm90INS1_25CollectiveMainloopFwdSm90ILi2EN4cute5tupleIJNS5_1CILi2EEENS7_ILi1EEES9_EEENS6_IJNS7_ILi128EEENS7_ILi112EEENS7_ILi192EEEEEELi192ENS_6half_tEfNS_4arch4Sm90ELb0ELb0ELb1ELb0ELb0ELb0ELb0ELb1ELb1ELb1ELb0ELb0EEENS1_21CollectiveEpilogueFwdINS6_IJSB_SD_SC_EEESA_SF_SH_Li256ELb0ELb1ELb0ELb0EEENS1_29StaticPersistentTileSchedulerILb0EEEEEEEEEvNT_6ParamsE,@function
        .size           _ZN7cutlass13device_kernelIN5flash11enable_sm90INS1_16FlashAttnFwdSm90INS1_25CollectiveMainloopFwdSm90ILi2EN4cute5tupleIJNS5_1CILi2EEENS7_ILi1EEES9_EEENS6_IJNS7_ILi128EEENS7_ILi112EEENS7_ILi192EEEEEELi192ENS_6half_tEfNS_4arch4Sm90ELb0ELb0ELb1ELb0ELb0ELb0ELb0ELb1ELb1ELb1ELb0ELb0EEENS1_21CollectiveEpilogueFwdINS6_IJSB_SD_SC_EEESA_SF_SH_Li256ELb0ELb1ELb0ELb0EEENS1_29StaticPersistentTileSchedulerILb0EEEEEEEEEvNT_6ParamsE,(.L_x_3241 - _ZN7cutlass13device_kernelIN5flash11enable_sm90INS1_16FlashAttnFwdSm90INS1_25CollectiveMainloopFwdSm90ILi2EN4cute5tupleIJNS5_1CILi2EEENS7_ILi1EEES9_EEENS6_IJNS7_ILi128EEENS7_ILi112EEENS7_ILi192EEEEEELi192ENS_6half_tEfNS_4arch4Sm90ELb0ELb0ELb1ELb0ELb0ELb0ELb0ELb1ELb1ELb1ELb0ELb0EEENS1_21CollectiveEpilogueFwdINS6_IJSB_SD_SC_EEESA_SF_SH_Li256ELb0ELb1ELb0ELb0EEENS1_29StaticPersistentTileSchedulerILb0EEEEEEEEEvNT_6ParamsE)
        .other          _ZN7cutlass13device_kernelIN5flash11enable_sm90INS1_16FlashAttnFwdSm90INS1_25CollectiveMainloopFwdSm90ILi2EN4cute5tupleIJNS5_1CILi2EEENS7_ILi1EEES9_EEENS6_IJNS7_ILi128EEENS7_ILi112EEENS7_ILi192EEEEEELi192ENS_6half_tEfNS_4arch4Sm90ELb0ELb0ELb1ELb0ELb0ELb0ELb0ELb1ELb1ELb1ELb0ELb0EEENS1_21CollectiveEpilogueFwdINS6_IJSB_SD_SC_EEESA_SF_SH_Li256ELb0ELb1ELb0ELb0EEENS1_29StaticPersistentTileSchedulerILb0EEEEEEEEEvNT_6ParamsE,@"STO_CUDA_ENTRY STV_DEFAULT"
_ZN7cutlass13device_kernelIN5flash11enable_sm90INS1_16FlashAttnFwdSm90INS1_25CollectiveMainloopFwdSm90ILi2EN4cute5tupleIJNS5_1CILi2EEENS7_ILi1EEES9_EEENS6_IJNS7_ILi128EEENS7_ILi112EEENS7_ILi192EEEEEELi192ENS_6half_tEfNS_4arch4Sm90ELb0ELb0ELb1ELb0ELb0ELb0ELb0ELb1ELb1ELb1ELb0ELb0EEENS1_21CollectiveEpilogueFwdINS6_IJSB_SD_SC_EEESA_SF_SH_Li256ELb0ELb1ELb0ELb0EEENS1_29StaticPersistentTileSchedulerILb0EEEEEEEEEvNT_6ParamsE:
        /* <DEDUP_REMOVED lines=17> */
.L_x_176:
[----:B------:R-:W-:Y:S05]  /*0110*/  BSYNC B0 ;  /* 0x0000000000007941 */ /* 0x000fea0003800000 */
.L_x_175:
[----:B------:R-:W-:Y:S01]  /*0120*/  VOTEU.ANY UP0, P0 ;  /* 0x00000000003f7886 */ /* 0x000fe20000000100 */
[----:B------:R-:W0:Y:S01]  /*0130*/  SHFL.IDX PT, R4, R2, RZ, 0x1f ;  /* 0x00001fff02047589 */ /* 0x000e2200000e0000 */
[----:B------:R-:W-:Y:S01]  /*0140*/  UMOV UR4, 0x80 ;  /* 0x0000008000047882 */ /* 0x000fe20000000000 */
[----:B------:R-:W-:Y:S01]  /*0150*/  UMOV UR7, 0x200 ;  /* 0x0000020000077882 */ /* 0x000fe20000000000 */
[----:B------:R-:W-:Y:S01]  /*0160*/  SHF.R.U32.HI R3, RZ, 0x7, R0 ;  /* 0x00000007ff037819 */ /* 0x000fe20000011600 */
[----:B------:R-:W1:Y:S01]  /*0170*/  @UP0 S2UR UR8, SR_CgaCtaId ;  /* 0x00000000000809c3 */ /* 0x000e620000008800 */
[----:B------:R-:W-:Y:S01]  /*0180*/  @UP0 UMOV UR6, 0x400 ;  /* 0x0000040000060882 */ /* 0x000fe20000000000 */
[----:B------:R-:W-:-:S04]  /*0190*/  @UP0 UIADD3 UR4, -UR4, 0x100000, URZ ;  /* 0x0010000004040890 */ /* 0x000fc8000fffe13f */
[----:B------:R-:W-:Y:S02]  /*01a0*/  @UP0 USHF.L.U32 UR5, UR4, 0xb, URZ ;  /* 0x0000000b04050899 */ /* 0x000fe4000800063f */
[----:B------:R-:W-:Y:S01]  /*01b0*/  @UP0 USHF.L.U32 UR4, UR4, 0x1, URZ ;  /* 0x0000000104040899 */ /* 0x000fe2000800063f */
[----:B------:R-:W-:Y:S01]  /*01c0*/  VOTEU.ANY UP1, P0 ;  /* 0x00000000003f7886 */ /* 0x000fe20000020100 */
[----:B------:R-:W2:Y:S01]  /*01d0*/  SHFL.IDX PT, R3, R3, RZ, 0x1f ;  /* 0x00001fff03037589 */ /* 0x000ea200000e0000 */
[----:B0-----:R-:W-:Y:S01]  /*01e0*/  ISETP.NE.AND P1, PT, R4, RZ, PT ;  /* 0x000000ff0400720c */ /* 0x001fe20003f25270 */
[----:B-1----:R-:W-:Y:S02]  /*01f0*/  @UP0 ULEA UR8, UR8, UR6, 0x18 ;  /* 0x0000000608080291 */ /* 0x002fe4000f8ec03f */
[----:B------:R-:W-:-:S04]  /*0200*/  @UP0 UIADD3 UR6, -UR7, 0x100000, URZ ;  /* 0x0010000007060890 */ /* 0x000fc8000fffe13f */
[----:B------:R-:W-:Y:S02]  /*0210*/  @UP0 USHF.L.U32 UR7, UR6, 0xb, URZ ;  /* 0x0000000b06070899 */ /* 0x000fe4000800063f */
[----:B------:R-:W-:Y:S01]  /*0220*/  @UP0 USHF.L.U32 UR6, UR6, 0x1, URZ ;  /* 0x0000000106060899 */ /* 0x000fe2000800063f */
[----:B------:R-:W-:Y:S01]  /*0230*/  VOTEU.ANY UP0, P0 ;  /* 0x00000000003f7886 */ /* 0x000fe20000000100 */
[----:B------:R-:W0:Y:S04]  /*0240*/  FENCE.VIEW.ASYNC.S ;  /* 0x00000000000073c6 */ /* 0x000e280000000000 */
[----:B0-----:R0:W1:Y:S06]  /*0250*/  @UP0 SYNCS.EXCH.64 URZ, [UR8+0x36800], UR4 ;  /* 0x03680004083f05b2 */ /* 0x00106c0008000100 */
[----:B------:R0:W3:Y:S01]  /*0260*/  @UP1 SYNCS.EXCH.64 URZ, [UR8+0x36820], UR6 ;  /* 0x03682006083f15b2 */ /* 0x0000e20008000100 */
[----:B--2---:R-:W-:Y:S05]  /*0270*/  @P1 BRA `(.L_x_177) ;  /* 0x0000000000481947 */ /* 0x004fea0003800000 */
[----:B0-----:R-:W0:Y:S01]  /*0280*/  S2UR UR5, SR_CgaCtaId ;  /* 0x00000000000579c3 */ /* 0x001e220000008800 */
[----:B------:R-:W-:Y:S01]  /*0290*/  UMOV UR4, 0x400 ;  /* 0x0000040000047882 */ /* 0x000fe20000000000 */
[----:B------:R-:W-:Y:S01]  /*02a0*/  UMOV UR6, 0x1 ;  /* 0x0000000100067882 */ /* 0x000fe20000000000 */
[----:B------:R-:W-:Y:S01]  /*02b0*/  UMOV UR7, 0x4 ;  /* 0x0000000400077882 */ /* 0x000fe20000000000 */
[----:B------:R-:W-:Y:S01]  /*02c0*/  ELECT P0, URZ, PT ;  /* 0x00000000003f782f */ /* 0x000fe20003800000 */
[----:B0-----:R-:W-:Y:S02]  /*02d0*/  ULEA UR8, UR5, UR4, 0x18 ;  /* 0x0000000405087291 */ /* 0x001fe4000f8ec03f */
[----:B------:R-:W-:-:S04]  /*02e0*/  UIADD3 UR4, -UR6, 0x100000, URZ ;  /* 0x0010000006047890 */ /* 0x000fc8000fffe13f */
[----:B------:R-:W-:Y:S02]  /*02f0*/  USHF.L.U32 UR5, UR4, 0xb, URZ ;  /* 0x0000000b04057899 */ /* 0x000fe4000800063f */
[----:B------:R-:W-:Y:S02]  /*0300*/  USHF.L.U32 UR4, UR4, 0x1, URZ ;  /* 0x0000000104047899 */ /* 0x000fe4000800063f */
[----:B------:R-:W-:-:S04]  /*0310*/  UIADD3 UR6, -UR7, 0x100000, URZ ;  /* 0x0010000007067890 */ /* 0x000fc8000fffe13f */
[----:B------:R-:W-:Y:S02]  /*0320*/  USHF.L.U32 UR7, UR6, 0xb, URZ ;  /* 0x0000000b06077899 */ /* 0x000fe4000800063f */
[----:B------:R-:W-:Y:S01]  /*0330*/  USHF.L.U32 UR6, UR6, 0x1, URZ ;  /* 0x0000000106067899 */ /* 0x000fe2000800063f */
[----:B------:R-:W0:Y:S03]  /*0340*/  FENCE.VIEW.ASYNC.S ;  /* 0x00000000000073c6 */ /* 0x000e260000000000 */
[----:B0-----:R2:W4:Y:S08]  /*0350*/  SYNCS.EXCH.64 URZ, [UR8+0x36830], UR4 ;  /* 0x03683004083f75b2 */ /* 0x0015300008000100 */
[----:B------:R2:W0:Y:S01]  /*0360*/  SYNCS.EXCH.64 URZ, [UR8+0x36840], UR6 ;  /* 0x03684006083f75b2 */ /* 0x0004220008000100 */
[----:B------:R2:W0:Y:S01]  /*0370*/  SYNCS.EXCH.64 URZ, [UR8+0x36838], UR4 ;  /* 0x03683804083f75b2 */ /* 0x0004220008000100 */
[----:B------:R2:W0:Y:S02]  /*0380*/  SYNCS.EXCH.64 URZ, [UR8+0x36848], UR6 ;  /* 0x03684806083f75b2 */ /* 0x0004240008000100 */
[----:B--2---:R-:W-:Y:S01]  /*0390*/  NOP ;  /* 0x0000000000007918 */ /* 0x004fe20000000000 */
.L_x_177:
[----:B0-----:R-:W0:Y:S01]  /*03a0*/  S2UR UR4, SR_CTAID.Y ;  /* 0x00000000000479c3 */ /* 0x001e220000002600 */
[----:B------:R-:W2:Y:S01]  /*03b0*/  SHFL.IDX PT, R8, R2, RZ, 0x1f ;  /* 0x00001fff02087589 */ /* 0x000ea200000e0000 */
[----:B------:R-:W-:Y:S01]  /*03c0*/  ULDC UR5, c[0x0][0x154] ;  /* 0x0000550000057ab9 */ /* 0x000fe20000000800 */
[----:B------:R-:W-:-:S05]  /*03d0*/  NOP ;  /* 0x0000000000007918 */ /* 0x000fca0000000000 */
[----:B------:R-:W5:Y:S08]  /*03e0*/  S2UR UR6, SR_CTAID.X ;  /* 0x00000000000679c3 */ /* 0x000f700000002500 */
[----:B------:R-:W1:Y:S01]  /*03f0*/  LDC R9, c[0x0][0x148] ;  /* 0x00005200ff097b82 */ /* 0x000e620000000800 */
[----:B0-----:R-:W-:Y:S02]  /*0400*/  I2FP.F32.U32 R5, UR4 ;  /* 0x0000000400057c45 */ /* 0x001fe40008201000 */
[----:B--2---:R-:W-:-:S03]  /*0410*/  ISETP.NE.AND P0, PT, R8, RZ, PT ;  /* 0x000000ff0800720c */ /* 0x004fc60003f05270 */
[----:B------:R-:W-:Y:S01]  /*0420*/  FMUL R7, R5, UR5 ;  /* 0x0000000505077c20 */ /* 0x000fe20008400000 */
[----:B------:R-:W-:Y:S02]  /*0430*/  SHF.R.S32.HI R5, RZ, 0x1f, R0 ;  /* 0x0000001fff057819 */ /* 0x000fe40000011400 */
[----:B-----5:R-:W-:Y:S02]  /*0440*/  I2FP.F32.U32 R6, UR6 ;  /* 0x0000000600067c45 */ /* 0x020fe40008201000 */
[----:B------:R-:W-:Y:S01]  /*0450*/  LEA.HI R5, R5, R0, RZ, 0x7 ;  /* 0x0000000005057211 */ /* 0x000fe200078f38ff */
[----:B------:R-:W0:Y:S02]  /*0460*/  F2I.U32.TRUNC.NTZ R7, R7 ;  /* 0x0000000700077305 */ /* 0x000e24000020f000 */
[----:B0-----:R-:W-:-:S04]  /*0470*/  IMAD.MOV R10, RZ, RZ, -R7 ;  /* 0x000000ffff0a7224 */ /* 0x001fc800078e0a07 */
[----:B-1----:R-:W-:Y:S01]  /*0480*/  IMAD R13, R9, R10, UR4 ;  /* 0x00000004090d7e24 */ /* 0x002fe2000f8e020a */
[----:B------:R-:W-:Y:S02]  /*0490*/  ULDC UR4, c[0x0][0x150] ;  /* 0x0000540000047ab9 */ /* 0x000fe40000000800 */
[----:B------:R-:W-:Y:S01]  /*04a0*/  FMUL R10, R6, UR4 ;  /* 0x00000004060a7c20 */ /* 0x000fe20008400000 */
[----:B------:R-:W-:Y:S06]  /*04b0*/  @P0 BRA `(.L_x_178) ;  /* 0x0000000000480947 */ /* 0x000fec0003800000 */
[----:B------:R-:W0:Y:S01]  /*04c0*/  S2UR UR5, SR_CgaCtaId ;  /* 0x00000000000579c3 */ /* 0x000e220000008800 */
        /* <DEDUP_REMOVED lines=12> */
[----:B0-----:R0:W1:Y:S08]  /*0590*/  SYNCS.EXCH.64 URZ, [UR8+0x36850], UR4 ;  /* 0x03685004083f75b2 */ /* 0x0010700008000100 */
[----:B------:R0:W2:Y:S01]  /*05a0*/  SYNCS.EXCH.64 URZ, [UR8+0x36860], UR6 ;  /* 0x03686006083f75b2 */ /* 0x0000a20008000100 */
[----:B------:R0:W0:Y:S01]  /*05b0*/  SYNCS.EXCH.64 URZ, [UR8+0x36858], UR4 ;  /* 0x03685804083f75b2 */ /* 0x0000220008000100 */
[----:B------:R0:W0:Y:S01]  /*05c0*/  SYNCS.EXCH.64 URZ, [UR8+0x36868], UR6 ;  /* 0x03686806083f75b2 */ /* 0x0000220008000100 */
[----:B------:R-:W-:Y:S01]  /*05d0*/  NOP ;  /* 0x0000000000007918 */ /* 0x000fe20000000000 */
.L_x_178:
[----:B------:R-:W5:Y:S01]  /*05e0*/  SHFL.IDX PT, R9, R2, RZ, 0x1f ;  /* 0x00001fff02097589 */ /* 0x000f6200000e0000 */
[----:B------:R-:W-:Y:S01]  /*05f0*/  LOP3.LUT R5, R5, 0xffffff80, RZ, 0xc0, !PT ;  /* 0xffffff8005057812 */ /* 0x000fe200078ec0ff */
[----:B------:R-:W0:Y:S01]  /*0600*/  LDC R12, c[0x0][0x144] ;  /* 0x00005100ff0c7b82 */ /* 0x000e220000000800 */
[----:B------:R-:W0:Y:S01]  /*0610*/  F2I.U32.TRUNC.NTZ R10, R10 ;  /* 0x0000000a000a7305 */ /* 0x000e22000020f000 */
[----:B------:R-:W-:Y:S01]  /*0620*/  SHF.R.S32.HI R11, RZ, 0x1f, R8 ;  /* 0x0000001fff0b7819 */ /* 0x000fe20000011408 */
[----:B------:R-:W-:Y:S01]  /*0630*/  NOP ;  /* 0x0000000000007918 */ /* 0x000fe20000000000 */
[----:B------:R-:W-:-:S05]  /*0640*/  IMAD.IADD R5, R0, 0x1, -R5 ;  /* 0x0000000100057824 */ /* 0x000fca00078e0a05 */
[----:B------:R-:W-:-:S04]  /*0650*/  SHF.R.S32.HI R6, RZ, 0x1f, R5 ;  /* 0x0000001fff067819 */ /* 0x000fc80000011405 */
[----:B------:R-:W-:-:S04]  /*0660*/  LEA.HI R6, R6, R5, RZ, 0x3 ;  /* 0x0000000506067211 */ /* 0x000fc800078f18ff */
[--C-:B------:R-:W-:Y:S02]  /*0670*/  SHF.R.S32.HI R7, RZ, 0x3, R6.reuse ;  /* 0x00000003ff077819 */ /* 0x100fe40000011406 */
[----:B------:R-:W-:Y:S02]  /*0680*/  SHF.R.S32.HI R6, RZ, 0x1f, R6 ;  /* 0x0000001fff067819 */ /* 0x000fe40000011406 */
[----:B-----5:R-:W-:Y:S02]  /*0690*/  ISETP.NE.AND P0, PT, R9, RZ, PT ;  /* 0x000000ff0900720c */ /* 0x020fe40003f05270 */
[----:B------:R-:W-:Y:S02]  /*06a0*/  LEA.HI R6, R6, R7, RZ, 0x2 ;  /* 0x0000000706067211 */ /* 0x000fe400078f10ff */
[----:B------:R-:W-:Y:S02]  /*06b0*/  SHF.R.S32.HI R9, RZ, 0x1f, R4 ;  /* 0x0000001fff097819 */ /* 0x000fe40000011404 */
[----:B------:R-:W-:-:S02]  /*06c0*/  LOP3.LUT R6, R6, 0xfffffffc, RZ, 0xc0, !PT ;  /* 0xfffffffc06067812 */ /* 0x000fc400078ec0ff */
[----:B------:R-:W-:-:S05]  /*06d0*/  LEA.HI R9, R9, R4, RZ, 0x2 ;  /* 0x0000000409097211 */ /* 0x000fca00078f10ff */
[----:B------:R-:W-:Y:S05]  /*06e0*/  @P0 BRA `(.L_x_179) ;  /* 0x0000000000480947 */ /* 0x000fea0003800000 */
[----:B0-----:R-:W0:Y:S01]  /*06f0*/  S2UR UR5, SR_CgaCtaId ;  /* 0x00000000000579c3 */ /* 0x001e220000008800 */
[----:B------:R-:W-:Y:S01]  /*0700*/  UMOV UR4, 0x400 ;  /* 0x0000040000047882 */ /* 0x000fe20000000000 */
[----:B------:R-:W-:Y:S01]  /*0710*/  UMOV UR6, 0x1 ;  /* 0x0000000100067882 */ /* 0x000fe20000000000 */
[----:B------:R-:W-:Y:S01]  /*0720*/  UMOV UR9, 0x2 ;  /* 0x0000000200097882 */ /* 0x000fe20000000000 */
[----:B------:R-:W-:-:S04]  /*0730*/  UIADD3 UR6, -UR6, 0x100000, URZ ;  /* 0x0010000006067890 */ /* 0x000fc8000fffe13f */
[----:B------:R-:W-:Y:S02]  /*0740*/  USHF.L.U32 UR7, UR6, 0xb, URZ ;  /* 0x0000000b06077899 */ /* 0x000fe4000800063f */
[----:B------:R-:W-:Y:S01]  /*0750*/  USHF.L.U32 UR6, UR6, 0x1, URZ ;  /* 0x0000000106067899 */ /* 0x000fe2000800063f */
[----:B------:R-:W-:Y:S01]  /*0760*/  ELECT P0, URZ, PT ;  /* 0x00000000003f782f */ /* 0x000fe20003800000 */
[----:B0-----:R-:W-:Y:S02]  /*0770*/  ULEA UR8, UR5, UR4, 0x18 ;  /* 0x0000000405087291 */ /* 0x001fe4000f8ec03f */
[----:B------:R-:W-:-:S04]  /*0780*/  UIADD3 UR4, -UR9, 0x100000, URZ ;  /* 0x0010000009047890 */ /* 0x000fc8000fffe13f */
[----:B------:R-:W-:Y:S02]  /*0790*/  USHF.L.U32 UR5, UR4, 0xb, URZ ;  /* 0x0000000b04057899 */ /* 0x000fe4000800063f */
[----:B------:R-:W-:Y:S01]  /*07a0*/  USHF.L.U32 UR4, UR4, 0x1, URZ ;  /* 0x0000000104047899 */ /* 0x000fe2000800063f */
[----:B------:R-:W0:Y:S03]  /*07b0*/  FENCE.VIEW.ASYNC.S ;  /* 0x00000000000073c6 */ /* 0x000e260000000000 */
[----:B0-----:R0:W0:Y:S08]  /*07c0*/  SYNCS.EXCH.64 URZ, [UR8+0x36870], UR6 ;  /* 0x03687006083f75b2 */ /* 0x0010300008000100 */
[----:B------:R0:W0:Y:S01]  /*07d0*/  SYNCS.EXCH.64 URZ, [UR8+0x36880], UR4 ;  /* 0x03688004083f75b2 */ /* 0x0000220008000100 */
[----:B------:R0:W0:Y:S01]  /*07e0*/  SYNCS.EXCH.64 URZ, [UR8+0x36878], UR6 ;  /* 0x03687806083f75b2 */ /* 0x0000220008000100 */
[----:B------:R0:W0:Y:S01]  /*07f0*/  SYNCS.EXCH.64 URZ, [UR8+0x36888], UR4 ;  /* 0x03688804083f75b2 */ /* 0x0000220008000100 */
[----:B------:R-:W-:Y:S01]  /*0800*/  NOP ;  /* 0x0000000000007918 */ /* 0x000fe20000000000 */
.L_x_179:
[----:B------:R-:W5:Y:S01]  /*0810*/  SHFL.IDX PT, R14, R2, RZ, 0x1f ;  /* 0x00001fff020e7589 */ /* 0x000f6200000e0000 */
[----:B------:R-:W-:Y:S01]  /*0820*/  LEA.HI R11, R11, R8, RZ, 0x2 ;  /* 0x000000080b0b7211 */ /* 0x000fe200078f10ff */
[----:B0-----:R-:W0:Y:S01]  /*0830*/  S2UR UR4, SR_CTAID.X ;  /* 0x00000000000479c3 */ /* 0x001e220000002500 */
[----:B------:R-:W-:Y:S01]  /*0840*/  LOP3.LUT R9, R9, 0x3ffffffc, RZ, 0xc0, !PT ;  /* 0x3ffffffc09097812 */ /* 0x000fe200078ec0ff */
[----:B------:R-:W-:Y:S01]  /*0850*/  IMAD.IADD R6, R7, 0x1, -R6 ;  /* 0x0000000107067824 */ /* 0x000fe200078e0a06 */
[----:B------:R-:W-:Y:S01]  /*0860*/  LOP3.LUT R11, R11, 0x3ffffffc, RZ, 0xc0, !PT ;  /* 0x3ffffffc0b0b7812 */ /* 0x000fe200078ec0ff */
[----:B------:R-:W-:Y:S01]  /*0870*/  IMAD.MOV R7, RZ, RZ, -R10 ;  /* 0x000000ffff077224 */ /* 0x000fe200078e0a0a */
[----:B------:R-:W-:Y:S01]  /*0880*/  NOP ;  /* 0x0000000000007918 */ /* 0x000fe20000000000 */
[----:B------:R-:W-:Y:S02]  /*0890*/  IMAD.IADD R9, R4, 0x1, -R9 ;  /* 0x0000000104097824 */ /* 0x000fe400078e0a09 */
[----:B------:R-:W-:-:S02]  /*08a0*/  IMAD.IADD R11, R8, 0x1, -R11 ;  /* 0x00000001080b7824 */ /* 0x000fc400078e0a0b */
[----:B------:R-:W1:Y:S01]  /*08b0*/  LDC R8, c[0x0][0x140] ;  /* 0x00005000ff087b82 */ /* 0x000e620000000800 */
[--C-:B------:R-:W-:Y:S02]  /*08c0*/  IMAD R9, R9, 0x4, R6.reuse ;  /* 0x0000000409097824 */ /* 0x100fe400078e0206 */
[----:B------:R-:W-:-:S03]  /*08d0*/  IMAD R11, R11, 0x4, R6 ;  /* 0x000000040b0b7824 */ /* 0x000fc600078e0206 */
[----:B------:R-:W-:Y:S02]  /*08e0*/  LEA.HI R4, R9, R9, RZ, 0x1 ;  /* 0x0000000909047211 */ /* 0x000fe400078f08ff */
[----:B------:R-:W-:Y:S02]  /*08f0*/  LEA.HI R6, R11, R11, RZ, 0x1 ;  /* 0x0000000b0b067211 */ /* 0x000fe400078f08ff */
[----:B------:R-:W-:Y:S02]  /*0900*/  LOP3.LUT R4, R4, 0xfffffffe, RZ, 0xc0, !PT ;  /* 0xfffffffe04047812 */ /* 0x000fe400078ec0ff */
[----:B-----5:R-:W-:Y:S01]  /*0910*/  ISETP.NE.AND P0, PT, R14, RZ, PT ;  /* 0x000000ff0e00720c */ /* 0x020fe20003f05270 */
[----:B0-----:R-:W-:Y:S01]  /*0920*/  IMAD R7, R12, R7, UR4 ;  /* 0x000000040c077e24 */ /* 0x001fe2000f8e0207 */
[----:B------:R-:W-:Y:S01]  /*0930*/  LOP3.LUT R6, R6, 0xfffffffe, RZ, 0xc0, !PT ;  /* 0xfffffffe06067812 */ /* 0x000fe200078ec0ff */
[----:B------:R-:W-:-:S04]  /*0940*/  IMAD.IADD R4, R9, 0x1, -R4 ;  /* 0x0000000109047824 */ /* 0x000fc800078e0a04 */
[----:B------:R-:W-:Y:S01]  /*0950*/  IMAD.IADD R6, R11, 0x1, -R6 ;  /* 0x000000010b067824 */ /* 0x000fe200078e0a06 */
[----:B------:R-:W-:-:S05]  /*0960*/  ISETP.NE.AND P4, PT, R4, R7, PT ;  /* 0x000000070400720c */ /* 0x000fca0003f85270 */
[----:B------:R-:W-:Y:S08]  /*0970*/  @P0 BRA `(.L_x_180) ;  /* 0x0000000000480947 */ /* 0x000ff00003800000 */
        /* <DEDUP_REMOVED lines=18> */
.L_x_180:
[----:B------:R-:W5:Y:S01]  /*0aa0*/  SHFL.IDX PT, R10, R2, RZ, 0x1f ;  /* 0x00001fff020a7589 */ /* 0x000f6200000e0000 */
[----:B------:R-:W-:Y:S01]  /*0ab0*/  IMAD.SHL.U32 R22, R9, 0x4, RZ ;  /* 0x0000000409167824 */ /* 0x000fe200078e00ff */
[----:B------:R-:W-:Y:S01]  /*0ac0*/  ISETP.NE.AND P3, PT, R6, R7, PT ;  /* 0x000000070600720c */ /* 0x000fe20003f65270 */
[----:B------:R-:W-:Y:S01]  /*0ad0*/  IMAD.SHL.U32 R6, R11, 0x4, RZ ;  /* 0x000000040b067824 */ /* 0x000fe200078e00ff */
[----:B------:R-:W-:Y:S01]  /*0ae0*/  LOP3.LUT P0, RZ, R5, 0x7, RZ, 0xc0, !PT ;  /* 0x0000000705ff7812 */ /* 0x000fe2000780c0ff */
[----:B------:R-:W-:Y:S01]  /*0af0*/  IMAD.MOV.U32 R18, RZ, RZ, 0x1 ;  /* 0x00000001ff127424 */ /* 0x000fe200078e00ff */
[----:B------:R-:W-:Y:S01]  /*0b00*/  LOP3.LUT R22, R9, 0xc, R22, 0x78, !PT ;  /* 0x0000000c09167812 */ /* 0x000fe200078e7816 */
[----:B------:R-:W-:Y:S01]  /*0b10*/  IMAD.MOV.U32 R17, RZ, RZ, 0x1 ;  /* 0x00000001ff117424 */ /* 0x000fe200078e00ff */
[----:B------:R-:W-:Y:S01]  /*0b20*/  LOP3.LUT R19, R11, 0xc, R6, 0x78, !PT ;  /* 0x0000000c0b137812 */ /* 0x000fe200078e7806 */
[----:B------:R-:W-:Y:S01]  /*0b30*/  NOP ;  /* 0x0000000000007918 */ /* 0x000fe20000000000 */
[----:B------:R-:W-:-:S02]  /*0b40*/  @P4 LEA.HI R4, R22, R22, RZ, 0x1 ;  /* 0x0000001616044211 */ /* 0x000fc400078f08ff */
[----:B------:R-:W-:Y:S02]  /*0b50*/  ISETP.LT.U32.AND P6, PT, R22, 0x2, !P0 ;  /* 0x000000021600780c */ /* 0x000fe400047c1070 */
[----:B------:R-:W-:Y:S02]  /*0b60*/  @P4 SHF.R.S32.HI R4, RZ, 0x1, R4 ;  /* 0x00000001ff044819 */ /* 0x000fe40000011404 */
[----:B------:R-:W-:Y:S02]  /*0b70*/  @P3 LEA.HI R6, R19, R19, RZ, 0x1 ;  /* 0x0000001313063211 */ /* 0x000fe400078f08ff */
[----:B------:R-:W-:Y:S02]  /*0b80*/  @P4 ISETP.NE.AND P5, PT, R4, R13, PT ;  /* 0x0000000d0400420c */ /* 0x000fe40003fa5270 */
[----:B------:R-:W-:Y:S02]  /*0b90*/  @P3 SHF.R.S32.HI R6, RZ, 0x1, R6 ;  /* 0x00000001ff063819 */ /* 0x000fe40000011406 */
[----:B------:R-:W-:-:S02]  /*0ba0*/  @P4 SEL R18, RZ, 0x1, P5 ;  /* 0x00000001ff124807 */ /* 0x000fc40002800000 */
[----:B-----5:R-:W-:Y:S02]  /*0bb0*/  ISETP.NE.AND P5, PT, R10, RZ, PT ;  /* 0x000000ff0a00720c */ /* 0x020fe40003fa5270 */
[----:B------:R-:W-:Y:S02]  /*0bc0*/  ISETP.NE.AND P2, PT, R3, RZ, PT ;  /* 0x000000ff0300720c */ /* 0x000fe40003f45270 */
[----:B------:R-:W-:Y:S02]  /*0bd0*/  @P3 ISETP.NE.AND P4, PT, R6, R13, PT ;  /* 0x0000000d0600320c */ /* 0x000fe40003f85270 */
[----:B------:R-:W-:Y:S02]  /*0be0*/  SEL R3, RZ, 0x1, !P6 ;  /* 0x00000001ff037807 */ /* 0x000fe40007000000 */
[----:B------:R-:W-:Y:S02]  /*0bf0*/  ISETP.LT.U32.AND P0, PT, R19, 0x2, !P0 ;  /* 0x000000021300780c */ /* 0x000fe40004701070 */
[----:B-1----:R-:W-:-:S02]  /*0c00*/  ISETP.EQ.U32.AND P1, PT, R8, 0x1, PT ;  /* 0x000000010800780c */ /* 0x002fc40003f22070 */
[----:B------:R-:W-:Y:S02]  /*0c10*/  LOP3.LUT R18, R18, R3, RZ, 0xc0, !PT ;  /* 0x0000000312127212 */ /* 0x000fe400078ec0ff */
[----:B------:R-:W-:Y:S02]  /*0c20*/  SEL R4, RZ, 0x1, !P0 ;  /* 0x00000001ff047807 */ /* 0x000fe40004000000 */
[----:B------:R-:W-:Y:S01]  /*0c30*/  @P3 SEL R17, RZ, 0x1, P4 ;  /* 0x00000001ff113807 */ /* 0x000fe20002000000 */
[----:B------:R-:W-:Y:S06]  /*0c40*/  @P5 BRA `(.L_x_181) ;  /* 0x0000000000485947 */ /* 0x000fec0003800000 */
        /* <DEDUP_REMOVED lines=16> */
[----:B------:R1:W0:Y:S02]  /*0d50*/  SYNCS.EXCH.64 URZ, [UR8+0x368c8], UR6 ;  /* 0x0368c806083f75b2 */ /* 0x0002240008000100 */
[----:B-1----:R-:W-:Y:S01]  /*0d60*/  NOP ;  /* 0x0000000000007918 */ /* 0x002fe20000000000 */
.L_x_181:
[----:B------:R-:W-:Y:S01]  /*0d70*/  LOP3.LUT R17, R17, R4, RZ, 0xc0, !PT ;  /* 0x0000000411117212 */ /* 0x000fe200078ec0ff */
[----:B------:R-:W-:Y:S01]  /*0d80*/  NOP ;  /* 0x0000000000007918 */ /* 0x000fe20000000000 */
[----:B------:R-:W-:Y:S05]  /*0d90*/  @!P1 BRA `(.L_x_182) ;  /* 0x0000000000089947 */ /* 0x000fea0003800000 */
[----:B0-234-:R-:W-:Y:S01]  /*0da0*/  UCGABAR_ARV ;  /* 0x00000000000079c7 */ /* 0x01dfe20008000000 */
[----:B------:R-:W-:Y:S05]  /*0db0*/  BRA `(.L_x_183) ;  /* 0x0000000000047947 */ /* 0x000fea0003800000 */
.L_x_182:
[----:B0-234-:R-:W-:Y:S01]  /*0dc0*/  NOP ;  /* 0x0000000000007918 */ /* 0x01dfe20000000000 */
.L_x_183:
[----:B------:R-:W-:Y:S05]  /*0dd0*/  @!P1 BRA `(.L_x_184) ;  /* 0x00000000000c9947 */ /* 0x000fea0003800000 */
[----:B------:R-:W-:Y:S01]  /*0de0*/  UCGABAR_WAIT ;  /* 0x0000000000007dc7 */ /* 0x000fe20008000000 */
[----:B------:R-:W-:Y:S01]  /*0df0*/  CCTL.IVALL ;  /* 0x00000000ff00798f */ /* 0x000fe20002000000 */
[----:B------:R-:W-:Y:S05]  /*0e00*/  BRA `(.L_x_185) ;  /* 0x0000000000047947 */ /* 0x000fea0003800000 */
.L_x_184:
[----:B------:R-:W-:Y:S06]  /*0e10*/  BAR.SYNC.DEFER_BLOCKING 0x0 ;  /* 0x0000000000007b1d */ /* 0x000fec0000010000 */
.L_x_185:
[----:B------:R-:W-:Y:S01]  /*0e20*/  IMAD.MOV.U32 R3, RZ, RZ, 0x1 ;  /* 0x00000001ff037424 */ /* 0x000fe200078e00ff */
[----:B------:R-:W-:-:S04]  /*0e30*/  ULDC.64 UR60, c[0x0][0x208] ;  /* 0x00008200003c7ab9 */ /* 0x000fc80000000a00 */
[----:B------:R-:W-:-:S05]  /*0e40*/  SEL R3, R3, 0x2, !P2 ;  /* 0x0000000203037807 */ /* 0x000fca0005000000 */
[----:B------:R0:W-:Y:S01]  /*0e50*/  STL [R1+0x2c], R3 ;  /* 0x00002c0301007387 */ /* 0x0001e20000100800 */
[----:B------:R-:W-:Y:S05]  /*0e60*/  @!P2 BRA `(.L_x_186) ;  /* 0x000000b800d4a947 */ /* 0x000fea0003800000 */
.L_x_187:
        /* <DEDUP_REMOVED lines=26> */
[----:B------:R-:W-:Y:S01]  /*1010*/  SHF.R.S32.HI R7, RZ, 0x1f, R210 ;  /* 0x0000001fff077819 */ /* 0x000fe200000114d2 */
[----:B------:R-:W-:Y:S01]  /*1020*/  IMAD.IADD R13, R0, 0x1, -R13 ;  /* 0x00000001000d7824 */ /* 0x000fe200078e0a0d */
        /* <DEDUP_REMOVED lines=9> */
[----:B------:R-:W-:Y:S01]  /*10c0*/  IMAD.IADD R206, R0, 0x1, -R15 ;  /* 0x0000000100ce7824 */ /* 0x000fe200078e0a0f */
[----:B------:R-:W-:Y:S02]  /*10d0*/  LOP3.LUT R11, R11, 0xfffffff8, RZ, 0xc0, !PT ;  /* 0xfffffff80b0b7812 */ /* 0x000fe400078ec0ff */
[----:B------:R-:W-:Y:S01]  /*10e0*/  LEA.HI R5, R5, R214, RZ, 0x1 ;  /* 0x000000d605057211 */ /* 0x000fe200078f08ff */
[----:B------:R-:W-:Y:S01]  /*10f0*/  IMAD.SHL.U32 R23, R206, 0x8, RZ ;  /* 0x00000008ce177824 */ /* 0x000fe200078e00ff */
[----:B------:R-:W-:Y:S01]  /*1100*/  LEA.HI R7, R7, R210, RZ, 0x5 ;  /* 0x000000d207077211 */ /* 0x000fe200078f28ff */
[----:B------:R-:W-:Y:S01]  /*1110*/  IMAD.IADD R8, R8, 0x1, -R11 ;  /* 0x0000000108087824 */ /* 0x000fe200078e0a0b */
[----:B------:R-:W-:Y:S01]  /*1120*/  LOP3.LUT R6, R6, 0xfffffc00, RZ, 0xc0, !PT ;  /* 0xfffffc0006067812 */ /* 0x000fe200078ec0ff */
[C---:B------:R-:W-:Y:S01]  /*1130*/  VIADD R205, R23.reuse, 0x40 ;  /* 0x0000004017cd7836 */ /* 0x040fe20000000000 */
[----:B------:R-:W-:Y:S01]  /*1140*/  LEA.HI R4, R4, R9, RZ, 0x1 ;  /* 0x0000000904047211 */ /* 0x000fe200078f08ff */
[----:B------:R-:W-:Y:S01]  /*1150*/  VIADD R204, R23, 0x80 ;  /* 0x0000008017cc7836 */ /* 0x000fe20000000000 */
[----:B------:R-:W-:Y:S01]  /*1160*/  LEA.HI R0, R13, R13, RZ, 0x1 ;  /* 0x0000000d0d007211 */ /* 0x000fe200078f08ff */
[----:B------:R-:W-:Y:S01]  /*1170*/  IMAD R217, R3, 0x40, R6 ;  /* 0x0000004003d97824 */ /* 0x000fe200078e0206 */
[----:B------:R-:W-:-:S02]  /*1180*/  LOP3.LUT R5, R5, 0x3fffffe, RZ, 0xc0, !PT ;  /* 0x03fffffe05057812 */ /* 0x000fc400078ec0ff */
[----:B------:R-:W-:Y:S02]  /*1190*/  SHF.R.S32.HI R7, RZ, 0x5, R7 ;  /* 0x00000005ff077819 */ /* 0x000fe40000011407 */
[----:B------:R-:W-:Y:S01]  /*11a0*/  LOP3.LUT R4, R4, 0x1ffffffe, RZ, 0xc0, !PT ;  /* 0x1ffffffe04047812 */ /* 0x000fe200078ec0ff */
[----:B------:R-:W-:Y:S01]  /*11b0*/  IMAD.IADD R5, R214, 0x1, -R5 ;  /* 0x00000001d6057824 */ /* 0x000fe200078e0a05 */
[----:B------:R-:W-:Y:S01]  /*11c0*/  LOP3.LUT R3, R2, 0x7ffffffc, RZ, 0xc0, !PT ;  /* 0x7ffffffc02037812 */ /* 0x000fe200078ec0ff */
[----:B------:R-:W-:Y:S01]  /*11d0*/  IMAD R8, R7, 0x10, R8 ;  /* 0x0000001007087824 */ /* 0x000fe200078e0208 */
[----:B------:R-:W-:Y:S01]  /*11e0*/  LOP3.LUT R0, R0, 0x1ffffffe, RZ, 0xc0, !PT ;  /* 0x1ffffffe00007812 */ /* 0x000fe200078ec0ff */
[----:B------:R-:W-:Y:S01]  /*11f0*/  IMAD.IADD R4, R9, 0x1, -R4 ;  /* 0x0000000109047824 */ /* 0x000fe200078e0a04 */
[----:B------:R-:W-:Y:S01]  /*1200*/  SHF.R.S32.HI R209, RZ, 0x3, R209 ;  /* 0x00000003ffd17819 */ /* 0x000fe200000114d1 */
[----:B------:R-:W-:Y:S01]  /*1210*/  IMAD.IADD R3, R210, 0x1, -R3 ;  /* 0x00000001d2037824 */ /* 0x000fe200078e0a03 */
[----:B------:R-:W-:Y:S01]  /*1220*/  SHF.R.S32.HI R220, RZ, 0x1f, R205 ;  /* 0x0000001fffdc7819 */ /* 0x000fe200000114cd */
[----:B------:R-:W-:Y:S01]  /*1230*/  IMAD.IADD R0, R13, 0x1, -R0 ;  /* 0x000000010d007824 */ /* 0x000fe200078e0a00 */
[----:B------:R-:W-:Y:S01]  /*1240*/  SHF.R.S32.HI R219, RZ, 0x1f, R204 ;  /* 0x0000001fffdb7819 */ /* 0x000fe200000114cc */
[----:B------:R-:W-:-:S02]  /*1250*/  IMAD R215, R5, 0x40, R8 ;  /* 0x0000004005d77824 */ /* 0x000fc400078e0208 */
[----:B------:R-:W-:Y:S02]  /*1260*/  IMAD R217, R4, 0x8, R217 ;  /* 0x0000000804d97824 */ /* 0x000fe400078e02d9 */
[----:B------:R-:W-:Y:S02]  /*1270*/  IMAD R218, R3, R218, 0x70 ;  /* 0x0000007003da7424 */ /* 0x000fe400078e02da */
[----:B------:R-:W-:Y:S01]  /*1280*/  IMAD R216, R0, 0x8, R215 ;  /* 0x0000000800d87824 */ /* 0x000fe200078e02d7 */
[----:B--2---:R-:W-:-:S07]  /*1290*/  LOP3.LUT R16, R10, 0x1, RZ, 0xfc, !PT ;  /* 0x000000010a107812 */ /* 0x004fce00078efcff */
.L_x_220:
[----:B------:R-:W0:Y:S01]  /*12a0*/  SHFL.IDX PT, R0, R214, RZ, 0x1f ;  /* 0x00001fffd6007589 */ /* 0x000e2200000e0000 */
[----:B------:R-:W1:Y:S01]  /*12b0*/  S2UR UR4, SR_CgaCtaId ;  /* 0x00000000000479c3 */ /* 0x000e620000008800 */
        /* <DEDUP_REMOVED lines=37> */
[----:B------:R-:W-:Y:S01]  /*1510*/  IMAD.U32 R212, RZ, RZ, UR6 ;  /* 0x00000006ffd47e24 */ /* 0x000fe2000f8e00ff */
[----:B------:R-:W-:Y:S01]  /*1520*/  LEA.HI.SX32 R120, R2, R3, 0x1a ;  /* 0x0000000302787211 */ /* 0x000fe200078fd2ff */
[----:B------:R-:W-:Y:S01]  /*1530*/  IMAD.U32 R211, RZ, RZ, UR4 ;  /* 0x00000004ffd37e24 */ /* 0x000fe2000f8e00ff */
[----:B------:R-:W-:-:S04]  /*1540*/  USHF.R.U32.HI UR8, URZ, 0x4, UR8 ;  /* 0x000000043f087899 */ /* 0x000fc80008011608 */
[----:B------:R-:W-:Y:S01]  /*1550*/  ULOP3.LUT UR38, UR8, 0x3fff, URZ, 0xc0, !UPT ;  /* 0x00003fff08267892 */ /* 0x000fe2000f8ec03f */
[----:B---3--:R-:W-:Y:S11]  /*1560*/  @!P0 BRA `(.L_x_188) ;  /* 0x0000000000408947 */ /* 0x008ff60003800000 */
[----:B------:R-:W-:Y:S01]  /*1570*/  MOV R0, 0x0 ;  /* 0x0000000000007802 */ /* 0x000fe20000000f00 */
[----:B------:R-:W-:Y:S01]  /*1580*/  ULDC.64 UR4, c[0x4][0xa8] ;  /* 0x01002a0000047ab9 */ /* 0x000fe20000000a00 */
[----:B------:R-:W-:Y:S01]  /*1590*/  ULDC.64 UR6, c[0x4][0x28] ;  /* 0x01000a0000067ab9 */ /* 0x000fe20000000a00 */
[----:B------:R-:W-:Y:S01]  /*15a0*/  IMAD.U32 R4, RZ, RZ, UR4 ;  /* 0x00000004ff047e24 */ /* 0x000fe2000f8e00ff */
[----:B------:R0:W1:Y:S01]  /*15b0*/  LDC.64 R2, c[0x4][R0] ;  /* 0x0100000000027b82 */ /* 0x0000620000000a00 */
[----:B------:R-:W-:Y:S01]  /*15c0*/  IMAD.U32 R5, RZ, RZ, UR5 ;  /* 0x00000005ff057e24 */ /* 0x000fe2000f8e00ff */
[----:B------:R-:W-:Y:S01]  /*15d0*/  ULDC.64 UR4, c[0x4][0xb0] ;  /* 0x01002c0000047ab9 */ /* 0x000fe20000000a00 */
        /* <DEDUP_REMOVED lines=9> */
.L_x_188:
[----:B------:R-:W-:Y:S02]  /*1670*/  LOP3.LUT R0, R208, 0x1, RZ, 0xc0, !PT ;  /* 0x00000001d0007812 */ /* 0x000fe400078ec0ff */
[----:B------:R-:W-:Y:S02]  /*1680*/  ISETP.NE.AND P0, PT, R16, 0x3, PT ;  /* 0x000000031000780c */ /* 0x000fe40003f05270 */
[----:B------:R-:W-:-:S04]  /*1690*/  SHF.L.U32 R0, R0, 0x1f, RZ ;  /* 0x0000001f00007819 */ /* 0x000fc800000006ff */
[----:B------:R-:W0:Y:S02]  /*16a0*/  SYNCS.PHASECHK.TRANS64.TRYWAIT P1, [UR37+0x36800], R0 ;  /* 0x03680000ff0075a7 */ /* 0x000e240008020165 */
[----:B0-----:R-:W-:Y:S05]  /*16b0*/  @!P1 BRA `(.L_x_189) ;  /* 0x000000fc00e89947 */ /* 0x001fea0003800000 */
.L_x_322:
[----:B------:R-:W-:Y:S05]  /*16c0*/  @!P0 BRA `(.L_x_190) ;  /* 0x0000000000048947 */ /* 0x000fea0003800000 */
[----:B------:R-:W-:Y:S01]  /*16d0*/  BPT.TRAP 0x1 ;  /* 0x000000040000795c */ /* 0x000fe20000300000 */
.L_x_190:
[----:B0-----:R-:W-:Y:S02]  /*16e0*/  IMAD.U32 R0, RZ, RZ, UR36 ;  /* 0x00000024ff007e24 */ /* 0x001fe4000f8e00ff */
[----:B------:R-:W-:-:S03]  /*16f0*/  IMAD.U32 R3, RZ, RZ, UR39 ;  /* 0x00000027ff037e24 */ /* 0x000fc6000f8e00ff */
[----:B------:R-:W-:Y:S02]  /*1700*/  LEA R0, R0, UR37, 0x3 ;  /* 0x0000002500007c11 */ /* 0x000fe4000f8e18ff */
[----:B------:R-:W-:-:S04]  /*1710*/  SHF.L.U32 R3, R3, 0x1f, RZ ;  /* 0x0000001f03037819 */ /* 0x000fc800000006ff */
[----:B------:R0:W1:Y:S01]  /*1720*/  SYNCS.PHASECHK.TRANS64.TRYWAIT P1, [R0+URZ+0x36830], R3 ;  /* 0x03683003000075a7 */ /* 0x000062000802017f */
[----:B------:R-:W-:Y:S05]  /*1730*/  @!P0 BRA `(.L_x_191) ;  /* 0x0000000000048947 */ /* 0x000fea0003800000 */
[----:B------:R-:W-:Y:S01]  /*1740*/  BPT.TRAP 0x1 ;  /* 0x000000040000795c */ /* 0x000fe20000300000 */
.L_x_191:
[----:B-1----:R-:W-:Y:S05]  /*1750*/  @P1 BRA `(.L_x_192) ;  /* 0x0000000000081947 */ /* 0x002fea0003800000 */
[----:B------:R-:W1:Y:S02]  /*1760*/  SYNCS.PHASECHK.TRANS64.TRYWAIT P1, [R0+URZ+0x36830], R3 ;  /* 0x03683003000075a7 */ /* 0x000e64000802017f */
[----:B-1----:R-:W-:Y:S05]  /*1770*/  @!P1 BRA `(.L_x_193) ;  /* 0x000000fc00d09947 */ /* 0x002fea0003800000 */
.L_x_192:
        /* <DEDUP_REMOVED lines=14> */
[----:B01----:R-:W-:Y:S01]  /*1860*/  MOV R3, UR56 ;  /* 0x0000003800037c02 */ /* 0x003fe20008000f00 */
[----:B------:R-:W-:Y:S01]  /*1870*/  UMOV UR8, UR56 ;  /* 0x0000003800087c82 */ /* 0x000fe20008000000 */
[----:B------:R-:W-:Y:S01]  /*1880*/  UMOV UR11, 0x40000040 ;  /* 0x40000040000b7882 */ /* 0x000fe20000000000 */
[----:B------:R-:W-:Y:S01]  /*1890*/  UIMAD UR6, UR36, 0xa80, UR5 ;  /* 0x00000a80240678a4 */ /* 0x000fe2000f8e0205 */
[----:B------:R-:W-:Y:S01]  /*18a0*/  UMOV UR12, UR56 ;  /* 0x00000038000c7c82 */ /* 0x000fe20008000000 */
[----:B------:R-:W-:-:S02]  /*18b0*/  UMOV UR13, UR57 ;  /* 0x00000039000d7c82 */ /* 0x000fc40008000000 */
[----:B------:R-:W-:Y:S01]  /*18c0*/  UIADD3 UR10, UR6, 0x80, URZ ;  /* 0x00000080060a7890 */ /* 0x000fe2000fffe03f */
[----:B------:R-:W-:Y:S01]  /*18d0*/  IMAD.U32 R4, RZ, RZ, UR5 ;  /* 0x00000005ff047e24 */ /* 0x000fe2000f8e00ff */
[----:B------:R-:W-:Y:S02]  /*18e0*/  UIADD3 UR14, UR6, 0x100, URZ ;  /* 0x00000100060e7890 */ /* 0x000fe4000fffe03f */
[----:B------:R-:W-:Y:S01]  /*18f0*/  UMOV UR58, UR6 ;  /* 0x00000006003a7c82 */ /* 0x000fe20008000000 */
[----:B------:R-:W-:Y:S01]  /*1900*/  UMOV UR15, 0x40000040 ;  /* 0x40000040000f7882 */ /* 0x000fe20000000000 */
[----:B------:R-:W-:Y:S01]  /*1910*/  HGMMA.64x16x16.F32 R72, gdesc[UR56], RZ, !UPT, gsb0 ;  /* 0x00200000384879f0 */ /* 0x000fe2000c0008ff */
[----:B------:R-:W-:Y:S01]  /*1920*/  UIADD3 UR18, UR6, 0x180, URZ ;  /* 0x0000018006127890 */ /* 0x000fe2000fffe03f */
[----:B------:R-:W-:Y:S01]  /*1930*/  UMOV UR16, UR56 ;  /* 0x0000003800107c82 */ /* 0x000fe20008000000 */
[----:B------:R-:W-:Y:S01]  /*1940*/  UMOV UR17, UR57 ;  /* 0x0000003900117c82 */ /* 0x000fe20008000000 */
[----:B------:R-:W-:Y:S01]  /*1950*/  UMOV UR19, 0x40000040 ;  /* 0x4000004000137882 */ /* 0x000fe20000000000 */
[----:B------:R-:W-:Y:S01]  /*1960*/  UIADD3 UR22, UR6, 0x200, URZ ;  /* 0x0000020006167890 */ /* 0x000fe2000fffe03f */
[----:B------:R-:W-:Y:S01]  /*1970*/  UMOV UR20, UR56 ;  /* 0x0000003800147c82 */ /* 0x000fe20008000000 */
[----:B------:R-:W-:Y:S01]  /*1980*/  UMOV UR21, UR57 ;  /* 0x0000003900157c82 */ /* 0x000fe20008000000 */
[----:B------:R-:W-:Y:S01]  /*1990*/  UMOV UR23, 0x40000040 ;  /* 0x4000004000177882 */ /* 0x000fe20000000000 */
[----:B------:R-:W-:Y:S01]  /*19a0*/  UIADD3 UR58, UR6, 0x280, URZ ;  /* 0x00000280063a7890 */ /* 0x000fe2000fffe03f */
[----:B------:R-:W-:Y:S01]  /*19b0*/  UMOV UR59, 0x40000040 ;  /* 0x40000040003b7882 */ /* 0x000fe20000000000 */
[----:B------:R-:W-:-:S02]  /*19c0*/  UIADD3 UR5, UR6, 0x300, URZ ;  /* 0x0000030006057890 */ /* 0x000fc4000fffe03f */
[----:B------:R-:W-:Y:S01]  /*19d0*/  UIADD3 UR26, UR6, 0x204, URZ ;  /* 0x00000204061a7890 */ /* 0x000fe2000fffe03f */
[----:B------:R-:W-:Y:S01]  /*19e0*/  UMOV UR27, 0x40000040 ;  /* 0x40000040001b7882 */ /* 0x000fe20000000000 */
        /* <DEDUP_REMOVED lines=12> */
[----:B------:R-:W-:Y:S01]  /*1ab0*/  UMOV UR39, 0x40000040 ;  /* 0x4000004000277882 */ /* 0x000fe20000000000 */
[----:B------:R-:W-:Y:S01]  /*1ac0*/  UIADD3 UR7, UR6, 0x802, URZ ;  /* 0x0000080206077890 */ /* 0x000fe2000fffe03f */
[----:B------:R-:W-:-:S02]  /*1ad0*/  WARPGROUP.DEPBAR.LE gsb0, 0x0 ;  /* 0x00008000000079c5 */ /* 0x000fc40000010000 */
[----:B------:R-:W-:-:S06]  /*1ae0*/  WARPGROUP.ARRIVE ;  /* 0x00000000000079c5 */ /* 0x000fcc0000000000 */
[----:B------:R-:W-:Y:S01]  /*1af0*/  HGMMA.64x16x16.F32 R64, gdesc[UR8], RZ, !UPT, gsb0 ;  /* 0x00200000084079f0 */ /* 0x000fe2000c0008ff */
[----:B------:R-:W-:Y:S02]  /*1b00*/  UIADD3 UR8, UR4, 0x2, URZ ;  /* 0x0000000204087890 */ /* 0x000fe4000fffe03f */
[----:B------:R-:W-:Y:S01]  /*1b10*/  UIADD3 UR10, UR6, 0x2, URZ ;  /* 0x00000002060a7890 */ /* 0x000fe2000fffe03f */
[----:B------:R-:W-:Y:S01]  /*1b20*/  UMOV UR9, 0x40000040 ;  /* 0x4000004000097882 */ /* 0x000fe20000000000 */
        /* <DEDUP_REMOVED lines=31> */
[----:B------:R-:W-:Y:S02]  /*1d20*/  UMOV UR59, 0x40000040 ;  /* 0x40000040003b7882 */ /* 0x000fe40000000000 */
        /* <DEDUP_REMOVED lines=14> */
[----:B------:R-:W-:Y:S02]  /*1e10*/  UIADD3 UR12, UR4, 0x4, URZ ;  /* 0x00000004040c7890 */ /* 0x000fe4000fffe03f */
[----:B------:R-:W-:Y:S01]  /*1e20*/  UIADD3 UR14, UR6, 0x4, URZ ;  /* 0x00000004060e7890 */ /* 0x000fe2000fffe03f */
[----:B------:R-:W-:Y:S01]  /*1e30*/  UMOV UR13, 0x40000040 ;  /* 0x40000040000d7882 */ /* 0x000fe20000000000 */
[----:B------:R-:W-:Y:S01]  /*1e40*/  UMOV UR15, 0x40000040 ;  /* 0x40000040000f7882 */ /* 0x000fe20000000000 */
[----:B------:R-:W-:Y:S02]  /*1e50*/  UMOV UR25, UR13 ;  /* 0x0000000d00197c82 */ /* 0x000fe40008000000 */
[----:B------:R-:W-:Y:S01]  /*1e60*/  UMOV UR24, UR12 ;  /* 0x0000000c00187c82 */ /* 0x000fe20008000000 */
        /* <DEDUP_REMOVED lines=355> */
[----:B------:R-:W-:Y:S01]  /*34a0*/  UMOV UR36, UR48 ;  /* 0x0000003000247c82 */ /* 0x000fe20008000000 */
[----:B------:R-:W-:Y:S01]  /*34b0*/  UMOV UR37, UR49 ;  /* 0x0000003100257c82 */ /* 0x000fe20008000000 */
        /* <DEDUP_REMOVED lines=49> */
[----:B------:R-:W-:Y:S01]  /*37d0*/  UMOV UR4, UR52 ;  /* 0x0000003400047c82 */ /* 0x000fe20008000000 */
[----:B------:R-:W-:Y:S01]  /*37e0*/  UMOV UR5, UR53 ;  /* 0x0000003500057c82 */ /* 0x000fe20008000000 */
[----:B------:R-:W-:-:S02]  /*37f0*/  WARPGROUP.DEPBAR.LE gsb0, 0x0 ;  /* 0x00008000000079c5 */ /* 0x000fc40000010000 */
[----:B------:R-:W-:-:S06]  /*3800*/  WARPGROUP.ARRIVE ;  /* 0x00000000000079c5 */ /* 0x000fcc0000000000 */
[----:B------:R-:W-:Y:S01]  /*3810*/  HGMMA.64x16x16.F32 R32, gdesc[UR48], R32, gsb0 ;  /* 0x00200000302079f0 */ /* 0x000fe20008000820 */
[----:B------:R-:W-:Y:S01]  /*3820*/  UMOV UR50, UR7 ;  /* 0x0000000700327c82 */ /* 0x000fe20008000000 */
[----:B------:R-:W-:Y:S01]  /*3830*/  UMOV UR51, 0x40000040 ;  /* 0x4000004000337882 */ /* 0x000fe20000000000 */
[----:B------:R-:W-:-:S07]  /*3840*/  UIADD3 UR7, UR6, 0x786, URZ ;  /* 0x0000078606077890 */ /* 0x000fce000fffe03f */
        /* <DEDUP_REMOVED lines=9> */
[----:B------:R-:W-:Y:S02]  /*38e0*/  UMOV UR55, 0x40000040 ;  /* 0x4000004000377882 */ /* 0x000fe40000000000 */
[----:B------:R-:W-:Y:S01]  /*38f0*/  UMOV UR6, UR11 ;  /* 0x0000000b00067c82 */ /* 0x000fe20008000000 */
        /* <DEDUP_REMOVED lines=12> */
[----:B------:R-:W-:Y:S03]  /*39c0*/  HGMMA.64x16x16.F32 R48, gdesc[UR52], R48, gsb0 ;  /* 0x00200000343079f0 */ /* 0x000fe60008000830 */
[----:B------:R-:W-:Y:S02]  /*39d0*/  WARPGROUP.DEPBAR.LE gsb0, 0x0 ;  /* 0x00008000000079c5 */ /* 0x000fe40000010000 */
[----:B------:R-:W-:-:S06]  /*39e0*/  WARPGROUP.ARRIVE ;  /* 0x00000000000079c5 */ /* 0x000fcc0000000000 */
[----:B------:R-:W-:Y:S01]  /*39f0*/  HGMMA.64x16x16.F32 R40, gdesc[UR4], R40, gsb0 ;  /* 0x00200000042879f0 */ /* 0x000fe20008000828 */
[----:B------:R-:W-:Y:S01]  /*3a00*/  UMOV UR4, UR52 ;  /* 0x0000003400047c82 */ /* 0x000fe20008000000 */
[----:B------:R-:W-:Y:S01]  /*3a10*/  UMOV UR5, UR53 ;  /* 0x0000003500057c82 */ /* 0x000fe20008000000 */
[----:B------:R-:W-:Y:S01]  /*3a20*/  UMOV UR6, UR10 ;  /* 0x0000000a00067c82 */ /* 0x000fe20008000000 */
[----:B------:R-:W-:Y:S01]  /*3a30*/  UMOV UR7, 0x40000040 ;  /* 0x4000004000077882 */ /* 0x000fe20000000000 */
        /* <DEDUP_REMOVED lines=13> */
.L_x_194:
[----:B------:R-:W-:Y:S01]  /*3b10*/  ULDC UR4, c[0x0][0x9d8] ;  /* 0x0002760000047ab9 */ /* 0x000fe20000000800 */
[----:B------:R-:W-:Y:S01]  /*3b20*/  IADD3 R21, R218, R81, RZ ;  /* 0x00000051da157210 */ /* 0x000fe20007ffe0ff */
[----:B------:R-:W-:Y:S01]  /*3b30*/  FMUL.FTZ R72, R72, UR4 ;  /* 0x0000000448487c20 */ /* 0x000fe20008410000 */
[----:B------:R-:W-:Y:S01]  /*3b40*/  FMUL.FTZ R73, R73, UR4 ;  /* 0x0000000449497c20 */ /* 0x000fe20008410000 */
[----:B------:R-:W-:Y:S01]  /*3b50*/  FMUL.FTZ R76, R76, UR4 ;  /* 0x000000044c4c7c20 */ /* 0x000fe20008410000 */
[----:B------:R-:W-:Y:S01]  /*3b60*/  FMUL.FTZ R77, R77, UR4 ;  /* 0x000000044d4d7c20 */ /* 0x000fe20008410000 */
        /* <DEDUP_REMOVED lines=11> */
[----:B------:R-:W-:Y:S01]  /*3c20*/  FMUL.FTZ R56, R56, UR4 ;  /* 0x0000000438387c20 */ /* 0x000fe20008410000 */
[----:B------:R-:W-:Y:S01]  /*3c30*/  FMUL.FTZ R79, R79, UR4 ;  /* 0x000000044f4f7c20 */ /* 0x000fe20008410000 */
[----:B------:R-:W-:Y:S01]  /*3c40*/  FMUL.FTZ R57, R57, UR4 ;  /* 0x0000000439397c20 */ /* 0x000fe20008410000 */
[----:B------:R-:W-:Y:S01]  /*3c50*/  FMUL.FTZ R60, R60, UR4 ;  /* 0x000000043c3c7c20 */ /* 0x000fe20008410000 */
[----:B------:R-:W-:Y:S01]  /*3c60*/  FMUL.FTZ R70, R70, UR4 ;  /* 0x0000000446467c20 */ /* 0x000fe20008410000 */
[----:B------:R-:W-:Y:S01]  /*3c70*/  FMUL.FTZ R61, R61, UR4 ;  /* 0x000000043d3d7c20 */ /* 0x000fe20008410000 */
[----:B------:R-:W-:Y:S01]  /*3c80*/  FMUL.FTZ R71, R71, UR4 ;  /* 0x0000000447477c20 */ /* 0x000fe20008410000 */
[----:B------:R-:W2:Y:S01]  /*3c90*/  MUFU.TANH R76, R76 ;  /* 0x0000004c004c7308 */ /* 0x000ea20000002400 */
[----:B------:R-:W-:Y:S01]  /*3ca0*/  FMUL.FTZ R48, R48, UR4 ;  /* 0x0000000430307c20 */ /* 0x000fe20008410000 */
[----:B------:R-:W-:Y:S01]  /*3cb0*/  FMUL.FTZ R58, R58, UR4 ;  /* 0x000000043a3a7c20 */ /* 0x000fe20008410000 */
[----:B------:R-:W-:Y:S01]  /*3cc0*/  FMUL.FTZ R49, R49, UR4 ;  /* 0x0000000431317c20 */ /* 0x000fe20008410000 */
[----:B------:R-:W-:Y:S01]  /*3cd0*/  FMUL.FTZ R59, R59, UR4 ;  /* 0x000000043b3b7c20 */ /* 0x000fe20008410000 */
[----:B------:R-:W-:Y:S01]  /*3ce0*/  FMUL.FTZ R52, R52, UR4 ;  /* 0x0000000434347c20 */ /* 0x000fe20008410000 */
[----:B------:R-:W-:Y:S01]  /*3cf0*/  FMUL.FTZ R62, R62, UR4 ;  /* 0x000000043e3e7c20 */ /* 0x000fe20008410000 */
[----:B------:R-:W-:Y:S01]  /*3d00*/  FMUL.FTZ R53, R53, UR4 ;  /* 0x0000000435357c20 */ /* 0x000fe20008410000 */
[----:B------:R3:W-:Y:S01]  /*3d10*/  MUFU.TANH R14, R66 ;  /* 0x00000042000e7308 */ /* 0x0007e20000002400 */
[----:B------:R-:W-:Y:S01]  /*3d20*/  FMUL.FTZ R24, R24, UR4 ;  /* 0x0000000418187c20 */ /* 0x000fe20008410000 */
[----:B------:R-:W-:Y:S01]  /*3d30*/  FMUL.FTZ R63, R63, UR4 ;  /* 0x000000043f3f7c20 */ /* 0x000fe20008410000 */
[----:B------:R-:W-:Y:S01]  /*3d40*/  FMUL.FTZ R28, R28, UR4 ;  /* 0x000000041c1c7c20 */ /* 0x000fe20008410000 */
[----:B------:R-:W-:Y:S01]  /*3d50*/  FMUL.FTZ R40, R40, UR4 ;  /* 0x0000000428287c20 */ /* 0x000fe20008410000 */
[----:B------:R-:W-:Y:S01]  /*3d60*/  FMUL.FTZ R50, R50, UR4 ;  /* 0x0000000432327c20 */ /* 0x000fe20008410000 */
[----:B------:R-:W-:Y:S01]  /*3d70*/  FMUL.FTZ R41, R41, UR4 ;  /* 0x0000000429297c20 */ /* 0x000fe20008410000 */
[----:B------:R-:W-:Y:S01]  /*3d80*/  FMUL.FTZ R32, R32, UR4 ;  /* 0x0000000420207c20 */ /* 0x000fe20008410000 */
[----:B------:R-:W4:Y:S01]  /*3d90*/  MUFU.TANH R77, R77 ;  /* 0x0000004d004d7308 */ /* 0x000f220000002400 */
[----:B---3--:R-:W-:-:S02]  /*3da0*/  IMAD R66, R120, -0x70, R21 ;  /* 0xffffff9078427824 */ /* 0x008fc400078e0215 */
[----:B------:R-:W-:Y:S01]  /*3db0*/  FMUL.FTZ R51, R51, UR4 ;  /* 0x0000000433337c20 */ /* 0x000fe20008410000 */
[----:B------:R-:W-:Y:S01]  /*3dc0*/  FMUL.FTZ R34, R34, UR4 ;  /* 0x0000000422227c20 */ /* 0x000fe20008410000 */
[----:B------:R-:W-:Y:S01]  /*3dd0*/  FMUL.FTZ R44, R44, UR4 ;  /* 0x000000042c2c7c20 */ /* 0x000fe20008410000 */
[----:B------:R-:W-:Y:S01]  /*3de0*/  FMUL.FTZ R54, R54, UR4 ;  /* 0x0000000436367c20 */ /* 0x000fe20008410000 */
[C---:B------:R-:W-:Y:S01]  /*3df0*/  ISETP.GT.AND P4, PT, R66.reuse, RZ, PT ;  /* 0x000000ff4200720c */ /* 0x040fe20003f84270 */
[----:B------:R-:W-:Y:S01]  /*3e00*/  FMUL.FTZ R45, R45, UR4 ;  /* 0x000000042d2d7c20 */ /* 0x000fe20008410000 */
[----:B------:R-:W3:Y:S01]  /*3e10*/  MUFU.TANH R64, R64 ;  /* 0x0000004000407308 */ /* 0x000ee20000002400 */
[----:B------:R-:W-:Y:S01]  /*3e20*/  ISETP.GT.AND P3, PT, R66, 0x1, PT ;  /* 0x000000014200780c */ /* 0x000fe20003f64270 */
[----:B------:R-:W-:Y:S01]  /*3e30*/  FMUL.FTZ R36, R36, UR4 ;  /* 0x0000000424247c20 */ /* 0x000fe20008410000 */
[----:B------:R-:W-:Y:S01]  /*3e40*/  ISETP.GT.AND P2, PT, R66, 0x8, PT ;  /* 0x000000084200780c */ /* 0x000fe20003f44270 */
[----:B------:R-:W-:Y:S01]  /*3e50*/  FMUL.FTZ R55, R55, UR4 ;  /* 0x0000000437377c20 */ /* 0x000fe20008410000 */
[----:B0-----:R-:W-:Y:S01]  /*3e60*/  FSEL R72, R72, -INF , P4 ;  /* 0xff80000048487808 */ /* 0x001fe20002000000 */
[----:B------:R-:W-:Y:S01]  /*3e70*/  FMUL.FTZ R33, R33, UR4 ;  /* 0x0000000421217c20 */ /* 0x000fe20008410000 */
[----:B-1----:R-:W-:Y:S01]  /*3e80*/  FSEL R73, R73, -INF , P3 ;  /* 0xff80000049497808 */ /* 0x002fe20001800000 */
[----:B------:R4:W0:Y:S01]  /*3e90*/  MUFU.TANH R2, R74 ;  /* 0x0000004a00027308 */ /* 0x0008220000002400 */
[----:B------:R-:W-:Y:S01]  /*3ea0*/  ISETP.GT.AND P1, PT, R66, 0x9, PT ;  /* 0x000000094200780c */ /* 0x000fe20003f24270 */
[----:B------:R-:W-:Y:S01]  /*3eb0*/  FMUL.FTZ R42, R42, UR4 ;  /* 0x000000042a2a7c20 */ /* 0x000fe20008410000 */
[----:B--2---:R-:W-:Y:S01]  /*3ec0*/  FSEL R76, R76, -INF , P2 ;  /* 0xff8000004c4c7808 */ /* 0x004fe20001000000 */
[----:B------:R-:W-:Y:S01]  /*3ed0*/  FMUL.FTZ R43, R43, UR4 ;  /* 0x000000042b2b7c20 */ /* 0x000fe20008410000 */
[C---:B------:R-:W-:Y:S01]  /*3ee0*/  ISETP.GT.AND P6, PT, R66.reuse, 0x10, PT ;  /* 0x000000104200780c */ /* 0x040fe20003fc4270 */
[----:B------:R-:W-:Y:S01]  /*3ef0*/  FMUL.FTZ R37, R37, UR4 ;  /* 0x0000000425257c20 */ /* 0x000fe20008410000 */
[----:B------:R-:W-:Y:S01]  /*3f00*/  ISETP.GT.AND P5, PT, R66, 0x11, PT ;  /* 0x000000114200780c */ /* 0x000fe20003fa4270 */
[----:B------:R-:W-:Y:S01]  /*3f10*/  MUFU.TANH R65, R65 ;  /* 0x0000004100417308 */ /* 0x000fe20000002400 */
[----:B----4-:R-:W-:Y:S01]  /*3f20*/  FSEL R74, R77, -INF , P1 ;  /* 0xff8000004d4a7808 */ /* 0x010fe20000800000 */
[----:B------:R-:W-:Y:S01]  /*3f30*/  FMUL.FTZ R46, R46, UR4 ;  /* 0x000000042e2e7c20 */ /* 0x000fe20008410000 */
[----:B---3--:R-:W-:Y:S01]  /*3f40*/  FSEL R64, R64, -INF , P6 ;  /* 0xff80000040407808 */ /* 0x008fe20003000000 */
[----:B------:R-:W-:Y:S01]  /*3f50*/  FMUL.FTZ R47, R47, UR4 ;  /* 0x000000042f2f7c20 */ /* 0x000fe20008410000 */
[----:B------:R-:W-:Y:S01]  /*3f60*/  FSEL R14, R14, -INF , P6 ;  /* 0xff8000000e0e7808 */ /* 0x000fe20003000000 */
[----:B------:R-:W-:Y:S01]  /*3f70*/  FMUL.FTZ R25, R25, UR4 ;  /* 0x0000000419197c20 */ /* 0x000fe20008410000 */
[----:B------:R-:W-:Y:S01]  /*3f80*/  ISETP.GT.AND P6, PT, R66, 0x28, PT ;  /* 0x000000284200780c */ /* 0x000fe20003fc4270 */
[----:B------:R-:W1:Y:S01]  /*3f90*/  MUFU.TANH R3, R75 ;  /* 0x0000004b00037308 */ /* 0x000e620000002400 */
[----:B0-----:R-:W-:Y:S01]  /*3fa0*/  FSEL R2, R2, -INF , P4 ;  /* 0xff80000002027808 */ /* 0x001fe20002000000 */
[----:B------:R-:W-:Y:S01]  /*3fb0*/  FMUL.FTZ R35, R35, UR4 ;  /* 0x0000000423237c20 */ /* 0x000fe20008410000 */
[----:B------:R-:W-:Y:S01]  /*3fc0*/  ISETP.GT.AND P4, PT, R66, 0x18, PT ;  /* 0x000000184200780c */ /* 0x000fe20003f84270 */
[----:B------:R-:W-:Y:S01]  /*3fd0*/  FMUL.FTZ R29, R29, UR4 ;  /* 0x000000041d1d7c20 */ /* 0x000fe20008410000 */
[----:B------:R-:W-:Y:S01]  /*3fe0*/  ULDC UR5, c[0x0][0x988] ;  /* 0x0002620000057ab9 */ /* 0x000fe20000000800 */
[----:B------:R-:W-:Y:S01]  /*3ff0*/  P2R R83, PR, RZ, 0x1 ;  /* 0x00000001ff537803 */ /* 0x000fe20000000000 */
[----:B------:R-:W-:Y:S01]  /*4000*/  FMUL.FTZ R38, R38, UR4 ;  /* 0x0000000426267c20 */ /* 0x000fe20008410000 */
[----:B------:R0:W2:Y:S01]  /*4010*/  MUFU.TANH R20, R67 ;  /* 0x0000004300147308 */ /* 0x0000a20000002400 */
[----:B------:R-:W-:Y:S01]  /*4020*/  FMUL.FTZ R39, R39, UR4 ;  /* 0x0000000427277c20 */ /* 0x000fe20008410000 */
[----:B------:R-:W-:Y:S01]  /*4030*/  FMUL.FTZ R26, R26, UR4 ;  /* 0x000000041a1a7c20 */ /* 0x000fe20008410000 */
[----:B------:R-:W-:Y:S01]  /*4040*/  FMUL.FTZ R27, R27, UR4 ;  /* 0x000000041b1b7c20 */ /* 0x000fe20008410000 */
[----:B------:R-:W-:Y:S01]  /*4050*/  FMUL.FTZ R30, R30, UR4 ;  /* 0x000000041e1e7c20 */ /* 0x000fe20008410000 */
[----:B------:R-:W-:Y:S01]  /*4060*/  FMUL.FTZ R31, R31, UR4 ;  /* 0x000000041f1f7c20 */ /* 0x000fe20008410000 */
[----:B------:R-:W-:-:S02]  /*4070*/  CS2R R118, SRZ ;  /* 0x0000000000767805 */ /* 0x000fc4000001ff00 */
[----:B------:R-:W-:Y:S01]  /*4080*/  CS2R R116, SRZ ;  /* 0x0000000000747805 */ /* 0x000fe2000001ff00 */
[----:B------:R-:W3:Y:S01]  /*4090*/  MUFU.TANH R68, R68 ;  /* 0x0000004400447308 */ /* 0x000ee20000002400 */
[----:B0-----:R-:W-:Y:S02]  /*40a0*/  FMNMX.FTZ R67, R72, R73, !PT ;  /* 0x0000004948437209 */ /* 0x001fe40007810000 */
[----:B-1----:R-:W-:Y:S02]  /*40b0*/  FSEL R3, R3, -INF , P3 ;  /* 0xff80000003037808 */ /* 0x002fe40001800000 */
[----:B------:R-:W-:Y:S02]  /*40c0*/  FMNMX.FTZ R67, R76, R67, !PT ;  /* 0x000000434c437209 */ /* 0x000fe40007810000 */
[----:B------:R-:W-:Y:S01]  /*40d0*/  ISETP.GT.AND P3, PT, R66, 0x19, PT ;  /* 0x000000194200780c */ /* 0x000fe20003f64270 */
[----:B------:R0:W1:Y:S01]  /*40e0*/  MUFU.TANH R10, R78 ;  /* 0x0000004e000a7308 */ /* 0x0000620000002400 */
[----:B------:R-:W-:-:S02]  /*40f0*/  FMNMX.FTZ R67, R74, R67, !PT ;  /* 0x000000434a437209 */ /* 0x000fc40007810000 */
[----:B--2---:R-:W-:Y:S02]  /*4100*/  FSEL R20, R20, -INF , P5 ;  /* 0xff80000014147808 */ /* 0x004fe40002800000 */
[----:B------:R-:W-:-:S03]  /*4110*/  FMNMX.FTZ R67, R64, R67, !PT ;  /* 0x0000004340437209 */ /* 0x000fc60007810000 */
[----:B------:R-:W2:Y:S01]  /*4120*/  MUFU.TANH R69, R69 ;  /* 0x0000004500457308 */ /* 0x000ea20000002400 */
[----:B0-----:R-:W-:Y:S02]  /*4130*/  FSEL R78, R65, -INF , P5 ;  /* 0xff800000414e7808 */ /* 0x001fe40002800000 */
[----:B---3--:R-:W-:Y:S02]  /*4140*/  FSEL R68, R68, -INF , P4 ;  /* 0xff80000044447808 */ /* 0x008fe40002000000 */
[----:B------:R-:W-:Y:S02]  /*4150*/  FMNMX.FTZ R67, R78, R67, !PT ;  /* 0x000000434e437209 */ /* 0x000fe40007810000 */
[----:B------:R-:W-:Y:S01]  /*4160*/  ISETP.GT.AND P5, PT, R66, 0x29, PT ;  /* 0x000000294200780c */ /* 0x000fe20003fa4270 */
[----:B------:R-:W0:Y:S01]  /*4170*/  MUFU.TANH R12, R79 ;  /* 0x0000004f000c7308 */ /* 0x000e220000002400 */
[----:B-1----:R-:W-:Y:S02]  /*4180*/  FSEL R10, R10, -INF , P2 ;  /* 0xff8000000a0a7808 */ /* 0x002fe40001000000 */
[----:B------:R-:W-:-:S02]  /*4190*/  ISETP.GT.AND P2, PT, R66, 0x20, PT ;  /* 0x000000204200780c */ /* 0x000fc40003f44270 */
[----:B------:R-:W-:-:S03]  /*41a0*/  FMNMX.FTZ R67, R68, R67, !PT ;  /* 0x0000004344437209 */ /* 0x000fc60007810000 */
[----:B------:R-:W1:Y:S01]  /*41b0*/  MUFU.TANH R56, R56 ;  /* 0x0000003800387308 */ /* 0x000e620000002400 */
[----:B--2---:R-:W-:-:S04]  /*41c0*/  FSEL R80, R69, -INF , P3 ;  /* 0xff80000045507808 */ /* 0x004fc80001800000 */
[----:B------:R-:W-:-:S03]  /*41d0*/  FMNMX.FTZ R67, R80, R67, !PT ;  /* 0x0000004350437209 */ /* 0x000fc60007810000 */
[----:B------:R-:W2:Y:S01]  /*41e0*/  MUFU.TANH R57, R57 ;  /* 0x0000003900397308 */ /* 0x000ea20000002400 */
[----:B0-----:R-:W-:Y:S02]  /*41f0*/  FSEL R12, R12, -INF , P1 ;  /* 0xff8000000c0c7808 */ /* 0x001fe40000800000 */
[----:B------:R-:W-:-:S05]  /*4200*/  ISETP.GT.AND P1, PT, R66, 0x21, PT ;  /* 0x000000214200780c */ /* 0x000fca0003f24270 */
[----:B------:R-:W0:Y:S01]  /*4210*/  MUFU.TANH R60, R60 ;  /* 0x0000003c003c7308 */ /* 0x000e220000002400 */
[----:B-1----:R-:W-:-:S04]  /*4220*/  FSEL R82, R56, -INF , P2 ;  /* 0xff80000038527808 */ /* 0x002fc80001000000 */
[----:B------:R-:W-:-:S03]  /*4230*/  FMNMX.FTZ R67, R82, R67, !PT ;  /* 0x0000004352437209 */ /* 0x000fc60007810000 */
[----:B------:R-:W1:Y:S01]  /*4240*/  MUFU.TANH R70, R70 ;  /* 0x0000004600467308 */ /* 0x000e620000002400 */
[----:B--2---:R-:W-:-:S04]  /*4250*/  FSEL R84, R57, -INF , P1 ;  /* 0xff80000039547808 */ /* 0x004fc80000800000 */
[----:B------:R-:W-:-:S03]  /*4260*/  FMNMX.FTZ R67, R84, R67, !PT ;  /* 0x0000004354437209 */ /* 0x000fc60007810000 */
[----:B------:R-:W2:Y:S01]  /*4270*/  MUFU.TANH R61, R61 ;  /* 0x0000003d003d7308 */ /* 0x000ea20000002400 */
[----:B0-----:R-:W-:-:S04]  /*4280*/  FSEL R86, R60, -INF , P6 ;  /* 0xff8000003c567808 */ /* 0x001fc80003000000 */
[----:B------:R-:W-:-:S03]  /*4290*/  FMNMX.FTZ R67, R86, R67, !PT ;  /* 0x0000004356437209 */ /* 0x000fc60007810000 */
[----:B------:R-:W-:Y:S08]  /*42a0*/  MUFU.TANH R71, R71 ;  /* 0x0000004700477308 */ /* 0x000ff00000002400 */
[----:B------:R-:W0:Y:S08]  /*42b0*/  MUFU.TANH R48, R48 ;  /* 0x0000003000307308 */ /* 0x000e300000002400 */
[----:B------:R-:W-:Y:S08]  /*42c0*/  MUFU.TANH R58, R58 ;  /* 0x0000003a003a7308 */ /* 0x000ff00000002400 */
[----:B------:R-:W3:Y:S08]  /*42d0*/  MUFU.TANH R49, R49 ;  /* 0x0000003100317308 */ /* 0x000ef00000002400 */
[----:B------:R-:W-:Y:S08]  /*42e0*/  MUFU.TANH R59, R59 ;  /* 0x0000003b003b7308 */ /* 0x000ff00000002400 */
[----:B------:R-:W-:Y:S08]  /*42f0*/  MUFU.TANH R52, R52 ;  /* 0x0000003400347308 */ /* 0x000ff00000002400 */
[----:B------:R-:W-:Y:S08]  /*4300*/  MUFU.TANH R62, R62 ;  /* 0x0000003e003e7308 */ /* 0x000ff00000002400 */
[----:B------:R1:W-:Y:S08]  /*4310*/  MUFU.TANH R15, R24 ;  /* 0x00000018000f7308 */ /* 0x0003f00000002400 */
[----:B------:R-:W-:Y:S01]  /*4320*/  MUFU.TANH R53, R53 ;  /* 0x0000003500357308 */ /* 0x000fe20000002400 */
[----:B-1----:R-:W-:-:S02]  /*4330*/  FSEL R24, R70, -INF , P4 ;  /* 0xff80000046187808 */ /* 0x002fc40002000000 */
[----:B------:R-:W-:Y:S02]  /*4340*/  ISETP.GT.AND P4, PT, R66, 0x30, PT ;  /* 0x000000304200780c */ /* 0x000fe40003f84270 */
[----:B--2---:R-:W-:Y:S02]  /*4350*/  FSEL R70, R61, -INF , P5 ;  /* 0xff8000003d467808 */ /* 0x004fe40002800000 */
[----:B0-----:R-:W-:Y:S01]  /*4360*/  FSEL R88, R48, -INF , P4 ;  /* 0xff80000030587808 */ /* 0x001fe20002000000 */
[----:B------:R-:W0:Y:S01]  /*4370*/  MUFU.TANH R63, R63 ;  /* 0x0000003f003f7308 */ /* 0x000e220000002400 */
[----:B------:R-:W-:-:S04]  /*4380*/  FMNMX.FTZ R67, R70, R67, !PT ;  /* 0x0000004346437209 */ /* 0x000fc80007810000 */
[----:B------:R-:W-:-:S03]  /*4390*/  FMNMX.FTZ R67, R88, R67, !PT ;  /* 0x0000004358437209 */ /* 0x000fc60007810000 */
[----:B------:R1:W-:Y:S08]  /*43a0*/  MUFU.TANH R21, R28 ;  /* 0x0000001c00157308 */ /* 0x0003f00000002400 */
[----:B------:R0:W-:Y:S01]  /*43b0*/  MUFU.TANH R5, R40 ;  /* 0x0000002800057308 */ /* 0x0001e20000002400 */
[----:B-1----:R-:W-:Y:S02]  /*43c0*/  FSEL R28, R71, -INF , P3 ;  /* 0xff800000471c7808 */ /* 0x002fe40001800000 */
[----:B------:R-:W-:-:S04]  /*43d0*/  ISETP.GT.AND P3, PT, R66, 0x31, PT ;  /* 0x000000314200780c */ /* 0x000fc80003f64270 */
[----:B---3--:R-:W-:Y:S01]  /*43e0*/  FSEL R90, R49, -INF , P3 ;  /* 0xff800000315a7808 */ /* 0x008fe20001800000 */
[----:B------:R-:W-:Y:S01]  /*43f0*/  MUFU.TANH R50, R50 ;  /* 0x0000003200327308 */ /* 0x000fe20000002400 */
[----:B0-----:R-:W-:Y:S02]  /*4400*/  FSEL R40, R63, -INF , P5 ;  /* 0xff8000003f287808 */ /* 0x001fe40002800000 */
[----:B------:R-:W-:Y:S02]  /*4410*/  FMNMX.FTZ R67, R90, R67, !PT ;  /* 0x000000435a437209 */ /* 0x000fe40007810000 */
[----:B------:R-:W-:-:S03]  /*4420*/  ISETP.GT.AND P5, PT, R66, 0x41, PT ;  /* 0x000000414200780c */ /* 0x000fc60003fa4270 */
[----:B------:R0:W-:Y:S08]  /*4430*/  MUFU.TANH R9, R32 ;  /* 0x0000002000097308 */ /* 0x0001f00000002400 */
[----:B------:R-:W1:Y:S01]  /*4440*/  MUFU.TANH R41, R41 ;  /* 0x0000002900297308 */ /* 0x000e620000002400 */
[----:B0-----:R-:W-:Y:S02]  /*4450*/  FSEL R32, R58, -INF , P2 ;  /* 0xff8000003a207808 */ /* 0x001fe40001000000 */
[----:B------:R-:W-:-:S04]  /*4460*/  ISETP.GT.AND P2, PT, R66, 0x38, PT ;  /* 0x000000384200780c */ /* 0x000fc80003f44270 */
[----:B------:R-:W-:Y:S01]  /*4470*/  FSEL R92, R52, -INF , P2 ;  /* 0xff800000345c7808 */ /* 0x000fe20001000000 */
[----:B------:R-:W0:Y:S03]  /*4480*/  MUFU.TANH R51, R51 ;  /* 0x0000003300337308 */ /* 0x000e260000002400 */
[----:B------:R-:W-:-:S05]  /*4490*/  FMNMX.FTZ R67, R92, R67, !PT ;  /* 0x000000435c437209 */ /* 0x000fca0007810000 */
[----:B------:R2:W-:Y:S01]  /*44a0*/  MUFU.TANH R11, R34 ;  /* 0x00000022000b7308 */ /* 0x0005e20000002400 */
[----:B-1----:R-:W-:-:S07]  /*44b0*/  FSEL R96, R41, -INF , P5 ;  /* 0xff80000029607808 */ /* 0x002fce0002800000 */
[----:B------:R0:W-:Y:S01]  /*44c0*/  MUFU.TANH R7, R44 ;  /* 0x0000002c00077308 */ /* 0x0001e20000002400 */
[----:B--2---:R-:W-:Y:S02]  /*44d0*/  FSEL R34, R59, -INF , P1 ;  /* 0xff8000003b227808 */ /* 0x004fe40000800000 */
[----:B------:R-:W-:-:S05]  /*44e0*/  ISETP.GT.AND P1, PT, R66, 0x39, PT ;  /* 0x000000394200780c */ /* 0x000fca0003f24270 */
[----:B------:R-:W-:Y:S01]  /*44f0*/  MUFU.TANH R54, R54 ;  /* 0x0000003600367308 */ /* 0x000fe20000002400 */
[----:B0-----:R-:W-:Y:S02]  /*4500*/  FSEL R44, R51, -INF , P3 ;  /* 0xff800000332c7808 */ /* 0x001fe40001800000 */
[----:B------:R-:W-:-:S05]  /*4510*/  ISETP.GT.AND P3, PT, R66, 0x49, PT ;  /* 0x000000494200780c */ /* 0x000fca0003f64270 */
[----:B------:R0:W-:Y:S08]  /*4520*/  MUFU.TANH R13, R36 ;  /* 0x00000024000d7308 */ /* 0x0001f00000002400 */
[----:B------:R-:W1:Y:S01]  /*4530*/  MUFU.TANH R45, R45 ;  /* 0x0000002d002d7308 */ /* 0x000e620000002400 */
[----:B0-----:R-:W-:Y:S02]  /*4540*/  FSEL R36, R62, -INF , P6 ;  /* 0xff8000003e247808 */ /* 0x001fe40003000000 */
[----:B------:R-:W-:-:S02]  /*4550*/  ISETP.GT.AND P6, PT, R66, 0x40, PT ;  /* 0x000000404200780c */ /* 0x000fc40003fc4270 */
[----:B------:R-:W-:Y:S02]  /*4560*/  FSEL R62, R53, -INF , P1 ;  /* 0xff800000353e7808 */ /* 0x000fe40000800000 */
[----:B------:R-:W-:Y:S01]  /*4570*/  FSEL R94, R5, -INF , P6 ;  /* 0xff800000055e7808 */ /* 0x000fe20003000000 */
[----:B------:R-:W0:Y:S01]  /*4580*/  MUFU.TANH R55, R55 ;  /* 0x0000003700377308 */ /* 0x000e220000002400 */
[----:B------:R-:W-:-:S04]  /*4590*/  FMNMX.FTZ R67, R62, R67, !PT ;  /* 0x000000433e437209 */ /* 0x000fc80007810000 */
[----:B------:R-:W-:-:S03]  /*45a0*/  FMNMX.FTZ R67, R94, R67, !PT ;  /* 0x000000435e437209 */ /* 0x000fc60007810000 */
[----:B------:R2:W3:Y:S01]  /*45b0*/  MUFU.TANH R6, R42 ;  /* 0x0000002a00067308 */ /* 0x0004e20000002400 */
[----:B------:R-:W-:Y:S02]  /*45c0*/  FMNMX.FTZ R67, R96, R67, !PT ;  /* 0x0000004360437209 */ /* 0x000fe40007810000 */
[----:B-1----:R-:W-:-:S05]  /*45d0*/  FSEL R100, R45, -INF , P3 ;  /* 0xff8000002d647808 */ /* 0x002fca0001800000 */
[----:B------:R-:W1:Y:S01]  /*45e0*/  MUFU.TANH R33, R33 ;  /* 0x0000002100217308 */ /* 0x000e620000002400 */
[----:B--2---:R-:W-:Y:S02]  /*45f0*/  FSEL R42, R50, -INF , P4 ;  /* 0xff800000322a7808 */ /* 0x004fe40002000000 */
[C---:B------:R-:W-:Y:S02]  /*4600*/  ISETP.GT.AND P4, PT, R66.reuse, 0x48, PT ;  /* 0x000000484200780c */ /* 0x040fe40003f84270 */
[----:B0-----:R-:W-:Y:S02]  /*4610*/  FSEL R48, R55, -INF , P1 ;  /* 0xff80000037307808 */ /* 0x001fe40000800000 */
[----:B------:R-:W-:Y:S01]  /*4620*/  FSEL R98, R7, -INF , P4 ;  /* 0xff80000007627808 */ /* 0x000fe20002000000 */
[----:B------:R-:W0:Y:S01]  /*4630*/  MUFU.TANH R43, R43 ;  /* 0x0000002b002b7308 */ /* 0x000e220000002400 */
[----:B------:R-:W-:Y:S01]  /*4640*/  ISETP.GT.AND P1, PT, R66, 0x51, PT ;  /* 0x000000514200780c */ /* 0x000fe20003f24270 */
[----:B------:R-:W-:Y:S01]  /*4650*/  IMAD.U32 R7, RZ, RZ, UR5 ;  /* 0x00000005ff077e24 */ /* 0x000fe2000f8e00ff */
[----:B------:R-:W-:-:S02]  /*4660*/  FMNMX.FTZ R67, R98, R67, !PT ;  /* 0x0000004362437209 */ /* 0x000fc40007810000 */
[----:B---3--:R-:W-:Y:S02]  /*4670*/  FSEL R50, R6, -INF , P6 ;  /* 0xff80000006327808 */ /* 0x008fe40003000000 */
[----:B------:R-:W-:Y:S01]  /*4680*/  FMNMX.FTZ R67, R100, R67, !PT ;  /* 0x0000004364437209 */ /* 0x000fe20007810000 */
[----:B------:R2:W3:Y:S01]  /*4690*/  MUFU.TANH R8, R46 ;  /* 0x0000002e00087308 */ /* 0x0004e20000002400 */
[----:B------:R-:W-:Y:S02]  /*46a0*/  ISETP.GT.AND P6, PT, R66, 0x58, PT ;  /* 0x000000584200780c */ /* 0x000fe40003fc4270 */
[----:B-1----:R-:W-:Y:S02]  /*46b0*/  FSEL R104, R33, -INF , P1 ;  /* 0xff80000021687808 */ /* 0x002fe40000800000 */
[----:B------:R-:W-:-:S03]  /*46c0*/  FSEL R106, R13, -INF , P6 ;  /* 0xff8000000d6a7808 */ /* 0x000fc60003000000 */
[----:B------:R-:W1:Y:S01]  /*46d0*/  MUFU.TANH R37, R37 ;  /* 0x0000002500257308 */ /* 0x000e620000002400 */
[----:B--2---:R-:W-:Y:S02]  /*46e0*/  FSEL R46, R54, -INF , P2 ;  /* 0xff800000362e7808 */ /* 0x004fe40001000000 */
[C---:B------:R-:W-:Y:S02]  /*46f0*/  ISETP.GT.AND P2, PT, R66.reuse, 0x50, PT ;  /* 0x000000504200780c */ /* 0x040fe40003f44270 */
[----:B0-----:R-:W-:Y:S02]  /*4700*/  FSEL R52, R43, -INF , P5 ;  /* 0xff8000002b347808 */ /* 0x001fe40002800000 */
[----:B------:R-:W-:Y:S01]  /*4710*/  FSEL R102, R9, -INF , P2 ;  /* 0xff80000009667808 */ /* 0x000fe20001000000 */
[----:B------:R-:W0:Y:S01]  /*4720*/  MUFU.TANH R47, R47 ;  /* 0x0000002f002f7308 */ /* 0x000e220000002400 */
[----:B------:R-:W-:Y:S02]  /*4730*/  ISETP.GT.AND P5, PT, R66, 0x59, PT ;  /* 0x000000594200780c */ /* 0x000fe40003fa4270 */
[----:B------:R-:W-:-:S02]  /*4740*/  FMNMX.FTZ R67, R102, R67, !PT ;  /* 0x0000004366437209 */ /* 0x000fc40007810000 */
[----:B---3--:R-:W-:Y:S02]  /*4750*/  FSEL R54, R8, -INF , P4 ;  /* 0xff80000008367808 */ /* 0x008fe40002000000 */
[----:B------:R-:W-:Y:S01]  /*4760*/  FMNMX.FTZ R67, R104, R67, !PT ;  /* 0x0000004368437209 */ /* 0x000fe20007810000 */
[----:B------:R-:W2:Y:S01]  /*4770*/  MUFU.TANH R25, R25 ;  /* 0x0000001900197308 */ /* 0x000ea20000002400 */
[----:B------:R-:W-:Y:S02]  /*4780*/  ISETP.GT.AND P4, PT, R66, 0x60, PT ;  /* 0x000000604200780c */ /* 0x000fe40003f84270 */
[----:B-1----:R-:W-:Y:S02]  /*4790*/  FSEL R8, R37, -INF , P5 ;  /* 0xff80000025087808 */ /* 0x002fe40002800000 */
[----:B------:R-:W-:Y:S02]  /*47a0*/  FMNMX.FTZ R67, R106, R67, !PT ;  /* 0x000000436a437209 */ /* 0x000fe40007810000 */
[----:B------:R-:W-:Y:S01]  /*47b0*/  FSEL R108, R15, -INF , P4 ;  /* 0xff8000000f6c7808 */ /* 0x000fe20002000000 */
[----:B------:R-:W1:Y:S01]  /*47c0*/  MUFU.TANH R35, R35 ;  /* 0x0000002300237308 */ /* 0x000e620000002400 */
[----:B0-----:R-:W-:-:S02]  /*47d0*/  FSEL R56, R47, -INF , P3 ;  /* 0xff8000002f387808 */ /* 0x001fc40001800000 */
[----:B------:R-:W-:Y:S02]  /*47e0*/  ISETP.GT.AND P3, PT, R66, 0x61, PT ;  /* 0x000000614200780c */ /* 0x000fe40003f64270 */
[----:B------:R-:W-:Y:S02]  /*47f0*/  FMNMX.FTZ R67, R8, R67, !PT ;  /* 0x0000004308437209 */ /* 0x000fe40007810000 */
[----:B------:R-:W-:Y:S01]  /*4800*/  FSEL R58, R11, -INF , P2 ;  /* 0xff8000000b3a7808 */ /* 0x000fe20001000000 */
[----:B------:R-:W0:Y:S01]  /*4810*/  MUFU.TANH R29, R29 ;  /* 0x0000001d001d7308 */ /* 0x000e220000002400 */
[----:B------:R-:W-:Y:S02]  /*4820*/  ISETP.GT.AND P2, PT, R66, 0x68, PT ;  /* 0x000000684200780c */ /* 0x000fe40003f44270 */
[----:B--2---:R-:W-:Y:S02]  /*4830*/  FSEL R110, R25, -INF , P3 ;  /* 0xff800000196e7808 */ /* 0x004fe40001800000 */
[----:B------:R-:W-:-:S02]  /*4840*/  FMNMX.FTZ R67, R108, R67, !PT ;  /* 0x000000436c437209 */ /* 0x000fc40007810000 */
[----:B------:R-:W-:Y:S01]  /*4850*/  FSEL R112, R21, -INF , P2 ;  /* 0xff80000015707808 */ /* 0x000fe20001000000 */
[----:B------:R-:W2:Y:S01]  /*4860*/  MUFU.TANH R38, R38 ;  /* 0x0000002600267308 */ /* 0x000ea20000002400 */
[----:B-1----:R-:W-:Y:S02]  /*4870*/  FSEL R60, R35, -INF , P1 ;  /* 0xff800000233c7808 */ /* 0x002fe40000800000 */
[----:B------:R-:W-:Y:S02]  /*4880*/  ISETP.GT.AND P1, PT, R66, 0x69, PT ;  /* 0x000000694200780c */ /* 0x000fe40003f24270 */
[----:B------:R-:W-:-:S03]  /*4890*/  FMNMX.FTZ R67, R110, R67, !PT ;  /* 0x000000436e437209 */ /* 0x000fc60007810000 */
[----:B------:R-:W-:Y:S01]  /*48a0*/  MUFU.TANH R39, R39 ;  /* 0x0000002700277308 */ /* 0x000fe20000002400 */
[----:B0-----:R-:W-:Y:S02]  /*48b0*/  FSEL R114, R29, -INF , P1 ;  /* 0xff8000001d727808 */ /* 0x001fe40000800000 */
[----:B------:R-:W-:-:S04]  /*48c0*/  FMNMX.FTZ R67, R112, R67, !PT ;  /* 0x0000004370437209 */ /* 0x000fc80007810000 */
[----:B------:R-:W-:Y:S01]  /*48d0*/  FMNMX.FTZ R67, R114, R67, !PT ;  /* 0x0000004372437209 */ /* 0x000fe20007810000 */
[----:B------:R-:W0:Y:S01]  /*48e0*/  MUFU.TANH R26, R26 ;  /* 0x0000001a001a7308 */ /* 0x000e220000002400 */
[----:B--2---:R-:W-:-:S03]  /*48f0*/  FSEL R38, R38, -INF , P6 ;  /* 0xff80000026267808 */ /* 0x004fc60003000000 */
[----:B------:R-:W1:Y:S04]  /*4900*/  SHFL.BFLY PT, R6, R67, 0x2, 0x1f ;  /* 0x0c401f0043067f89 */ /* 0x000e6800000e0000 */
[----:B------:R-:W2:Y:S08]  /*4910*/  MUFU.TANH R27, R27 ;  /* 0x0000001b001b7308 */ /* 0x000eb00000002400 */
[----:B------:R-:W3:Y:S01]  /*4920*/  MUFU.TANH R30, R30 ;  /* 0x0000001e001e7308 */ /* 0x000ee20000002400 */
[----:B0-----:R-:W-:-:S07]  /*4930*/  FSEL R26, R26, -INF , P4 ;  /* 0xff8000001a1a7808 */ /* 0x001fce0002000000 */
[----:B------:R-:W0:Y:S01]  /*4940*/  MUFU.TANH R31, R31 ;  /* 0x0000001f001f7308 */ /* 0x000e220000002400 */
[----:B--2---:R-:W-:Y:S02]  /*4950*/  FSEL R66, R27, -INF , P3 ;  /* 0xff8000001b427808 */ /* 0x004fe40001800000 */
[----:B-1----:R-:W-:-:S05]  /*4960*/  FMNMX.FTZ R5, R67, R6, !PT ;  /* 0x0000000643057209 */ /* 0x002fca0007810000 */
[----:B------:R-:W1:Y:S01]  /*4970*/  SHFL.BFLY PT, R6, R5, 0x1, 0x1f ;  /* 0x0c201f0005067f89 */ /* 0x000e6200000e0000 */
[----:B---3--:R-:W-:Y:S02]  /*4980*/  FSEL R30, R30, -INF , P2 ;  /* 0xff8000001e1e7808 */ /* 0x008fe40001000000 */
[----:B------:R-:W-:Y:S02]  /*4990*/  ISETP.GE.AND P2, PT, R81, 0x71, PT ;  /* 0x000000715100780c */ /* 0x000fe40003f46270 */
[----:B-1----:R-:W-:-:S04]  /*49a0*/  FMNMX.FTZ R6, R5, R6, !PT ;  /* 0x0000000605067209 */ /* 0x002fc80007810000 */
[C---:B------:R-:W-:Y:S01]  /*49b0*/  FSETP.NEU.FTZ.AND P0, PT, R6.reuse, -INF , PT ;  /* 0xff8000000600780b */ /* 0x040fe20003f1d000 */
[----:B------:R-:W-:-:S05]  /*49c0*/  FMUL.FTZ R9, R6, R7 ;  /* 0x0000000706097220 */ /* 0x000fca0000410000 */
[----:B------:R-:W-:Y:S02]  /*49d0*/  FSEL R25, R9, RZ, P0 ;  /* 0x000000ff09197208 */ /* 0x000fe40000000000 */
[----:B------:R-:W-:Y:S02]  /*49e0*/  FMNMX.FTZ R9, R2, R3, !PT ;  /* 0x0000000302097209 */ /* 0x000fe40007810000 */
[----:B------:R-:W-:Y:S01]  /*49f0*/  ISETP.NE.AND P0, PT, R83, RZ, PT ;  /* 0x000000ff5300720c */ /* 0x000fe20003f05270 */
[--C-:B------:R-:W-:Y:S01]  /*4a00*/  FFMA.FTZ R196, R64, R7, -R25.reuse ;  /* 0x0000000740c47223 */ /* 0x100fe20000010819 */
[----:B------:R-:W-:Y:S01]  /*4a10*/  FMNMX.FTZ R9, R10, R9, !PT ;  /* 0x000000090a097209 */ /* 0x000fe20007810000 */
[-CC-:B------:R-:W-:Y:S01]  /*4a20*/  FFMA.FTZ R198, R68, R7.reuse, -R25.reuse ;  /* 0x0000000744c67223 */ /* 0x180fe20000010819 */
[----:B------:R-:W-:Y:S01]  /*4a30*/  FSEL R64, R39, -INF , P5 ;  /* 0xff80000027407808 */ /* 0x000fe20002800000 */
[--C-:B------:R-:W-:Y:S01]  /*4a40*/  FFMA.FTZ R39, R8, R7, -R25.reuse ;  /* 0x0000000708277223 */ /* 0x100fe20000010819 */
[----:B------:R-:W-:Y:S01]  /*4a50*/  FMNMX.FTZ R9, R12, R9, !PT ;  /* 0x000000090c097209 */ /* 0x000fe20007810000 */
[-CC-:B------:R-:W-:Y:S01]  /*4a60*/  FFMA.FTZ R200, R72, R7.reuse, -R25.reuse ;  /* 0x0000000748c87223 */ /* 0x180fe20000010819 */
[----:B0-----:R-:W-:Y:S01]  /*4a70*/  FSEL R68, R31, -INF , P1 ;  /* 0xff8000001f447808 */ /* 0x001fe20000800000 */
        /* <DEDUP_REMOVED lines=28> */
[----:B------:R0:W-:Y:S01]  /*4c40*/  MUFU.EX2 R9, R74 ;  /* 0x0000004a00097308 */ /* 0x0001e20000000800 */
        /* <DEDUP_REMOVED lines=9> */
[----:B------:R-:W-:Y:S01]  /*4ce0*/  FFMA.FTZ R25, R114, R7, -R25 ;  /* 0x0000000772197223 */ /* 0x000fe20000010819 */
[----:B------:R-:W-:-:S02]  /*4cf0*/  CS2R R114, SRZ ;  /* 0x0000000000727805 */ /* 0x000fc4000001ff00 */
[----:B------:R-:W-:Y:S02]  /*4d00*/  CS2R R86, SRZ ;  /* 0x0000000000567805 */ /* 0x000fe4000001ff00 */
[----:B------:R-:W-:Y:S02]  /*4d10*/  FMNMX.FTZ R15, R46, R15, !PT ;  /* 0x0000000f2e0f7209 */ /* 0x000fe40007810000 */
[----:B------:R-:W-:Y:S02]  /*4d20*/  CS2R R82, SRZ ;  /* 0x0000000000527805 */ /* 0x000fe4000001ff00 */
[----:B------:R-:W-:Y:S01]  /*4d30*/  CS2R R76, SRZ ;  /* 0x00000000004c7805 */ /* 0x000fe2000001ff00 */
[----:B------:R1:W-:Y:S01]  /*4d40*/  MUFU.EX2 R11, R78 ;  /* 0x0000004e000b7308 */ /* 0x0003e20000000800 */
[----:B------:R-:W-:Y:S02]  /*4d50*/  FMNMX.FTZ R15, R48, R15, !PT ;  /* 0x0000000f300f7209 */ /* 0x000fe40007810000 */
[----:B0-----:R-:W-:-:S02]  /*4d60*/  CS2R R74, SRZ ;  /* 0x00000000004a7805 */ /* 0x001fc4000001ff00 */
[----:B------:R-:W-:Y:S02]  /*4d70*/  CS2R R72, SRZ ;  /* 0x0000000000487805 */ /* 0x000fe4000001ff00 */
[----:B------:R-:W-:Y:S01]  /*4d80*/  FMNMX.FTZ R15, R50, R15, !PT ;  /* 0x0000000f320f7209 */ /* 0x000fe20007810000 */
[----:B------:R-:W-:Y:S03]  /*4d90*/  MUFU.EX2 R198, R198 ;  /* 0x000000c600c67308 */ /* 0x000fe60000000800 */
[----:B------:R-:W-:Y:S02]  /*4da0*/  FMNMX.FTZ R21, R52, R15, !PT ;  /* 0x0000000f34157209 */ /* 0x000fe40007810000 */
[----:B-1----:R-:W-:Y:S02]  /*4db0*/  CS2R R78, SRZ ;  /* 0x00000000004e7805 */ /* 0x002fe4000001ff00 */
[----:B------:R-:W-:Y:S01]  /*4dc0*/  FMNMX.FTZ R21, R54, R21, !PT ;  /* 0x0000001536157209 */ /* 0x000fe20007810000 */
[----:B------:R0:W-:Y:S03]  /*4dd0*/  MUFU.EX2 R13, R80 ;  /* 0x00000050000d7308 */ /* 0x0001e60000000800 */
[----:B------:R-:W-:-:S04]  /*4de0*/  FMNMX.FTZ R21, R56, R21, !PT ;  /* 0x0000001538157209 */ /* 0x000fc80007810000 */
[----:B------:R-:W-:Y:S01]  /*4df0*/  FMNMX.FTZ R21, R58, R21, !PT ;  /* 0x000000153a157209 */ /* 0x000fe20007810000 */
[----:B------:R-:W-:Y:S03]  /*4e00*/  MUFU.EX2 R192, R192 ;  /* 0x000000c000c07308 */ /* 0x000fe60000000800 */
[----:B------:R-:W-:Y:S02]  /*4e10*/  FMNMX.FTZ R21, R60, R21, !PT ;  /* 0x000000153c157209 */ /* 0x000fe40007810000 */
[----:B0-----:R-:W-:Y:S02]  /*4e20*/  CS2R R80, SRZ ;  /* 0x0000000000507805 */ /* 0x001fe4000001ff00 */
        /* <DEDUP_REMOVED lines=9> */
[----:B------:R-:W-:-:S05]  /*4ec0*/  FMNMX.FTZ R21, R68, R21, !PT ;  /* 0x0000001544157209 */ /* 0x000fca0007810000 */
[----:B------:R-:W1:Y:S01]  /*4ed0*/  SHFL.BFLY PT, R62, R21, 0x2, 0x1f ;  /* 0x0c401f00153e7f89 */ /* 0x000e6200000e0000 */
[----:B------:R-:W-:Y:S01]  /*4ee0*/  MUFU.EX2 R88, R88 ;  /* 0x0000005800587308 */ /* 0x000fe20000000800 */
[----:B0-----:R-:W-:-:S07]  /*4ef0*/  CS2R R70, SRZ ;  /* 0x0000000000467805 */ /* 0x001fce000001ff00 */
[----:B------:R0:W2:Y:S08]  /*4f00*/  MUFU.EX2 R27, R90 ;  /* 0x0000005a001b7308 */ /* 0x0000b00000000800 */
[----:B------:R-:W-:Y:S01]  /*4f10*/  MUFU.EX2 R92, R92 ;  /* 0x0000005c005c7308 */ /* 0x000fe20000000800 */
[----:B0-----:R-:W-:Y:S02]  /*4f20*/  CS2R R90, SRZ ;  /* 0x00000000005a7805 */ /* 0x001fe4000001ff00 */
[----:B-1----:R-:W-:-:S05]  /*4f30*/  FMNMX.FTZ R62, R21, R62, !PT ;  /* 0x0000003e153e7209 */ /* 0x002fca0007810000 */
[----:B------:R-:W0:Y:S01]  /*4f40*/  MUFU.EX2 R31, R31 ;  /* 0x0000001f001f7308 */ /* 0x000e220000000800 */
[----:B--2---:R-:W-:Y:S01]  /*4f50*/  F2FP.F16.F32.PACK_AB R188, R27, R88 ;  /* 0x000000581bbc723e */ /* 0x004fe200000000ff */
[----:B------:R-:W1:Y:S06]  /*4f60*/  SHFL.BFLY PT, R21, R62, 0x1, 0x1f ;  /* 0x0c201f003e157f89 */ /* 0x000e6c00000e0000 */
[----:B------:R-:W-:Y:S08]  /*4f70*/  MUFU.EX2 R94, R94 ;  /* 0x0000005e005e7308 */ /* 0x000ff00000000800 */
[----:B------:R2:W3:Y:S01]  /*4f80*/  MUFU.EX2 R33, R96 ;  /* 0x0000006000217308 */ /* 0x0004e20000000800 */
[----:B0-----:R-:W-:-:S07]  /*4f90*/  F2FP.F16.F32.PACK_AB R190, R31, R92 ;  /* 0x0000005c1fbe723e */ /* 0x001fce00000000ff */
[----:B------:R-:W-:Y:S01]  /*4fa0*/  MUFU.EX2 R98, R98 ;  /* 0x0000006200627308 */ /* 0x000fe20000000800 */
[----:B--2---:R-:W-:Y:S02]  /*4fb0*/  CS2R R96, SRZ ;  /* 0x0000000000607805 */ /* 0x004fe4000001ff00 */
[----:B-1----:R-:W-:Y:S02]  /*4fc0*/  FMNMX.FTZ R8, R62, R21, !PT ;  /* 0x000000153e087209 */ /* 0x002fe40007810000 */
[----:B------:R-:W-:Y:S02]  /*4fd0*/  CS2R R62, SRZ ;  /* 0x00000000003e7805 */ /* 0x000fe4000001ff00 */
[C---:B------:R-:W-:Y:S01]  /*4fe0*/  FSETP.NEU.FTZ.AND P1, PT, R8.reuse, -INF , PT ;  /* 0xff8000000800780b */ /* 0x040fe20003f3d000 */
[----:B------:R-:W-:Y:S01]  /*4ff0*/  FMUL.FTZ R41, R8, R7 ;  /* 0x0000000708297220 */ /* 0x000fe20000410000 */
[----:B------:R-:W0:Y:S01]  /*5000*/  MUFU.EX2 R35, R100 ;  /* 0x0000006400237308 */ /* 0x000e220000000800 */
[----:B---3--:R-:W-:-:S03]  /*5010*/  F2FP.F16.F32.PACK_AB R184, R33, R94 ;  /* 0x0000005e21b8723e */ /* 0x008fc600000000ff */
[----:B------:R-:W-:Y:S02]  /*5020*/  FSEL R41, R41, RZ, P1 ;  /* 0x000000ff29297208 */ /* 0x000fe40000800000 */
[----:B------:R-:W-:Y:S02]  /*5030*/  ISETP.NE.AND P1, PT, R18, RZ, PT ;  /* 0x000000ff1200720c */ /* 0x000fe40003f25270 */
        /* <DEDUP_REMOVED lines=16> */
[----:B------:R1:W2:Y:S01]  /*5140*/  MUFU.EX2 R201, R3 ;  /* 0x0000000300c97308 */ /* 0x0002a20000000800 */
[-CC-:B------:R-:W-:Y:S01]  /*5150*/  FFMA.FTZ R46, R46, R7.reuse, -R41.reuse ;  /* 0x000000072e2e7223 */ /* 0x180fe20000010829 */
[-CC-:B------:R-:W-:Y:S01]  /*5160*/  FFMA.FTZ R48, R48, R7.reuse, -R41.reuse ;  /* 0x0000000730307223 */ /* 0x180fe20000010829 */
[-CC-:B------:R-:W-:Y:S01]  /*5170*/  FFMA.FTZ R50, R50, R7.reuse, -R41.reuse ;  /* 0x0000000732327223 */ /* 0x180fe20000010829 */
[-CC-:B------:R-:W-:Y:S01]  /*5180*/  FFMA.FTZ R52, R52, R7.reuse, -R41.reuse ;  /* 0x0000000734347223 */ /* 0x180fe20000010829 */
[-CC-:B------:R-:W-:Y:S01]  /*5190*/  FFMA.FTZ R54, R54, R7.reuse, -R41.reuse ;  /* 0x0000000736367223 */ /* 0x180fe20000010829 */
[-CC-:B------:R-:W-:Y:S01]  /*51a0*/  FFMA.FTZ R56, R56, R7.reuse, -R41.reuse ;  /* 0x0000000738387223 */ /* 0x180fe20000010829 */
[-C--:B------:R-:W-:Y:S01]  /*51b0*/  FFMA.FTZ R58, R58, R7.reuse, -R41 ;  /* 0x000000073a3a7223 */ /* 0x080fe20000010829 */
[----:B------:R-:W3:Y:S01]  /*51c0*/  MUFU.EX2 R10, R10 ;  /* 0x0000000a000a7308 */ /* 0x000ee20000000800 */
[----:B-1----:R-:W-:Y:S01]  /*51d0*/  FADD.FTZ R3, R200, R5 ;  /* 0x00000005c8037221 */ /* 0x002fe20000010000 */
[----:B------:R-:W-:Y:S01]  /*51e0*/  F2FP.F16.F32.PACK_AB R200, R5, R200 ;  /* 0x000000c805c8723e */ /* 0x000fe200000000ff */
[-CC-:B------:R-:W-:Y:S01]  /*51f0*/  FFMA.FTZ R60, R60, R7.reuse, -R41.reuse ;  /* 0x000000073c3c7223 */ /* 0x180fe20000010829 */
[-CC-:B------:R-:W-:Y:S01]  /*5200*/  FFMA.FTZ R38, R38, R7.reuse, -R41.reuse ;  /* 0x0000000726267223 */ /* 0x180fe20000010829 */
[-CC-:B------:R-:W-:Y:S01]  /*5210*/  FFMA.FTZ R64, R64, R7.reuse, -R41.reuse ;  /* 0x0000000740407223 */ /* 0x180fe20000010829 */
[-CC-:B------:R-:W-:Y:S01]  /*5220*/  FFMA.FTZ R26, R26, R7.reuse, -R41.reuse ;  /* 0x000000071a1a7223 */ /* 0x180fe20000010829 */
[-CC-:B------:R-:W-:Y:S01]  /*5230*/  FFMA.FTZ R66, R66, R7.reuse, -R41.reuse ;  /* 0x0000000742427223 */ /* 0x180fe20000010829 */
[----:B------:R1:W4:Y:S01]  /*5240*/  MUFU.EX2 R203, R12 ;  /* 0x0000000c00cb7308 */ /* 0x0003220000000800 */
[-CC-:B------:R-:W-:Y:S01]  /*5250*/  FFMA.FTZ R30, R30, R7.reuse, -R41.reuse ;  /* 0x000000071e1e7223 */ /* 0x180fe20000010829 */
[----:B------:R-:W-:Y:S01]  /*5260*/  FFMA.FTZ R41, R68, R7, -R41 ;  /* 0x0000000744297223 */ /* 0x000fe20000010829 */
[----:B0-----:R-:W-:-:S02]  /*5270*/  F2FP.F16.F32.PACK_AB R186, R35, R98 ;  /* 0x0000006223ba723e */ /* 0x001fc400000000ff */
[----:B------:R-:W-:Y:S02]  /*5280*/  CS2R R100, SRZ ;  /* 0x0000000000647805 */ /* 0x000fe4000001ff00 */
[----:B------:R-:W-:Y:S01]  /*5290*/  CS2R R68, SRZ ;  /* 0x0000000000447805 */ /* 0x000fe2000001ff00 */
[----:B------:R-:W0:Y:S01]  /*52a0*/  MUFU.EX2 R14, R14 ;  /* 0x0000000e000e7308 */ /* 0x000e220000000800 */
[----:B-1----:R-:W-:Y:S01]  /*52b0*/  FADD.FTZ R12, R202, R3 ;  /* 0x00000003ca0c7221 */ /* 0x002fe20000010000 */
[----:B------:R-:W-:-:S03]  /*52c0*/  F2FP.F16.F32.PACK_AB R202, R9, R202 ;  /* 0x000000ca09ca723e */ /* 0x000fc600000000ff */
[----:B------:R-:W-:-:S03]  /*52d0*/  FADD.FTZ R3, R9, R12 ;  /* 0x0000000c09037221 */ /* 0x000fc60000010000 */
[----:B------:R1:W5:Y:S01]  /*52e0*/  MUFU.EX2 R197, R20 ;  /* 0x0000001400c57308 */ /* 0x0003620000000800 */
[----:B------:R-:W-:Y:S01]  /*52f0*/  FADD.FTZ R12, R196, R3 ;  /* 0x00000003c40c7221 */ /* 0x000fe20000010000 */
[----:B--2---:R-:W-:Y:S01]  /*5300*/  FADD.FTZ R3, R2, R201 ;  /* 0x000000c902037221 */ /* 0x004fe20000010000 */
[----:B------:R-:W-:Y:S02]  /*5310*/  F2FP.F16.F32.PACK_AB R201, R201, R2 ;  /* 0x00000002c9c9723e */ /* 0x000fe400000000ff */
[C---:B------:R-:W-:Y:S01]  /*5320*/  FADD.FTZ R43, R11.reuse, R12 ;  /* 0x0000000c0b2b7221 */ /* 0x040fe20000010000 */
[----:B---3--:R-:W-:Y:S01]  /*5330*/  FADD.FTZ R12, R10, R3 ;  /* 0x000000030a0c7221 */ /* 0x008fe20000010000 */
[----:B------:R-:W-:Y:S01]  /*5340*/  F2FP.F16.F32.PACK_AB R196, R11, R196 ;  /* 0x000000c40bc4723e */ /* 0x000fe200000000ff */
[----:B------:R-:W2:Y:S01]  /*5350*/  MUFU.EX2 R24, R24 ;  /* 0x0000001800187308 */ /* 0x000ea20000000800 */
[----:B-1----:R-:W-:Y:S01]  /*5360*/  FADD.FTZ R20, R198, R43 ;  /* 0x0000002bc6147221 */ /* 0x002fe20000010000 */
[----:B----4-:R-:W-:Y:S01]  /*5370*/  FADD.FTZ R3, R203, R12 ;  /* 0x0000000ccb037221 */ /* 0x010fe20000010000 */
[----:B------:R-:W-:-:S02]  /*5380*/  F2FP.F16.F32.PACK_AB R198, R13, R198 ;  /* 0x000000c60dc6723e */ /* 0x000fc400000000ff */
[----:B------:R-:W-:Y:S01]  /*5390*/  FADD.FTZ R43, R13, R20 ;  /* 0x000000140d2b7221 */ /* 0x000fe20000010000 */
[----:B0-----:R-:W-:Y:S01]  /*53a0*/  FADD.FTZ R12, R14, R3 ;  /* 0x000000030e0c7221 */ /* 0x001fe20000010000 */
[----:B------:R-:W-:Y:S01]  /*53b0*/  F2FP.F16.F32.PACK_AB R203, R203, R10 ;  /* 0x0000000acbcb723e */ /* 0x000fe200000000ff */
[----:B------:R-:W0:Y:S01]  /*53c0*/  MUFU.EX2 R199, R28 ;  /* 0x0000001c00c77308 */ /* 0x000e220000000800 */
[----:B------:R-:W-:Y:S01]  /*53d0*/  FADD.FTZ R20, R192, R43 ;  /* 0x0000002bc0147221 */ /* 0x000fe20000010000 */
[----:B-----5:R-:W-:Y:S01]  /*53e0*/  FADD.FTZ R3, R197, R12 ;  /* 0x0000000cc5037221 */ /* 0x020fe20000010000 */
[C---:B------:R-:W-:Y:S02]  /*53f0*/  F2FP.F16.F32.PACK_AB R192, R15.reuse, R192 ;  /* 0x000000c00fc0723e */ /* 0x040fe400000000ff */
[----:B------:R-:W-:Y:S01]  /*5400*/  FADD.FTZ R43, R15, R20 ;  /* 0x000000140f2b7221 */ /* 0x000fe20000010000 */
[----:B------:R-:W-:Y:S02]  /*5410*/  F2FP.F16.F32.PACK_AB R197, R197, R14 ;  /* 0x0000000ec5c5723e */ /* 0x000fe400000000ff */
[----:B------:R-:W1:Y:S01]  /*5420*/  MUFU.EX2 R32, R32 ;  /* 0x0000002000207308 */ /* 0x000e620000000800 */
[----:B--2---:R-:W-:Y:S01]  /*5430*/  FADD.FTZ R12, R24, R3 ;  /* 0x00000003180c7221 */ /* 0x004fe20000010000 */
[----:B------:R-:W-:-:S02]  /*5440*/  @P1 VIADD R3, R0, 0x36840 ;  /* 0x0003684000031836 */ /* 0x000fc40000000000 */
[----:B------:R-:W-:Y:S01]  /*5450*/  FADD.FTZ R20, R194, R43 ;  /* 0x0000002bc2147221 */ /* 0x000fe20000010000 */
[----:B------:R-:W-:-:S03]  /*5460*/  F2FP.F16.F32.PACK_AB R194, R29, R194 ;  /* 0x000000c21dc2723e */ /* 0x000fc600000000ff */
[----:B------:R-:W-:Y:S01]  /*5470*/  FADD.FTZ R45, R29, R20 ;  /* 0x000000141d2d7221 */ /* 0x000fe20000010000 */
[----:B------:R-:W2:Y:S01]  /*5480*/  MUFU.EX2 R193, R34 ;  /* 0x0000002200c17308 */ /* 0x000ea20000000800 */
[C---:B0-----:R-:W-:Y:S01]  /*5490*/  FADD.FTZ R43, R199.reuse, R12 ;  /* 0x0000000cc72b7221 */ /* 0x041fe20000010000 */
[----:B------:R-:W-:Y:S01]  /*54a0*/  @P1 PRMT R3, R22, 0x654, R3 ;  /* 0x0000065416031816 */ /* 0x000fe20000000003 */
[----:B------:R-:W-:Y:S01]  /*54b0*/  FADD.FTZ R12, R88, R45 ;  /* 0x0000002d580c7221 */ /* 0x000fe20000010000 */
[----:B------:R-:W-:Y:S02]  /*54c0*/  F2FP.F16.F32.PACK_AB R199, R199, R24 ;  /* 0x00000018c7c7723e */ /* 0x000fe400000000ff */
[----:B------:R-:W-:Y:S01]  /*54d0*/  CS2R R88, SRZ ;  /* 0x0000000000587805 */ /* 0x000fe2000001ff00 */
[----:B------:R2:W-:Y:S01]  /*54e0*/  @P1 SYNCS.ARRIVE.TRANS64.RED.A1T0 RZ, [R3+URZ], RZ ;  /* 0x000000ff03ff19a7 */ /* 0x0005e2000810043f */
[----:B------:R-:W-:Y:S01]  /*54f0*/  CS2R R28, SRZ ;  /* 0x00000000001c7805 */ /* 0x000fe2000001ff00 */
[----:B------:R-:W0:Y:S01]  /*5500*/  MUFU.EX2 R36, R36 ;  /* 0x0000002400247308 */ /* 0x000e220000000800 */
[----:B-1----:R-:W-:Y:S01]  /*5510*/  FADD.FTZ R0, R32, R43 ;  /* 0x0000002b20007221 */ /* 0x002fe20000010000 */
[----:B------:R-:W-:-:S04]  /*5520*/  FADD.FTZ R43, R27, R12 ;  /* 0x0000000c1b2b7221 */ /* 0x000fc80000010000 */
[----:B------:R-:W-:Y:S01]  /*5530*/  FADD.FTZ R12, R92, R43 ;  /* 0x0000002b5c0c7221 */ /* 0x000fe20000010000 */
[----:B------:R-:W-:Y:S01]  /*5540*/  CS2R R92, SRZ ;  /* 0x00000000005c7805 */ /* 0x000fe2000001ff00 */
[----:B------:R-:W1:Y:S01]  /*5550*/  MUFU.EX2 R195, R40 ;  /* 0x0000002800c37308 */ /* 0x000e620000000800 */
[----:B--2---:R-:W-:Y:S01]  /*5560*/  FADD.FTZ R3, R193, R0 ;  /* 0x00000000c1037221 */ /* 0x004fe20000010000 */
[----:B------:R-:W-:Y:S01]  /*5570*/  FADD.FTZ R43, R31, R12 ;  /* 0x0000000c1f2b7221 */ /* 0x000fe20000010000 */
[----:B------:R-:W-:-:S03]  /*5580*/  F2FP.F16.F32.PACK_AB R193, R193, R32 ;  /* 0x00000020c1c1723e */ /* 0x000fc600000000ff */
[----:B------:R-:W-:Y:S01]  /*5590*/  FADD.FTZ R12, R94, R43 ;  /* 0x0000002b5e0c7221 */ /* 0x000fe20000010000 */
[----:B------:R-:W-:Y:S01]  /*55a0*/  CS2R R94, SRZ ;  /* 0x00000000005e7805 */ /* 0x000fe2000001ff00 */
[----:B------:R-:W2:Y:S01]  /*55b0*/  MUFU.EX2 R42, R42 ;  /* 0x0000002a002a7308 */ /* 0x000ea20000000800 */
[----:B0-----:R-:W-:Y:S01]  /*55c0*/  FADD.FTZ R0, R36, R3 ;  /* 0x0000000324007221 */ /* 0x001fe20000010000 */
[----:B------:R-:W-:Y:S01]  /*55d0*/  FADD.FTZ R43, R33, R12 ;  /* 0x0000000c212b7221 */ /* 0x000fe20000010000 */
[----:B------:R-:W-:-:S03]  /*55e0*/  CS2R R32, SRZ ;  /* 0x0000000000207805 */ /* 0x000fc6000001ff00 */
[----:B------:R-:W-:Y:S01]  /*55f0*/  FADD.FTZ R12, R98, R43 ;  /* 0x0000002b620c7221 */ /* 0x000fe20000010000 */
[----:B------:R-:W-:Y:S01]  /*5600*/  CS2R R98, SRZ ;  /* 0x0000000000627805 */ /* 0x000fe2000001ff00 */
[----:B------:R0:W3:Y:S01]  /*5610*/  MUFU.EX2 R189, R44 ;  /* 0x0000002c00bd7308 */ /* 0x0000e20000000800 */
[----:B-1----:R-:W-:Y:S01]  /*5620*/  FADD.FTZ R3, R195, R0 ;  /* 0x00000000c3037221 */ /* 0x002fe20000010000 */
[----:B------:R-:W-:Y:S01]  /*5630*/  FADD.FTZ R5, R35, R12 ;  /* 0x0000000c23057221 */ /* 0x000fe20000010000 */
[----:B------:R-:W-:Y:S02]  /*5640*/  F2FP.F16.F32.PACK_AB R195, R195, R36 ;  /* 0x00000024c3c3723e */ /* 0x000fe400000000ff */
[----:B------:R-:W-:Y:S01]  /*5650*/  CS2R R34, SRZ ;  /* 0x0000000000227805 */ /* 0x000fe2000001ff00 */
[----:B------:R-:W-:Y:S02]  /*5660*/  FADD.FTZ R12, R102, R5 ;  /* 0x00000005660c7221 */ /* 0x000fe40000010000 */
[----:B------:R-:W1:Y:S01]  /*5670*/  MUFU.EX2 R46, R46 ;  /* 0x0000002e002e7308 */ /* 0x000e620000000800 */
[----:B--2---:R-:W-:Y:S01]  /*5680*/  FADD.FTZ R0, R42, R3 ;  /* 0x000000032a007221 */ /* 0x004fe20000010000 */
[----:B0-----:R-:W-:-:S06]  /*5690*/  CS2R R44, SRZ ;  /* 0x00000000002c7805 */ /* 0x001fcc000001ff00 */
[----:B------:R0:W2:Y:S01]  /*56a0*/  MUFU.EX2 R191, R48 ;  /* 0x0000003000bf7308 */ /* 0x0000a20000000800 */
[C---:B---3--:R-:W-:Y:S01]  /*56b0*/  FADD.FTZ R3, R189.reuse, R0 ;  /* 0x00000000bd037221 */ /* 0x048fe20000010000 */
[----:B------:R-:W-:Y:S02]  /*56c0*/  F2FP.F16.F32.PACK_AB R189, R189, R42 ;  /* 0x0000002abdbd723e */ /* 0x000fe400000000ff */
[----:B------:R-:W-:-:S04]  /*56d0*/  CS2R R42, SRZ ;  /* 0x00000000002a7805 */ /* 0x000fc8000001ff00 */
[----:B------:R-:W3:Y:S01]  /*56e0*/  MUFU.EX2 R50, R50 ;  /* 0x0000003200327308 */ /* 0x000ee20000000800 */
[----:B-1----:R-:W-:Y:S01]  /*56f0*/  FADD.FTZ R0, R46, R3 ;  /* 0x000000032e007221 */ /* 0x002fe20000010000 */
[----:B0-----:R-:W-:-:S06]  /*5700*/  CS2R R48, SRZ ;  /* 0x0000000000307805 */ /* 0x001fcc000001ff00 */
[----:B------:R0:W1:Y:S01]  /*5710*/  MUFU.EX2 R185, R52 ;  /* 0x0000003400b97308 */ /* 0x0000620000000800 */
[C---:B--2---:R-:W-:Y:S01]  /*5720*/  FADD.FTZ R3, R191.reuse, R0 ;  /* 0x00000000bf037221 */ /* 0x044fe20000010000 */
[----:B------:R-:W-:Y:S02]  /*5730*/  F2FP.F16.F32.PACK_AB R191, R191, R46 ;  /* 0x0000002ebfbf723e */ /* 0x000fe400000000ff */
[----:B------:R-:W-:-:S04]  /*5740*/  CS2R R46, SRZ ;  /* 0x00000000002e7805 */ /* 0x000fc8000001ff00 */
[----:B------:R2:W4:Y:S01]  /*5750*/  MUFU.EX2 R37, R104 ;  /* 0x0000006800257308 */ /* 0x0005220000000800 */
[----:B---3--:R-:W-:Y:S01]  /*5760*/  FADD.FTZ R0, R50, R3 ;  /* 0x0000000332007221 */ /* 0x008fe20000010000 */
[----:B0-----:R-:W-:-:S06]  /*5770*/  CS2R R52, SRZ ;  /* 0x0000000000347805 */ /* 0x001fcc000001ff00 */
[----:B------:R-:W0:Y:S01]  /*5780*/  MUFU.EX2 R54, R54 ;  /* 0x0000003600367308 */ /* 0x000e220000000800 */
[C---:B-1----:R-:W-:Y:S01]  /*5790*/  FADD.FTZ R3, R185.reuse, R0 ;  /* 0x00000000b9037221 */ /* 0x042fe20000010000 */
[----:B------:R-:W-:Y:S02]  /*57a0*/  F2FP.F16.F32.PACK_AB R185, R185, R50 ;  /* 0x00000032b9b9723e */ /* 0x000fe400000000ff */
[----:B--2---:R-:W-:Y:S02]  /*57b0*/  CS2R R104, SRZ ;  /* 0x0000000000687805 */ /* 0x004fe4000001ff00 */
[----:B------:R-:W-:Y:S02]  /*57c0*/  CS2R R50, SRZ ;  /* 0x0000000000327805 */ /* 0x000fe4000001ff00 */
[----:B------:R-:W1:Y:S01]  /*57d0*/  MUFU.EX2 R106, R106 ;  /* 0x0000006a006a7308 */ /* 0x000e620000000800 */
[C---:B----4-:R-:W-:Y:S01]  /*57e0*/  FADD.FTZ R5, R37.reuse, R12 ;  /* 0x0000000c25057221 */ /* 0x050fe20000010000 */
[----:B------:R-:W-:-:S02]  /*57f0*/  F2FP.F16.F32.PACK_AB R180, R37, R102 ;  /* 0x0000006625b4723e */ /* 0x000fc400000000ff */
[----:B------:R-:W-:Y:S02]  /*5800*/  CS2R R102, SRZ ;  /* 0x0000000000667805 */ /* 0x000fe4000001ff00 */
[----:B------:R-:W-:Y:S02]  /*5810*/  CS2R R36, SRZ ;  /* 0x0000000000247805 */ /* 0x000fe4000001ff00 */
[----:B------:R2:W3:Y:S01]  /*5820*/  MUFU.EX2 R187, R56 ;  /* 0x0000003800bb7308 */ /* 0x0004e20000000800 */
[----:B0-----:R-:W-:-:S07]  /*5830*/  FADD.FTZ R0, R54, R3 ;  /* 0x0000000336007221 */ /* 0x001fce0000010000 */
[----:B------:R-:W0:Y:S01]  /*5840*/  MUFU.EX2 R39, R39 ;  /* 0x0000002700277308 */ /* 0x000e220000000800 */
[----:B-1----:R-:W-:Y:S01]  /*5850*/  FADD.FTZ R12, R106, R5 ;  /* 0x000000056a0c7221 */ /* 0x002fe20000010000 */
[----:B--2---:R-:W-:-:S06]  /*5860*/  CS2R R56, SRZ ;  /* 0x0000000000387805 */ /* 0x004fcc000001ff00 */
[----:B------:R-:W1:Y:S01]  /*5870*/  MUFU.EX2 R58, R58 ;  /* 0x0000003a003a7308 */ /* 0x000e620000000800 */
[C---:B---3--:R-:W-:Y:S01]  /*5880*/  FADD.FTZ R3, R187.reuse, R0 ;  /* 0x00000000bb037221 */ /* 0x048fe20000010000 */
[----:B------:R-:W-:Y:S02]  /*5890*/  F2FP.F16.F32.PACK_AB R187, R187, R54 ;  /* 0x00000036bbbb723e */ /* 0x000fe400000000ff */
[----:B------:R-:W-:-:S04]  /*58a0*/  CS2R R54, SRZ ;  /* 0x0000000000367805 */ /* 0x000fc8000001ff00 */
[----:B------:R-:W2:Y:S01]  /*58b0*/  MUFU.EX2 R108, R108 ;  /* 0x0000006c006c7308 */ /* 0x000ea20000000800 */
[C---:B0-----:R-:W-:Y:S01]  /*58c0*/  FADD.FTZ R5, R39.reuse, R12 ;  /* 0x0000000c27057221 */ /* 0x041fe20000010000 */
[----:B------:R-:W-:Y:S02]  /*58d0*/  F2FP.F16.F32.PACK_AB R182, R39, R106 ;  /* 0x0000006a27b6723e */ /* 0x000fe400000000ff */
[----:B------:R-:W-:-:S04]  /*58e0*/  CS2R R106, SRZ ;  /* 0x00000000006a7805 */ /* 0x000fc8000001ff00 */
[----:B------:R0:W3:Y:S01]  /*58f0*/  MUFU.EX2 R181, R60 ;  /* 0x0000003c00b57308 */ /* 0x0000e20000000800 */
[----:B-1----:R-:W-:-:S07]  /*5900*/  FADD.FTZ R0, R58, R3 ;  /* 0x000000033a007221 */ /* 0x002fce0000010000 */
[----:B------:R1:W4:Y:S01]  /*5910*/  MUFU.EX2 R21, R110 ;  /* 0x0000006e00157308 */ /* 0x0003220000000800 */
[----:B--2---:R-:W-:Y:S01]  /*5920*/  FADD.FTZ R12, R108, R5 ;  /* 0x000000056c0c7221 */ /* 0x004fe20000010000 */
[----:B0-----:R-:W-:-:S06]  /*5930*/  CS2R R60, SRZ ;  /* 0x00000000003c7805 */ /* 0x001fcc000001ff00 */
[----:B------:R-:W0:Y:S01]  /*5940*/  MUFU.EX2 R38, R38 ;  /* 0x0000002600267308 */ /* 0x000e220000000800 */
[C---:B---3--:R-:W-:Y:S01]  /*5950*/  FADD.FTZ R3, R181.reuse, R0 ;  /* 0x00000000b5037221 */ /* 0x048fe20000010000 */
[----:B------:R-:W-:Y:S02]  /*5960*/  F2FP.F16.F32.PACK_AB R181, R181, R58 ;  /* 0x0000003ab5b5723e */ /* 0x000fe400000000ff */
[----:B-1----:R-:W-:Y:S02]  /*5970*/  CS2R R110, SRZ ;  /* 0x00000000006e7805 */ /* 0x002fe4000001ff00 */
[----:B------:R-:W-:Y:S02]  /*5980*/  CS2R R58, SRZ ;  /* 0x00000000003a7805 */ /* 0x000fe4000001ff00 */
[----:B------:R-:W1:Y:S01]  /*5990*/  MUFU.EX2 R112, R112 ;  /* 0x0000007000707308 */ /* 0x000e620000000800 */
[C---:B----4-:R-:W-:Y:S01]  /*59a0*/  FADD.FTZ R5, R21.reuse, R12 ;  /* 0x0000000c15057221 */ /* 0x050fe20000010000 */
[----:B------:R-:W-:-:S02]  /*59b0*/  F2FP.F16.F32.PACK_AB R176, R21, R108 ;  /* 0x0000006c15b0723e */ /* 0x000fc400000000ff */
[----:B------:R-:W-:-:S04]  /*59c0*/  CS2R R108, SRZ ;  /* 0x00000000006c7805 */ /* 0x000fc8000001ff00 */
[----:B------:R2:W3:Y:S01]  /*59d0*/  MUFU.EX2 R183, R64 ;  /* 0x0000004000b77308 */ /* 0x0004e20000000800 */
[----:B0-----:R-:W-:-:S07]  /*59e0*/  FADD.FTZ R0, R38, R3 ;  /* 0x0000000326007221 */ /* 0x001fce0000010000 */
[----:B------:R-:W0:Y:S01]  /*59f0*/  MUFU.EX2 R26, R26 ;  /* 0x0000001a001a7308 */ /* 0x000e220000000800 */
[----:B-1----:R-:W-:Y:S01]  /*5a00*/  FADD.FTZ R12, R112, R5 ;  /* 0x00000005700c7221 */ /* 0x002fe20000010000 */
[----:B--2---:R-:W-:-:S06]  /*5a10*/  CS2R R64, SRZ ;  /* 0x0000000000407805 */ /* 0x004fcc000001ff00 */
[----:B------:R1:W2:Y:S01]  /*5a20*/  MUFU.EX2 R177, R66 ;  /* 0x0000004200b17308 */ /* 0x0002a20000000800 */
[C---:B---3--:R-:W-:Y:S01]  /*5a30*/  FADD.FTZ R5, R183.reuse, R0 ;  /* 0x00000000b7057221 */ /* 0x048fe20000010000 */
[----:B------:R-:W-:Y:S02]  /*5a40*/  F2FP.F16.F32.PACK_AB R183, R183, R38 ;  /* 0x00000026b7b7723e */ /* 0x000fe400000000ff */
[----:B------:R-:W-:-:S04]  /*5a50*/  CS2R R38, SRZ ;  /* 0x0000000000267805 */ /* 0x000fc8000001ff00 */
[----:B------:R-:W3:Y:S01]  /*5a60*/  MUFU.EX2 R30, R30 ;  /* 0x0000001e001e7308 */ /* 0x000ee20000000800 */
[----:B0-----:R-:W-:Y:S01]  /*5a70*/  FADD.FTZ R0, R26, R5 ;  /* 0x000000051a007221 */ /* 0x001fe20000010000 */
[----:B-1----:R-:W-:-:S06]  /*5a80*/  CS2R R66, SRZ ;  /* 0x0000000000427805 */ /* 0x002fcc000001ff00 */
[----:B------:R-:W0:Y:S01]  /*5a90*/  MUFU.EX2 R25, R25 ;  /* 0x0000001900197308 */ /* 0x000e220000000800 */
[C---:B--2---:R-:W-:Y:S01]  /*5aa0*/  FADD.FTZ R5, R177.reuse, R0 ;  /* 0x00000000b1057221 */ /* 0x044fe20000010000 */
[----:B------:R-:W-:Y:S01]  /*5ab0*/  F2FP.F16.F32.PACK_AB R177, R177, R26 ;  /* 0x0000001ab1b1723e */ /* 0x000fe200000000ff */
[----:B------:R-:W-:Y:S01]  /*5ac0*/  IMAD.MOV.U32 R0, RZ, RZ, 0x3f800000 ;  /* 0x3f800000ff007424 */ /* 0x000fe200078e00ff */
[----:B------:R-:W-:-:S04]  /*5ad0*/  CS2R R26, SRZ ;  /* 0x00000000001a7805 */ /* 0x000fc8000001ff00 */
[----:B------:R-:W1:Y:S01]  /*5ae0*/  MUFU.EX2 R41, R41 ;  /* 0x0000002900297308 */ /* 0x000e620000000800 */
[----:B---3--:R-:W-:Y:S01]  /*5af0*/  FADD.FTZ R2, R30, R5 ;  /* 0x000000051e027221 */ /* 0x008fe20000010000 */
[----:B------:R-:W-:Y:S02]  /*5b00*/  IMAD.MOV.U32 R5, RZ, RZ, 0x3f800000 ;  /* 0x3f800000ff057424 */ /* 0x000fe400078e00ff */
[C---:B0-----:R-:W-:Y:S01]  /*5b10*/  FADD.FTZ R3, R25.reuse, R12 ;  /* 0x0000000c19037221 */ /* 0x041fe20000010000 */
[----:B------:R-:W-:Y:S02]  /*5b20*/  F2FP.F16.F32.PACK_AB R178, R25, R112 ;  /* 0x0000007019b2723e */ /* 0x000fe400000000ff */
[----:B------:R-:W-:Y:S02]  /*5b30*/  CS2R R112, SRZ ;  /* 0x0000000000707805 */ /* 0x000fe4000001ff00 */
[----:B------:R-:W-:Y:S01]  /*5b40*/  CS2R R24, SRZ ;  /* 0x0000000000187805 */ /* 0x000fe2000001ff00 */
[C---:B-1----:R-:W-:Y:S01]  /*5b50*/  FADD.FTZ R2, R41.reuse, R2 ;  /* 0x0000000229027221 */ /* 0x042fe20000010000 */
[----:B------:R-:W-:-:S02]  /*5b60*/  F2FP.F16.F32.PACK_AB R179, R41, R30 ;  /* 0x0000001e29b3723e */ /* 0x000fc400000000ff */
[----:B------:R-:W-:Y:S02]  /*5b70*/  CS2R R40, SRZ ;  /* 0x0000000000287805 */ /* 0x000fe4000001ff00 */
[----:B------:R-:W-:Y:S01]  /*5b80*/  CS2R R30, SRZ ;  /* 0x00000000001e7805 */ /* 0x000fe2000001ff00 */
[----:B------:R-:W-:Y:S06]  /*5b90*/  @!P2 BRA `(.L_x_195) ;  /* 0x0000004000d0a947 */ /* 0x000fec0003800000 */
[----:B------:R-:W-:Y:S01]  /*5ba0*/  VIADD R10, R120, 0xfffffffe ;  /* 0xfffffffe780a7836 */ /* 0x000fe20000000000 */
[----:B------:R-:W-:Y:S01]  /*5bb0*/  UMOV UR38, UR39 ;  /* 0x0000002700267c82 */ /* 0x000fe20008000000 */
[----:B------:R-:W-:Y:S01]  /*5bc0*/  IMAD.MOV.U32 R11, RZ, RZ, R8 ;  /* 0x000000ffff0b7224 */ /* 0x000fe200078e0008 */
[----:B------:R-:W-:Y:S01]  /*5bd0*/  UMOV UR6, UR36 ;  /* 0x0000002400067c82 */ /* 0x000fe20008000000 */
[----:B------:R-:W-:Y:S01]  /*5be0*/  IMAD.MOV.U32 R9, RZ, RZ, R6 ;  /* 0x000000ffff097224 */ /* 0x000fe200078e0006 */
[----:B------:R-:W-:Y:S01]  /*5bf0*/  ULDC UR5, c[0x0][0x9d8] ;  /* 0x0002760000057ab9 */ /* 0x000fe20000000800 */
[----:B------:R-:W-:Y:S02]  /*5c00*/  IMAD.MOV.U32 R0, RZ, RZ, 0x3f800000 ;  /* 0x3f800000ff007424 */ /* 0x000fe400078e00ff */
[----:B------:R-:W-:-:S07]  /*5c10*/  IMAD.MOV.U32 R119, RZ, RZ, RZ ;  /* 0x000000ffff777224 */ /* 0x000fce00078e00ff */
.L_x_206:
[----:B------:R-:W-:-:S04]  /*5c20*/  UIADD3 UR4, UR6, 0x1, URZ ;  /* 0x0000000106047890 */ /* 0x000fc8000fffe03f */
[----:B------:R-:W-:-:S04]  /*5c30*/  UISETP.NE.AND UP0, UPT, UR4, 0x2, UPT ;  /* 0x000000020400788c */ /* 0x000fc8000bf05270 */
[----:B------:R-:W-:Y:S02]  /*5c40*/  USEL UR39, URZ, 0x1, UP0 ;  /* 0x000000013f277887 */ /* 0x000fe40008000000 */
[----:B------:R-:W-:Y:S02]  /*5c50*/  USEL UR36, UR4, URZ, UP0 ;  /* 0x0000003f04247287 */ /* 0x000fe40008000000 */
[----:B------:R-:W-:Y:S01]  /*5c60*/  ULOP3.LUT UR39, UR38, UR39, URZ, 0x3c, !UPT ;  /* 0x0000002726277292 */ /* 0x000fe2000f8e3c3f */
[----:B------:R-:W-:Y:S11]  /*5c70*/  @!P0 BRA `(.L_x_196) ;  /* 0x0000000000048947 */ /* 0x000ff60003800000 */
[----:B------:R-:W-:Y:S01]  /*5c80*/  BPT.TRAP 0x1 ;  /* 0x000000040000795c */ /* 0x000fe20000300000 */
.L_x_196:
        /* <DEDUP_REMOVED lines=9> */
.L_x_197:
[----:B-1----:R-:W-:Y:S05]  /*5d20*/  @P1 BRA `(.L_x_198) ;  /* 0x0000000000081947 */ /* 0x002fea0003800000 */
[----:B------:R-:W1:Y:S02]  /*5d30*/  SYNCS.PHASECHK.TRANS64.TRYWAIT P1, [UR7+0x36830], R6 ;  /* 0x03683006ff0075a7 */ /* 0x000e640008020147 */
[----:B-1----:R-:W-:Y:S05]  /*5d40*/  @!P1 BRA `(.L_x_199) ;  /* 0x000000b800709947 */ /* 0x002fea0003800000 */
.L_x_198:
        /* <DEDUP_REMOVED lines=592> */
.L_x_200:
[----:B------:R-:W-:Y:S01]  /*8250*/  ULEA UR10, UR6, UR37, 0x3 ;  /* 0x00000025060a7291 */ /* 0x000fe2000f8e183f */
[----:B------:R-:W-:-:S05]  /*8260*/  IMAD.U32 R0, RZ, RZ, UR38 ;  /* 0x00000026ff007e24 */ /* 0x000fca000f8e00ff */
[----:B------:R-:W-:-:S04]  /*8270*/  SHF.L.U32 R0, R0, 0x1f, RZ ;  /* 0x0000001f00007819 */ /* 0x000fc800000006ff */
[----:B------:R2:W3:Y:S01]  /*8280*/  SYNCS.PHASECHK.TRANS64.TRYWAIT P1, [UR10+0x36850], R0 ;  /* 0x03685000ff0075a7 */ /* 0x0004e2000802014a */
[----:B------:R-:W-:Y:S05]  /*8290*/  @!P0 BRA `(.L_x_201) ;  /* 0x0000000000048947 */ /* 0x000fea0003800000 */
[----:B------:R-:W-:Y:S01]  /*82a0*/  BPT.TRAP 0x1 ;  /* 0x000000040000795c */ /* 0x000fe20000300000 */
.L_x_201:
[----:B---3--:R-:W-:Y:S05]  /*82b0*/  @P1 BRA `(.L_x_202) ;  /* 0x0000000000081947 */ /* 0x008fea0003800000 */
[----:B------:R-:W3:Y:S02]  /*82c0*/  SYNCS.PHASECHK.TRANS64.TRYWAIT P1, [UR10+0x36850], R0 ;  /* 0x03685000ff0075a7 */ /* 0x000ee4000802014a */
[----:B---3--:R-:W-:Y:S05]  /*82d0*/  @!P1 BRA `(.L_x_203) ;  /* 0x0000009400249947 */ /* 0x008fea0003800000 */
.L_x_202:
[----:B------:R-:W-:Y:S01]  /*82e0*/  UIADD3 UR37, UR37, 0x400, URZ ;  /* 0x0000040025257890 */ /* 0x000fe2000fffe03f */
[----:B------:R-:W-:Y:S01]  /*82f0*/  WARPGROUP.ARRIVE ;  /* 0x00000000000079c5 */ /* 0x000fe20000000000 */
[----:B------:R-:W-:Y:S02]  /*8300*/  UMOV UR15, 0x40000040 ;  /* 0x40000040000f7882 */ /* 0x000fe40000000000 */
[----:B------:R-:W-:-:S04]  /*8310*/  USHF.R.U32.HI UR37, URZ, 0x4, UR37 ;  /* 0x000000043f257899 */ /* 0x000fc80008011625 */
[----:B------:R-:W-:-:S04]  /*8320*/  ULOP3.LUT UR37, UR37, 0x3fff, URZ, 0xc0, !UPT ;  /* 0x00003fff25257892 */ /* 0x000fc8000f8ec03f */
[----:B------:R-:W-:-:S04]  /*8330*/  ULOP3.LUT UR4, UR37, 0x3800000, URZ, 0xfc, !UPT ;  /* 0x0380000025047892 */ /* 0x000fc8000f8efc3f */
[----:B------:R-:W-:-:S04]  /*8340*/  UIMAD UR4, UR6, 0xa80, UR4 ;  /* 0x00000a80060478a4 */ /* 0x000fc8000f8e0204 */
[----:B------:R-:W-:-:S03]  /*8350*/  UIADD3 UR6, UR4, 0x80, URZ ;  /* 0x0000008004067890 */ /* 0x000fc6000fffe03f */
[----:B------:R-:W-:Y:S02]  /*8360*/  UMOV UR14, UR4 ;  /* 0x00000004000e7c82 */ /* 0x000fe40008000000 */
[----:B------:R-:W-:Y:S01]  /*8370*/  HGMMA.64x192x16.F32 R24, R200, gdesc[UR12].tnspB, R24, gsb0 ;  /* 0x42e0000cc8187df0 */ /* 0x000fe20008000818 */
[----:B------:R-:W-:Y:S01]  /*8380*/  UMOV UR15, 0x40000040 ;  /* 0x40000040000f7882 */ /* 0x000fe20000000000 */
[----:B------:R-:W-:Y:S01]  /*8390*/  UMOV UR14, UR6 ;  /* 0x00000006000e7c82 */ /* 0x000fe20008000000 */
[----:B------:R-:W-:Y:S01]  /*83a0*/  UIADD3 UR6, UR4, 0x100, URZ ;  /* 0x0000010004067890 */ /* 0x000fe2000fffe03f */
[----:B------:R-:W-:Y:S02]  /*83b0*/  WARPGROUP.DEPBAR.LE gsb0, 0x0 ;  /* 0x00008000000079c5 */ /* 0x000fe40000010000 */
[----:B------:R-:W-:-:S14]  /*83c0*/  WARPGROUP.ARRIVE ;  /* 0x00000000000079c5 */ /* 0x000fdc0000000000 */
[----:B------:R-:W-:Y:S01]  /*83d0*/  HGMMA.64x192x16.F32 R24, R196, gdesc[UR12].tnspB, R24, gsb0 ;  /* 0x42e0000cc4187df0 */ /* 0x000fe20008000818 */
[----:B------:R-:W-:Y:S01]  /*83e0*/  UMOV UR14, UR6 ;  /* 0x00000006000e7c82 */ /* 0x000fe20008000000 */
[----:B------:R-:W-:Y:S01]  /*83f0*/  UMOV UR15, 0x40000040 ;  /* 0x40000040000f7882 */ /* 0x000fe20000000000 */
        /* <DEDUP_REMOVED lines=12> */
[----:B------:R-:W-:Y:S02]  /*84c0*/  UIADD3 UR6, UR4, 0x280, URZ ;  /* 0x0000028004067890 */ /* 0x000fe4000fffe03f */
[----:B------:R-:W-:Y:S01]  /*84d0*/  UIADD3 UR4, UR4, 0x300, URZ ;  /* 0x0000030004047890 */ /* 0x000fe2000fffe03f */
[----:B------:R-:W-:Y:S02]  /*84e0*/  WARPGROUP.DEPBAR.LE gsb0, 0x0 ;  /* 0x00008000000079c5 */ /* 0x000fe40000010000 */
[----:B------:R-:W-:-:S12]  /*84f0*/  WARPGROUP.ARRIVE ;  /* 0x00000000000079c5 */ /* 0x000fd80000000000 */
[----:B------:R-:W-:Y:S01]  /*8500*/  HGMMA.64x192x16.F32 R24, R184, gdesc[UR12].tnspB, R24, gsb0 ;  /* 0x42e0000cb8187df0 */ /* 0x000fe20008000818 */
[----:B------:R-:W-:Y:S01]  /*8510*/  UMOV UR14, UR6 ;  /* 0x00000006000e7c82 */ /* 0x000fe20008000000 */
[----:B------:R-:W-:Y:S01]  /*8520*/  UMOV UR15, 0x40000040 ;  /* 0x40000040000f7882 */ /* 0x000fe20000000000 */
[----:B------:R-:W-:Y:S02]  /*8530*/  WARPGROUP.DEPBAR.LE gsb0, 0x0 ;  /* 0x00008000000079c5 */ /* 0x000fe40000010000 */
[----:B------:R-:W-:-:S15]  /*8540*/  WARPGROUP.ARRIVE ;  /* 0x00000000000079c5 */ /* 0x000fde0000000000 */
[----:B------:R-:W-:Y:S01]  /*8550*/  HGMMA.64x192x16.F32 R24, R180, gdesc[UR12].tnspB, R24, gsb0 ;  /* 0x42e0000cb4187df0 */ /* 0x000fe20008000818 */
[----:B------:R-:W-:Y:S01]  /*8560*/  UMOV UR14, UR4 ;  /* 0x00000004000e7c82 */ /* 0x000fe20008000000 */
[----:B------:R-:W-:Y:S01]  /*8570*/  UMOV UR15, 0x40000040 ;  /* 0x40000040000f7882 */ /* 0x000fe20000000000 */
[----:B------:R-:W-:Y:S02]  /*8580*/  WARPGROUP.DEPBAR.LE gsb0, 0x0 ;  /* 0x00008000000079c5 */ /* 0x000fe40000010000 */
[----:B------:R-:W-:-:S15]  /*8590*/  WARPGROUP.ARRIVE ;  /* 0x00000000000079c5 */ /* 0x000fde0000000000 */
[----:B------:R-:W-:Y:S03]  /*85a0*/  HGMMA.64x192x16.F32 R24, R176, gdesc[UR12].tnspB, R24, gsb0 ;  /* 0x42e0000cb0187df0 */ /* 0x000fe60008000818 */
[----:B------:R-:W-:Y:S02]  /*85b0*/  WARPGROUP.DEPBAR.LE gsb0, 0x0 ;  /* 0x00008000000079c5 */ /* 0x000fe40000010000 */
[----:B------:R-:W-:Y:S05]  /*85c0*/  @!P0 BRA `(.L_x_204) ;  /* 0x0000000000048947 */ /* 0x000fea0003800000 */
[----:B------:R-:W-:Y:S01]  /*85d0*/  BPT.TRAP 0x1 ;  /* 0x000000040000795c */ /* 0x000fe20000300000 */
.L_x_204:
[----:B------:R-:W-:Y:S01]  /*85e0*/  FMUL.FTZ R176, R168, UR5 ;  /* 0x00000005a8b07c20 */ /* 0x000fe20008410000 */
[----:B------:R-:W-:Y:S01]  /*85f0*/  FMUL.FTZ R12, R170, UR5 ;  /* 0x00000005aa0c7c20 */ /* 0x000fe20008410000 */
[----:B------:R-:W-:Y:S01]  /*8600*/  FMUL.FTZ R178, R169, UR5 ;  /* 0x00000005a9b27c20 */ /* 0x000fe20008410000 */
[----:B------:R-:W-:Y:S01]  /*8610*/  FMUL.FTZ R14, R171, UR5 ;  /* 0x00000005ab0e7c20 */ /* 0x000fe20008410000 */
[----:B------:R-:W-:Y:S01]  /*8620*/  FMUL.FTZ R170, R172, UR5 ;  /* 0x00000005acaa7c20 */ /* 0x000fe20008410000 */
[----:B------:R-:W-:Y:S01]  /*8630*/  FMUL.FTZ R20, R174, UR5 ;  /* 0x00000005ae147c20 */ /* 0x000fe20008410000 */
[----:B------:R-:W3:Y:S01]  /*8640*/  MUFU.TANH R176, R176 ;  /* 0x000000b000b07308 */ /* 0x000ee20000002400 */
        /* <DEDUP_REMOVED lines=16> */
[----:B---3--:R-:W-:Y:S01]  /*8750*/  FMNMX.FTZ R5, R176, R9, !PT ;  /* 0x00000009b0057209 */ /* 0x008fe20007810000 */
[----:B------:R-:W-:Y:S01]  /*8760*/  FMUL.FTZ R190, R156, UR5 ;  /* 0x000000059cbe7c20 */ /* 0x000fe20008410000 */
[----:B------:R-:W-:Y:S01]  /*8770*/  FMUL.FTZ R156, R158, UR5 ;  /* 0x000000059e9c7c20 */ /* 0x000fe20008410000 */
[----:B------:R-:W-:Y:S01]  /*8780*/  FMUL.FTZ R222, R157, UR5 ;  /* 0x000000059dde7c20 */ /* 0x000fe20008410000 */
[----:B------:R-:W-:Y:S01]  /*8790*/  FMUL.FTZ R158, R159, UR5 ;  /* 0x000000059f9e7c20 */ /* 0x000fe20008410000 */
[----:B------:R-:W-:Y:S01]  /*87a0*/  FMUL.FTZ R224, R144, UR5 ;  /* 0x0000000590e07c20 */ /* 0x000fe20008410000 */
[----:B------:R-:W-:Y:S01]  /*87b0*/  FMUL.FTZ R144, R146, UR5 ;  /* 0x0000000592907c20 */ /* 0x000fe20008410000 */
[----:B------:R-:W3:Y:S01]  /*87c0*/  MUFU.TANH R14, R14 ;  /* 0x0000000e000e7308 */ /* 0x000ee20000002400 */
[----:B-1----:R-:W-:Y:S01]  /*87d0*/  FMNMX.FTZ R7, R12, R11, !PT ;  /* 0x0000000b0c077209 */ /* 0x002fe20007810000 */
[----:B------:R-:W-:Y:S01]  /*87e0*/  FMUL.FTZ R226, R145, UR5 ;  /* 0x0000000591e27c20 */ /* 0x000fe20008410000 */
[----:B------:R-:W-:Y:S01]  /*87f0*/  FMUL.FTZ R146, R147, UR5 ;  /* 0x0000000593927c20 */ /* 0x000fe20008410000 */
[----:B------:R-:W-:Y:S01]  /*8800*/  FMUL.FTZ R228, R148, UR5 ;  /* 0x0000000594e47c20 */ /* 0x000fe20008410000 */
[----:B------:R-:W-:Y:S01]  /*8810*/  FMUL.FTZ R148, R150, UR5 ;  /* 0x0000000596947c20 */ /* 0x000fe20008410000 */
[----:B------:R-:W-:Y:S01]  /*8820*/  FMUL.FTZ R230, R149, UR5 ;  /* 0x0000000595e67c20 */ /* 0x000fe20008410000 */
[----:B------:R-:W-:Y:S01]  /*8830*/  FMUL.FTZ R150, R151, UR5 ;  /* 0x0000000597967c20 */ /* 0x000fe20008410000 */
[----:B------:R-:W1:Y:S01]  /*8840*/  MUFU.TANH R170, R170 ;  /* 0x000000aa00aa7308 */ /* 0x000e620000002400 */
[----:B----4-:R-:W-:Y:S01]  /*8850*/  FMNMX.FTZ R5, R178, R5, !PT ;  /* 0x00000005b2057209 */ /* 0x010fe20007810000 */
        /* <DEDUP_REMOVED lines=31> */
[----:B---3--:R-:W-:-:S02]  /*8a50*/  FMNMX.FTZ R5, R172, R5, !PT ;  /* 0x00000005ac057209 */ /* 0x008fc40007810000 */
[----:B------:R-:W-:-:S05]  /*8a60*/  ISETP.NE.AND P1, PT, R18, RZ, PT ;  /* 0x000000ff1200720c */ /* 0x000fca0003f25270 */
[----:B------:R-:W3:Y:S01]  /*8a70*/  MUFU.TANH R160, R160 ;  /* 0x000000a000a07308 */ /* 0x000ee20000002400 */
[----:B-1----:R-:W-:-:S07]  /*8a80*/  FMNMX.FTZ R7, R168, R7, !PT ;  /* 0x00000007a8077209 */ /* 0x002fce0007810000 */
[----:B------:R-:W1:Y:S01]  /*8a90*/  MUFU.TANH R180, R180 ;  /* 0x000000b400b47308 */ /* 0x000e620000002400 */
[----:B----4-:R-:W-:-:S07]  /*8aa0*/  FMNMX.FTZ R5, R174, R5, !PT ;  /* 0x00000005ae057209 */ /* 0x010fce0007810000 */
[----:B------:R-:W4:Y:S01]  /*8ab0*/  MUFU.TANH R162, R162 ;  /* 0x000000a200a27308 */ /* 0x000f220000002400 */
[----:B---3--:R-:W-:-:S07]  /*8ac0*/  FMNMX.FTZ R7, R160, R7, !PT ;  /* 0x00000007a0077209 */ /* 0x008fce0007810000 */
        /* <DEDUP_REMOVED lines=48> */
[----:B------:R-:W2:Y:S01]  /*8dd0*/  MUFU.TANH R236, R236 ;  /* 0x000000ec00ec7308 */ /* 0x000ea20000002400 */
[----:B-1----:R-:W-:-:S07]  /*8de0*/  FMNMX.FTZ R5, R234, R5, !PT ;  /* 0x00000005ea057209 */ /* 0x002fce0007810000 */
[----:B------:R-:W1:Y:S01]  /*8df0*/  MUFU.TANH R140, R140 ;  /* 0x0000008c008c7308 */ /* 0x000e620000002400 */
[----:B----4-:R-:W-:-:S07]  /*8e00*/  FMNMX.FTZ R7, R138, R7, !PT ;  /* 0x000000078a077209 */ /* 0x010fce0007810000 */
[----:B------:R-:W3:Y:S01]  /*8e10*/  MUFU.TANH R13, R13 ;  /* 0x0000000d000d7308 */ /* 0x000ee20000002400 */
[----:B--2---:R-:W-:-:S07]  /*8e20*/  FMNMX.FTZ R0, R236, R5, !PT ;  /* 0x00000005ec007209 */ /* 0x004fce0007810000 */
[----:B------:R-:W2:Y:S01]  /*8e30*/  MUFU.TANH R142, R142 ;  /* 0x0000008e008e7308 */ /* 0x000ea20000002400 */
[----:B-1----:R-:W-:-:S07]  /*8e40*/  FMNMX.FTZ R7, R140, R7, !PT ;  /* 0x000000078c077209 */ /* 0x002fce0007810000 */
[----:B------:R-:W1:Y:S01]  /*8e50*/  MUFU.TANH R137, R137 ;  /* 0x0000008900897308 */ /* 0x000e620000002400 */
[----:B---3--:R-:W-:-:S07]  /*8e60*/  FMNMX.FTZ R0, R13, R0, !PT ;  /* 0x000000000d007209 */ /* 0x008fce0007810000 */
        /* <DEDUP_REMOVED lines=29> */
[----:B---3--:R-:W-:Y:S02]  /*9040*/  FMNMX.FTZ R7, R124, R7, !PT ;  /* 0x000000077c077209 */ /* 0x008fe40007810000 */
[----:B--2---:R-:W-:Y:S02]  /*9050*/  FMNMX.FTZ R0, R151, R0, !PT ;  /* 0x0000000097007209 */ /* 0x004fe40007810000 */
[----:B-1----:R-:W-:-:S03]  /*9060*/  FMNMX.FTZ R5, R126, R7, !PT ;  /* 0x000000077e057209 */ /* 0x002fc60007810000 */
[----:B------:R-:W1:Y:S04]  /*9070*/  SHFL.BFLY PT, R7, R0, 0x2, 0x1f ;  /* 0x0c401f0000077f89 */ /* 0x000e6800000e0000 */
[----:B0-----:R-:W0:Y:S01]  /*9080*/  SHFL.BFLY PT, R6, R5, 0x2, 0x1f ;  /* 0x0c401f0005067f89 */ /* 0x001e2200000e0000 */
[----:B-1----:R-:W-:Y:S02]  /*9090*/  FMNMX.FTZ R15, R0, R7, !PT ;  /* 0x00000007000f7209 */ /* 0x002fe40007810000 */
[----:B------:R-:W1:Y:S01]  /*90a0*/  LDC R7, c[0x0][0x988] ;  /* 0x00026200ff077b82 */ /* 0x000e620000000800 */
[----:B0-----:R-:W-:Y:S02]  /*90b0*/  FMNMX.FTZ R21, R5, R6, !PT ;  /* 0x0000000605157209 */ /* 0x001fe40007810000 */
[----:B------:R-:W0:Y:S04]  /*90c0*/  SHFL.BFLY PT, R6, R15, 0x1, 0x1f ;  /* 0x0c201f000f067f89 */ /* 0x000e2800000e0000 */
[----:B------:R-:W2:Y:S01]  /*90d0*/  SHFL.BFLY PT, R8, R21, 0x1, 0x1f ;  /* 0x0c201f0015087f89 */ /* 0x000ea200000e0000 */
[----:B0-----:R-:W-:-:S02]  /*90e0*/  FMNMX.FTZ R6, R15, R6, !PT ;  /* 0x000000060f067209 */ /* 0x001fc40007810000 */
[----:B--2---:R-:W-:-:S03]  /*90f0*/  FMNMX.FTZ R8, R21, R8, !PT ;  /* 0x0000000815087209 */ /* 0x004fc60007810000 */
[C---:B-1----:R-:W-:Y:S01]  /*9100*/  FMUL.FTZ R153, R6.reuse, R7 ;  /* 0x0000000706997220 */ /* 0x042fe20000410000 */
[----:B------:R-:W-:-:S03]  /*9110*/  FADD.FTZ R192, -R6, R9 ;  /* 0x0000000906c07221 */ /* 0x000fc60000010100 */
[-CC-:B------:R-:W-:Y:S01]  /*9120*/  FFMA.FTZ R15, R13, R7.reuse, -R153.reuse ;  /* 0x000000070d0f7223 */ /* 0x180fe20000010899 */
[-C--:B------:R-:W-:Y:S01]  /*9130*/  FFMA.FTZ R13, R139, R7.reuse, -R153 ;  /* 0x000000078b0d7223 */ /* 0x080fe20000010899 */
[C---:B------:R-:W-:Y:S01]  /*9140*/  FADD.FTZ R0, -R8.reuse, R11 ;  /* 0x0000000b08007221 */ /* 0x040fe20000010100 */
[-C--:B------:R-:W-:Y:S01]  /*9150*/  FMUL.FTZ R139, R8, R7.reuse ;  /* 0x00000007088b7220 */ /* 0x080fe20000410000 */
[-C--:B------:R-:W-:Y:S01]  /*9160*/  FFMA.FTZ R200, R176, R7.reuse, -R153 ;  /* 0x00000007b0c87223 */ /* 0x080fe20000010899 */
[-C--:B------:R-:W-:Y:S01]  /*9170*/  FMUL.FTZ R192, R192, R7.reuse ;  /* 0x00000007c0c07220 */ /* 0x080fe20000410000 */
[-C--:B------:R-:W-:Y:S01]  /*9180*/  FMUL.FTZ R0, R0, R7.reuse ;  /* 0x0000000700007220 */ /* 0x080fe20000410000 */
[-C--:B------:R-:W-:Y:S01]  /*9190*/  FFMA.FTZ R201, R12, R7.reuse, -R139 ;  /* 0x000000070cc97223 */ /* 0x080fe2000001088b */
[-C--:B------:R-:W-:Y:S01]  /*91a0*/  FFMA.FTZ R135, R178, R7.reuse, -R153 ;  /* 0x00000007b2877223 */ /* 0x080fe20000010899 */
[-C--:B------:R-:W-:Y:S01]  /*91b0*/  FFMA.FTZ R12, R14, R7.reuse, -R139 ;  /* 0x000000070e0c7223 */ /* 0x080fe2000001088b */
[----:B------:R0:W-:Y:S01]  /*91c0*/  MUFU.EX2 R5, R192 ;  /* 0x000000c000057308 */ /* 0x0001e20000000800 */
[-C--:B------:R-:W-:Y:S01]  /*91d0*/  FFMA.FTZ R202, R170, R7.reuse, -R153 ;  /* 0x00000007aaca7223 */ /* 0x080fe20000010899 */
[-C--:B------:R-:W-:Y:S01]  /*91e0*/  FFMA.FTZ R203, R20, R7.reuse, -R139 ;  /* 0x0000000714cb7223 */ /* 0x080fe2000001088b */
[-C--:B------:R-:W-:Y:S01]  /*91f0*/  FFMA.FTZ R133, R172, R7.reuse, -R153 ;  /* 0x00000007ac857223 */ /* 0x080fe20000010899 */
[-C--:B------:R-:W-:Y:S01]  /*9200*/  FFMA.FTZ R14, R168, R7.reuse, -R139 ;  /* 0x00000007a80e7223 */ /* 0x080fe2000001088b */
[-C--:B------:R-:W-:Y:S01]  /*9210*/  FFMA.FTZ R196, R174, R7.reuse, -R153 ;  /* 0x00000007aec47223 */ /* 0x080fe20000010899 */
[-C--:B------:R-:W-:Y:S01]  /*9220*/  FFMA.FTZ R197, R160, R7.reuse, -R139 ;  /* 0x00000007a0c57223 */ /* 0x080fe2000001088b */
[-C--:B------:R-:W-:Y:S01]  /*9230*/  FFMA.FTZ R131, R180, R7.reuse, -R153 ;  /* 0x00000007b4837223 */ /* 0x080fe20000010899 */
[----:B------:R-:W1:Y:S01]  /*9240*/  MUFU.EX2 R200, R200 ;  /* 0x000000c800c87308 */ /* 0x000e620000000800 */
[-CC-:B------:R-:W-:Y:S01]  /*9250*/  FFMA.FTZ R20, R162, R7.reuse, -R139.reuse ;  /* 0x00000007a2147223 */ /* 0x180fe2000001088b */
[-C--:B------:R-:W-:Y:S01]  /*9260*/  FFMA.FTZ R185, R136, R7.reuse, -R139 ;  /* 0x0000000788b97223 */ /* 0x080fe2000001088b */
[-C--:B------:R-:W-:Y:S01]  /*9270*/  FFMA.FTZ R198, R182, R7.reuse, -R153 ;  /* 0x00000007b6c67223 */ /* 0x080fe20000010899 */
[-C--:B------:R-:W-:Y:S01]  /*9280*/  FFMA.FTZ R199, R164, R7.reuse, -R139 ;  /* 0x00000007a4c77223 */ /* 0x080fe2000001088b */
[-CC-:B------:R-:W-:Y:S01]  /*9290*/  FFMA.FTZ R182, R141, R7.reuse, -R153.reuse ;  /* 0x000000078db67223 */ /* 0x180fe20000010899 */
[-C--:B------:R-:W-:Y:S01]  /*92a0*/  FFMA.FTZ R129, R184, R7.reuse, -R153 ;  /* 0x00000007b8817223 */ /* 0x080fe20000010899 */
[-C--:B------:R-:W-:Y:S01]  /*92b0*/  FFMA.FTZ R160, R166, R7.reuse, -R139 ;  /* 0x00000007a6a07223 */ /* 0x080fe2000001088b */
[----:B------:R-:W-:Y:S01]  /*92c0*/  MUFU.EX2 R0, R0 ;  /* 0x0000000000007308 */ /* 0x000fe20000000800 */
[-C--:B0-----:R-:W-:Y:S01]  /*92d0*/  FFMA.FTZ R192, R186, R7.reuse, -R153 ;  /* 0x00000007bac07223 */ /* 0x081fe20000010899 */
[-C--:B------:R-:W-:Y:S01]  /*92e0*/  FFMA.FTZ R193, R152, R7.reuse, -R139 ;  /* 0x0000000798c17223 */ /* 0x080fe2000001088b */
[-C--:B------:R-:W-:Y:S01]  /*92f0*/  FFMA.FTZ R127, R188, R7.reuse, -R153 ;  /* 0x00000007bc7f7223 */ /* 0x080fe20000010899 */
[-C--:B------:R-:W-:Y:S01]  /*9300*/  FFMA.FTZ R152, R154, R7.reuse, -R139 ;  /* 0x000000079a987223 */ /* 0x080fe2000001088b */
[-C--:B------:R-:W-:Y:S01]  /*9310*/  FFMA.FTZ R194, R190, R7.reuse, -R153 ;  /* 0x00000007bec27223 */ /* 0x080fe20000010899 */
[-C--:B------:R-:W-:Y:S01]  /*9320*/  FFMA.FTZ R195, R156, R7.reuse, -R139 ;  /* 0x000000079cc37223 */ /* 0x080fe2000001088b */
[----:B------:R-:W-:Y:S01]  /*9330*/  FFMA.FTZ R125, R222, R7, -R153 ;  /* 0x00000007de7d7223 */ /* 0x000fe20000010899 */
[----:B------:R-:W0:Y:S01]  /*9340*/  MUFU.EX2 R201, R201 ;  /* 0x000000c900c97308 */ /* 0x000e220000000800 */
[----:B-1----:R-:W-:Y:S01]  /*9350*/  FFMA.FTZ R136, R5, R3, R200 ;  /* 0x0000000305887223 */ /* 0x002fe200000100c8 */
[-CC-:B------:R-:W-:Y:S01]  /*9360*/  FFMA.FTZ R154, R158, R7.reuse, -R139.reuse ;  /* 0x000000079e9a7223 */ /* 0x180fe2000001088b */
[-C--:B------:R-:W-:Y:S01]  /*9370*/  FFMA.FTZ R187, R140, R7.reuse, -R139 ;  /* 0x000000078cbb7223 */ /* 0x080fe2000001088b */
[-C--:B------:R-:W-:Y:S01]  /*9380*/  FFMA.FTZ R188, R224, R7.reuse, -R153 ;  /* 0x00000007e0bc7223 */ /* 0x080fe20000010899 */
[-C--:B------:R-:W-:Y:S01]  /*9390*/  FFMA.FTZ R189, R144, R7.reuse, -R139 ;  /* 0x0000000790bd7223 */ /* 0x080fe2000001088b */
[-C--:B------:R-:W-:Y:S01]  /*93a0*/  FFMA.FTZ R123, R226, R7.reuse, -R153 ;  /* 0x00000007e27b7223 */ /* 0x080fe20000010899 */
[-CC-:B------:R-:W-:Y:S01]  /*93b0*/  FFMA.FTZ R144, R146, R7.reuse, -R139.reuse ;  /* 0x0000000792907223 */ /* 0x180fe2000001088b */
[----:B------:R-:W1:Y:S01]  /*93c0*/  MUFU.EX2 R135, R135 ;  /* 0x0000008700877308 */ /* 0x000e620000000800 */
[-C--:B------:R-:W-:Y:S01]  /*93d0*/  FFMA.FTZ R181, R128, R7.reuse, -R139 ;  /* 0x0000000780b57223 */ /* 0x080fe2000001088b */
[-C--:B------:R-:W-:Y:S01]  /*93e0*/  FFMA.FTZ R190, R228, R7.reuse, -R153 ;  /* 0x00000007e4be7223 */ /* 0x080fe20000010899 */
[-C--:B------:R-:W-:Y:S01]  /*93f0*/  FFMA.FTZ R191, R148, R7.reuse, -R139 ;  /* 0x0000000794bf7223 */ /* 0x080fe2000001088b */
[-C--:B------:R-:W-:Y:S01]  /*9400*/  FFMA.FTZ R121, R230, R7.reuse, -R153 ;  /* 0x00000007e6797223 */ /* 0x080fe20000010899 */
[-C--:B------:R-:W-:Y:S01]  /*9410*/  FFMA.FTZ R146, R150, R7.reuse, -R139 ;  /* 0x0000000796927223 */ /* 0x080fe2000001088b */
[-CC-:B------:R-:W-:Y:S01]  /*9420*/  FFMA.FTZ R184, R232, R7.reuse, -R153.reuse ;  /* 0x00000007e8b87223 */ /* 0x180fe20000010899 */
[-C--:B------:R-:W-:Y:S01]  /*9430*/  FFMA.FTZ R21, R234, R7.reuse, -R153 ;  /* 0x00000007ea157223 */ /* 0x080fe20000010899 */
[----:B------:R-:W2:Y:S01]  /*9440*/  MUFU.EX2 R12, R12 ;  /* 0x0000000c000c7308 */ /* 0x000ea20000000800 */
[----:B0-----:R-:W-:Y:S01]  /*9450*/  FFMA.FTZ R3, R0, R2, R201 ;  /* 0x0000000200037223 */ /* 0x001fe200000100c9 */
[-C--:B------:R-:W-:Y:S01]  /*9460*/  FFMA.FTZ R186, R236, R7.reuse, -R153 ;  /* 0x00000007ecba7223 */ /* 0x080fe20000010899 */
[-C--:B------:R-:W-:Y:S01]  /*9470*/  FFMA.FTZ R183, R132, R7.reuse, -R139 ;  /* 0x0000000784b77223 */ /* 0x080fe2000001088b */
[-C--:B------:R-:W-:Y:S01]  /*9480*/  FFMA.FTZ R180, R137, R7.reuse, -R153 ;  /* 0x0000000789b47223 */ /* 0x080fe20000010899 */
[-C--:B------:R-:W-:Y:S01]  /*9490*/  FFMA.FTZ R177, R120, R7.reuse, -R139 ;  /* 0x0000000778b17223 */ /* 0x080fe2000001088b */
[-CC-:B------:R-:W-:Y:S01]  /*94a0*/  FFMA.FTZ R11, R143, R7.reuse, -R153.reuse ;  /* 0x000000078f0b7223 */ /* 0x180fe20000010899 */
[-C--:B------:R-:W-:Y:S01]  /*94b0*/  FFMA.FTZ R176, R145, R7.reuse, -R153 ;  /* 0x0000000791b07223 */ /* 0x080fe20000010899 */
[----:B------:R-:W0:Y:S01]  /*94c0*/  MUFU.EX2 R202, R202 ;  /* 0x000000ca00ca7308 */ /* 0x000e220000000800 */
[----:B-1----:R-:W-:Y:S01]  /*94d0*/  FADD.FTZ R141, R135, R136 ;  /* 0x00000088878d7221 */ /* 0x002fe20000010000 */
[-C--:B------:R-:W-:Y:S01]  /*94e0*/  FFMA.FTZ R136, R138, R7.reuse, -R139 ;  /* 0x000000078a887223 */ /* 0x080fe2000001088b */
[-CC-:B------:R-:W-:Y:S01]  /*94f0*/  FFMA.FTZ R9, R147, R7.reuse, -R153.reuse ;  /* 0x0000000793097223 */ /* 0x180fe20000010899 */
[-C--:B------:R-:W-:Y:S01]  /*9500*/  FFMA.FTZ R178, R149, R7.reuse, -R153 ;  /* 0x0000000795b27223 */ /* 0x080fe20000010899 */
[-C--:B------:R-:W-:Y:S01]  /*9510*/  FFMA.FTZ R124, R124, R7.reuse, -R139 ;  /* 0x000000077c7c7223 */ /* 0x080fe2000001088b */
[-C--:B------:R-:W-:Y:S01]  /*9520*/  FFMA.FTZ R137, R151, R7.reuse, -R153 ;  /* 0x0000000797897223 */ /* 0x080fe20000010899 */
[----:B------:R-:W-:Y:S01]  /*9530*/  FFMA.FTZ R126, R126, R7, -R139 ;  /* 0x000000077e7e7223 */ /* 0x000fe2000001088b */
[----:B------:R-:W1:Y:S01]  /*9540*/  MUFU.EX2 R203, R203 ;  /* 0x000000cb00cb7308 */ /* 0x000e620000000800 */
[----:B--2---:R-:W-:-:S07]  /*9550*/  FADD.FTZ R2, R12, R3 ;  /* 0x000000030c027221 */ /* 0x004fce0000010000 */
[----:B------:R-:W2:Y:S01]  /*9560*/  MUFU.EX2 R133, R133 ;  /* 0x0000008500857308 */ /* 0x000ea20000000800 */
[----:B0-----:R-:W-:-:S07]  /*9570*/  FADD.FTZ R138, R202, R141 ;  /* 0x0000008dca8a7221 */ /* 0x001fce0000010000 */
[----:B------:R-:W0:Y:S01]  /*9580*/  MUFU.EX2 R14, R14 ;  /* 0x0000000e000e7308 */ /* 0x000e220000000800 */
[----:B-1----:R-:W-:-:S07]  /*9590*/  FADD.FTZ R3, R203, R2 ;  /* 0x00000002cb037221 */ /* 0x002fce0000010000 */
        /* <DEDUP_REMOVED lines=9> */
[----:B0-----:R-:W-:Y:S01]  /*9630*/  FADD.FTZ R141, R131, R138 ;  /* 0x0000008a838d7221 */ /* 0x001fe20000010000 */
[----:B------:R-:W-:-:S06]  /*9640*/  FFMA.FTZ R138, R142, R7, -R139 ;  /* 0x000000078e8a7223 */ /* 0x000fcc000001088b */
        /* <DEDUP_REMOVED lines=15> */
[----:B--2---:R-:W-:Y:S01]  /*9740*/  FADD.FTZ R141, R127, R128 ;  /* 0x000000807f8d7221 */ /* 0x004fe20000010000 */
[----:B------:R-:W-:-:S06]  /*9750*/  FFMA.FTZ R128, R130, R7, -R139 ;  /* 0x0000000782807223 */ /* 0x000fcc000001088b */
        /* <DEDUP_REMOVED lines=15> */
[----:B-1----:R-:W-:Y:S01]  /*9850*/  FADD.FTZ R141, R123, R130 ;  /* 0x000000827b8d7221 */ /* 0x002fe20000010000 */
[----:B------:R-:W-:-:S06]  /*9860*/  FFMA.FTZ R130, R134, R7, -R139 ;  /* 0x0000000786827223 */ /* 0x000fcc000001088b */
        /* <DEDUP_REMOVED lines=27> */
[----:B------:R-:W-:-:S04]  /*9a20*/  IMAD.U32 R3, RZ, RZ, UR7 ;  /* 0x00000007ff037e24 */ /* 0x000fc8000f8e00ff */
[----:B------:R-:W-:Y:S02]  /*9a30*/  @P1 VIADD R3, R3, 0x36840 ;  /* 0x0003684003031836 */ /* 0x000fe40000000000 */
[----:B------:R-:W2:Y:S01]  /*9a40*/  MUFU.EX2 R13, R13 ;  /* 0x0000000d000d7308 */ /* 0x000ea20000000800 */
[----:B0-----:R-:W-:Y:S02]  /*9a50*/  FADD.FTZ R122, R180, R141 ;  /* 0x0000008db47a7221 */ /* 0x001fe40000010000 */
[----:B------:R-:W-:-:S04]  /*9a60*/  @P1 PRMT R3, R22, 0x654, R3 ;  /* 0x0000065416031816 */ /* 0x000fc80000000003 */
[----:B------:R0:W-:Y:S01]  /*9a70*/  @P1 SYNCS.ARRIVE.TRANS64.RED.A1T0 RZ, [R3+URZ], RZ ;  /* 0x000000ff03ff19a7 */ /* 0x0001e2000810043f */
[----:B------:R-:W3:Y:S01]  /*9a80*/  MUFU.EX2 R128, R128 ;  /* 0x0000008000807308 */ /* 0x000ee20000000800 */
[----:B-1----:R-:W-:-:S07]  /*9a90*/  FADD.FTZ R141, R181, R2 ;  /* 0x00000002b58d7221 */ /* 0x002fce0000010000 */
[----:B------:R-:W1:Y:S01]  /*9aa0*/  MUFU.EX2 R182, R182 ;  /* 0x000000b600b67308 */ /* 0x000e620000000800 */
[----:B--2---:R-:W-:-:S07]  /*9ab0*/  FADD.FTZ R143, R13, R122 ;  /* 0x0000007a0d8f7221 */ /* 0x004fce0000010000 */
[----:B------:R-:W2:Y:S01]  /*9ac0*/  MUFU.EX2 R183, R183 ;  /* 0x000000b700b77308 */ /* 0x000ea20000000800 */
[----:B---3--:R-:W-:-:S07]  /*9ad0*/  FADD.FTZ R2, R128, R141 ;  /* 0x0000008d80027221 */ /* 0x008fce0000010000 */
        /* <DEDUP_REMOVED lines=20> */
[----:B--2---:R-:W-:-:S03]  /*9c20*/  FADD.FTZ R3, R137, R2 ;  /* 0x0000000289037221 */ /* 0x004fc60000010000 */
[----:B0-----:R-:W-:Y:S01]  /*9c30*/  FADD.FTZ R2, R179, R122 ;  /* 0x0000007ab3027221 */ /* 0x001fe20000010000 */
[----:B------:R-:W-:Y:S06]  /*9c40*/  @!P0 BRA `(.L_x_205) ;  /* 0x0000000000048947 */ /* 0x000fec0003800000 */
[----:B------:R-:W-:Y:S01]  /*9c50*/  BPT.TRAP 0x1 ;  /* 0x000000040000795c */ /* 0x000fe20000300000 */
.L_x_205:
[----:B------:R-:W-:Y:S01]  /*9c60*/  ISETP.NE.AND P1, PT, R17, RZ, PT ;  /* 0x000000ff1100720c */ /* 0x000fe20003f25270 */
[----:B------:R-:W-:Y:S01]  /*9c70*/  IMAD.U32 R122, RZ, RZ, UR10 ;  /* 0x0000000aff7a7e24 */ /* 0x000fe2000f8e00ff */
[----:B------:R-:W-:Y:S01]  /*9c80*/  UMOV UR38, UR39 ;  /* 0x0000002700267c82 */ /* 0x000fe20008000000 */
[----:B------:R-:W-:Y:S01]  /*9c90*/  UMOV UR6, UR36 ;  /* 0x0000002400067c82 */ /* 0x000fe20008000000 */
[----:B------:R-:W-:Y:S01]  /*9ca0*/  F2FP.F16.F32.PACK_AB R182, R11, R182 ;  /* 0x000000b60bb6723e */ /* 0x000fe200000000ff */
[----:B------:R-:W-:Y:S01]  /*9cb0*/  IMAD.MOV.U32 R11, RZ, RZ, R8 ;  /* 0x000000ffff0b7224 */ /* 0x000fe200078e0008 */
[----:B------:R-:W-:Y:S01]  /*9cc0*/  F2FP.F16.F32.PACK_AB R176, R9, R176 ;  /* 0x000000b009b0723e */ /* 0x000fe200000000ff */
[----:B------:R-:W-:Y:S01]  /*9cd0*/  IMAD.MOV.U32 R9, RZ, RZ, R6 ;  /* 0x000000ffff097224 */ /* 0x000fe200078e0006 */
[----:B------:R-:W-:Y:S02]  /*9ce0*/  F2FP.F16.F32.PACK_AB R200, R135, R200 ;  /* 0x000000c887c8723e */ /* 0x000fe400000000ff */
[----:B------:R-:W-:-:S02]  /*9cf0*/  F2FP.F16.F32.PACK_AB R201, R12, R201 ;  /* 0x000000c90cc9723e */ /* 0x000fc400000000ff */
[----:B------:R-:W-:Y:S01]  /*9d00*/  F2FP.F16.F32.PACK_AB R202, R133, R202 ;  /* 0x000000ca85ca723e */ /* 0x000fe200000000ff */
[----:B------:R-:W-:Y:S01]  /*9d10*/  @P1 VIADD R122, R122, 0x36860 ;  /* 0x000368607a7a1836 */ /* 0x000fe20000000000 */
[----:B------:R-:W-:Y:S02]  /*9d20*/  F2FP.F16.F32.PACK_AB R203, R14, R203 ;  /* 0x000000cb0ecb723e */ /* 0x000fe400000000ff */
[----:B------:R-:W-:Y:S02]  /*9d30*/  F2FP.F16.F32.PACK_AB R196, R131, R196 ;  /* 0x000000c483c4723e */ /* 0x000fe400000000ff */
[----:B------:R-:W-:Y:S02]  /*9d40*/  @P1 PRMT R122, R19, 0x654, R122 ;  /* 0x00000654137a1816 */ /* 0x000fe4000000007a */
[----:B------:R-:W-:Y:S02]  /*9d50*/  F2FP.F16.F32.PACK_AB R197, R20, R197 ;  /* 0x000000c514c5723e */ /* 0x000fe400000000ff */
[----:B------:R0:W-:Y:S01]  /*9d60*/  @P1 SYNCS.ARRIVE.TRANS64.RED.A1T0 RZ, [R122+URZ], RZ ;  /* 0x000000ff7aff19a7 */ /* 0x0001e2000810043f */
[C---:B------:R-:W-:Y:S01]  /*9d70*/  ISETP.GT.AND P1, PT, R10.reuse, RZ, PT ;  /* 0x000000ff0a00720c */ /* 0x040fe20003f24270 */
[----:B------:R-:W-:Y:S01]  /*9d80*/  VIADD R10, R10, 0xffffffff ;  /* 0xffffffff0a0a7836 */ /* 0x000fe20000000000 */
[----:B------:R-:W-:-:S02]  /*9d90*/  F2FP.F16.F32.PACK_AB R198, R129, R198 ;  /* 0x000000c681c6723e */ /* 0x000fc400000000ff */
[----:B------:R-:W-:Y:S02]  /*9da0*/  F2FP.F16.F32.PACK_AB R199, R160, R199 ;  /* 0x000000c7a0c7723e */ /* 0x000fe400000000ff */
[----:B------:R-:W-:Y:S02]  /*9db0*/  F2FP.F16.F32.PACK_AB R192, R127, R192 ;  /* 0x000000c07fc0723e */ /* 0x000fe400000000ff */
[----:B------:R-:W-:Y:S02]  /*9dc0*/  F2FP.F16.F32.PACK_AB R193, R152, R193 ;  /* 0x000000c198c1723e */ /* 0x000fe400000000ff */
[----:B------:R-:W-:Y:S02]  /*9dd0*/  F2FP.F16.F32.PACK_AB R194, R125, R194 ;  /* 0x000000c27dc2723e */ /* 0x000fe400000000ff */
[----:B------:R-:W-:Y:S02]  /*9de0*/  F2FP.F16.F32.PACK_AB R195, R154, R195 ;  /* 0x000000c39ac3723e */ /* 0x000fe400000000ff */
        /* <DEDUP_REMOVED lines=13> */
[----:B------:R-:W-:Y:S01]  /*9ec0*/  F2FP.F16.F32.PACK_AB R179, R179, R124 ;  /* 0x0000007cb3b3723e */ /* 0x000fe200000000ff */
[----:B0-----:R-:W-:Y:S06]  /*9ed0*/  @P1 BRA `(.L_x_206) ;  /* 0xffffffbc00501947 */ /* 0x001fec000383ffff */
.L_x_195:
        /* <DEDUP_REMOVED lines=99> */
.L_x_207:
        /* <DEDUP_REMOVED lines=9> */
.L_x_208:
[----:B-1----:R-:W-:Y:S05]  /*a5a0*/  @P1 BRA `(.L_x_209) ;  /* 0x0000000000081947 */ /* 0x002fea0003800000 */
[----:B------:R-:W1:Y:S02]  /*a5b0*/  SYNCS.PHASECHK.TRANS64.TRYWAIT P1, [UR9+0x36850], R0 ;  /* 0x03685000ff0075a7 */ /* 0x000e640008020149 */
[----:B-1----:R-:W-:Y:S05]  /*a5c0*/  @!P1 BRA `(.L_x_210) ;  /* 0x0000007000809947 */ /* 0x002fea0003800000 */
.L_x_209:
[----:B------:R-:W-:Y:S01]  /*a5d0*/  UIADD3 UR5, UR4, 0x400, URZ ;  /* 0x0000040004057890 */ /* 0x000fe2000fffe03f */
[----:B------:R-:W-:Y:S01]  /*a5e0*/  WARPGROUP.ARRIVE ;  /* 0x00000000000079c5 */ /* 0x000fe20000000000 */
[----:B------:R-:W-:Y:S01]  /*a5f0*/  UMOV UR7, 0x40000040 ;  /* 0x4000004000077882 */ /* 0x000fe20000000000 */
[----:B------:R-:W-:Y:S01]  /*a600*/  UMOV UR11, 0x40000040 ;  /* 0x40000040000b7882 */ /* 0x000fe20000000000 */
[----:B------:R-:W-:Y:S01]  /*a610*/  USHF.R.U32.HI UR5, URZ, 0x4, UR5 ;  /* 0x000000043f057899 */ /* 0x000fe20008011605 */
[----:B01----:R-:W0:Y:S01]  /*a620*/  SHFL.BFLY PT, R0, R3, 0x2, 0x1f ;  /* 0x0c401f0003007f89 */ /* 0x003e2200000e0000 */
[----:B------:R-:W-:Y:S02]  /*a630*/  CS2R R20, SRZ ;  /* 0x0000000000147805 */ /* 0x000fe4000001ff00 */
[----:B------:R-:W-:Y:S01]  /*a640*/  ULOP3.LUT UR5, UR5, 0x3fff, URZ, 0xc0, !UPT ;  /* 0x00003fff05057892 */ /* 0x000fe2000f8ec03f */
[----:B------:R-:W1:Y:S03]  /*a650*/  SHFL.BFLY PT, R5, R2, 0x2, 0x1f ;  /* 0x0c401f0002057f89 */ /* 0x000e6600000e0000 */
[----:B------:R-:W-:-:S04]  /*a660*/  ULOP3.LUT UR5, UR5, 0x3800000, URZ, 0xfc, !UPT ;  /* 0x0380000005057892 */ /* 0x000fc8000f8efc3f */
[----:B------:R-:W-:-:S04]  /*a670*/  UIMAD UR6, UR36, 0xa80, UR5 ;  /* 0x00000a80240678a4 */ /* 0x000fc8000f8e0205 */
[----:B------:R-:W-:-:S05]  /*a680*/  UIADD3 UR8, UR6, 0x80, URZ ;  /* 0x0000008006087890 */ /* 0x000fca000fffe03f */
[----:B------:R-:W-:Y:S01]  /*a690*/  HGMMA.64x192x16.F32 R24, R200, gdesc[UR4].tnspB, R24, gsb0 ;  /* 0x42e00004c8187df0 */ /* 0x000fe20008000818 */
[----:B------:R-:W-:Y:S01]  /*a6a0*/  UMOV UR7, 0x40000040 ;  /* 0x4000004000077882 */ /* 0x000fe20000000000 */
[----:B------:R-:W-:Y:S01]  /*a6b0*/  UMOV UR10, UR8 ;  /* 0x00000008000a7c82 */ /* 0x000fe20008000000 */
[----:B------:R-:W-:Y:S01]  /*a6c0*/  UIADD3 UR8, UR6, 0x100, URZ ;  /* 0x0000010006087890 */ /* 0x000fe2000fffe03f */
[----:B0-----:R-:W-:Y:S01]  /*a6d0*/  FADD.FTZ R0, R0, R3 ;  /* 0x0000000300007221 */ /* 0x001fe20000010000 */
[----:B-1----:R-:W-:Y:S01]  /*a6e0*/  FADD.FTZ R4, R5, R2 ;  /* 0x0000000205047221 */ /* 0x002fe20000010000 */
[----:B------:R-:W-:-:S03]  /*a6f0*/  IMAD.MOV.U32 R2, RZ, RZ, -0x800000 ;  /* 0xff800000ff027424 */ /* 0x000fc600078e00ff */
[----:B------:R-:W0:Y:S04]  /*a700*/  SHFL.BFLY PT, R5, R0, 0x1, 0x1f ;  /* 0x0c201f0000057f89 */ /* 0x000e2800000e0000 */
[----:B------:R-:W1:Y:S01]  /*a710*/  SHFL.BFLY PT, R9, R4, 0x1, 0x1f ;  /* 0x0c201f0004097f89 */ /* 0x000e6200000e0000 */
[----:B0-----:R-:W-:Y:S01]  /*a720*/  FADD.FTZ R10, R0, R5 ;  /* 0x00000005000a7221 */ /* 0x001fe20000010000 */
[----:B------:R-:W-:Y:S02]  /*a730*/  IMAD.MOV.U32 R0, RZ, RZ, -0x800000 ;  /* 0xff800000ff007424 */ /* 0x000fe400078e00ff */
[----:B-1----:R-:W-:Y:S02]  /*a740*/  FADD.FTZ R11, R4, R9 ;  /* 0x00000009040b7221 */ /* 0x002fe40000010000 */
[----:B------:R-:W-:-:S03]  /*a750*/  FSETP.NE.FTZ.AND P1, PT, R10, RZ, PT ;  /* 0x000000ff0a00720b */ /* 0x000fc60003f35000 */
[----:B------:R-:W-:-:S10]  /*a760*/  FSETP.NE.FTZ.AND P2, PT, R11, RZ, PT ;  /* 0x000000ff0b00720b */ /* 0x000fd40003f55000 */
[----:B------:R-:W0:Y:S01]  /*a770*/  @P1 MUFU.LG2 R5, R10 ;  /* 0x0000000a00051308 */ /* 0x000e220000000c00 */
[C---:B------:R-:W-:Y:S02]  /*a780*/  @P1 FMUL.FTZ R3, R7.reuse, 0.69314718246459960938 ;  /* 0x3f31721807031820 */ /* 0x040fe40000410000 */
[----:B------:R-:W-:-:S05]  /*a790*/  @P2 FMUL.FTZ R12, R7, 0.69314718246459960938 ;  /* 0x3f317218070c2820 */ /* 0x000fca0000410000 */
[----:B------:R-:W1:Y:S08]  /*a7a0*/  @P2 MUFU.LG2 R9, R11 ;  /* 0x0000000b00092308 */ /* 0x000e700000000c00 */
[----:B------:R2:W3:Y:S01]  /*a7b0*/  @P1 MUFU.RCP R21, R10 ;  /* 0x0000000a00151308 */ /* 0x0004e20000001000 */
[----:B0-----:R-:W-:-:S04]  /*a7c0*/  @P1 FMUL.FTZ R4, R5, 0.69314718246459960938 ;  /* 0x3f31721805041820 */ /* 0x001fc80000410000 */
[----:B------:R-:W-:-:S03]  /*a7d0*/  @P1 FFMA.FTZ R2, R3, R6, R4 ;  /* 0x0000000603021223 */ /* 0x000fc60000010004 */
[----:B------:R2:W0:Y:S01]  /*a7e0*/  @P2 MUFU.RCP R20, R11 ;  /* 0x0000000b00142308 */ /* 0x0004220000001000 */
[----:B-1----:R-:W-:-:S04]  /*a7f0*/  @P2 FMUL.FTZ R9, R9, 0.69314718246459960938 ;  /* 0x3f31721809092820 */ /* 0x002fc80000410000 */
[----:B------:R-:W-:Y:S01]  /*a800*/  @P2 FFMA.FTZ R0, R12, R8, R9 ;  /* 0x000000080c002223 */ /* 0x000fe20000010009 */
[----:B------:R-:W-:Y:S02]  /*a810*/  WARPGROUP.DEPBAR.LE gsb0, 0x0 ;  /* 0x00008000000079c5 */ /* 0x000fe40000010000 */
[----:B------:R-:W-:-:S06]  /*a820*/  WARPGROUP.ARRIVE ;  /* 0x00000000000079c5 */ /* 0x000fcc0000000000 */
        /* <DEDUP_REMOVED lines=24> */
[----:B------:R-:W-:Y:S03]  /*a9b0*/  HGMMA.64x192x16.F32 R24, R180, gdesc[UR8].tnspB, R24, gsb0 ;  /* 0x42e00008b4187df0 */ /* 0x000fe60008000818 */
[----:B------:R-:W-:Y:S02]  /*a9c0*/  WARPGROUP.DEPBAR.LE gsb0, 0x0 ;  /* 0x00008000000079c5 */ /* 0x000fe40000010000 */
[----:B------:R-:W-:-:S15]  /*a9d0*/  WARPGROUP.ARRIVE ;  /* 0x00000000000079c5 */ /* 0x000fde0000000000 */
[----:B------:R-:W-:Y:S03]  /*a9e0*/  HGMMA.64x192x16.F32 R24, R176, gdesc[UR4].tnspB, R24, gsb0 ;  /* 0x42e00004b0187df0 */ /* 0x000fe60008000818 */
[----:B------:R-:W-:Y:S02]  /*a9f0*/  WARPGROUP.DEPBAR.LE gsb0, 0x0 ;  /* 0x00008000000079c5 */ /* 0x000fe40000010000 */
[----:B0-23--:R-:W-:Y:S05]  /*aa00*/  @!P0 BRA `(.L_x_211) ;  /* 0x0000000000048947 */ /* 0x00dfea0003800000 */
[----:B------:R-:W-:Y:S01]  /*aa10*/  BPT.TRAP 0x1 ;  /* 0x000000040000795c */ /* 0x000fe20000300000 */
.L_x_211:
[----:B------:R-:W0:Y:S01]  /*aa20*/  S2UR UR5, SR_SWINHI ;  /* 0x00000000000579c3 */ /* 0x000e220000002f00 */
[----:B------:R-:W-:Y:S01]  /*aa30*/  ISETP.NE.AND P0, PT, R17, RZ, PT ;  /* 0x000000ff1100720c */ /* 0x000fe20003f05270 */
[-C--:B------:R-:W-:Y:S01]  /*aa40*/  FMUL.FTZ R12, R49, R21.reuse ;  /* 0x00000015310c7220 */ /* 0x080fe20000410000 */
[-C--:B------:R-:W-:Y:S01]  /*aa50*/  FMUL.FTZ R121, R48, R21.reuse ;  /* 0x0000001530797220 */ /* 0x080fe20000410000 */
[-C--:B------:R-:W-:Y:S01]  /*aa60*/  FMUL.FTZ R154, R26, R20.reuse ;  /* 0x000000141a9a7220 */ /* 0x080fe20000410000 */
[-C--:B------:R-:W-:Y:S01]  /*aa70*/  FMUL.FTZ R141, R47, R20.reuse ;  /* 0x000000142f8d7220 */ /* 0x080fe20000410000 */
[-C--:B------:R-:W-:Y:S01]  /*aa80*/  FMUL.FTZ R148, R46, R20.reuse ;  /* 0x000000142e947220 */ /* 0x080fe20000410000 */
[----:B------:R-:W-:Y:S02]  /*aa90*/  IMAD.U32 R26, RZ, RZ, UR9 ;  /* 0x00000009ff1a7e24 */ /* 0x000fe4000f8e00ff */
[----:B------:R-:W-:Y:S01]  /*aaa0*/  FMUL.FTZ R129, R71, R20 ;  /* 0x0000001447817220 */ /* 0x000fe20000410000 */
[-C--:B------:R-:W-:Y:S01]  /*aab0*/  FMUL.FTZ R4, R25, R21.reuse ;  /* 0x0000001519047220 */ /* 0x080fe20000410000 */
[-C--:B------:R-:W-:Y:S01]  /*aac0*/  FMUL.FTZ R5, R24, R21.reuse ;  /* 0x0000001518057220 */ /* 0x080fe20000410000 */
[-C--:B------:R-:W-:Y:S01]  /*aad0*/  FMUL.FTZ R6, R29, R21.reuse ;  /* 0x000000151d067220 */ /* 0x080fe20000410000 */
[-C--:B------:R-:W-:Y:S01]  /*aae0*/  FMUL.FTZ R7, R28, R21.reuse ;  /* 0x000000151c077220 */ /* 0x080fe20000410000 */
[----:B------:R-:W-:Y:S01]  /*aaf0*/  FMUL.FTZ R9, R33, R21 ;  /* 0x0000001521097220 */ /* 0x000fe20000410000 */
[----:B------:R-:W-:-:S02]  /*ab00*/  @P0 VIADD R26, R26, 0x36860 ;  /* 0x000368601a1a0836 */ /* 0x000fc40000000000 */
        /* <DEDUP_REMOVED lines=9> */
[----:B------:R-:W-:Y:S01]  /*aba0*/  UMOV UR6, UR4 ;  /* 0x0000000400067c82 */ /* 0x000fe20008000000 */
[----:B0-----:R-:W-:Y:S01]  /*abb0*/  UMOV UR7, UR5 ;  /* 0x0000000500077c82 */ /* 0x001fe20008000000 */
[----:B------:R-:W-:Y:S01]  /*abc0*/  FMUL.FTZ R24, R57, R21 ;  /* 0x0000001539187220 */ /* 0x000fe20000410000 */
[----:B------:R-:W-:-:S02]  /*abd0*/  IMAD.U32 R48, RZ, RZ, UR6 ;  /* 0x00000006ff307e24 */ /* 0x000fc4000f8e00ff */
[-C--:B------:R-:W-:Y:S01]  /*abe0*/  FMUL.FTZ R25, R56, R21.reuse ;  /* 0x0000001538197220 */ /* 0x080fe20000410000 */
[----:B------:R-:W-:Y:S02]  /*abf0*/  IMAD.U32 R49, RZ, RZ, UR7 ;  /* 0x00000007ff317e24 */ /* 0x000fe4000f8e00ff */
[-C--:B------:R-:W-:Y:S01]  /*ac00*/  FMUL.FTZ R61, R61, R21.reuse ;  /* 0x000000153d3d7220 */ /* 0x080fe20000410000 */
[-C--:B------:R-:W-:Y:S01]  /*ac10*/  FMUL.FTZ R60, R60, R21.reuse ;  /* 0x000000153c3c7220 */ /* 0x080fe20000410000 */
[----:B------:R-:W-:Y:S01]  /*ac20*/  FMUL.FTZ R65, R65, R21 ;  /* 0x0000001541417220 */ /* 0x000fe20000410000 */
[----:B------:R-:W-:-:S04]  /*ac30*/  IMAD.WIDE R46, R217, 0x2, R48 ;  /* 0x00000002d92e7825 */ /* 0x000fc800078e0230 */
[-C--:B------:R-:W-:Y:S01]  /*ac40*/  FMUL.FTZ R64, R64, R21.reuse ;  /* 0x0000001540407220 */ /* 0x080fe20000410000 */
[-C--:B------:R-:W-:Y:S01]  /*ac50*/  FMUL.FTZ R69, R69, R21.reuse ;  /* 0x0000001545457220 */ /* 0x080fe20000410000 */
[-C--:B------:R-:W-:Y:S01]  /*ac60*/  FMUL.FTZ R68, R68, R21.reuse ;  /* 0x0000001544447220 */ /* 0x080fe20000410000 */
[-C--:B------:R-:W-:Y:S01]  /*ac70*/  FMUL.FTZ R73, R73, R21.reuse ;  /* 0x0000001549497220 */ /* 0x080fe20000410000 */
[----:B------:R-:W-:Y:S01]  /*ac80*/  IADD3 R71, P5, R46, 0x8060, RZ ;  /* 0x000080602e477810 */ /* 0x000fe20007fbe0ff */
        /* <DEDUP_REMOVED lines=23> */
[----:B------:R-:W-:-:S02]  /*ae00*/  IMAD R21, R209, 0x40, R23 ;  /* 0x00000040d1157824 */ /* 0x000fc400078e0217 */
[-C--:B------:R-:W-:Y:S01]  /*ae10*/  FMUL.FTZ R132, R70, R20.reuse ;  /* 0x0000001446847220 */ /* 0x080fe20000410000 */
[----:B------:R-:W-:Y:S01]  /*ae20*/  @P0 PRMT R26, R19, 0x654, R26 ;  /* 0x00000654131a0816 */ /* 0x000fe2000000001a */
[-C--:B------:R-:W-:Y:S01]  /*ae30*/  FMUL.FTZ R144, R43, R20.reuse ;  /* 0x000000142b907220 */ /* 0x080fe20000410000 */
[----:B------:R-:W-:Y:S01]  /*ae40*/  LOP3.LUT R70, R71, 0x380, RZ, 0xc0, !PT ;  /* 0x0000038047467812 */ /* 0x000fe200078ec0ff */
[----:B------:R-:W-:Y:S01]  /*ae50*/  IMAD.WIDE R48, R21, 0x2, R48 ;  /* 0x0000000215307825 */ /* 0x000fe200078e0230 */
[----:B------:R0:W-:Y:S01]  /*ae60*/  @P0 SYNCS.ARRIVE.TRANS64.RED.A1T0 RZ, [R26+URZ], RZ ;  /* 0x000000ff1aff09a7 */ /* 0x0001e2000810043f */
[----:B------:R-:W-:Y:S02]  /*ae70*/  LOP3.LUT R21, R46, 0x380, RZ, 0xc0, !PT ;  /* 0x000003802e157812 */ /* 0x000fe400078ec0ff */
[-C--:B------:R-:W-:Y:S01]  /*ae80*/  FMUL.FTZ R152, R30, R20.reuse ;  /* 0x000000141e987220 */ /* 0x080fe20000410000 */
[----:B------:R-:W-:Y:S01]  /*ae90*/  SHF.R.U64 R70, R70, 0x3, RZ ;  /* 0x0000000346467819 */ /* 0x000fe200000012ff */
[-C--:B------:R-:W-:Y:S01]  /*aea0*/  FMUL.FTZ R33, R27, R20.reuse ;  /* 0x000000141b217220 */ /* 0x080fe20000410000 */
[C---:B------:R-:W-:Y:S01]  /*aeb0*/  IADD3 R45, P6, R46.reuse, 0x8040, RZ ;  /* 0x000080402e2d7810 */ /* 0x040fe20007fde0ff */
[-C--:B------:R-:W-:Y:S01]  /*aec0*/  FMUL.FTZ R29, R31, R20.reuse ;  /* 0x000000141f1d7220 */ /* 0x080fe20000410000 */
[C---:B------:R-:W-:Y:S01]  /*aed0*/  IADD3 R32, P0, R46.reuse, 0x8020, RZ ;  /* 0x000080202e207810 */ /* 0x040fe20007f1e0ff */
[-C--:B------:R-:W-:Y:S01]  /*aee0*/  FMUL.FTZ R145, R35, R20.reuse ;  /* 0x0000001423917220 */ /* 0x080fe20000410000 */
[----:B------:R-:W-:Y:S01]  /*aef0*/  IADD3 R43, P1, R46, 0x8000, RZ ;  /* 0x000080002e2b7810 */ /* 0x000fe20007f3e0ff */
[-C--:B------:R-:W-:Y:S01]  /*af00*/  FMUL.FTZ R146, R34, R20.reuse ;  /* 0x0000001422927220 */ /* 0x080fe20000410000 */
[----:B------:R-:W-:Y:S01]  /*af10*/  SHF.R.U64 R21, R21, 0x3, RZ ;  /* 0x0000000315157819 */ /* 0x000fe200000012ff */
        /* <DEDUP_REMOVED lines=37> */
[----:B------:R-:W-:Y:S01]  /*b170*/  LOP3.LUT R70, R70, R71, RZ, 0x3c, !PT ;  /* 0x0000004746467212 */ /* 0x000fe200078e3cff */
[--C-:B------:R-:W-:Y:S01]  /*b180*/  IMAD.X R71, RZ, RZ, R47.reuse, P5 ;  /* 0x000000ffff477224 */ /* 0x100fe200028e062f */
[----:B------:R-:W-:Y:S01]  /*b190*/  LOP3.LUT R30, R32, 0x380, RZ, 0xc0, !PT ;  /* 0x00000380201e7812 */ /* 0x000fe200078ec0ff */
[--C-:B------:R-:W-:Y:S01]  /*b1a0*/  IMAD.X R75, RZ, RZ, R47.reuse, P6 ;  /* 0x000000ffff4b7224 */ /* 0x100fe200030e062f */
[----:B------:R-:W-:Y:S01]  /*b1b0*/  LOP3.LUT R20, R43, 0x380, RZ, 0xc0, !PT ;  /* 0x000003802b147812 */ /* 0x000fe200078ec0ff */
[--C-:B------:R-:W-:Y:S01]  /*b1c0*/  IMAD.X R79, RZ, RZ, R47.reuse, P0 ;  /* 0x000000ffff4f7224 */ /* 0x100fe200000e062f */
[C---:B------:R-:W-:Y:S01]  /*b1d0*/  IADD3 R28, P2, R46.reuse, 0x4060, RZ ;  /* 0x000040602e1c7810 */ /* 0x040fe20007f5e0ff */
[--C-:B------:R-:W-:Y:S01]  /*b1e0*/  IMAD.X R83, RZ, RZ, R47.reuse, P1 ;  /* 0x000000ffff537224 */ /* 0x100fe200008e062f */
[C---:B------:R-:W-:Y:S01]  /*b1f0*/  IADD3 R31, P3, R46.reuse, 0x20, RZ ;  /* 0x000000202e1f7810 */ /* 0x040fe20007f7e0ff */
[----:B------:R-:W1:Y:S01]  /*b200*/  LDC R86, c[0x0][0xbe8] ;  /* 0x0002fa00ff567b82 */ /* 0x000e620000000800 */
[C---:B------:R-:W-:Y:S01]  /*b210*/  IADD3 R41, P4, R46.reuse, 0x4040, RZ ;  /* 0x000040402e297810 */ /* 0x040fe20007f9e0ff */
[--C-:B------:R-:W-:Y:S01]  /*b220*/  IMAD.X R63, RZ, RZ, R47.reuse, P2 ;  /* 0x000000ffff3f7224 */ /* 0x100fe200010e062f */
[C---:B0-----:R-:W-:Y:S01]  /*b230*/  IADD3 R26, P5, R46.reuse, 0x4020, RZ ;  /* 0x000040202e1a7810 */ /* 0x041fe20007fbe0ff */
[--C-:B------:R-:W-:Y:S01]  /*b240*/  IMAD.X R67, RZ, RZ, R47.reuse, P3 ;  /* 0x000000ffff437224 */ /* 0x100fe200018e062f */
[C---:B------:R-:W-:Y:S01]  /*b250*/  IADD3 R39, P6, R46.reuse, 0x4000, RZ ;  /* 0x000040002e277810 */ /* 0x040fe20007fde0ff */
[--C-:B------:R-:W-:Y:S01]  /*b260*/  IMAD.X R53, RZ, RZ, R47.reuse, P4 ;  /* 0x000000ffff357224 */ /* 0x100fe200020e062f */
[C---:B------:R-:W-:Y:S01]  /*b270*/  IADD3 R37, P0, R46.reuse, 0x60, RZ ;  /* 0x000000602e257810 */ /* 0x040fe20007f1e0ff */
[----:B------:R-:W0:Y:S01]  /*b280*/  LDC R155, c[0x0][0xc38] ;  /* 0x00030e00ff9b7b82 */ /* 0x000e220000000800 */
[----:B------:R-:W-:Y:S01]  /*b290*/  IADD3 R35, P1, R46, 0x40, RZ ;  /* 0x000000402e237810 */ /* 0x000fe20007f3e0ff */
[----:B------:R-:W-:Y:S01]  /*b2a0*/  ULDC UR10, c[0x0][0xc44] ;  /* 0x00031100000a7ab9 */ /* 0x000fe20000000800 */
[----:B------:R-:W-:Y:S01]  /*b2b0*/  LOP3.LUT R46, R21, R46, RZ, 0x3c, !PT ;  /* 0x0000002e152e7212 */ /* 0x000fe200078e3cff */
[--C-:B------:R-:W-:Y:S01]  /*b2c0*/  IMAD.X R27, RZ, RZ, R47.reuse, P0 ;  /* 0x000000ffff1b7224 */ /* 0x100fe200000e062f */
[----:B------:R-:W-:Y:S01]  /*b2d0*/  SHF.R.U64 R21, R30, 0x3, RZ ;  /* 0x000000031e157819 */ /* 0x000fe200000012ff */
[--C-:B------:R-:W-:Y:S01]  /*b2e0*/  IMAD.X R59, RZ, RZ, R47.reuse, P1 ;  /* 0x000000ffff3b7224 */ /* 0x100fe200008e062f */
[----:B------:R-:W-:Y:S01]  /*b2f0*/  SHF.R.U64 R20, R20, 0x3, RZ ;  /* 0x0000000314147819 */ /* 0x000fe200000012ff */
[----:B------:R-:W-:Y:S01]  /*b300*/  ULDC.64 UR8, c[0x0][0xb90] ;  /* 0x0002e40000087ab9 */ /* 0x000fe20000000a00 */
[----:B------:R-:W-:Y:S01]  /*b310*/  LOP3.LUT R78, R21, R32, RZ, 0x3c, !PT ;  /* 0x00000020154e7212 */ /* 0x000fe200078e3cff */
[--C-:B------:R-:W-:Y:S01]  /*b320*/  IMAD.X R55, RZ, RZ, R47.reuse, P5 ;  /* 0x000000ffff377224 */ /* 0x100fe200028e062f */
[----:B------:R-:W-:Y:S01]  /*b330*/  LOP3.LUT R21, R28, 0x380, RZ, 0xc0, !PT ;  /* 0x000003801c157812 */ /* 0x000fe200078ec0ff */
[----:B------:R-:W-:Y:S01]  /*b340*/  IMAD.X R57, RZ, RZ, R47, P6 ;  /* 0x000000ffff397224 */ /* 0x000fe200030e062f */
[----:B------:R-:W-:-:S02]  /*b350*/  LOP3.LUT R82, R20, R43, RZ, 0x3c, !PT ;  /* 0x0000002b14527212 */ /* 0x000fc400078e3cff */
[----:B------:R-:W-:Y:S02]  /*b360*/  LOP3.LUT R20, R31, 0x380, RZ, 0xc0, !PT ;  /* 0x000003801f147812 */ /* 0x000fe400078ec0ff */
[----:B------:R-:W-:Y:S02]  /*b370*/  SHF.R.U64 R21, R21, 0x3, RZ ;  /* 0x0000000315157819 */ /* 0x000fe400000012ff */
[----:B------:R-:W-:Y:S02]  /*b380*/  SHF.R.U64 R20, R20, 0x3, RZ ;  /* 0x0000000314147819 */ /* 0x000fe400000012ff */
[----:B------:R-:W-:Y:S02]  /*b390*/  LOP3.LUT R62, R21, R28, RZ, 0x3c, !PT ;  /* 0x0000001c153e7212 */ /* 0x000fe400078e3cff */
[----:B------:R-:W-:Y:S02]  /*b3a0*/  LOP3.LUT R66, R20, R31, RZ, 0x3c, !PT ;  /* 0x0000001f14427212 */ /* 0x000fe400078e3cff */
[----:B------:R-:W-:-:S02]  /*b3b0*/  LOP3.LUT R21, R26, 0x380, RZ, 0xc0, !PT ;  /* 0x000003801a157812 */ /* 0x000fc400078ec0ff */
[----:B------:R-:W-:Y:S02]  /*b3c0*/  LOP3.LUT R20, R39, 0x380, RZ, 0xc0, !PT ;  /* 0x0000038027147812 */ /* 0x000fe400078ec0ff */
[----:B------:R-:W-:Y:S02]  /*b3d0*/  SHF.R.U64 R21, R21, 0x3, RZ ;  /* 0x0000000315157819 */ /* 0x000fe400000012ff */
[----:B------:R-:W-:Y:S02]  /*b3e0*/  SHF.R.U64 R20, R20, 0x3, RZ ;  /* 0x0000000314147819 */ /* 0x000fe400000012ff */
[----:B------:R-:W-:Y:S02]  /*b3f0*/  LOP3.LUT R54, R21, R26, RZ, 0x3c, !PT ;  /* 0x0000001a15367212 */ /* 0x000fe400078e3cff */
[----:B------:R-:W-:Y:S02]  /*b400*/  LOP3.LUT R56, R20, R39, RZ, 0x3c, !PT ;  /* 0x0000002714387212 */ /* 0x000fe400078e3cff */
[----:B------:R-:W-:-:S02]  /*b410*/  IADD3 R21, P4, R48, 0x1000, RZ ;  /* 0x0000100030157810 */ /* 0x000fc40007f9e0ff */
[----:B------:R-:W-:Y:S02]  /*b420*/  IADD3 R39, P1, R48, 0x4000, RZ ;  /* 0x0000400030277810 */ /* 0x000fe40007f3e0ff */
[----:B------:R-:W-:Y:S02]  /*b430*/  LOP3.LUT R28, R41, 0x380, RZ, 0xc0, !PT ;  /* 0x00000380291c7812 */ /* 0x000fe400078ec0ff */
[----:B------:R-:W-:Y:S02]  /*b440*/  LOP3.LUT R20, R21, 0x380, RZ, 0xc0, !PT ;  /* 0x0000038015147812 */ /* 0x000fe400078ec0ff */
[----:B------:R-:W-:Y:S02]  /*b450*/  LOP3.LUT R38, R39, 0x380, RZ, 0xc0, !PT ;  /* 0x0000038027267812 */ /* 0x000fe400078ec0ff */
[----:B------:R-:W-:Y:S02]  /*b460*/  SHF.R.U64 R28, R28, 0x3, RZ ;  /* 0x000000031c1c7819 */ /* 0x000fe400000012ff */
[----:B------:R-:W-:-:S02]  /*b470*/  SHF.R.U64 R20, R20, 0x3, RZ ;  /* 0x0000000314147819 */ /* 0x000fc400000012ff */
[----:B------:R-:W-:Y:S02]  /*b480*/  SHF.R.U64 R38, R38, 0x3, RZ ;  /* 0x0000000326267819 */ /* 0x000fe400000012ff */
[----:B------:R-:W-:Y:S02]  /*b490*/  LOP3.LUT R52, R28, R41, RZ, 0x3c, !PT ;  /* 0x000000291c347212 */ /* 0x000fe400078e3cff */
[----:B------:R-:W-:Y:S01]  /*b4a0*/  LOP3.LUT R20, R20, R21, RZ, 0x3c, !PT ;  /* 0x0000001514147212 */ /* 0x000fe200078e3cff */
[----:B------:R-:W-:Y:S01]  /*b4b0*/  IMAD.X R21, RZ, RZ, R49, P4 ;  /* 0x000000ffff157224 */ /* 0x000fe200020e0631 */
[----:B------:R-:W-:Y:S02]  /*b4c0*/  IADD3 R41, P0, R48, 0x5000, RZ ;  /* 0x0000500030297810 */ /* 0x000fe40007f1e0ff */
[----:B------:R-:W-:Y:S02]  /*b4d0*/  LOP3.LUT R38, R38, R39, RZ, 0x3c, !PT ;  /* 0x0000002726267212 */ /* 0x000fe400078e3cff */
[----:B------:R-:W-:-:S02]  /*b4e0*/  IADD3 R39, P4, R48, 0x8000, RZ ;  /* 0x0000800030277810 */ /* 0x000fc40007f9e0ff */
[----:B------:R-:W-:Y:S02]  /*b4f0*/  LOP3.LUT R40, R41, 0x380, RZ, 0xc0, !PT ;  /* 0x0000038029287812 */ /* 0x000fe400078ec0ff */
[----:B------:R-:W-:Y:S02]  /*b500*/  LOP3.LUT R36, R39, 0x380, RZ, 0xc0, !PT ;  /* 0x0000038027247812 */ /* 0x000fe400078ec0ff */
[----:B------:R-:W-:Y:S02]  /*b510*/  LOP3.LUT R28, R35, 0x380, RZ, 0xc0, !PT ;  /* 0x00000380231c7812 */ /* 0x000fe400078ec0ff */
[----:B------:R-:W-:Y:S02]  /*b520*/  SHF.R.U64 R40, R40, 0x3, RZ ;  /* 0x0000000328287819 */ /* 0x000fe400000012ff */
[----:B------:R-:W-:Y:S02]  /*b530*/  SHF.R.U64 R36, R36, 0x3, RZ ;  /* 0x0000000324247819 */ /* 0x000fe400000012ff */
[----:B------:R-:W-:-:S02]  /*b540*/  SHF.R.U64 R28, R28, 0x3, RZ ;  /* 0x000000031c1c7819 */ /* 0x000fc400000012ff */
[----:B------:R-:W-:Y:S02]  /*b550*/  LOP3.LUT R40, R40, R41, RZ, 0x3c, !PT ;  /* 0x0000002928287212 */ /* 0x000fe400078e3cff */
[----:B------:R-:W-:Y:S02]  /*b560*/  IADD3 R41, P3, R48, 0x7000, RZ ;  /* 0x0000700030297810 */ /* 0x000fe40007f7e0ff */
[----:B------:R-:W-:Y:S01]  /*b570*/  LOP3.LUT R36, R36, R39, RZ, 0x3c, !PT ;  /* 0x0000002724247212 */ /* 0x000fe200078e3cff */
[----:B------:R-:W-:Y:S01]  /*b580*/  IMAD.X R39, RZ, RZ, R49, P1 ;  /* 0x000000ffff277224 */ /* 0x000fe200008e0631 */
[----:B-1----:R-:W-:Y:S02]  /*b590*/  ISETP.NE.AND P1, PT, R86, 0x1, PT ;  /* 0x000000015600780c */ /* 0x002fe40003f25270 */
[----:B------:R-:W-:Y:S02]  /*b5a0*/  LOP3.LUT R58, R28, R35, RZ, 0x3c, !PT ;  /* 0x000000231c3a7212 */ /* 0x000fe400078e3cff */
[----:B------:R-:W-:-:S02]  /*b5b0*/  LOP3.LUT R28, R41, 0x380, RZ, 0xc0, !PT ;  /* 0x00000380291c7812 */ /* 0x000fc400078ec0ff */
[----:B------:R-:W-:Y:S02]  /*b5c0*/  R2UR UR14, R212 ;  /* 0x00000000d40e72ca */ /* 0x000fe400000e0000 */
[----:B------:R-:W-:Y:S02]  /*b5d0*/  SHF.R.U64 R28, R28, 0x3, RZ ;  /* 0x000000031c1c7819 */ /* 0x000fe400000012ff */
[----:B------:R-:W-:Y:S02]  /*b5e0*/  F2FP.F16.F32.PACK_AB R6, R6, R7 ;  /* 0x000000070606723e */ /* 0x000fe400000000ff */
[----:B------:R-:W-:Y:S01]  /*b5f0*/  LOP3.LUT R28, R28, R41, RZ, 0x3c, !PT ;  /* 0x000000291c1c7212 */ /* 0x000fe200078e3cff */
[--C-:B------:R-:W-:Y:S01]  /*b600*/  IMAD.X R41, RZ, RZ, R49.reuse, P0 ;  /* 0x000000ffff297224 */ /* 0x100fe200000e0631 */
[----:B------:R-:W-:Y:S01]  /*b610*/  R2UR UR13, R213 ;  /* 0x00000000d50d72ca */ /* 0x000fe200000e0000 */
[----:B------:R-:W1:Y:S01]  /*b620*/  @P1 LDC R153, c[0x0][0xbf0] ;  /* 0x0002fc00ff991b82 */ /* 0x000e620000000800 */
[----:B------:R-:W-:Y:S01]  /*b630*/  F2FP.F16.F32.PACK_AB R7, R29, R152 ;  /* 0x000000981d07723e */ /* 0x000fe200000000ff */
[----:B------:R-:W-:Y:S01]  /*b640*/  IMAD.X R29, RZ, RZ, R49, P3 ;  /* 0x000000ffff1d7224 */ /* 0x000fe200018e0631 */
[----:B------:R-:W-:Y:S01]  /*b650*/  IADD3 R149, P0, R48, 0xb000, RZ ;  /* 0x0000b00030957810 */ /* 0x000fe20007f1e0ff */
[----:B------:R-:W-:Y:S01]  /*b660*/  UIADD3 UR5, -UR14, URZ, URZ ;  /* 0x0000003f0e057290 */ /* 0x000fe2000fffe13f */
[----:B------:R-:W-:-:S02]  /*b670*/  LOP3.LUT R34, R45, 0x380, RZ, 0xc0, !PT ;  /* 0x000003802d227812 */ /* 0x000fc400078ec0ff */
[----:B------:R-:W-:Y:S01]  /*b680*/  MOV R151, R46 ;  /* 0x0000002e00977202 */ /* 0x000fe20000000f00 */
[----:B------:R-:W2:Y:S01]  /*b690*/  @P1 LDC R152, c[0x0][0xbec] ;  /* 0x0002fb00ff981b82 */ /* 0x000ea20000000800 */
[----:B------:R-:W-:Y:S01]  /*b6a0*/  R2UR UR12, R211 ;  /* 0x00000000d30c72ca */ /* 0x000fe200000e0000 */
[----:B------:R-:W-:Y:S01]  /*b6b0*/  IMAD.X R47, RZ, RZ, R49, P0 ;  /* 0x000000ffff2f7224 */ /* 0x000fe200000e0631 */
[----:B------:R-:W-:Y:S01]  /*b6c0*/  LOP3.LUT R46, R149, 0x380, RZ, 0xc0, !PT ;  /* 0x00000380952e7812 */ /* 0x000fe200078ec0ff */
[----:B------:R-:W-:Y:S01]  /*b6d0*/  UIMAD UR10, UR10, UR5, UR13 ;  /* 0x000000050a0a72a4 */ /* 0x000fe2000f8e020d */
[----:B------:R-:W-:Y:S02]  /*b6e0*/  SHF.R.U64 R34, R34, 0x3, RZ ;  /* 0x0000000322227819 */ /* 0x000fe400000012ff */
[----:B------:R-:W-:Y:S01]  /*b6f0*/  SHF.R.U64 R46, R46, 0x3, RZ ;  /* 0x000000032e2e7819 */ /* 0x000fe200000012ff */
[----:B------:R-:W-:Y:S01]  /*b700*/  USHF.R.S32.HI UR11, URZ, 0x1f, UR10 ;  /* 0x0000001f3f0b7899 */ /* 0x000fe2000801140a */
[----:B------:R-:W-:Y:S01]  /*b710*/  LOP3.LUT R74, R34, R45, RZ, 0x3c, !PT ;  /* 0x0000002d224a7212 */ /* 0x000fe200078e3cff */
[----:B------:R-:W-:Y:S01]  /*b720*/  UIMAD.WIDE.U32 UR6, UR10, UR8, URZ ;  /* 0x000000080a0672a5 */ /* 0x000fe2000f8e003f */
[----:B------:R-:W-:Y:S01]  /*b730*/  LOP3.LUT R46, R46, R149, RZ, 0x3c, !PT ;  /* 0x000000952e2e7212 */ /* 0x000fe200078e3cff */
[----:B------:R-:W-:Y:S01]  /*b740*/  UIMAD UR5, UR11, UR8, URZ ;  /* 0x000000080b0572a4 */ /* 0x000fe2000f8e023f */
[----:B------:R-:W-:Y:S01]  /*b750*/  MOV R71, R70 ;  /* 0x0000004600477202 */ /* 0x000fe20000000f00 */
[----:B------:R-:W-:Y:S01]  /*b760*/  IMAD R70, RZ, RZ, -UR13 ;  /* 0x8000000dff467e24 */ /* 0x000fe2000f8e02ff */
[----:B------:R-:W-:Y:S01]  /*b770*/  MOV R149, R74 ;  /* 0x0000004a00957202 */ /* 0x000fe20000000f00 */
[----:B------:R-:W-:Y:S01]  /*b780*/  UIMAD UR5, UR10, UR9, UR5 ;  /* 0x000000090a0572a4 */ /* 0x000fe2000f8e0205 */
[----:B------:R-:W-:Y:S01]  /*b790*/  MOV R74, R62 ;  /* 0x0000003e004a7202 */ /* 0x000fe20000000f00 */
[----:B0-----:R-:W-:Y:S01]  /*b7a0*/  IMAD R70, R155, R70, UR12 ;  /* 0x0000000c9b467e24 */ /* 0x001fe2000f8e0246 */
[----:B------:R-:W0:Y:S01]  /*b7b0*/  LDC.64 R62, c[0x0][0xb98] ;  /* 0x0002e600ff3e7b82 */ /* 0x000e220000000a00 */
[----:B------:R-:W-:Y:S01]  /*b7c0*/  F2FP.F16.F32.PACK_AB R4, R4, R5 ;  /* 0x000000050404723e */ /* 0x000fe200000000ff */
[----:B------:R-:W-:Y:S01]  /*b7d0*/  IMAD.U32 R50, RZ, RZ, UR6 ;  /* 0x00000006ff327e24 */ /* 0x000fe2000f8e00ff */
[----:B------:R-:W-:-:S05]  /*b7e0*/  F2FP.F16.F32.PACK_AB R5, R33, R154 ;  /* 0x0000009a2105723e */ /* 0x000fca00000000ff */
[----:B------:R-:W-:Y:S01]  /*b7f0*/  BAR.SYNC.DEFER_BLOCKING 0x1, 0x100 ;  /* 0x0044000000007b1d */ /* 0x000fe20000010000 */
[----:B------:R-:W-:Y:S01]  /*b800*/  MOV R66, R66 ;  /* 0x0000004200427202 */ /* 0x000fe20000000f00 */
[----:B------:R-:W-:Y:S01]  /*b810*/  IMAD R67, R70, 0x80, R216 ;  /* 0x0000008046437824 */ /* 0x000fe200078e02d8 */
[----:B------:R-:W-:Y:S01]  /*b820*/  LOP3.LUT R26, R37, 0x380, RZ, 0xc0, !PT ;  /* 0x00000380251a7812 */ /* 0x000fe200078ec0ff */
[----:B------:R-:W-:Y:S01]  /*b830*/  UIADD3 UR6, UR7, UR5, URZ ;  /* 0x0000000507067290 */ /* 0x000fe2000fffe03f */
[----:B------:R-:W-:Y:S01]  /*b840*/  MOV R52, R52 ;  /* 0x0000003400347202 */ /* 0x000fe20000000f00 */
[----:B------:R-:W-:Y:S01]  /*b850*/  IMAD.MOV.U32 R53, RZ, RZ, R67 ;  /* 0x000000ffff357224 */ /* 0x000fe200078e0043 */
[----:B------:R-:W-:Y:S01]  /*b860*/  SHF.R.U64 R26, R26, 0x3, RZ ;  /* 0x000000031a1a7819 */ /* 0x000fe200000012ff */
[----:B------:R-:W-:Y:S01]  /*b870*/  USHF.R.S32.HI UR12, URZ, 0x1f, UR14 ;  /* 0x0000001f3f0c7899 */ /* 0x000fe2000801140e */
[----:B------:R-:W-:Y:S01]  /*b880*/  IMAD.U32 R51, RZ, RZ, UR7 ;  /* 0x00000007ff337e24 */ /* 0x000fe2000f8e00ff */
[----:B------:R-:W-:Y:S01]  /*b890*/  MOV R54, R54 ;  /* 0x0000003600367202 */ /* 0x000fe20000000f00 */
[----:B------:R-:W-:Y:S01]  /*b8a0*/  IMAD.U32 R51, RZ, RZ, UR6 ;  /* 0x00000006ff337e24 */ /* 0x000fe2000f8e00ff */
[----:B------:R-:W-:Y:S01]  /*b8b0*/  LOP3.LUT R26, R26, R37, RZ, 0x3c, !PT ;  /* 0x000000251a1a7212 */ /* 0x000fe200078e3cff */
[----:B------:R-:W-:Y:S01]  /*b8c0*/  ULDC.64 UR6, c[0x0][0xb88] ;  /* 0x0002e20000067ab9 */ /* 0x000fe20000000a00 */
[----:B------:R-:W-:Y:S01]  /*b8d0*/  F2FP.F16.F32.PACK_AB R8, R8, R11 ;  /* 0x0000000b0808723e */ /* 0x000fe200000000ff */
[----:B------:R-:W-:Y:S01]  /*b8e0*/  ULDC UR5, c[0x0][0xa88] ;  /* 0x0002a20000057ab9 */ /* 0x000fe20000000800 */
[----:B------:R-:W-:Y:S01]  /*b8f0*/  MOV R58, R58 ;  /* 0x0000003a003a7202 */ /* 0x000fe20000000f00 */
[----:B------:R-:W-:Y:S01]  /*b900*/  ULDC.64 UR8, c[0x0][0xae8] ;  /* 0x0002ba0000087ab9 */ /* 0x000fe20000000a00 */
[----:B------:R-:W-:-:S02]  /*b910*/  F2FP.F16.F32.PACK_AB R10, R10, R13 ;  /* 0x0000000d0a0a723e */ /* 0x000fc400000000ff */
[----:B------:R-:W-:Y:S01]  /*b920*/  F2FP.F16.F32.PACK_AB R11, R141, R148 ;  /* 0x000000948d0b723e */ /* 0x000fe200000000ff */
[C---:B0-----:R-:W-:Y:S01]  /*b930*/  IMAD.WIDE.U32 R50, R62.reuse, UR14, R50 ;  /* 0x0000000e3e327c25 */ /* 0x041fe2000f8e0032 */
[----:B------:R-:W-:Y:S01]  /*b940*/  MOV R55, R26 ;  /* 0x0000001a00377202 */ /* 0x000fe20000000f00 */
[----:B------:R2:W-:Y:S02]  /*b950*/  STSM.16.M88.4 [R151], R4 ;  /* 0x0000000497007844 */ /* 0x0005e40000000200 */
[----:B------:R-:W-:Y:S01]  /*b960*/  IMAD R26, R62, UR12, RZ ;  /* 0x0000000c3e1a7c24 */ /* 0x000fe2000f8e02ff */
[----:B------:R-:W-:Y:S02]  /*b970*/  IADD3 R45, P2, R48, 0x6000, RZ ;  /* 0x00006000302d7810 */ /* 0x000fe40007f5e0ff */
[----:B------:R-:W-:Y:S01]  /*b980*/  F2FP.F16.F32.PACK_AB R14, R14, R15 ;  /* 0x0000000f0e0e723e */ /* 0x000fe200000000ff */
[----:B------:R-:W-:Y:S01]  /*b990*/  IMAD R63, R63, UR14, R26 ;  /* 0x0000000e3f3f7c24 */ /* 0x000fe2000f8e021a */
[----:B------:R-:W-:-:S02]  /*b9a0*/  F2FP.F16.F32.PACK_AB R12, R12, R121 ;  /* 0x000000790c0c723e */ /* 0x000fc400000000ff */
[----:B------:R-:W-:Y:S02]  /*b9b0*/  F2FP.F16.F32.PACK_AB R13, R135, R142 ;  /* 0x0000008e870d723e */ /* 0x000fe400000000ff */
[----:B------:R-:W-:Y:S02]  /*b9c0*/  F2FP.F16.F32.PACK_AB R15, R136, R139 ;  /* 0x0000008b880f723e */ /* 0x000fe400000000ff */
[----:B------:R-:W-:Y:S02]  /*b9d0*/  F2FP.F16.F32.PACK_AB R24, R24, R25 ;  /* 0x000000191818723e */ /* 0x000fe400000000ff */
[----:B------:R-:W-:Y:S01]  /*b9e0*/  LOP3.LUT R44, R45, 0x380, RZ, 0xc0, !PT ;  /* 0x000003802d2c7812 */ /* 0x000fe200078ec0ff */
[----:B--2---:R-:W-:Y:S01]  /*b9f0*/  @P1 IMAD.HI.U32 R4, R67, R152, RZ ;  /* 0x0000009843041227 */ /* 0x004fe200078e00ff */
[----:B------:R-:W-:Y:S02]  /*ba00*/  F2FP.F16.F32.PACK_AB R6, R3, R120 ;  /* 0x000000780306723e */ /* 0x000fe400000000ff */
[----:B------:R-:W-:-:S02]  /*ba10*/  F2FP.F16.F32.PACK_AB R5, R145, R146 ;  /* 0x000000929105723e */ /* 0x000fc400000000ff */
[----:B-1----:R-:W-:Y:S02]  /*ba20*/  @P1 SHF.R.U32.HI R53, RZ, R153, R4 ;  /* 0x00000099ff351219 */ /* 0x002fe40000011604 */
[----:B------:R-:W-:Y:S02]  /*ba30*/  F2FP.F16.F32.PACK_AB R4, R9, R122 ;  /* 0x0000007a0904723e */ /* 0x000fe400000000ff */
[----:B------:R-:W-:Y:S01]  /*ba40*/  F2FP.F16.F32.PACK_AB R7, R143, R150 ;  /* 0x000000968f07723e */ /* 0x000fe200000000ff */
[----:B------:R-:W-:Y:S01]  /*ba50*/  IMAD.MOV R3, RZ, RZ, -R53 ;  /* 0x000000ffff037224 */ /* 0x000fe200078e0a35 */
[----:B------:R-:W-:Y:S02]  /*ba60*/  F2FP.F16.F32.PACK_AB R9, R144, R147 ;  /* 0x000000939009723e */ /* 0x000fe400000000ff */
[----:B------:R-:W-:Y:S01]  /*ba70*/  IADD3 R50, P0, R53, R50, RZ ;  /* 0x0000003235327210 */ /* 0x000fe20007f1e0ff */
[----:B------:R-:W-:Y:S01]  /*ba80*/  IMAD R3, R86, R3, R67 ;  /* 0x0000000356037224 */ /* 0x000fe200078e0243 */
[----:B------:R0:W-:Y:S01]  /*ba90*/  STSM.16.M88.4 [R66], R4 ;  /* 0x0000000442007844 */ /* 0x0001e20000000200 */
[----:B------:R-:W-:Y:S01]  /*baa0*/  MOV R56, R56 ;  /* 0x0000003800387202 */ /* 0x000fe20000000f00 */
[----:B------:R-:W-:Y:S01]  /*bab0*/  IMAD R57, R70, 0x80, R215 ;  /* 0x0000008046397824 */ /* 0x000fe200078e02d7 */
[----:B------:R-:W-:Y:S01]  /*bac0*/  F2FP.F16.F32.PACK_AB R25, R133, R140 ;  /* 0x0000008c8519723e */ /* 0x000fe200000000ff */
[----:B------:R1:W-:Y:S01]  /*bad0*/  STSM.16.M88.4 [R58], R8 ;  /* 0x000000083a007844 */ /* 0x0003e20000000200 */
[----:B------:R-:W-:-:S02]  /*bae0*/  F2FP.F16.F32.PACK_AB R26, R61, R60 ;  /* 0x0000003c3d1a723e */ /* 0x000fc400000000ff */
[----:B------:R-:W-:Y:S01]  /*baf0*/  F2FP.F16.F32.PACK_AB R27, R134, R137 ;  /* 0x00000089861b723e */ /* 0x000fe200000000ff */
[----:B------:R-:W-:Y:S01]  /*bb00*/  STSM.16.M88.4 [R55], R12 ;  /* 0x0000000c37007844 */ /* 0x000fe20000000200 */
[----:B------:R-:W-:Y:S02]  /*bb10*/  SHF.R.U64 R44, R44, 0x3, RZ ;  /* 0x000000032c2c7819 */ /* 0x000fe400000012ff */
[----:B------:R-:W-:Y:S01]  /*bb20*/  F2FP.F16.F32.PACK_AB R96, R97, R96 ;  /* 0x000000606160723e */ /* 0x000fe200000000ff */
[----:B------:R2:W-:Y:S01]  /*bb30*/  STSM.16.M88.4 [R56], R24 ;  /* 0x0000001838007844 */ /* 0x0005e20000000200 */
[----:B------:R-:W-:Y:S01]  /*bb40*/  LOP3.LUT R44, R44, R45, RZ, 0x3c, !PT ;  /* 0x0000002d2c2c7212 */ /* 0x000fe200078e3cff */
[----:B------:R-:W-:Y:S01]  /*bb50*/  IMAD.X R45, RZ, RZ, R49, P2 ;  /* 0x000000ffff2d7224 */ /* 0x000fe200010e0631 */
[----:B------:R-:W-:Y:S02]  /*bb60*/  MOV R82, R82 ;  /* 0x0000005200527202 */ /* 0x000fe40000000f00 */
[----:B0-----:R-:W-:-:S02]  /*bb70*/  F2FP.F16.F32.PACK_AB R4, R65, R64 ;  /* 0x000000404104723e */ /* 0x001fc400000000ff */
[----:B------:R-:W-:Y:S02]  /*bb80*/  F2FP.F16.F32.PACK_AB R5, R131, R138 ;  /* 0x0000008a8305723e */ /* 0x000fe400000000ff */
[----:B-1----:R-:W-:Y:S02]  /*bb90*/  SHF.R.S32.HI R9, RZ, 0x1f, R53 ;  /* 0x0000001fff097819 */ /* 0x002fe40000011435 */
[----:B------:R-:W-:Y:S02]  /*bba0*/  SHF.R.S32.HI R8, RZ, 0x1f, R3 ;  /* 0x0000001fff087819 */ /* 0x000fe40000011403 */
[----:B------:R-:W-:Y:S02]  /*bbb0*/  IADD3.X R51, R9, R51, R63, P0, !PT ;  /* 0x0000003309337210 */ /* 0x000fe400007fe43f */
[----:B------:R-:W-:Y:S01]  /*bbc0*/  F2FP.F16.F32.PACK_AB R6, R69, R68 ;  /* 0x000000444506723e */ /* 0x000fe200000000ff */
[----:B------:R-:W-:Y:S01]  /*bbd0*/  IMAD R8, R8, UR6, RZ ;  /* 0x0000000608087c24 */ /* 0x000fe2000f8e02ff */
[----:B------:R-:W-:Y:S01]  /*bbe0*/  F2FP.F16.F32.PACK_AB R7, R129, R132 ;  /* 0x000000848107723e */ /* 0x000fe200000000ff */
[----:B------:R-:W-:Y:S01]  /*bbf0*/  IMAD.WIDE.U32 R50, R3, UR6, R50 ;  /* 0x0000000603327c25 */ /* 0x000fe2000f8e0032 */
[----:B------:R-:W-:Y:S01]  /*bc00*/  LOP3.LUT P0, RZ, R210, 0x3, RZ, 0xc0, !PT ;  /* 0x00000003d2ff7812 */ /* 0x000fe2000780c0ff */
[----:B------:R-:W0:Y:S01]  /*bc10*/  @P1 LDC R69, c[0x0][0xbf0] ;  /* 0x0002fc00ff451b82 */ /* 0x000e220000000800 */
[----:B------:R-:W-:Y:S01]  /*bc20*/  F2FP.F16.F32.PACK_AB R9, R127, R130 ;  /* 0x000000827f09723e */ /* 0x000fe200000000ff */
[----:B------:R-:W-:Y:S01]  /*bc30*/  IMAD R53, R3, UR7, R8 ;  /* 0x0000000703357c24 */ /* 0x000fe2000f8e0208 */
[----:B------:R1:W-:Y:S01]  /*bc40*/  STSM.16.M88.4 [R54], R4 ;  /* 0x0000000436007844 */ /* 0x0003e20000000200 */
[----:B------:R-:W-:Y:S01]  /*bc50*/  IMAD R68, R86, UR5, RZ ;  /* 0x0000000556447c24 */ /* 0x000fe2000f8e02ff */
[----:B------:R-:W-:Y:S01]  /*bc60*/  ULDC.64 UR6, c[0x0][0xb50] ;  /* 0x0002d40000067ab9 */ /* 0x000fe20000000a00 */
[----:B------:R-:W-:Y:S01]  /*bc70*/  VIADD R3, R57, 0x8 ;  /* 0x0000000839037836 */ /* 0x000fe20000000000 */
[----:B--2---:R-:W-:-:S02]  /*bc80*/  LEA R24, P3, R50, UR6, 0x2 ;  /* 0x0000000632187c11 */ /* 0x004fc4000f8610ff */
[-C--:B------:R-:W-:Y:S02]  /*bc90*/  ISETP.GE.OR P2, PT, R57, R68.reuse, P0 ;  /* 0x000000443900720c */ /* 0x080fe40000746670 */
[----:B------:R-:W-:Y:S01]  /*bca0*/  ISETP.GE.OR P0, PT, R3, R68, P0 ;  /* 0x000000440300720c */ /* 0x000fe20000706670 */
[----:B------:R-:W-:Y:S01]  /*bcb0*/  SHFL.IDX PT, R64, R24, 0x1, 0x1c1f ;  /* 0x003c1f0018407f89 */ /* 0x000fe200000e0000 */
[----:B------:R-:W-:Y:S02]  /*bcc0*/  F2FP.F16.F32.PACK_AB R8, R73, R72 ;  /* 0x000000484908723e */ /* 0x000fe400000000ff */
[----:B------:R-:W-:Y:S02]  /*bcd0*/  F2FP.F16.F32.PACK_AB R10, R77, R76 ;  /* 0x0000004c4d0a723e */ /* 0x000fe400000000ff */
[----:B------:R-:W-:Y:S01]  /*bce0*/  F2FP.F16.F32.PACK_AB R11, R123, R128 ;  /* 0x000000807b0b723e */ /* 0x000fe200000000ff */
[----:B-1----:R-:W-:Y:S01]  /*bcf0*/  IMAD.IADD R5, R51, 0x1, R53 ;  /* 0x0000000133057824 */ /* 0x002fe200078e0235 */
[----:B------:R-:W-:-:S02]  /*bd00*/  F2FP.F16.F32.PACK_AB R4, R81, R80 ;  /* 0x000000505104723e */ /* 0x000fc400000000ff */
[----:B------:R-:W-:Y:S01]  /*bd10*/  F2FP.F16.F32.PACK_AB R6, R85, R84 ;  /* 0x000000545506723e */ /* 0x000fe200000000ff */
[----:B------:R-:W-:Y:S01]  /*bd20*/  STSM.16.M88.4 [R52], R8 ;  /* 0x0000000834007844 */ /* 0x000fe20000000200 */
[----:B------:R-:W-:Y:S02]  /*bd30*/  LEA.HI.X R3, R50, UR7, R5, 0x2, P3 ;  /* 0x0000000732037c11 */ /* 0x000fe400098f1405 */
[----:B------:R-:W-:Y:S01]  /*bd40*/  F2FP.F16.F32.PACK_AB R5, R124, R125 ;  /* 0x0000007d7c05723e */ /* 0x000fe200000000ff */
[----:B------:R-:W-:Y:S01]  /*bd50*/  SHFL.IDX PT, R50, R24, RZ, 0x1c1f ;  /* 0x001c1fff18327589 */ /* 0x000fe200000e0000 */
[----:B------:R-:W-:Y:S02]  /*bd60*/  F2FP.F16.F32.PACK_AB R7, R87, R126 ;  /* 0x0000007e5707723e */ /* 0x000fe400000000ff */
[----:B------:R-:W-:Y:S01]  /*bd70*/  F2FP.F16.F32.PACK_AB R12, R89, R88 ;  /* 0x00000058590c723e */ /* 0x000fe200000000ff */
[----:B------:R-:W1:Y:S01]  /*bd80*/  SHFL.IDX PT, R51, R3, RZ, 0x1c1f ;  /* 0x001c1fff03337589 */ /* 0x000e6200000e0000 */
[----:B------:R-:W-:-:S02]  /*bd90*/  F2FP.F16.F32.PACK_AB R13, R91, R90 ;  /* 0x0000005a5b0d723e */ /* 0x000fc400000000ff */
[----:B------:R-:W-:Y:S01]  /*bda0*/  F2FP.F16.F32.PACK_AB R14, R93, R92 ;  /* 0x0000005c5d0e723e */ /* 0x000fe200000000ff */
[----:B------:R-:W-:Y:S01]  /*bdb0*/  STSM.16.M88.4 [R74], R4 ;  /* 0x000000044a007844 */ /* 0x000fe20000000200 */
[----:B------:R-:W-:Y:S02]  /*bdc0*/  F2FP.F16.F32.PACK_AB R15, R95, R94 ;  /* 0x0000005e5f0f723e */ /* 0x000fe400000000ff */
[----:B------:R-:W-:Y:S01]  /*bdd0*/  F2FP.F16.F32.PACK_AB R97, R99, R98 ;  /* 0x000000626361723e */ /* 0x000fe200000000ff */
[----:B------:R2:W3:Y:S01]  /*bde0*/  SHFL.IDX PT, R65, R3, 0x1, 0x1c1f ;  /* 0x003c1f0003417f89 */ /* 0x0004e200000e0000 */
[----:B------:R-:W-:Y:S02]  /*bdf0*/  F2FP.F16.F32.PACK_AB R104, R105, R104 ;  /* 0x000000686968723e */ /* 0x000fe400000000ff */
[----:B------:R-:W-:Y:S01]  /*be00*/  MOV R78, R78 ;  /* 0x0000004e004e7202 */ /* 0x000fe20000000f00 */
[----:B------:R-:W-:Y:S01]  /*be10*/  STSM.16.M88.4 [R82], R12 ;  /* 0x0000000c52007844 */ /* 0x000fe20000000200 */
[----:B------:R-:W-:-:S02]  /*be20*/  F2FP.F16.F32.PACK_AB R98, R101, R100 ;  /* 0x000000646562723e */ /* 0x000fc400000000ff */
[----:B------:R-:W-:Y:S02]  /*be30*/  F2FP.F16.F32.PACK_AB R99, R103, R102 ;  /* 0x000000666763723e */ /* 0x000fe400000000ff */
        /* <DEDUP_REMOVED lines=9> */
[C---:B------:R-:W-:Y:S02]  /*bed0*/  IADD3 R31, P5, R48.reuse, 0x2000, RZ ;  /* 0x00002000301f7810 */ /* 0x040fe40007fbe0ff */
[----:B------:R-:W-:Y:S01]  /*bee0*/  IADD3 R35, P6, R48, 0x3000, RZ ;  /* 0x0000300030237810 */ /* 0x000fe20007fde0ff */
[----:B------:R-:W-:Y:S01]  /*bef0*/  STSM.16.M88.4 [R71], R112 ;  /* 0x0000007047007844 */ /* 0x000fe20000000200 */
[----:B------:R-:W-:Y:S02]  /*bf00*/  LOP3.LUT R30, R31, 0x380, RZ, 0xc0, !PT ;  /* 0x000003801f1e7812 */ /* 0x000fe400078ec0ff */
[----:B------:R-:W-:Y:S01]  /*bf10*/  LOP3.LUT R34, R35, 0x380, RZ, 0xc0, !PT ;  /* 0x0000038023227812 */ /* 0x000fe200078ec0ff */
[----:B------:R-:W-:Y:S01]  /*bf20*/  BAR.SYNC.DEFER_BLOCKING 0x1, 0x100 ;  /* 0x0044000000007b1d */ /* 0x000fe20000010000 */
[----:B------:R-:W-:Y:S01]  /*bf30*/  SHF.R.U64 R30, R30, 0x3, RZ ;  /* 0x000000031e1e7819 */ /* 0x000fe200000012ff */
[----:B--2---:R-:W-:Y:S01]  /*bf40*/  IMAD R3, R206, 0x20, R209 ;  /* 0x00000020ce037824 */ /* 0x004fe200078e02d1 */
[----:B------:R-:W-:-:S02]  /*bf50*/  SHF.R.U64 R34, R34, 0x3, RZ ;  /* 0x0000000322227819 */ /* 0x000fc400000012ff */
[----:B------:R-:W-:Y:S01]  /*bf60*/  LOP3.LUT R30, R30, R31, RZ, 0x3c, !PT ;  /* 0x0000001f1e1e7212 */ /* 0x000fe200078e3cff */
[--C-:B------:R-:W-:Y:S01]  /*bf70*/  IMAD.X R31, RZ, RZ, R49.reuse, P5 ;  /* 0x000000ffff1f7224 */ /* 0x100fe200028e0631 */
[----:B------:R-:W-:Y:S01]  /*bf80*/  UIMAD UR5, UR11, UR8, URZ ;  /* 0x000000080b0572a4 */ /* 0x000fe2000f8e023f */
[----:B------:R-:W-:Y:S01]  /*bf90*/  LOP3.LUT R34, R34, R35, RZ, 0x3c, !PT ;  /* 0x0000002322227212 */ /* 0x000fe200078e3cff */
[----:B------:R-:W-:Y:S01]  /*bfa0*/  IMAD.X R35, RZ, RZ, R49, P6 ;  /* 0x000000ffff237224 */ /* 0x000fe200030e0631 */
[C---:B------:R-:W-:Y:S02]  /*bfb0*/  IADD3 R43, P5, R48.reuse, 0x9000, RZ ;  /* 0x00009000302b7810 */ /* 0x040fe40007fbe0ff */
[C---:B------:R-:W-:Y:S02]  /*bfc0*/  LOP3.LUT R33, R48.reuse, 0x380, RZ, 0xc0, !PT ;  /* 0x0000038030217812 */ /* 0x040fe400078ec0ff */
[----:B------:R-:W-:Y:S01]  /*bfd0*/  R2UR UR13, R207 ;  /* 0x00000000cf0d72ca */ /* 0x000fe200000e0000 */
[----:B-1----:R-:W-:Y:S01]  /*bfe0*/  @!P2 ST.E desc[UR60][R50.64], R2 ;  /* 0x000000023200a985 */ /* 0x002fe2000c10193c */
[----:B------:R-:W-:Y:S01]  /*bff0*/  IADD3 R37, P6, R48, 0xa000, RZ ;  /* 0x0000a00030257810 */ /* 0x000fe20007fde0ff */
[----:B------:R-:W-:Y:S01]  /*c000*/  UIMAD.WIDE.U32 UR6, UR10, UR8, URZ ;  /* 0x000000080a0672a5 */ /* 0x000fe2000f8e003f */
[----:B------:R-:W-:Y:S01]  /*c010*/  LOP3.LUT R42, R43, 0x380, RZ, 0xc0, !PT ;  /* 0x000003802b2a7812 */ /* 0x000fe200078ec0ff */
[----:B---3--:R1:W-:Y:S01]  /*c020*/  @!P0 ST.E desc[UR60][R64.64], R0 ;  /* 0x0000000040008985 */ /* 0x0083e2000c10193c */
[----:B------:R-:W-:Y:S01]  /*c030*/  UIMAD UR5, UR10, UR9, UR5 ;  /* 0x000000090a0572a4 */ /* 0x000fe2000f8e0205 */
[----:B------:R-:W-:-:S02]  /*c040*/  LOP3.LUT R32, R37, 0x380, RZ, 0xc0, !PT ;  /* 0x0000038025207812 */ /* 0x000fc400078ec0ff */
[----:B------:R2:W5:Y:S01]  /*c050*/  LD.E.128 R24, desc[UR60][R20.64] ;  /* 0x0000003c14187980 */ /* 0x000562000c101d00 */
[----:B------:R-:W-:Y:S01]  /*c060*/  ULDC.64 UR8, c[0x0][0xaf0] ;  /* 0x0002bc0000087ab9 */ /* 0x000fe20000000a00 */
[----:B------:R-:W-:Y:S02]  /*c070*/  SHF.R.U64 R42, R42, 0x3, RZ ;  /* 0x000000032a2a7819 */ /* 0x000fe400000012ff */
[----:B------:R3:W5:Y:S01]  /*c080*/  LD.E.128 R8, desc[UR60][R30.64] ;  /* 0x0000003c1e087980 */ /* 0x000762000c101d00 */
[----:B------:R-:W-:Y:S01]  /*c090*/  UIADD3 UR7, UR7, UR5, URZ ;  /* 0x0000000507077290 */ /* 0x000fe2000fffe03f */
[----:B------:R-:W-:Y:S01]  /*c0a0*/  SHF.R.U64 R32, R32, 0x3, RZ ;  /* 0x0000000320207819 */ /* 0x000fe200000012ff */
[----:B------:R-:W-:Y:S01]  /*c0b0*/  UIADD3 UR4, UR4, 0x36820, URZ ;  /* 0x0003682004047890 */ /* 0x000fe2000fffe03f */
[----:B------:R-:W-:Y:S01]  /*c0c0*/  SHF.R.U64 R33, R33, 0x3, RZ ;  /* 0x0000000321217819 */ /* 0x000fe200000012ff */
[----:B------:R-:W5:Y:S01]  /*c0d0*/  LD.E.128 R4, desc[UR60][R34.64] ;  /* 0x0000003c22047980 */ /* 0x000f62000c101d00 */
[----:B--2---:R-:W2:Y:S01]  /*c0e0*/  @P1 LDC R21, c[0x0][0xbec] ;  /* 0x0002fb00ff151b82 */ /* 0x004ea20000000800 */
[----:B------:R-:W-:Y:S01]  /*c0f0*/  IMAD R20, R70, 0x80, R3 ;  /* 0x0000008046147824 */ /* 0x000fe200078e0203 */
[----:B------:R-:W-:Y:S01]  /*c100*/  LOP3.LUT R42, R42, R43, RZ, 0x3c, !PT ;  /* 0x0000002b2a2a7212 */ /* 0x000fe200078e3cff */
[----:B------:R-:W5:Y:S01]  /*c110*/  LD.E.128 R72, desc[UR60][R38.64] ;  /* 0x0000003c26487980 */ /* 0x000f62000c101d00 */
[----:B------:R-:W-:Y:S01]  /*c120*/  UIADD3 UR36, UR36, 0x1, URZ ;  /* 0x0000000124247890 */ /* 0x000fe2000fffe03f */
[----:B------:R-:W-:-:S02]  /*c130*/  ULDC.64 UR10, c[0x0][0xa80] ;  /* 0x0002a000000a7ab9 */ /* 0x000fc40000000a00 */
[----:B------:R-:W5:Y:S01]  /*c140*/  LD.E.128 R60, desc[UR60][R40.64] ;  /* 0x0000003c283c7980 */ /* 0x000f62000c101d00 */
[----:B---3--:R-:W3:Y:S01]  /*c150*/  LDC.64 R30, c[0x0][0xae0] ;  /* 0x0002b800ff1e7b82 */ /* 0x008ee20000000a00 */
[----:B-1----:R-:W-:Y:S01]  /*c160*/  IMAD.MOV.U32 R0, RZ, RZ, R20 ;  /* 0x000000ffff007224 */ /* 0x002fe200078e0014 */
[----:B------:R-:W-:Y:S01]  /*c170*/  UIMAD UR5, UR12, UR8, URZ ;  /* 0x000000080c0572a4 */ /* 0x000fe2000f8e023f */
[----:B------:R-:W-:Y:S01]  /*c180*/  LOP3.LUT R32, R32, R37, RZ, 0x3c, !PT ;  /* 0x0000002520207212 */ /* 0x000fe200078e3cff */
[----:B------:R-:W-:Y:S01]  /*c190*/  UIMAD.WIDE.U32 UR6, UR14, UR8, UR6 ;  /* 0x000000080e0672a5 */ /* 0x000fe2000f8e0006 */
[----:B------:R-:W-:Y:S01]  /*c1a0*/  LOP3.LUT R48, R33, R48, RZ, 0x3c, !PT ;  /* 0x0000003021307212 */ /* 0x000fe200078e3cff */
[----:B------:R-:W-:Y:S01]  /*c1b0*/  UIMAD UR5, UR14, UR9, UR5 ;  /* 0x000000090e0572a4 */ /* 0x000fe2000f8e0205 */
[----:B------:R-:W-:Y:S01]  /*c1c0*/  IADD3.X R37, RZ, R49, RZ, P4, !PT ;  /* 0x00000031ff257210 */ /* 0x000fe200027fe4ff */
[--C-:B------:R-:W-:Y:S01]  /*c1d0*/  IMAD.X R43, RZ, RZ, R49.reuse, P5 ;  /* 0x000000ffff2b7224 */ /* 0x100fe200028e0631 */
[----:B------:R-:W5:Y:S01]  /*c1e0*/  LD.E.128 R52, desc[UR60][R44.64] ;  /* 0x0000003c2c347980 */ /* 0x000f62000c101d00 */
[----:B------:R-:W-:-:S03]  /*c1f0*/  IMAD.X R33, RZ, RZ, R49, P6 ;  /* 0x000000ffff217224 */ /* 0x000fc600030e0631 */
[----:B------:R1:W5:Y:S01]  /*c200*/  LD.E.128 R12, desc[UR60][R28.64] ;  /* 0x0000003c1c0c7980 */ /* 0x000362000c101d00 */
[----:B--2---:R-:W-:Y:S01]  /*c210*/  @P1 IMAD.HI.U32 R2, R20, R21, RZ ;  /* 0x0000001514021227 */ /* 0x004fe200078e00ff */
[----:B------:R-:W-:Y:S02]  /*c220*/  UIADD3 UR7, UR7, UR5, URZ ;  /* 0x0000000507077290 */ /* 0x000fe4000fffe03f */
[----:B------:R-:W5:Y:S01]  /*c230*/  LD.E.128 R56, desc[UR60][R48.64] ;  /* 0x0000003c30387980 */ /* 0x000f62000c101d00 */
[----:B------:R-:W-:Y:S01]  /*c240*/  ULDC.64 UR8, c[0x0][0xad8] ;  /* 0x0002b60000087ab9 */ /* 0x000fe20000000a00 */
[----:B0-----:R-:W-:Y:S02]  /*c250*/  @P1 SHF.R.U32.HI R0, RZ, R69, R2 ;  /* 0x00000045ff001219 */ /* 0x001fe40000011602 */
[----:B------:R-:W5:Y:S02]  /*c260*/  LD.E.128 R80, desc[UR60][R36.64] ;  /* 0x0000003c24507980 */ /* 0x000f64000c101d00 */
[--C-:B------:R-:W-:Y:S01]  /*c270*/  SHF.R.S32.HI R3, RZ, 0x1f, R0.reuse ;  /* 0x0000001fff037819 */ /* 0x100fe20000011400 */
[----:B------:R-:W-:Y:S01]  /*c280*/  IMAD.MOV R21, RZ, RZ, -R0 ;  /* 0x000000ffff157224 */ /* 0x000fe200078e0a00 */
[----:B------:R-:W5:Y:S03]  /*c290*/  LD.E.128 R76, desc[UR60][R42.64] ;  /* 0x0000003c2a4c7980 */ /* 0x000f66000c101d00 */
[----:B---3--:R-:W-:Y:S01]  /*c2a0*/  IMAD R3, R3, R30, RZ ;  /* 0x0000001e03037224 */ /* 0x008fe200078e02ff */
[----:B------:R0:W5:Y:S01]  /*c2b0*/  LD.E.128 R64, desc[UR60][R32.64] ;  /* 0x0000003c20407980 */ /* 0x000162000c101d00 */
[----:B------:R-:W-:-:S02]  /*c2c0*/  IMAD R21, R86, R21, R20 ;  /* 0x0000001556157224 */ /* 0x000fc400078e0214 */
[C---:B-1----:R-:W-:Y:S01]  /*c2d0*/  IMAD R29, R0.reuse, R31, R3 ;  /* 0x0000001f001d7224 */ /* 0x042fe200078e0203 */
[----:B------:R1:W5:Y:S01]  /*c2e0*/  LD.E.128 R48, desc[UR60][R46.64] ;  /* 0x0000003c2e307980 */ /* 0x000362000c101d00 */
[----:B------:R-:W-:Y:S01]  /*c2f0*/  IMAD.WIDE.U32 R2, R0, R30, UR6 ;  /* 0x0000000600027e25 */ /* 0x000fe2000f8e001e */
[----:B------:R-:W-:Y:S01]  /*c300*/  SHF.R.S32.HI R0, RZ, 0x1f, R21 ;  /* 0x0000001fff007819 */ /* 0x000fe20000011415 */
[----:B------:R-:W-:Y:S01]  /*c310*/  @!PT LDS RZ, [RZ] ;  /* 0x00000000fffff984 */ /* 0x000fe20000000800 */
[----:B------:R-:W-:Y:S01]  /*c320*/  @!PT LDS RZ, [RZ] ;  /* 0x00000000fffff984 */ /* 0x000fe20000000800 */
[----:B------:R-:W-:Y:S01]  /*c330*/  @!PT LDS RZ, [RZ] ;  /* 0x00000000fffff984 */ /* 0x000fe20000000800 */
[----:B------:R-:W-:Y:S01]  /*c340*/  @!PT LDS RZ, [RZ] ;  /* 0x00000000fffff984 */ /* 0x000fe20000000800 */
[----:B------:R2:W-:Y:S06]  /*c350*/  MEMBAR.ALL.CTA ;  /* 0x0000000000007992 */ /* 0x0005ec0000008000 */
[----:B--2---:R-:W2:Y:S01]  /*c360*/  FENCE.VIEW.ASYNC.S ;  /* 0x00000000000073c6 */ /* 0x004ea20000000000 */
[----:B------:R-:W-:-:S02]  /*c370*/  IMAD.IADD R3, R3, 0x1, R29 ;  /* 0x0000000103037824 */ /* 0x000fc400078e021d */
[----:B------:R-:W-:Y:S02]  /*c380*/  IMAD R0, R0, UR8, RZ ;  /* 0x0000000800007c24 */ /* 0x000fe4000f8e02ff */
[----:B0-----:R-:W-:Y:S01]  /*c390*/  IMAD R33, R70, 0x80, R209 ;  /* 0x0000008046217824 */ /* 0x001fe200078e02d1 */
[----:B------:R-:W-:Y:S01]  /*c3a0*/  ULDC UR5, c[0x0][0xc] ;  /* 0x0000030000057ab9 */ /* 0x000fe20000000800 */
[C---:B------:R-:W-:Y:S02]  /*c3b0*/  IMAD R29, R21.reuse, UR9, R0 ;  /* 0x00000009151d7c24 */ /* 0x040fe4000f8e0200 */
[----:B------:R-:W-:Y:S01]  /*c3c0*/  IMAD.WIDE.U32 R2, R21, UR8, R2 ;  /* 0x0000000815027c25 */ /* 0x000fe2000f8e0002 */
[----:B------:R-:W-:Y:S01]  /*c3d0*/  ISETP.GE.AND P2, PT, R33, R68, PT ;  /* 0x000000442100720c */ /* 0x000fe20003f46270 */
[----:B------:R-:W-:Y:S01]  /*c3e0*/  UMOV UR6, 0x1 ;  /* 0x0000000100067882 */ /* 0x000fe20000000000 */
[----:B------:R-:W-:Y:S01]  /*c3f0*/  UIADD3 UR13, UR5, UR13, URZ ;  /* 0x0000000d050d7290 */ /* 0x000fe2000fffe03f */
[----:B------:R-:W-:Y:S01]  /*c400*/  IMAD.IADD R29, R3, 0x1, R29 ;  /* 0x00000001031d7824 */ /* 0x000fe200078e021d */
[----:B------:R-:W-:Y:S01]  /*c410*/  UPRMT UR5, URZ, 0x654, UR4 ;  /* 0x000006543f057896 */ /* 0x000fe20008000004 */
[----:B------:R-:W-:Y:S01]  /*c420*/  LEA R0, P1, R2, UR10, 0x1 ;  /* 0x0000000a02007c11 */ /* 0x000fe2000f8208ff */
[----:B------:R-:W-:-:S02]  /*c430*/  UPRMT UR4, UR6, 0x654, UR4 ;  /* 0x0000065406047896 */ /* 0x000fc40008000004 */
[----:B------:R-:W-:Y:S01]  /*c440*/  UISETP.NE.AND UP0, UPT, UR36, 0x2, UPT ;  /* 0x000000022400788c */ /* 0x000fe2000bf05270 */
[C---:B------:R-:W-:Y:S01]  /*c450*/  VIADD R21, R33.reuse, 0x20 ;  /* 0x0000002021157836 */ /* 0x040fe20000000000 */
[----:B------:R-:W-:Y:S02]  /*c460*/  LEA.HI.X R32, R2, UR11, R29, 0x1, P1 ;  /* 0x0000000b02207c11 */ /* 0x000fe400088f0c1d */
[----:B------:R-:W-:Y:S01]  /*c470*/  USEL UR6, URZ, 0x1, UP0 ;  /* 0x000000013f067887 */ /* 0x000fe20008000000 */
[----:B------:R-:W-:Y:S01]  /*c480*/  VIADD R3, R33, 0x40 ;  /* 0x0000004021037836 */ /* 0x000fe20000000000 */
[-C--:B------:R-:W-:Y:S01]  /*c490*/  ISETP.GE.AND P0, PT, R21, R68.reuse, PT ;  /* 0x000000441500720c */ /* 0x080fe20003f06270 */
[----:B--2---:R-:W-:Y:S01]  /*c4a0*/  SYNCS.ARRIVE.TRANS64.RED.A1T0 RZ, [UR5], RZ ;  /* 0x000000ffffff79a7 */ /* 0x004fe20008100405 */
[----:B------:R-:W-:Y:S01]  /*c4b0*/  IMAD.U32 R207, RZ, RZ, UR13 ;  /* 0x0000000dffcf7e24 */ /* 0x000fe2000f8e00ff */
[----:B------:R-:W-:Y:S01]  /*c4c0*/  USEL UR36, UR36, URZ, UP0 ;  /* 0x0000003f24247287 */ /* 0x000fe20008000000 */
[----:B------:R1:W0:Y:S01]  /*c4d0*/  SHFL.IDX PT, R20, R0, RZ, 0x181f ;  /* 0x00181fff00147589 */ /* 0x00022200000e0000 */
[----:B------:R-:W-:Y:S01]  /*c4e0*/  ULOP3.LUT UR39, UR39, UR6, URZ, 0x3c, !UPT ;  /* 0x0000000627277292 */ /* 0x000fe2000f8e3c3f */
[----:B------:R-:W-:Y:S02]  /*c4f0*/  BSSY B0, `(.L_x_212) ;  /* 0x0000011000007945 */ /* 0x000fe40003800000 */
[----:B------:R1:W2:Y:S01]  /*c500*/  SHFL.IDX PT, R21, R32, RZ, 0x181f ;  /* 0x00181fff20157589 */ /* 0x0002a200000e0000 */
[----:B------:R-:W-:Y:S01]  /*c510*/  SYNCS.ARRIVE.TRANS64.RED.A1T0 RZ, [UR4], RZ ;  /* 0x000000ffffff79a7 */ /* 0x000fe20008100404 */
[----:B------:R-:W-:Y:S01]  /*c520*/  ISETP.GE.AND P1, PT, R3, R68, PT ;  /* 0x000000440300720c */ /* 0x000fe20003f26270 */
[----:B------:R-:W-:-:S12]  /*c530*/  @P2 BRA `(.L_x_213) ;  /* 0x0000000000302947 */ /* 0x000fd80003800000 */
[----:B------:R-:W-:Y:S02]  /*c540*/  ULDC UR4, c[0x0][0xac8] ;  /* 0x0002b20000047ab9 */ /* 0x000fe40000000800 */
[----:B------:R-:W-:Y:S02]  /*c550*/  ISETP.GE.AND P3, PT, R205, UR4, PT ;  /* 0x00000004cd007c0c */ /* 0x000fe4000bf66270 */
[----:B------:R-:W-:Y:S02]  /*c560*/  ISETP.GE.AND P4, PT, R204, UR4, PT ;  /* 0x00000004cc007c0c */ /* 0x000fe4000bf86270 */
[----:B------:R-:W-:-:S09]  /*c570*/  ISETP.GE.AND P2, PT, R23, UR4, PT ;  /* 0x0000000417007c0c */ /* 0x000fd2000bf46270 */
[-C--:B0-----:R-:W-:Y:S02]  /*c580*/  @!P3 LEA R28, P5, R205, R20.reuse, 0x1 ;  /* 0x00000014cd1cb211 */ /* 0x081fe400078a08ff */
[C---:B------:R-:W-:Y:S02]  /*c590*/  @!P4 LEA R30, P6, R204.reuse, R20, 0x1 ;  /* 0x00000014cc1ec211 */ /* 0x040fe400078c08ff */
[----:B--2---:R-:W-:Y:S01]  /*c5a0*/  @!P2 IMAD.WIDE R2, R23, 0x2, R20 ;  /* 0x000000021702a825 */ /* 0x004fe200078e0214 */
[-C--:B------:R-:W-:Y:S02]  /*c5b0*/  @!P3 LEA.HI.X R29, R205, R21.reuse, R220, 0x1, P5 ;  /* 0x00000015cd1db211 */ /* 0x080fe400028f0cdc */
[----:B------:R-:W-:Y:S02]  /*c5c0*/  @!P4 LEA.HI.X R31, R204, R21, R219, 0x1, P6 ;  /* 0x00000015cc1fc211 */ /* 0x000fe400030f0cdb */
[----:B-----5:R3:W-:Y:S04]  /*c5d0*/  @!P2 ST.E.128 desc[UR60][R2.64], R56 ;  /* 0x000000380200a985 */ /* 0x0207e8000c101d3c */
[----:B------:R3:W-:Y:S04]  /*c5e0*/  @!P3 ST.E.128 desc[UR60][R28.64], R72 ;  /* 0x000000481c00b985 */ /* 0x0007e8000c101d3c */
[----:B------:R3:W-:Y:S02]  /*c5f0*/  @!P4 ST.E.128 desc[UR60][R30.64], R80 ;  /* 0x000000501e00c985 */ /* 0x0007e4000c101d3c */
.L_x_213:
[----:B------:R-:W-:Y:S05]  /*c600*/  BSYNC B0 ;  /* 0x0000000000007941 */ /* 0x000fea0003800000 */
.L_x_212:
[----:B--2---:R2:W4:Y:S01]  /*c610*/  SHFL.IDX PT, R21, R32, 0x1, 0x181f ;  /* 0x00381f0020157f89 */ /* 0x00452200000e0000 */
[----:B------:R-:W-:Y:S03]  /*c620*/  BSSY B0, `(.L_x_214) ;  /* 0x000000f000007945 */ /* 0x000fe60003800000 */
[----:B0-----:R2:W0:Y:S01]  /*c630*/  SHFL.IDX PT, R20, R0, 0x1, 0x181f ;  /* 0x00381f0000147f89 */ /* 0x00142200000e0000 */
[----:B------:R-:W-:Y:S05]  /*c640*/  @P0 BRA `(.L_x_215) ;  /* 0x0000000000300947 */ /* 0x000fea0003800000 */
[----:B------:R-:W-:Y:S02]  /*c650*/  ULDC UR4, c[0x0][0xac8] ;  /* 0x0002b20000047ab9 */ /* 0x000fe40000000800 */
[----:B------:R-:W-:Y:S02]  /*c660*/  ISETP.GE.AND P4, PT, R205, UR4, PT ;  /* 0x00000004cd007c0c */ /* 0x000fe4000bf86270 */
[----:B------:R-:W-:Y:S02]  /*c670*/  ISETP.GE.AND P5, PT, R204, UR4, PT ;  /* 0x00000004cc007c0c */ /* 0x000fe4000bfa6270 */
[----:B------:R-:W-:-:S09]  /*c680*/  ISETP.GE.AND P3, PT, R23, UR4, PT ;  /* 0x0000000417007c0c */ /* 0x000fd2000bf66270 */
[-C--:B0--3--:R-:W-:Y:S02]  /*c690*/  @!P4 LEA R28, P0, R205, R20.reuse, 0x1 ;  /* 0x00000014cd1cc211 */ /* 0x089fe400078008ff */
[C---:B------:R-:W-:Y:S02]  /*c6a0*/  @!P5 LEA R30, P2, R204.reuse, R20, 0x1 ;  /* 0x00000014cc1ed211 */ /* 0x040fe400078408ff */
[----:B----4-:R-:W-:Y:S01]  /*c6b0*/  @!P3 IMAD.WIDE R2, R23, 0x2, R20 ;  /* 0x000000021702b825 */ /* 0x010fe200078e0214 */
[-C--:B------:R-:W-:Y:S02]  /*c6c0*/  @!P4 LEA.HI.X R29, R205, R21.reuse, R220, 0x1, P0 ;  /* 0x00000015cd1dc211 */ /* 0x080fe400000f0cdc */
[----:B------:R-:W-:Y:S02]  /*c6d0*/  @!P5 LEA.HI.X R31, R204, R21, R219, 0x1, P2 ;  /* 0x00000015cc1fd211 */ /* 0x000fe400010f0cdb */
[----:B-----5:R0:W-:Y:S04]  /*c6e0*/  @!P3 ST.E.128 desc[UR60][R2.64], R24 ;  /* 0x000000180200b985 */ /* 0x0201e8000c101d3c */
[----:B------:R0:W-:Y:S04]  /*c6f0*/  @!P4 ST.E.128 desc[UR60][R28.64], R60 ;  /* 0x0000003c1c00c985 */ /* 0x0001e8000c101d3c */
[----:B------:R0:W-:Y:S02]  /*c700*/  @!P5 ST.E.128 desc[UR60][R30.64], R76 ;  /* 0x0000004c1e00d985 */ /* 0x0001e4000c101d3c */
.L_x_215:
[----:B------:R-:W-:Y:S05]  /*c710*/  BSYNC B0 ;  /* 0x0000000000007941 */ /* 0x000fea0003800000 */
.L_x_214:
[----:B----4-:R4:W1:Y:S01]  /*c720*/  SHFL.IDX PT, R21, R32, 0x2, 0x181f ;  /* 0x00581f0020157f89 */ /* 0x01086200000e0000 */
[----:B------:R-:W-:Y:S03]  /*c730*/  BSSY B0, `(.L_x_216) ;  /* 0x000000f000007945 */ /* 0x000fe60003800000 */
[----:B0-----:R4:W0:Y:S01]  /*c740*/  SHFL.IDX PT, R20, R0, 0x2, 0x181f ;  /* 0x00581f0000147f89 */ /* 0x00182200000e0000 */
[----:B------:R-:W-:Y:S05]  /*c750*/  @P1 BRA `(.L_x_217) ;  /* 0x0000000000301947 */ /* 0x000fea0003800000 */
[----:B------:R-:W-:Y:S02]  /*c760*/  ULDC UR4, c[0x0][0xac8] ;  /* 0x0002b20000047ab9 */ /* 0x000fe40000000800 */
[----:B------:R-:W-:Y:S02]  /*c770*/  ISETP.GE.AND P3, PT, R205, UR4, PT ;  /* 0x00000004cd007c0c */ /* 0x000fe4000bf66270 */
[----:B------:R-:W-:Y:S02]  /*c780*/  ISETP.GE.AND P4, PT, R204, UR4, PT ;  /* 0x00000004cc007c0c */ /* 0x000fe4000bf86270 */
[----:B------:R-:W-:-:S09]  /*c790*/  ISETP.GE.AND P2, PT, R23, UR4, PT ;  /* 0x0000000417007c0c */ /* 0x000fd2000bf46270 */
[-C--:B0----5:R-:W-:Y:S02]  /*c7a0*/  @!P3 LEA R24, P0, R205, R20.reuse, 0x1 ;  /* 0x00000014cd18b211 */ /* 0x0a1fe400078008ff */
[C---:B------:R-:W-:Y:S02]  /*c7b0*/  @!P4 LEA R26, P1, R204.reuse, R20, 0x1 ;  /* 0x00000014cc1ac211 */ /* 0x040fe400078208ff */
[----:B-1-3--:R-:W-:Y:S01]  /*c7c0*/  @!P2 IMAD.WIDE R2, R23, 0x2, R20 ;  /* 0x000000021702a825 */ /* 0x00afe200078e0214 */
[-C--:B------:R-:W-:Y:S02]  /*c7d0*/  @!P3 LEA.HI.X R25, R205, R21.reuse, R220, 0x1, P0 ;  /* 0x00000015cd19b211 */ /* 0x080fe400000f0cdc */
[----:B------:R-:W-:Y:S02]  /*c7e0*/  @!P4 LEA.HI.X R27, R204, R21, R219, 0x1, P1 ;  /* 0x00000015cc1bc211 */ /* 0x000fe400008f0cdb */
[----:B------:R0:W-:Y:S04]  /*c7f0*/  @!P2 ST.E.128 desc[UR60][R2.64], R8 ;  /* 0x000000080200a985 */ /* 0x0001e8000c101d3c */
[----:B------:R0:W-:Y:S04]  /*c800*/  @!P3 ST.E.128 desc[UR60][R24.64], R52 ;  /* 0x000000341800b985 */ /* 0x0001e8000c101d3c */
[----:B------:R0:W-:Y:S02]  /*c810*/  @!P4 ST.E.128 desc[UR60][R26.64], R64 ;  /* 0x000000401a00c985 */ /* 0x0001e4000c101d3c */
.L_x_217:
[----:B------:R-:W-:Y:S05]  /*c820*/  BSYNC B0 ;  /* 0x0000000000007941 */ /* 0x000fea0003800000 */
.L_x_216:
[----:B0--3--:R-:W-:Y:S01]  /*c830*/  VIADD R3, R33, 0x60 ;  /* 0x0000006021037836 */ /* 0x009fe20000000000 */
[----:B-----5:R0:W3:Y:S01]  /*c840*/  SHFL.IDX PT, R9, R32, 0x3, 0x181f ;  /* 0x00781f0020097f89 */ /* 0x0200e200000e0000 */
[----:B------:R-:W-:Y:S01]  /*c850*/  BSSY B0, `(.L_x_218) ;  /* 0x0000011000007945 */ /* 0x000fe20003800000 */
[----:B------:R-:W-:Y:S02]  /*c860*/  VIADD R208, R208, 0x1 ;  /* 0x00000001d0d07836 */ /* 0x000fe40000000000 */
[----:B------:R-:W-:Y:S01]  /*c870*/  ISETP.GE.AND P0, PT, R3, R68, PT ;  /* 0x000000440300720c */ /* 0x000fe20003f06270 */
[----:B------:R0:W0:-:S12]  /*c880*/  SHFL.IDX PT, R8, R0, 0x3, 0x181f ;  /* 0x00781f0000087f89 */ /* 0x00001800000e0000 */
[----:B------:R-:W-:Y:S05]  /*c890*/  @P0 BRA `(.L_x_219) ;  /* 0x0000000000300947 */ /* 0x000fea0003800000 */
[----:B------:R-:W-:Y:S02]  /*c8a0*/  ULDC UR4, c[0x0][0xac8] ;  /* 0x0002b20000047ab9 */ /* 0x000fe40000000800 */
[----:B------:R-:W-:Y:S02]  /*c8b0*/  ISETP.GE.AND P3, PT, R205, UR4, PT ;  /* 0x00000004cd007c0c */ /* 0x000fe4000bf66270 */
[----:B------:R-:W-:Y:S02]  /*c8c0*/  ISETP.GE.AND P4, PT, R204, UR4, PT ;  /* 0x00000004cc007c0c */ /* 0x000fe4000bf86270 */
[----:B------:R-:W-:-:S09]  /*c8d0*/  ISETP.GE.AND P2, PT, R23, UR4, PT ;  /* 0x0000000417007c0c */ /* 0x000fd2000bf46270 */
[-C--:B0-----:R-:W-:Y:S02]  /*c8e0*/  @!P3 LEA R10, P0, R205, R8.reuse, 0x1 ;  /* 0x00000008cd0ab211 */ /* 0x081fe400078008ff */
[C---:B------:R-:W-:Y:S02]  /*c8f0*/  @!P4 LEA R20, P1, R204.reuse, R8, 0x1 ;  /* 0x00000008cc14c211 */ /* 0x040fe400078208ff */
[----:B---3--:R-:W-:Y:S01]  /*c900*/  @!P2 IMAD.WIDE R2, R23, 0x2, R8 ;  /* 0x000000021702a825 */ /* 0x008fe200078e0208 */
[-C--:B------:R-:W-:Y:S02]  /*c910*/  @!P3 LEA.HI.X R11, R205, R9.reuse, R220, 0x1, P0 ;  /* 0x00000009cd0bb211 */ /* 0x080fe400000f0cdc */
[----:B-1----:R-:W-:Y:S02]  /*c920*/  @!P4 LEA.HI.X R21, R204, R9, R219, 0x1, P1 ;  /* 0x00000009cc15c211 */ /* 0x002fe400008f0cdb */
[----:B------:R0:W-:Y:S04]  /*c930*/  @!P2 ST.E.128 desc[UR60][R2.64], R4 ;  /* 0x000000040200a985 */ /* 0x0001e8000c101d3c */
[----:B------:R0:W-:Y:S04]  /*c940*/  @!P3 ST.E.128 desc[UR60][R10.64], R12 ;  /* 0x0000000c0a00b985 */ /* 0x0001e8000c101d3c */
[----:B------:R0:W-:Y:S02]  /*c950*/  @!P4 ST.E.128 desc[UR60][R20.64], R48 ;  /* 0x000000301400c985 */ /* 0x0001e4000c101d3c */
.L_x_219:
[----:B------:R-:W-:Y:S05]  /*c960*/  BSYNC B0 ;  /* 0x0000000000007941 */ /* 0x000fea0003800000 */
.L_x_218:
[----:B012-4-:R-:W0:Y:S01]  /*c970*/  LDC R0, c[0x0][0xc34] ;  /* 0x00030d00ff007b82 */ /* 0x017e220000000800 */
[----:B------:R-:W-:-:S13]  /*c980*/  R2UR UR4, R207 ;  /* 0x00000000cf0472ca */ /* 0x000fda00000e0000 */
[----:B0-----:R-:W-:-:S13]  /*c990*/  ISETP.LE.AND P0, PT, R0, UR4, PT ;  /* 0x0000000400007c0c */ /* 0x001fda000bf03270 */
[----:B------:R-:W-:Y:S05]  /*c9a0*/  @!P0 BRA `(.L_x_220) ;  /* 0xffffff48003c8947 */ /* 0x000fea000383ffff */
[----:B------:R-:W-:Y:S05]  /*c9b0*/  EXIT ;  /* 0x000000000000794d */ /* 0x000fea0003800000 */
.L_x_186:
[----:B------:R-:W-:-:S08]  /*c9c0*/  NOP ;  /* 0x0000000000007918 */ /* 0x000fd00000000000 */
[----:B0-----:R-:W0:-:S00]  /*c9d0*/  USETMAXREG.DEALLOC.CTAPOOL 0x18 ;  /* 0x00000018000079c8 */ /* 0x001e0000080e0500 */
[----:B------:R-:W1:Y:S01]  /*c9e0*/  S2UR UR4, SR_CTAID.X ;  /* 0x00000000000479c3 */ /* 0x000e620000002500 */
[----:B0-----:R-:W-:Y:S02]  /*c9f0*/  IMAD.MOV.U32 R2, RZ, RZ, 0x1 ;  /* 0x00000001ff027424 */ /* 0x001fe400078e00ff */
[----:B------:R-:W-:-:S05]  /*ca00*/  IMAD.MOV.U32 R19, RZ, RZ, RZ ;  /* 0x000000ffff137224 */ /* 0x000fca00078e00ff */
[----:B------:R-:W1:Y:S02]  /*ca10*/  LDC R3, c[0x0][0xc34] ;  /* 0x00030d00ff037b82 */ /* 0x000e640000000800 */
[----:B-1----:R-:W-:Y:S01]  /*ca20*/  ISETP.LE.AND P0, PT, R3, UR4, PT ;  /* 0x0000000403007c0c */ /* 0x002fe2000bf03270 */
[----:B------:R-:W-:-:S05]  /*ca30*/  IMAD.MOV.U32 R3, RZ, RZ, 0x1 ;  /* 0x00000001ff037424 */ /* 0x000fca00078e00ff */
[----:B------:R0:W-:Y:S07]  /*ca40*/  STL [R1], R3 ;  /* 0x0000000301007387 */ /* 0x0001ee0000100800 */
[----:B------:R-:W-:Y:S05]  /*ca50*/  @P0 BRA `(.L_x_221) ;  /* 0x0000004800280947 */ /* 0x000fea0003800000 */
[----:B------:R-:W2:Y:S01]  /*ca60*/  LDL R5, [R1+0x2c] ;  /* 0x00002c0001057983 */ /* 0x000ea20000100800 */
[----:B------:R-:W1:Y:S01]  /*ca70*/  S2UR UR4, SR_CgaCtaId ;  /* 0x00000000000479c3 */ /* 0x000e620000008800 */
[C---:B------:R-:W-:Y:S01]  /*ca80*/  IMAD.SHL.U32 R2, R0.reuse, 0x8, RZ ;  /* 0x0000000800027824 */ /* 0x040fe200078e00ff */
[C---:B------:R-:W-:Y:S01]  /*ca90*/  LOP3.LUT R6, R0.reuse, 0x7f, RZ, 0xc0, !PT ;  /* 0x0000007f00067812 */ /* 0x040fe200078ec0ff */
[----:B------:R-:W-:Y:S01]  /*caa0*/  UMOV UR36, 0x400 ;  /* 0x0000040000247882 */ /* 0x000fe20000000000 */
[----:B------:R-:W-:Y:S01]  /*cab0*/  LOP3.LUT P0, RZ, R0, 0x1f, RZ, 0xc0, !PT ;  /* 0x0000001f00ff7812 */ /* 0x000fe2000780c0ff */
[----:B------:R-:W-:Y:S01]  /*cac0*/  IMAD.MOV.U32 R19, RZ, RZ, RZ ;  /* 0x000000ffff137224 */ /* 0x000fe200078e00ff */
[----:B0-----:R-:W-:Y:S01]  /*cad0*/  LOP3.LUT R3, R2, 0x1f8, RZ, 0xc0, !PT ;  /* 0x000001f802037812 */ /* 0x001fe200078ec0ff */
[----:B------:R-:W-:Y:S01]  /*cae0*/  ULDC.64 UR38, c[0x0][0x198] ;  /* 0x0000660000267ab9 */ /* 0x000fe20000000a00 */
[----:B------:R-:W0:Y:S01]  /*caf0*/  S2UR UR5, SR_CTAID.X ;  /* 0x00000000000579c3 */ /* 0x000e220000002500 */
[C---:B------:R-:W-:Y:S01]  /*cb00*/  ISETP.NE.AND P1, PT, R6.reuse, RZ, PT ;  /* 0x000000ff0600720c */ /* 0x040fe20003f25270 */
[----:B------:R-:W-:Y:S01]  /*cb10*/  ULDC UR37, c[0x0][0xc] ;  /* 0x0000030000257ab9 */ /* 0x000fe20000000800 */
[----:B------:R-:W-:Y:S01]  /*cb20*/  LOP3.LUT R4, R3, 0x38, R0, 0x78, !PT ;  /* 0x0000003803047812 */ /* 0x000fe200078e7800 */
[C---:B------:R-:W-:Y:S01]  /*cb30*/  IMAD.SHL.U32 R3, R6.reuse, 0x8, RZ ;  /* 0x0000000806037824 */ /* 0x040fe200078e00ff */
[----:B------:R-:W-:Y:S01]  /*cb40*/  ISETP.NE.OR P0, PT, R6, RZ, !P0 ;  /* 0x000000ff0600720c */ /* 0x000fe20004705670 */
[----:B------:R-:W-:Y:S01]  /*cb50*/  IMAD.SHL.U32 R0, R0, 0x10, RZ ;  /* 0x0000001000007824 */ /* 0x000fe200078e00ff */
[----:B------:R-:W-:-:S02]  /*cb60*/  LOP3.LUT R18, R18, 0xfffffffe, RZ, 0xc0, !PT ;  /* 0xfffffffe12127812 */ /* 0x000fc400078ec0ff */
[----:B------:R-:W-:Y:S02]  /*cb70*/  LOP3.LUT R3, R4, 0x200, R3, 0xf8, !PT ;  /* 0x0000020004037812 */ /* 0x000fe400078ef803 */
[----:B------:R-:W-:Y:S02]  /*cb80*/  SHF.R.U32.HI R4, RZ, 0x3, R6 ;  /* 0x00000003ff047819 */ /* 0x000fe40000011606 */
[----:B------:R-:W-:Y:S02]  /*cb90*/  LOP3.LUT R2, R2, 0x38, RZ, 0xc0, !PT ;  /* 0x0000003802027812 */ /* 0x000fe400078ec0ff */
[----:B------:R-:W-:Y:S01]  /*cba0*/  LOP3.LUT R6, R4, 0x70, R0, 0xf8, !PT ;  /* 0x0000007004067812 */ /* 0x000fe200078ef800 */
[----:B-1----:R-:W-:Y:S01]  /*cbb0*/  ULEA UR36, UR4, UR36, 0x18 ;  /* 0x0000002404247291 */ /* 0x002fe2000f8ec03f */
[----:B------:R-:W-:-:S04]  /*cbc0*/  @P1 LOP3.LUT R18, R18, 0x1, RZ, 0xfc, !PT ;  /* 0x0000000112121812 */ /* 0x000fc800078efcff */
[----:B------:R-:W-:Y:S02]  /*cbd0*/  LOP3.LUT R18, R18, 0xfffffffd, RZ, 0xc0, !PT ;  /* 0xfffffffd12127812 */ /* 0x000fe400078ec0ff */
[----:B------:R-:W-:Y:S01]  /*cbe0*/  LEA R4, R3, UR36, 0x1 ;  /* 0x0000002403047c11 */ /* 0x000fe2000f8e08ff */
[----:B0-----:R-:W-:Y:S01]  /*cbf0*/  IMAD.U32 R0, RZ, RZ, UR5 ;  /* 0x00000005ff007e24 */ /* 0x001fe2000f8e00ff */
[----:B------:R-:W-:-:S03]  /*cc00*/  @P0 LOP3.LUT R18, R18, 0x2, RZ, 0xfc, !PT ;  /* 0x0000000212120812 */ /* 0x000fc600078efcff */
[----:B------:R-:W-:Y:S04]  /*cc10*/  STL [R1+0x10], R4 ;  /* 0x0000100401007387 */ /* 0x000fe80000100800 */
[----:B------:R0:W-:Y:S02]  /*cc20*/  STL [R1+0x28], R0 ;  /* 0x0000280001007387 */ /* 0x0001e40000100800 */
[----:B0-----:R-:W-:Y:S01]  /*cc30*/  IMAD.MOV.U32 R0, RZ, RZ, 0x1 ;  /* 0x00000001ff007424 */ /* 0x001fe200078e00ff */
[----:B--2---:R-:W-:-:S05]  /*cc40*/  LOP3.LUT R3, R5, 0x2, RZ, 0xfc, !PT ;  /* 0x0000000205037812 */ /* 0x004fca00078efcff */
[----:B------:R0:W-:Y:S04]  /*cc50*/  STL [R1+0x18], R3 ;  /* 0x0000180301007387 */ /* 0x0001e80000100800 */
[----:B------:R-:W-:Y:S04]  /*cc60*/  STL [R1+0x34], RZ ;  /* 0x000034ff01007387 */ /* 0x000fe80000100800 */
[----:B------:R1:W-:Y:S01]  /*cc70*/  STL [R1], R0 ;  /* 0x0000000001007387 */ /* 0x0003e20000100800 */
[C---:B0-----:R-:W-:Y:S02]  /*cc80*/  LOP3.LUT R3, R2.reuse, 0x40, RZ, 0xfc, !PT ;  /* 0x0000004002037812 */ /* 0x041fe400078efcff */
[----:B-1----:R-:W-:-:S07]  /*cc90*/  LOP3.LUT R0, R2, 0x80, RZ, 0xfc, !PT ;  /* 0x0000008002007812 */ /* 0x002fce00078efcff */
.L_x_309:
[----:B------:R-:W2:Y:S01]  /*cca0*/  LDL R2, [R1+0x28] ;  /* 0x0000280001027983 */ /* 0x000ea20000100800 */
[----:B0-----:R-:W0:Y:S01]  /*ccb0*/  LDC R0, c[0x0][0xc38] ;  /* 0x00030e00ff007b82 */ /* 0x001e220000000800 */
[----:B------:R-:W-:Y:S05]  /*ccc0*/  YIELD ;  /* 0x0000000000007946 */ /* 0x000fea0003800000 */
[----:B------:R-:W-:Y:S02]  /*ccd0*/  ULDC.64 UR4, c[0x0][0x418] ;  /* 0x0001060000047ab9 */ /* 0x000fe40000000a00 */
[----:B------:R-:W1:Y:S01]  /*cce0*/  LDC R16, c[0x0][0xc44] ;  /* 0x00031100ff107b82 */ /* 0x000e620000000800 */
[----:B------:R-:W-:-:S03]  /*ccf0*/  UISETP.NE.U32.AND UP0, UPT, UR4, URZ, UPT ;  /* 0x0000003f0400728c */ /* 0x000fc6000bf05070 */
[----:B------:R-:W-:Y:S01]  /*cd00*/  ULDC UR4, c[0x0][0x424] ;  /* 0x0001090000047ab9 */ /* 0x000fe20000000800 */
[----:B------:R-:W-:-:S04]  /*cd10*/  UISETP.NE.AND.EX UP0, UPT, UR5, URZ, UPT, UP0 ;  /* 0x0000003f0500728c */ /* 0x000fc8000bf05300 */
[----:B------:R-:W-:Y:S01]  /*cd20*/  USEL UR4, UR4, 0x1, UP0 ;  /* 0x0000000104047887 */ /* 0x000fe20008000000 */
[----:B0-----:R-:W-:Y:S02]  /*cd30*/  ISETP.NE.AND P0, PT, R0, 0x1, PT ;  /* 0x000000010000780c */ /* 0x001fe40003f05270 */
[----:B-1----:R-:W-:-:S11]  /*cd40*/  ISETP.NE.AND P1, PT, R16, 0x1, PT ;  /* 0x000000011000780c */ /* 0x002fd60003f25270 */
[----:B------:R-:W2:Y:S08]  /*cd50*/  @P0 LDC R0, c[0x0][0xc3c] ;  /* 0x00030f00ff000b82 */ /* 0x000eb00000000800 */
[----:B------:R-:W0:Y:S01]  /*cd60*/  @P0 LDC R3, c[0x0][0xc40] ;  /* 0x00031000ff030b82 */ /* 0x000e220000000800 */
[----:B--2---:R-:W-:-:S04]  /*cd70*/  @P0 IMAD.HI.U32 R0, R2, R0, RZ ;  /* 0x0000000002000227 */ /* 0x004fc800078e00ff */
[----:B------:R-:W-:Y:S01]  /*cd80*/  IMAD.MOV.U32 R4, RZ, RZ, R2 ;  /* 0x000000ffff047224 */ /* 0x000fe200078e0002 */
[----:B0-----:R-:W-:Y:S02]  /*cd90*/  @P0 SHF.R.U32.HI R4, RZ, R3, R0 ;  /* 0x00000003ff040219 */ /* 0x001fe40000011600 */
[----:B------:R-:W0:Y:S03]  /*cda0*/  @P1 LDC.64 R2, c[0x0][0xc48] ;  /* 0x00031200ff021b82 */ /* 0x000e260000000a00 */
[----:B------:R-:W-:Y:S01]  /*cdb0*/  IMAD.MOV.U32 R5, RZ, RZ, R4 ;  /* 0x000000ffff057224 */ /* 0x000fe200078e0004 */
[----:B------:R1:W-:Y:S04]  /*cdc0*/  STL [R1+0x1c], R4 ;  /* 0x00001c0401007387 */ /* 0x0003e80000100800 */
[----:B------:R-:W2:Y:S01]  /*cdd0*/  LDC R0, c[0x0][0x2f0] ;  /* 0x0000bc00ff007b82 */ /* 0x000ea20000000800 */
[----:B0-----:R-:W-:-:S05]  /*cde0*/  @P1 IMAD.HI.U32 R2, R4, R2, RZ ;  /* 0x0000000204021227 */ /* 0x001fca00078e00ff */
[----:B------:R-:W-:Y:S01]  /*cdf0*/  @P1 SHF.R.U32.HI R5, RZ, R3, R2 ;  /* 0x00000003ff051219 */ /* 0x000fe20000011602 */
[----:B------:R-:W-:Y:S02]  /*ce00*/  IMAD.MOV.U32 R2, RZ, RZ, RZ ;  /* 0x000000ffff027224 */ /* 0x000fe400078e00ff */
[----:B--2---:R-:W-:Y:S01]  /*ce10*/  IMAD R6, R0, UR4, RZ ;  /* 0x0000000400067c24 */ /* 0x004fe2000f8e02ff */
[----:B------:R-:W-:Y:S01]  /*ce20*/  UIADD3 UR4, UR36, 0x21400, URZ ;  /* 0x0002140024047890 */ /* 0x000fe2000fffe03f */
[----:B------:R-:W-:Y:S01]  /*ce30*/  IMAD.MOV R0, RZ, RZ, -R5 ;  /* 0x000000ffff007224 */ /* 0x000fe200078e0a05 */
[----:B------:R1:W-:Y:S01]  /*ce40*/  STL [R1+0x14], R5 ;  /* 0x0000140501007387 */ /* 0x0003e20000100800 */
[----:B------:R-:W-:Y:S01]  /*ce50*/  VIADD R3, R6, 0x6f ;  /* 0x0000006f06037836 */ /* 0x000fe20000000000 */
[----:B------:R-:W-:Y:S01]  /*ce60*/  ULOP3.LUT UP0, URZ, UR4, 0x3ff, URZ, 0xc0, !UPT ;  /* 0x000003ff043f7892 */ /* 0x000fe2000f80c03f */
[----:B------:R-:W-:Y:S01]  /*ce70*/  IMAD R16, R16, R0, R4 ;  /* 0x0000000010107224 */ /* 0x000fe200078e0204 */
[----:B------:R1:W-:Y:S01]  /*ce80*/  STL [R1+0x30], R6 ;  /* 0x0000300601007387 */ /* 0x0003e20000100800 */
[----:B------:R-:W-:-:S03]  /*ce90*/  IMAD.HI R2, R3, -0x6db6db6d, R2 ;  /* 0x9249249303027827 */ /* 0x000fc600078e0202 */
[----:B------:R-:W-:Y:S02]  /*cea0*/  PLOP3.LUT P0, PT, PT, PT, UP0, 0x80, 0x0 ;  /* 0x000000000000781c */ /* 0x000fe40003f0f008 */
[----:B------:R-:W-:-:S04]  /*ceb0*/  SHF.R.U32.HI R0, RZ, 0x1f, R2 ;  /* 0x0000001fff007819 */ /* 0x000fc80000011602 */
[----:B------:R-:W-:-:S05]  /*cec0*/  LEA.HI.SX32 R0, R2, R0, 0x1a ;  /* 0x0000000002007211 */ /* 0x000fca00078fd2ff */
[----:B------:R1:W-:Y:S02]  /*ced0*/  STL [R1+0x24], R0 ;  /* 0x0000240001007387 */ /* 0x0003e40000100800 */
[----:B------:R-:W-:Y:S05]  /*cee0*/  @!P0 BRA `(.L_x_222) ;  /* 0x0000000000408947 */ /* 0x000fea0003800000 */
[----:B------:R-:W-:Y:S01]  /*cef0*/  MOV R2, 0x0 ;  /* 0x0000000000027802 */ /* 0x000fe20000000f00 */
[----:B------:R-:W-:Y:S01]  /*cf00*/  ULDC.64 UR6, c[0x4][0xa8] ;  /* 0x01002a0000067ab9 */ /* 0x000fe20000000a00 */
[----:B------:R-:W-:Y:S01]  /*cf10*/  ULDC.64 UR8, c[0x4][0xb0] ;  /* 0x01002c0000087ab9 */ /* 0x000fe20000000a00 */
[----:B------:R-:W-:Y:S01]  /*cf20*/  ULDC.64 UR4, c[0x4][0x8] ;  /* 0x0100020000047ab9 */ /* 0x000fe20000000a00 */
[----:B-1----:R-:W-:Y:S02]  /*cf30*/  IMAD.U32 R4, RZ, RZ, UR6 ;  /* 0x00000006ff047e24 */ /* 0x002fe4000f8e00ff */
[----:B------:R-:W0:Y:S01]  /*cf40*/  LDC.64 R2, c[0x4][R2] ;  /* 0x0100000002027b82 */ /* 0x000e220000000a00 */
[----:B------:R-:W-:Y:S02]  /*cf50*/  IMAD.U32 R5, RZ, RZ, UR7 ;  /* 0x00000007ff057e24 */ /* 0x000fe4000f8e00ff */
[----:B------:R-:W-:Y:S02]  /*cf60*/  IMAD.U32 R6, RZ, RZ, UR8 ;  /* 0x00000008ff067e24 */ /* 0x000fe4000f8e00ff */
[----:B------:R-:W-:-:S02]  /*cf70*/  IMAD.U32 R7, RZ, RZ, UR9 ;  /* 0x00000009ff077e24 */ /* 0x000fc4000f8e00ff */
[----:B------:R-:W-:Y:S02]  /*cf80*/  IMAD.U32 R10, RZ, RZ, UR4 ;  /* 0x00000004ff0a7e24 */ /* 0x000fe4000f8e00ff */
[----:B------:R-:W-:Y:S02]  /*cf90*/  IMAD.U32 R11, RZ, RZ, UR5 ;  /* 0x00000005ff0b7e24 */ /* 0x000fe4000f8e00ff */
[----:B------:R-:W-:Y:S02]  /*cfa0*/  IMAD.MOV.U32 R8, RZ, RZ, 0x70 ;  /* 0x00000070ff087424 */ /* 0x000fe400078e00ff */
[----:B------:R-:W-:Y:S02]  /*cfb0*/  IMAD.MOV.U32 R12, RZ, RZ, 0x1 ;  /* 0x00000001ff0c7424 */ /* 0x000fe400078e00ff */
[----:B------:R-:W-:-:S07]  /*cfc0*/  IMAD.MOV.U32 R13, RZ, RZ, RZ ;  /* 0x000000ffff0d7224 */ /* 0x000fce00078e00ff */
[----:B------:R-:W-:-:S07]  /*cfd0*/  LEPC R20, `(.L_x_222) ;  /* 0x000000001014794e */ /* 0x000fce0000000000 */
[----:B0-----:R-:W-:Y:S05]  /*cfe0*/  CALL.ABS.NOINC R2 ;  /* 0x0000000002007343 */ /* 0x001fea0003c00000 */
.L_x_222:
        /* <DEDUP_REMOVED lines=8> */
[----:B------:R0:W2:Y:S01]  /*d070*/  LDC.64 R2, c[0x4][R17] ;  /* 0x0100000011027b82 */ /* 0x0000a20000000a00 */
[----:B-1----:R-:W-:Y:S01]  /*d080*/  IMAD.U32 R4, RZ, RZ, UR6 ;  /* 0x00000006ff047e24 */ /* 0x002fe2000f8e00ff */
        /* <DEDUP_REMOVED lines=9> */
[----:B--2---:R-:W-:Y:S05]  /*d120*/  CALL.ABS.NOINC R2 ;  /* 0x0000000002007343 */ /* 0x004fea0003c00000 */
.L_x_224:
[----:B------:R0:W1:Y:S01]  /*d130*/  LDC.64 R2, c[0x4][R17] ;  /* 0x0100000011027b82 */ /* 0x0000620000000a00 */
[----:B------:R-:W-:Y:S01]  /*d140*/  ULDC.64 UR6, c[0x4][0xa8] ;  /* 0x01002a0000067ab9 */ /* 0x000fe20000000a00 */
[----:B------:R-:W-:Y:S01]  /*d150*/  ULDC.64 UR8, c[0x4][0xb0] ;  /* 0x01002c0000087ab9 */ /* 0x000fe20000000a00 */
[----:B------:R-:W-:Y:S01]  /*d160*/  ULDC.64 UR4, c[0x4][0x18] ;  /* 0x0100060000047ab9 */ /* 0x000fe20000000a00 */
[----:B------:R-:W-:Y:S02]  /*d170*/  IMAD.U32 R4, RZ, RZ, UR6 ;  /* 0x00000006ff047e24 */ /* 0x000fe4000f8e00ff */
[----:B------:R-:W-:Y:S02]  /*d180*/  IMAD.U32 R5, RZ, RZ, UR7 ;  /* 0x00000007ff057e24 */ /* 0x000fe4000f8e00ff */
[----:B------:R-:W-:Y:S02]  /*d190*/  IMAD.U32 R6, RZ, RZ, UR8 ;  /* 0x00000008ff067e24 */ /* 0x000fe4000f8e00ff */
[----:B------:R-:W-:-:S02]  /*d1a0*/  IMAD.U32 R7, RZ, RZ, UR9 ;  /* 0x00000009ff077e24 */ /* 0x000fc4000f8e00ff */
[----:B------:R-:W-:Y:S02]  /*d1b0*/  IMAD.U32 R10, RZ, RZ, UR4 ;  /* 0x00000004ff0a7e24 */ /* 0x000fe4000f8e00ff */
[----:B------:R-:W-:Y:S02]  /*d1c0*/  IMAD.U32 R11, RZ, RZ, UR5 ;  /* 0x00000005ff0b7e24 */ /* 0x000fe4000f8e00ff */
[----:B------:R-:W-:Y:S02]  /*d1d0*/  IMAD.MOV.U32 R8, RZ, RZ, 0x70 ;  /* 0x00000070ff087424 */ /* 0x000fe400078e00ff */
[----:B------:R-:W-:Y:S02]  /*d1e0*/  IMAD.MOV.U32 R12, RZ, RZ, 0x1 ;  /* 0x00000001ff0c7424 */ /* 0x000fe400078e00ff */
[----:B0-----:R-:W-:-:S07]  /*d1f0*/  IMAD.MOV.U32 R13, RZ, RZ, RZ ;  /* 0x000000ffff0d7224 */ /* 0x001fce00078e00ff */
[----:B------:R-:W-:-:S07]  /*d200*/  LEPC R20, `(.L_x_223) ;  /* 0x000000001014794e */ /* 0x000fce0000000000 */
[----:B-1----:R-:W-:Y:S05]  /*d210*/  CALL.ABS.NOINC R2 ;  /* 0x0000000002007343 */ /* 0x002fea0003c00000 */
.L_x_223:
[----:B------:R-:W2:Y:S01]  /*d220*/  LDL R2, [R1+0x24] ;  /* 0x0000240001027983 */ /* 0x000ea20000100800 */
[----:B------:R-:W-:-:S03]  /*d230*/  ULDC.64 UR4, c[0x0][0x9f8] ;  /* 0x00027e0000047ab9 */ /* 0x000fc60000000a00 */
[----:B-1----:R-:W3:Y:S01]  /*d240*/  LDL R0, [R1+0x14] ;  /* 0x0000140001007983 */ /* 0x002ee20000100800 */
[----:B------:R-:W-:-:S04]  /*d250*/  ISETP.NE.U32.AND P0, PT, RZ, UR4, PT ;  /* 0x00000004ff007c0c */ /* 0x000fc8000bf05070 */
[----:B------:R-:W-:Y:S01]  /*d260*/  ISETP.NE.AND.EX P0, PT, RZ, UR5, PT, P0 ;  /* 0x00000005ff007c0c */ /* 0x000fe2000bf05300 */
[----:B--2---:R-:W-:-:S12]  /*d270*/  IMAD.MOV.U32 R17, RZ, RZ, R2 ;  /* 0x000000ffff117224 */ /* 0x004fd800078e0002 */
[----:B------:R-:W3:Y:S02]  /*d280*/  @P0 LDC.64 R2, c[0x0][0x9f8] ;  /* 0x00027e00ff020b82 */ /* 0x000ee40000000a00 */
[----:B---3--:R-:W-:-:S05]  /*d290*/  @P0 IMAD.WIDE R2, R0, 0x4, R2 ;  /* 0x0000000400020825 */ /* 0x008fca00078e0202 */
[----:B------:R0:W2:Y:S01]  /*d2a0*/  @P0 LDG.E R0, desc[UR60][R2.64] ;  /* 0x0000003c02000981 */ /* 0x0000a2000c1e1900 */
[----:B------:R-:W-:Y:S01]  /*d2b0*/  VIADD R9, R17, 0xffffffff ;  /* 0xffffffff11097836 */ /* 0x000fe20000000000 */
[----:B------:R-:W-:Y:S01]  /*d2c0*/  UMOV UR4, 0xffffffff ;  /* 0xffffffff00047882 */ /* 0x000fe20000000000 */
[----:B------:R-:W-:-:S03]  /*d2d0*/  LOP3.LUT R18, R18, 0xfffffffb, RZ, 0xc0, !PT ;  /* 0xfffffffb12127812 */ /* 0x000fc600078ec0ff */
[----:B------:R1:W-:Y:S01]  /*d2e0*/  STL [R1+0x20], R9 ;  /* 0x0000200901007387 */ /* 0x0003e20000100800 */
[----:B0-----:R-:W0:Y:S02]  /*d2f0*/  LDC.64 R2, c[0x0][0x418] ;  /* 0x00010600ff027b82 */ /* 0x001e240000000a00 */
[----:B0-----:R-:W-:-:S04]  /*d300*/  ISETP.NE.U32.AND P0, PT, R2, RZ, PT ;  /* 0x000000ff0200720c */ /* 0x001fc80003f05070 */
[----:B------:R-:W-:-:S13]  /*d310*/  ISETP.NE.AND.EX P1, PT, R3, RZ, PT, P0 ;  /* 0x000000ff0300720c */ /* 0x000fda0003f25300 */
[----:B------:R-:W-:Y:S02]  /*d320*/  @P1 LOP3.LUT R18, R18, 0x4, RZ, 0xfc, !PT ;  /* 0x0000000412121812 */ /* 0x000fe400078efcff */
[----:B--2---:R-:W-:Y:S01]  /*d330*/  SHF.R.S32.HI R8, RZ, 0x1f, R0 ;  /* 0x0000001fff087819 */ /* 0x004fe20000011400 */
[----:B------:R1:W-:Y:S01]  /*d340*/  STL [R1+0x8], R0 ;  /* 0x0000080001007387 */ /* 0x0003e20000100800 */
[----:B------:R-:W-:-:S03]  /*d350*/  SEL R17, R0, RZ, !P1 ;  /* 0x000000ff00117207 */ /* 0x000fc60004800000 */
[----:B------:R1:W-:Y:S01]  /*d360*/  STL [R1+0xc], R8 ;  /* 0x00000c0801007387 */ /* 0x0003e20000100800 */
[----:B------:R-:W-:Y:S05]  /*d370*/  BRA.DIV UR4, `(.L_x_225) ;  /* 0x00000046042c7947 */ /* 0x000fea000b800000 */
[----:B------:R-:W0:Y:S02]  /*d380*/  S2R R4, SR_TID.X ;  /* 0x0000000000047919 */ /* 0x000e240000002100 */
[----:B0-----:R-:W-:-:S04]  /*d390*/  SHF.R.U32.HI R4, RZ, 0x5, R4 ;  /* 0x00000005ff047819 */ /* 0x001fc80000011604 */
[----:B------:R-:W-:-:S05]  /*d3a0*/  LOP3.LUT R4, R4, 0x3, RZ, 0xc0, !PT ;  /* 0x0000000304047812 */ /* 0x000fca00078ec0ff */
[----:B------:R0:W2:Y:S02]  /*d3b0*/  SHFL.IDX PT, R14, R4, RZ, 0x1f ;  /* 0x00001fff040e7589 */ /* 0x0000a400000e0000 */
.L_x_325:
[----:B--2---:R-:W-:Y:S02]  /*d3c0*/  ISETP.NE.AND P0, PT, R14, RZ, PT ;  /* 0x000000ff0e00720c */ /* 0x004fe40003f05270 */
[----:B------:R-:W-:Y:S02]  /*d3d0*/  PLOP3.LUT P2, PT, PT, PT, PT, 0x8, 0x0 ;  /* 0x000000000000781c */ /* 0x000fe40003f4e170 */
[----:B------:R-:W-:-:S11]  /*d3e0*/  LOP3.LUT R18, R18, 0xfffffff7, RZ, 0xc0, !PT ;  /* 0xfffffff712127812 */ /* 0x000fd600078ec0ff */
[----:B------:R-:W-:Y:S01]  /*d3f0*/  @P2 LOP3.LUT R18, R18, 0x8, RZ, 0xfc, !PT ;  /* 0x0000000812122812 */ /* 0x000fe200078efcff */
[----:B------:R-:W-:Y:S06]  /*d400*/  @P0 BRA `(.L_x_226) ;  /* 0x00000004004c0947 */ /* 0x000fec0003800000 */
[----:B------:R-:W-:-:S03]  /*d410*/  UMOV UR4, 0xffffffff ;  /* 0xffffffff00047882 */ /* 0x000fc60000000000 */
[----:B------:R-:W-:Y:S05]  /*d420*/  BRA.DIV UR4, `(.L_x_227) ;  /* 0x0000004604347947 */ /* 0x000fea000b800000 */
[----:B------:R-:W-:-:S13]  /*d430*/  ELECT P6, URZ, PT ;  /* 0x00000000003f782f */ /* 0x000fda00038c0000 */
.L_x_328:
[----:B------:R-:W-:Y:S05]  /*d440*/  @!P6 BRA `(.L_x_226) ;  /* 0x00000004003ce947 */ /* 0x000fea0003800000 */
[----:B------:R2:W-:Y:S01]  /*d450*/  STL [R1+0x4], R9 ;  /* 0x0000040901007387 */ /* 0x0005e20000100800 */
[----:B------:R-:W-:Y:S05]  /*d460*/  @!P1 BRA `(.L_x_228) ;  /* 0x0000000000489947 */ /* 0x000fea0003800000 */
[----:B------:R-:W3:Y:S01]  /*d470*/  LDC R7, c[0x0][0x43c] ;  /* 0x00010f00ff077b82 */ /* 0x000ee20000000800 */
[----:B------:R-:W-:Y:S01]  /*d480*/  ULDC.64 UR4, c[0x0][0x428] ;  /* 0x00010a0000047ab9 */ /* 0x000fe20000000a00 */
[----:B---3--:R-:W-:-:S13]  /*d490*/  ISETP.NE.AND P0, PT, R7, 0x1, PT ;  /* 0x000000010700780c */ /* 0x008fda0003f05270 */
[----:B0-----:R-:W0:Y:S02]  /*d4a0*/  @P0 LDC.64 R4, c[0x0][0x440] ;  /* 0x00011000ff040b82 */ /* 0x001e240000000a00 */
[----:B0-----:R-:W-:-:S04]  /*d4b0*/  @P0 IMAD.HI.U32 R6, R9, R4, RZ ;  /* 0x0000000409060227 */ /* 0x001fc800078e00ff */
[----:B------:R-:W-:Y:S01]  /*d4c0*/  IMAD.MOV.U32 R4, RZ, RZ, R9 ;  /* 0x000000ffff047224 */ /* 0x000fe200078e0009 */
[----:B------:R-:W-:-:S05]  /*d4d0*/  @P0 SHF.R.U32.HI R4, RZ, R5, R6 ;  /* 0x00000005ff040219 */ /* 0x000fca0000011606 */
[----:B------:R-:W-:-:S04]  /*d4e0*/  IMAD.MOV R5, RZ, RZ, -R4 ;  /* 0x000000ffff057224 */ /* 0x000fc800078e0a04 */
[----:B------:R-:W-:Y:S01]  /*d4f0*/  IMAD R6, R7, R5, R9 ;  /* 0x0000000507067224 */ /* 0x000fe200078e0209 */
[----:B------:R-:W-:-:S04]  /*d500*/  SHF.R.S32.HI R5, RZ, 0x1f, R4 ;  /* 0x0000001fff057819 */ /* 0x000fc80000011404 */
[----:B------:R0:W-:Y:S01]  /*d510*/  STL [R1+0x4], R6 ;  /* 0x0000040601007387 */ /* 0x0001e20000100800 */
[----:B------:R-:W-:-:S03]  /*d520*/  IMAD.WIDE.U32 R4, R0, UR4, R4 ;  /* 0x0000000400047c25 */ /* 0x000fc6000f8e0004 */
[----:B------:R-:W-:Y:S01]  /*d530*/  LEA R2, P0, R4, R2, 0x2 ;  /* 0x0000000204027211 */ /* 0x000fe200078010ff */
[----:B0-----:R-:W-:-:S04]  /*d540*/  IMAD R6, R8, UR4, RZ ;  /* 0x0000000408067c24 */ /* 0x001fc8000f8e02ff */
[----:B-1----:R-:W-:-:S04]  /*d550*/  IMAD R0, R0, UR5, R6 ;  /* 0x0000000500007c24 */ /* 0x002fc8000f8e0206 */
[----:B------:R-:W-:-:S05]  /*d560*/  IMAD.IADD R0, R5, 0x1, R0 ;  /* 0x0000000105007824 */ /* 0x000fca00078e0200 */
[----:B------:R-:W-:-:S05]  /*d570*/  LEA.HI.X R3, R4, R3, R0, 0x2, P0 ;  /* 0x0000000304037211 */ /* 0x000fca00000f1400 */
[----:B------:R3:W5:Y:S02]  /*d580*/  LDG.E R0, desc[UR60][R2.64] ;  /* 0x0000003c02007981 */ /* 0x000764000c1e1900 */
.L_x_228:
[----:B---3--:R-:W3:Y:S01]  /*d590*/  LDL R3, [R1] ;  /* 0x0000000001037983 */ /* 0x008ee20000100800 */
[----:B------:R-:W-:Y:S02]  /*d5a0*/  LEA R2, R19, UR36, 0x3 ;  /* 0x0000002413027c11 */ /* 0x000fe4000f8e18ff */
[----:B---3--:R-:W-:-:S04]  /*d5b0*/  SHF.L.U32 R3, R3, 0x1f, RZ ;  /* 0x0000001f03037819 */ /* 0x008fc800000006ff */
[----:B------:R-:W3:Y:S02]  /*d5c0*/  SYNCS.PHASECHK.TRANS64.TRYWAIT P0, [R2+URZ+0x36840], R3 ;  /* 0x03684003020075a7 */ /* 0x000ee4000800017f */
[----:B---3--:R-:W-:Y:S05]  /*d5d0*/  @!P0 BRA `(.L_x_229) ;  /* 0x0000004000e88947 */ /* 0x008fea0003800000 */
.L_x_329:
[----:B0-----:R-:W4:Y:S01]  /*d5e0*/  LDL R4, [R1+0x18] ;  /* 0x0000180001047983 */ /* 0x001f220000100800 */
[----:B------:R-:W0:Y:S02]  /*d5f0*/  S2R R5, SR_TID.X ;  /* 0x0000000000057919 */ /* 0x000e240000002100 */
[----:B0-----:R-:W-:-:S04]  /*d600*/  LOP3.LUT R5, R5, 0x7f, RZ, 0xc0, !PT ;  /* 0x0000007f05057812 */ /* 0x001fc800078ec0ff */
[----:B------:R-:W-:-:S13]  /*d610*/  ISETP.NE.AND P0, PT, R5, RZ, PT ;  /* 0x000000ff0500720c */ /* 0x000fda0003f05270 */
[----:B---3--:R-:W-:-:S04]  /*d620*/  @!P0 IMAD.MOV.U32 R3, RZ, RZ, 0xa800 ;  /* 0x0000a800ff038424 */ /* 0x008fc800078e00ff */
[----:B------:R4:W-:Y:S02]  /*d630*/  @!P0 SYNCS.ARRIVE.TRANS64 RZ, [R2+URZ+0x36830], R3 ;  /* 0x0368300302ff89a7 */ /* 0x0009e4000800003f */
[----:B----4-:R-:W-:-:S04]  /*d640*/  PRMT R3, R4, 0x9910, RZ ;  /* 0x0000991004037816 */ /* 0x010fc800000000ff */
[----:B------:R-:W-:-:S13]  /*d650*/  ISETP.NE.AND P0, PT, R3, 0x2, PT ;  /* 0x000000020300780c */ /* 0x000fda0003f05270 */
[----:B------:R-:W-:Y:S05]  /*d660*/  @P0 BRA `(.L_x_230) ;  /* 0x0000000000040947 */ /* 0x000fea0003800000 */
[----:B------:R-:W-:Y:S01]  /*d670*/  BPT.TRAP 0x1 ;  /* 0x000000040000795c */ /* 0x000fe20000300000 */
.L_x_230:
[----:B------:R-:W-:-:S13]  /*d680*/  LOP3.LUT P0, RZ, R18, 0x2, RZ, 0xc0, !PT ;  /* 0x0000000212ff7812 */ /* 0x000fda000780c0ff */
[----:B------:R-:W-:Y:S05]  /*d690*/  @P0 BRA `(.L_x_231) ;  /* 0x0000000000040947 */ /* 0x000fea0003800000 */
[----:B------:R-:W-:Y:S01]  /*d6a0*/  BPT.TRAP 0x1 ;  /* 0x000000040000795c */ /* 0x000fe20000300000 */
.L_x_231:
[----:B------:R-:W3:Y:S01]  /*d6b0*/  LDL R4, [R1+0x4] ;  /* 0x0000040001047983 */ /* 0x000ee20000100800 */
[----:B------:R-:W-:Y:S01]  /*d6c0*/  R2UR UR14, R2 ;  /* 0x00000000020e72ca */ /* 0x000fe200000e0000 */
[----:B------:R-:W-:Y:S01]  /*d6d0*/  UIADD3 UR4, UP0, UR38, 0x370, URZ ;  /* 0x0000037026047890 */ /* 0x000fe2000ff1e03f */
[----:B------:R-:W-:Y:S01]  /*d6e0*/  R2UR UR12, R16 ;  /* 0x00000000100c72ca */ /* 0x000fe200000e0000 */
[----:B------:R-:W0:Y:S01]  /*d6f0*/  S2R R5, SR_CgaCtaId ;  /* 0x0000000000057919 */ /* 0x000e220000008800 */
[----:B-----5:R-:W-:Y:S01]  /*d700*/  R2UR UR13, R0 ;  /* 0x00000000000d72ca */ /* 0x020fe200000e0000 */
[----:B------:R-:W-:Y:S01]  /*d710*/  UMOV UR10, URZ ;  /* 0x0000003f000a7c82 */ /* 0x000fe20008000000 */
[----:B------:R-:W-:Y:S01]  /*d720*/  UMOV UR18, 0x30000 ;  /* 0x0003000000127882 */ /* 0x000fe20000000000 */
[----:B------:R-:W4:Y:S01]  /*d730*/  S2R R3, SR_CgaCtaId ;  /* 0x0000000000037919 */ /* 0x000f220000008800 */
[----:B------:R-:W-:Y:S01]  /*d740*/  UMOV UR6, 0x0 ;  /* 0x0000000000067882 */ /* 0x000fe20000000000 */
[----:B------:R-:W-:Y:S01]  /*d750*/  UMOV UR7, 0x14f00000 ;  /* 0x14f0000000077882 */ /* 0x000fe20000000000 */
[----:B------:R-:W-:Y:S01]  /*d760*/  UMOV UR16, 0x40 ;  /* 0x0000004000107882 */ /* 0x000fe20000000000 */
[----:B------:R-:W-:Y:S01]  /*d770*/  PLOP3.LUT P0, PT, PT, PT, PT, 0x80, 0x0 ;  /* 0x000000000000781c */ /* 0x000fe20003f0f070 */
[----:B------:R-:W-:Y:S01]  /*d780*/  IMAD.MOV.U32 R17, RZ, RZ, R0 ;  /* 0x000000ffff117224 */ /* 0x000fe200078e0000 */
[----:B------:R-:W-:-:S11]  /*d790*/  LOP3.LUT R18, R18, 0xfffffff7, RZ, 0xc0, !PT ;  /* 0xfffffff712127812 */ /* 0x000fd600078ec0ff */
[----:B------:R-:W-:Y:S02]  /*d7a0*/  @P0 LOP3.LUT R18, R18, 0x8, RZ, 0xfc, !PT ;  /* 0x0000000812120812 */ /* 0x000fe400078efcff */
[----:B0-----:R-:W-:Y:S02]  /*d7b0*/  LOP3.LUT R5, R5, 0x1, RZ, 0xc0, !PT ;  /* 0x0000000105057812 */ /* 0x001fe400078ec0ff */
[----:B----4-:R-:W-:-:S03]  /*d7c0*/  LOP3.LUT R3, R3, 0x1, RZ, 0xc0, !PT ;  /* 0x0000000103037812 */ /* 0x010fc600078ec0ff */
[----:B------:R-:W-:-:S04]  /*d7d0*/  IMAD R5, R5, 0xe00, RZ ;  /* 0x00000e0005057824 */ /* 0x000fc800078e02ff */
[----:B------:R-:W-:Y:S02]  /*d7e0*/  IMAD R2, R19, 0x5400, R5 ;  /* 0x0000540013027824 */ /* 0x000fe400078e0205 */
[----:B------:R-:W-:-:S03]  /*d7f0*/  IMAD R3, R3, 0x38, RZ ;  /* 0x0000003803037824 */ /* 0x000fc600078e02ff */
[----:B------:R-:W-:Y:S02]  /*d800*/  R2UR UR5, R2 ;  /* 0x00000000020572ca */ /* 0x000fe400000e0000 */
[----:B------:R-:W-:-:S11]  /*d810*/  R2UR UR9, R3 ;  /* 0x00000000030972ca */ /* 0x000fd600000e0000 */
[----:B------:R-:W-:Y:S02]  /*d820*/  ULEA UR8, UR5, UR36, 0x1 ;  /* 0x0000002405087291 */ /* 0x000fe4000f8e083f */
[----:B------:R-:W-:Y:S02]  /*d830*/  UIADD3.X UR5, URZ, UR39, URZ, UP0, !UPT ;  /* 0x000000273f057290 */ /* 0x000fe400087fe43f */
[----:B------:R-:W-:Y:S02]  /*d840*/  UIADD3 UR15, UR8, 0x24c00, URZ ;  /* 0x00024c00080f7890 */ /* 0x000fe4000fffe03f */
[----:B------:R-:W-:Y:S01]  /*d850*/  UIADD3 UR17, UR8, 0x28400, URZ ;  /* 0x0002840008117890 */ /* 0x000fe2000fffe03f */
[----:B---3--:R-:W-:-:S13]  /*d860*/  R2UR UR11, R4 ;  /* 0x00000000040b72ca */ /* 0x008fda00000e0000 */
[----:B------:R-:W-:Y:S02]  /*d870*/  UIMAD UR11, UR11, 0x70, UR9 ;  /* 0x000000700b0b78a4 */ /* 0x000fe4000f8e0209 */
[----:B------:R-:W-:Y:S02]  /*d880*/  UIADD3 UR9, UR14, 0x36830, URZ ;  /* 0x000368300e097890 */ /* 0x000fe4000fffe03f */
[----:B------:R-:W-:-:S07]  /*d890*/  UIADD3 UR14, UR8, 0x21400, URZ ;  /* 0x00021400080e7890 */ /* 0x000fce000fffe03f */
[----:B------:R-:W-:Y:S01]  /*d8a0*/  UMOV UR8, UR14 ;  /* 0x0000000e00087c82 */ /* 0x000fe20008000000 */
[----:B------:R-:W-:Y:S01]  /*d8b0*/  UMOV UR14, 0x80 ;  /* 0x00000080000e7882 */ /* 0x000fe20000000000 */
[----:B------:R0:W-:Y:S02]  /*d8c0*/  UTMALDG.4D.MULTICAST [UR8], [UR4], UR18, desc[UR6] ;  /* 0x00000608040073b4 */ /* 0x0001e40008019812 */
[----:B0-----:R-:W-:Y:S01]  /*d8d0*/  UMOV UR8, UR15 ;  /* 0x0000000f00087c82 */ /* 0x001fe20008000000 */
[----:B------:R-:W-:Y:S02]  /*d8e0*/  UMOV UR10, UR16 ;  /* 0x00000010000a7c82 */ /* 0x000fe40008000000 */
[----:B------:R0:W-:Y:S02]  /*d8f0*/  UTMALDG.4D.MULTICAST [UR8], [UR4], UR18, desc[UR6] ;  /* 0x00000608040073b4 */ /* 0x0001e40008019812 */
[----:B0-----:R-:W-:Y:S01]  /*d900*/  UMOV UR8, UR17 ;  /* 0x0000001100087c82 */ /* 0x001fe20008000000 */
[----:B------:R-:W-:-:S02]  /*d910*/  UMOV UR10, UR14 ;  /* 0x0000000e000a7c82 */ /* 0x000fc40008000000 */
[----:B------:R3:W-:Y:S02]  /*d920*/  UTMALDG.4D.MULTICAST [UR8], [UR4], UR18, desc[UR6] ;  /* 0x00000608040073b4 */ /* 0x0007e40008019812 */
[----:B---3--:R-:W-:Y:S01]  /*d930*/  NOP ;  /* 0x0000000000007918 */ /* 0x008fe20000000000 */
.L_x_226:
        /* <DEDUP_REMOVED lines=10> */
[----:B0-----:R-:W-:Y:S02]  /*d9e0*/  IMAD.U32 R4, RZ, RZ, UR6 ;  /* 0x00000006ff047e24 */ /* 0x001fe4000f8e00ff */
[----:B------:R-:W0:Y:S01]  /*d9f0*/  LDC.64 R2, c[0x4][R2] ;  /* 0x0100000002027b82 */ /* 0x000e220000000a00 */
[----:B------:R-:W-:Y:S02]  /*da00*/  IMAD.U32 R5, RZ, RZ, UR7 ;  /* 0x00000007ff057e24 */ /* 0x000fe4000f8e00ff */
[----:B------:R-:W-:Y:S02]  /*da10*/  IMAD.U32 R6, RZ, RZ, UR8 ;  /* 0x00000008ff067e24 */ /* 0x000fe4000f8e00ff */
[----:B------:R-:W-:-:S02]  /*da20*/  IMAD.U32 R7, RZ, RZ, UR9 ;  /* 0x00000009ff077e24 */ /* 0x000fc4000f8e00ff */
[----:B------:R-:W-:Y:S02]  /*da30*/  IMAD.U32 R10, RZ, RZ, UR4 ;  /* 0x00000004ff0a7e24 */ /* 0x000fe4000f8e00ff */
[----:B------:R-:W-:Y:S02]  /*da40*/  IMAD.U32 R11, RZ, RZ, UR5 ;  /* 0x00000005ff0b7e24 */ /* 0x000fe4000f8e00ff */
[----:B-1----:R-:W-:Y:S02]  /*da50*/  IMAD.MOV.U32 R8, RZ, RZ, 0x70 ;  /* 0x00000070ff087424 */ /* 0x002fe400078e00ff */
[----:B------:R-:W-:Y:S02]  /*da60*/  IMAD.MOV.U32 R12, RZ, RZ, 0x1 ;  /* 0x00000001ff0c7424 */ /* 0x000fe400078e00ff */
[----:B------:R-:W-:-:S07]  /*da70*/  IMAD.MOV.U32 R13, RZ, RZ, RZ ;  /* 0x000000ffff0d7224 */ /* 0x000fce00078e00ff */
[----:B------:R-:W-:-:S07]  /*da80*/  LEPC R20, `(.L_x_232) ;  /* 0x000000001014794e */ /* 0x000fce0000000000 */
[----:B0-2---:R-:W-:Y:S05]  /*da90*/  CALL.ABS.NOINC R2 ;  /* 0x0000000002007343 */ /* 0x005fea0003c00000 */
.L_x_232:
[----:B0-----:R-:W3:Y:S01]  /*daa0*/  LDL.LU R4, [R1+0x14] ;  /* 0x0000140001047983 */ /* 0x001ee20000300800 */
[----:B-1----:R-:W-:Y:S01]  /*dab0*/  SHF.R.S32.HI R0, RZ, 0x1f, R16 ;  /* 0x0000001fff007819 */ /* 0x002fe20000011410 */
[----:B------:R-:W-:Y:S01]  /*dac0*/  ULDC.64 UR4, c[0x0][0x2d8] ;  /* 0x0000b60000047ab9 */ /* 0x000fe20000000a00 */
[----:B------:R-:W0:Y:S01]  /*dad0*/  LDC R8, c[0x0][0x448] ;  /* 0x00011200ff087b82 */ /* 0x000e220000000800 */
[----:B------:R-:W4:Y:S04]  /*dae0*/  LDL.LU R7, [R1+0x1c] ;  /* 0x00001c0001077983 */ /* 0x000f280000300800 */
        /* <DEDUP_REMOVED lines=9> */
[----:B-1----:R-:W-:-:S05]  /*db80*/  IMAD.SHL.U32 R10, R10, 0x8, RZ ;  /* 0x000000080a0a7824 */ /* 0x002fca00078e00ff */
[----:B------:R-:W-:Y:S02]  /*db90*/  LOP3.LUT R10, R10, 0x38, RZ, 0xc0, !PT ;  /* 0x000000380a0a7812 */ /* 0x000fe400078ec0ff */
[----:B---3--:R-:W-:Y:S01]  /*dba0*/  SHF.R.S32.HI R0, RZ, 0x1f, R4 ;  /* 0x0000001fff007819 */ /* 0x008fe20000011404 */
[----:B------:R-:W-:-:S04]  /*dbb0*/  IMAD.WIDE.U32 R2, R4, UR4, R2 ;  /* 0x0000000404027c25 */ /* 0x000fc8000f8e0002 */
[----:B------:R-:W-:Y:S01]  /*dbc0*/  IMAD R0, R0, UR4, RZ ;  /* 0x0000000400007c24 */ /* 0x000fe2000f8e02ff */
[----:B------:R-:W-:-:S03]  /*dbd0*/  ULDC UR4, c[0x0][0xc38] ;  /* 0x00030e0000047ab9 */ /* 0x000fc60000000800 */
[----:B------:R-:W-:Y:S02]  /*dbe0*/  IMAD R0, R4, UR5, R0 ;  /* 0x0000000504007c24 */ /* 0x000fe4000f8e0200 */
[----:B------:R-:W1:Y:S02]  /*dbf0*/  S2R R4, SR_TID.X ;  /* 0x0000000000047919 */ /* 0x000e640000002100 */
[----:B------:R-:W-:Y:S02]  /*dc00*/  IMAD.IADD R3, R3, 0x1, R0 ;  /* 0x0000000103037824 */ /* 0x000fe400078e0200 */
        /* <DEDUP_REMOVED lines=10> */
[----:B------:R-:W1:Y:S02]  /*dcb0*/  S2R R9, SR_TID.X ;  /* 0x0000000000097919 */ /* 0x000e640000002100 */
        /* <DEDUP_REMOVED lines=8> */
[----:B------:R-:W-:Y:S02]  /*dd40*/  IMAD R6, R6, UR4, RZ ;  /* 0x0000000406067c24 */ /* 0x000fe4000f8e02ff */
[----:B-1----:R-:W-:Y:S02]  /*dd50*/  IMAD.SHL.U32 R9, R9, 0x8, RZ ;  /* 0x0000000809097824 */ /* 0x002fe400078e00ff */
[----:B------:R-:W-:Y:S01]  /*dd60*/  IMAD R4, R4, UR5, R6 ;  /* 0x0000000504047c24 */ /* 0x000fe2000f8e0206 */
[----:B------:R-:W-:Y:S02]  /*dd70*/  ULDC.64 UR4, c[0x0][0x2c8] ;  /* 0x0000b20000047ab9 */ /* 0x000fe40000000a00 */
[----:B------:R-:W-:Y:S01]  /*dd80*/  LOP3.LUT R9, R9, 0x38, RZ, 0xc0, !PT ;  /* 0x0000003809097812 */ /* 0x000fe200078ec0ff */
[----:B------:R-:W-:Y:S01]  /*dd90*/  IMAD.IADD R3, R3, 0x1, R4 ;  /* 0x0000000103037824 */ /* 0x000fe200078e0204 */
[----:B------:R-:W-:Y:S02]  /*dda0*/  SHF.R.S32.HI R4, RZ, 0x1f, R0 ;  /* 0x0000001fff047819 */ /* 0x000fe40000011400 */
[C---:B------:R-:W-:Y:S01]  /*ddb0*/  LOP3.LUT R11, R9.reuse, 0x40, RZ, 0xfc, !PT ;  /* 0x00000040090b7812 */ /* 0x040fe200078efcff */
[----:B------:R-:W-:Y:S01]  /*ddc0*/  IMAD.WIDE.U32 R2, R0, UR4, R2 ;  /* 0x0000000400027c25 */ /* 0x000fe2000f8e0002 */
[----:B------:R-:W-:-:S03]  /*ddd0*/  LOP3.LUT R9, R9, 0x80, RZ, 0xfc, !PT ;  /* 0x0000008009097812 */ /* 0x000fc600078efcff */
[----:B------:R-:W-:-:S04]  /*dde0*/  IMAD R4, R4, UR4, RZ ;  /* 0x0000000404047c24 */ /* 0x000fc8000f8e02ff */
[----:B------:R-:W-:Y:S01]  /*ddf0*/  IMAD R4, R0, UR5, R4 ;  /* 0x0000000500047c24 */ /* 0x000fe2000f8e0204 */
[----:B------:R-:W-:Y:S02]  /*de00*/  ULDC.64 UR4, c[0x0][0x280] ;  /* 0x0000a00000047ab9 */ /* 0x000fe40000000a00 */
[----:B------:R-:W-:Y:S01]  /*de10*/  LEA R0, P0, R2, UR4, 0x1 ;  /* 0x0000000402007c11 */ /* 0x000fe2000f8008ff */
[----:B------:R-:W-:Y:S01]  /*de20*/  ULDC UR4, c[0x0][0x2b8] ;  /* 0x0000ae0000047ab9 */ /* 0x000fe20000000800 */
[----:B------:R-:W-:Y:S01]  /*de30*/  IMAD.IADD R3, R3, 0x1, R4 ;  /* 0x0000000103037824 */ /* 0x000fe200078e0204 */
[----:B------:R-:W-:Y:S02]  /*de40*/  ISETP.GE.AND P1, PT, R9, UR4, PT ;  /* 0x0000000409007c0c */ /* 0x000fe4000bf26270 */
[----:B------:R0:W5:Y:S01]  /*de50*/  LDL R9, [R1+0x10] ;  /* 0x0000100001097983 */ /* 0x0001620000100800 */
[----:B------:R-:W-:Y:S02]  /*de60*/  ISETP.GE.AND P3, PT, R10, UR4, PT ;  /* 0x000000040a007c0c */ /* 0x000fe4000bf66270 */
[----:B------:R-:W-:-:S02]  /*de70*/  LEA.HI.X R2, R2, UR5, R3, 0x1, P0 ;  /* 0x0000000502027c11 */ /* 0x000fc400080f0c03 */
[----:B------:R-:W-:Y:S01]  /*de80*/  ISETP.GE.AND P0, PT, R11, UR4, PT ;  /* 0x000000040b007c0c */ /* 0x000fe2000bf06270 */
[----:B------:R-:W-:-:S03]  /*de90*/  UMOV UR4, 0xffffffff ;  /* 0xffffffff00047882 */ /* 0x000fc60000000000 */
[----:B0-----:R-:W-:Y:S09]  /*dea0*/  BRA.DIV UR4, `(.L_x_233) ;  /* 0x0000003a04c87947 */ /* 0x001ff2000b800000 */
[----:B------:R-:W0:Y:S01]  /*deb0*/  S2R R6, SR_TID.X ;  /* 0x0000000000067919 */ /* 0x000e220000002100 */
[----:B------:R-:W-:Y:S02]  /*dec0*/  ULDC UR4, c[0x0][0x288] ;  /* 0x0000a20000047ab9 */ /* 0x000fe40000000800 */
[----:B------:R-:W-:Y:S01]  /*ded0*/  IMAD R3, R8, UR4, RZ ;  /* 0x0000000408037c24 */ /* 0x000fe2000f8e02ff */
[----:B------:R-:W1:Y:S01]  /*dee0*/  SHFL.IDX PT, R7, R0, RZ, 0x181f ;  /* 0x00181fff00077589 */ /* 0x000e6200000e0000 */
[----:B0-----:R-:W-:-:S04]  /*def0*/  LOP3.LUT R6, R6, 0x7f, RZ, 0xc0, !PT ;  /* 0x0000007f06067812 */ /* 0x001fc800078ec0ff */
[----:B------:R-:W-:Y:S02]  /*df00*/  SHF.R.U32.HI R11, RZ, 0x3, R6 ;  /* 0x00000003ff0b7819 */ /* 0x000fe40000011606 */
[----:B------:R-:W0:Y:S03]  /*df10*/  SHFL.IDX PT, R6, R2, RZ, 0x181f ;  /* 0x00181fff02067589 */ /* 0x000e2600000e0000 */
[----:B------:R-:W-:-:S04]  /*df20*/  IMAD.IADD R4, R11, 0x1, R5 ;  /* 0x000000010b047824 */ /* 0x000fc800078e0205 */
[C---:B------:R-:W-:Y:S01]  /*df30*/  VIADD R5, R4.reuse, 0x10 ;  /* 0x0000001004057836 */ /* 0x040fe20000000000 */
[----:B------:R-:W-:-:S13]  /*df40*/  ISETP.GE.AND P2, PT, R4, R3, PT ;  /* 0x000000030400720c */ /* 0x000fda0003f46270 */
[----:B-1----:R-:W-:-:S05]  /*df50*/  @!P2 LEA R7, P4, R10, R7, 0x1 ;  /* 0x000000070a07a211 */ /* 0x002fca00078808ff */
[----:B0-----:R-:W-:-:S05]  /*df60*/  @!P2 IMAD.X R6, RZ, RZ, R6, P4 ;  /* 0x000000ffff06a224 */ /* 0x001fca00020e0606 */
[----:B------:R-:W-:-:S04]  /*df70*/  @!P2 LOP3.LUT R7, R7, R6, RZ, 0x3c, !PT ;  /* 0x000000060707a212 */ /* 0x000fc800078e3cff */
[----:B------:R-:W-:-:S04]  /*df80*/  @!P2 LOP3.LUT R6, R7, R6, RZ, 0x3c, !PT ;  /* 0x000000060706a212 */ /* 0x000fc800078e3cff */
[----:B------:R-:W-:-:S05]  /*df90*/  @!P2 LOP3.LUT R7, R7, R6, RZ, 0x3c, !PT ;  /* 0x000000060707a212 */ /* 0x000fca00078e3cff */
[----:B------:R-:W-:Y:S01]  /*dfa0*/  @!PT LDS RZ, [RZ] ;  /* 0x00000000fffff984 */ /* 0x000fe20000000800 */
[----:B-----5:R-:W-:Y:S04]  /*dfb0*/  @!P2 LDGSTS.E.BYPASS.LTC128B.128 [R9+0x15400], desc[UR60][R6.64], !P3 ;  /* 0x154000000609afae */ /* 0x020fe8000d901d7c */
[----:B------:R-:W-:Y:S04]  /*dfc0*/  @!P2 LDGSTS.E.BYPASS.LTC128B.128 [R9+0x19400], desc[UR60][R6.64+0x80], !P0 ;  /* 0x194000800609afae */ /* 0x000fe8000c101d7c */
[----:B------:R0:W-:Y:S01]  /*dfd0*/  @!P2 LDGSTS.E.BYPASS.LTC128B.128 [R9+0x1d400], desc[UR60][R6.64+0x100], !P1 ;  /* 0x1d4001000609afae */ /* 0x0001e2000c901d7c */
[----:B------:R-:W-:-:S03]  /*dfe0*/  ISETP.GE.AND P2, PT, R5, R3, PT ;  /* 0x000000030500720c */ /* 0x000fc60003f46270 */
[----:B------:R-:W1:Y:S04]  /*dff0*/  SHFL.IDX PT, R5, R0, 0x1, 0x181f ;  /* 0x00381f0000057f89 */ /* 0x000e6800000e0000 */
[----:B0-----:R-:W0:Y:S06]  /*e000*/  SHFL.IDX PT, R6, R2, 0x1, 0x181f ;  /* 0x00381f0002067f89 */ /* 0x001e2c00000e0000 */
[----:B-1----:R-:W-:-:S05]  /*e010*/  @!P2 LEA R5, P4, R10, R5, 0x1 ;  /* 0x000000050a05a211 */ /* 0x002fca00078808ff */
[----:B0-----:R-:W-:-:S04]  /*e020*/  @!P2 IMAD.X R6, RZ, RZ, R6, P4 ;  /* 0x000000ffff06a224 */ /* 0x001fc800020e0606 */
[----:B------:R-:W-:Y:S01]  /*e030*/  @!P2 IMAD.MOV.U32 R7, RZ, RZ, R6 ;  /* 0x000000ffff07a224 */ /* 0x000fe200078e0006 */
[----:B------:R-:W-:Y:S01]  /*e040*/  @!P2 MOV R6, R5 ;  /* 0x000000050006a202 */ /* 0x000fe20000000f00 */
[----:B------:R-:W-:-:S04]  /*e050*/  VIADD R5, R4, 0x20 ;  /* 0x0000002004057836 */ /* 0x000fc80000000000 */
[----:B------:R-:W-:Y:S04]  /*e060*/  @!P2 LDGSTS.E.BYPASS.LTC128B.128 [R9+0x15c00], desc[UR60][R6.64], !P3 ;  /* 0x15c000000609afae */ /* 0x000fe8000d901d7c */
[----:B------:R-:W-:Y:S04]  /*e070*/  @!P2 LDGSTS.E.BYPASS.LTC128B.128 [R9+0x19c00], desc[UR60][R6.64+0x80], !P0 ;  /* 0x19c000800609afae */ /* 0x000fe8000c101d7c */
[----:B------:R0:W-:Y:S01]  /*e080*/  @!P2 LDGSTS.E.BYPASS.LTC128B.128 [R9+0x1dc00], desc[UR60][R6.64+0x100], !P1 ;  /* 0x1dc001000609afae */ /* 0x0001e2000c901d7c */
[----:B------:R-:W-:-:S03]  /*e090*/  ISETP.GE.AND P2, PT, R5, R3, PT ;  /* 0x000000030500720c */ /* 0x000fc60003f46270 */
[----:B------:R-:W1:Y:S04]  /*e0a0*/  SHFL.IDX PT, R5, R0, 0x2, 0x181f ;  /* 0x00581f0000057f89 */ /* 0x000e6800000e0000 */
[----:B0-----:R-:W0:Y:S06]  /*e0b0*/  SHFL.IDX PT, R6, R2, 0x2, 0x181f ;  /* 0x00581f0002067f89 */ /* 0x001e2c00000e0000 */
[----:B-1----:R-:W-:-:S05]  /*e0c0*/  @!P2 LEA R5, P4, R10, R5, 0x1 ;  /* 0x000000050a05a211 */ /* 0x002fca00078808ff */
[----:B0-----:R-:W-:-:S04]  /*e0d0*/  @!P2 IMAD.X R6, RZ, RZ, R6, P4 ;  /* 0x000000ffff06a224 */ /* 0x001fc800020e0606 */
[----:B------:R-:W-:Y:S02]  /*e0e0*/  @!P2 IMAD.MOV.U32 R7, RZ, RZ, R6 ;  /* 0x000000ffff07a224 */ /* 0x000fe400078e0006 */
[----:B------:R-:W-:Y:S02]  /*e0f0*/  @!P2 IMAD.MOV.U32 R6, RZ, RZ, R5 ;  /* 0x000000ffff06a224 */ /* 0x000fe400078e0005 */
[----:B------:R-:W-:-:S03]  /*e100*/  VIADD R5, R4, 0x30 ;  /* 0x0000003004057836 */ /* 0x000fc60000000000 */
        /* <DEDUP_REMOVED lines=38> */
[----:B------:R-:W-:Y:S04]  /*e370*/  SHFL.IDX PT, R0, R0, 0x7, 0x181f ;  /* 0x00f81f0000007f89 */ /* 0x000fe800000e0000 */
[----:B0-----:R-:W0:Y:S02]  /*e380*/  SHFL.IDX PT, R6, R2, 0x6, 0x181f ;  /* 0x00d81f0002067f89 */ /* 0x001e2400000e0000 */
[----:B-1----:R-:W-:-:S05]  /*e390*/  @!P2 LEA R5, P4, R10, R5, 0x1 ;  /* 0x000000050a05a211 */ /* 0x002fca00078808ff */
[----:B0-----:R-:W-:-:S04]  /*e3a0*/  @!P2 IMAD.X R6, RZ, RZ, R6, P4 ;  /* 0x000000ffff06a224 */ /* 0x001fc800020e0606 */
[----:B------:R-:W-:Y:S02]  /*e3b0*/  @!P2 IMAD.MOV.U32 R7, RZ, RZ, R6 ;  /* 0x000000ffff07a224 */ /* 0x000fe400078e0006 */
[----:B------:R-:W-:Y:S02]  /*e3c0*/  @!P2 IMAD.MOV.U32 R6, RZ, RZ, R5 ;  /* 0x000000ffff06a224 */ /* 0x000fe400078e0005 */
[----:B------:R1:W2:Y:S04]  /*e3d0*/  SHFL.IDX PT, R5, R2, 0x7, 0x181f ;  /* 0x00f81f0002057f89 */ /* 0x0002a800000e0000 */
[----:B------:R1:W-:Y:S04]  /*e3e0*/  @!P2 LDGSTS.E.BYPASS.LTC128B.128 [R9+0x18400], desc[UR60][R6.64], !P3 ;  /* 0x184000000609afae */ /* 0x0003e8000d901d7c */
[----:B------:R1:W-:Y:S04]  /*e3f0*/  @!P2 LDGSTS.E.BYPASS.LTC128B.128 [R9+0x1c400], desc[UR60][R6.64+0x80], !P0 ;  /* 0x1c4000800609afae */ /* 0x0003e8000c101d7c */
[----:B------:R1:W-:Y:S02]  /*e400*/  @!P2 LDGSTS.E.BYPASS.LTC128B.128 [R9+0x20400], desc[UR60][R6.64+0x100], !P1 ;  /* 0x204001000609afae */ /* 0x0003e4000c901d7c */
.L_x_346:
[----:B------:R-:W-:Y:S01]  /*e410*/  VIADD R4, R4, 0x70 ;  /* 0x0000007004047836 */ /* 0x000fe20000000000 */
[----:B------:R-:W-:Y:S04]  /*e420*/  BSSY B0, `(.L_x_234) ;  /* 0x000000b000007945 */ /* 0x000fe80003800000 */
[----:B------:R-:W-:-:S13]  /*e430*/  ISETP.GE.AND P2, PT, R4, R3, PT ;  /* 0x000000030400720c */ /* 0x000fda0003f46270 */
[----:B------:R-:W-:Y:S05]  /*e440*/  @P2 BRA `(.L_x_235) ;  /* 0x0000000000202947 */ /* 0x000fea0003800000 */
[----:B-1----:R-:W-:-:S05]  /*e450*/  LEA R2, P2, R10, R0, 0x1 ;  /* 0x000000000a027211 */ /* 0x002fca00078408ff */
[----:B--2---:R-:W-:-:S05]  /*e460*/  IMAD.X R3, RZ, RZ, R5, P2 ;  /* 0x000000ffff037224 */ /* 0x004fca00010e0605 */
[----:B------:R-:W-:Y:S01]  /*e470*/  @!PT LDS RZ, [RZ] ;  /* 0x00000000fffff984 */ /* 0x000fe20000000800 */
[----:B------:R-:W-:Y:S01]  /*e480*/  @!PT LDS RZ, [RZ] ;  /* 0x00000000fffff984 */ /* 0x000fe20000000800 */
[----:B------:R-:W-:Y:S01]  /*e490*/  @!PT LDS RZ, [RZ] ;  /* 0x00000000fffff984 */ /* 0x000fe20000000800 */
[----:B------:R3:W-:Y:S04]  /*e4a0*/  LDGSTS.E.BYPASS.LTC128B.128 [R9+0x18c00], desc[UR60][R2.64], !P3 ;  /* 0x18c0000002097fae */ /* 0x0007e8000d901d7c */
[----:B------:R3:W-:Y:S04]  /*e4b0*/  LDGSTS.E.BYPASS.LTC128B.128 [R9+0x1cc00], desc[UR60][R2.64+0x80], !P0 ;  /* 0x1cc0008002097fae */ /* 0x0007e8000c101d7c */
[----:B------:R3:W-:Y:S02]  /*e4c0*/  LDGSTS.E.BYPASS.LTC128B.128 [R9+0x20c00], desc[UR60][R2.64+0x100], !P1 ;  /* 0x20c0010002097fae */ /* 0x0007e4000c901d7c */
.L_x_235:
[----:B------:R-:W-:Y:S05]  /*e4d0*/  BSYNC B0 ;  /* 0x0000000000007941 */ /* 0x000fea0003800000 */
.L_x_234:
[----:B-1-3--:R-:W3:Y:S01]  /*e4e0*/  LDL R2, [R1+0x34] ;  /* 0x0000340001027983 */ /* 0x00aee20000100800 */
        /* <DEDUP_REMOVED lines=9> */
[----:B------:R-:W1:Y:S01]  /*e580*/  SYNCS.PHASECHK.TRANS64.TRYWAIT P0, [UR36+0x36820], R0 ;  /* 0x03682000ff0075a7 */ /* 0x000e620008000164 */
[----:B---3--:R-:W-:Y:S02]  /*e590*/  ISETP.GE.AND P1, PT, R2, 0x71, PT ;  /* 0x000000710200780c */ /* 0x008fe40003f26270 */
[----:B-1----:R-:W-:Y:S11]  /*e5a0*/  @!P0 BRA `(.L_x_237) ;  /* 0x0000003c00e88947 */ /* 0x002ff60003800000 */
.L_x_347:
[----:B------:R-:W-:Y:S05]  /*e5b0*/  BSYNC B0 ;  /* 0x0000000000007941 */ /* 0x000fea0003800000 */
.L_x_236:
[----:B------:R-:W-:Y:S05]  /*e5c0*/  @!P1 BRA `(.L_x_238) ;  /* 0x0000002400ac9947 */ /* 0x000fea0003800000 */
[----:B-1----:R-:W3:Y:S01]  /*e5d0*/  LDL R2, [R1+0x24] ;  /* 0x0000240001027983 */ /* 0x002ee20000100800 */
[----:B------:R-:W-:Y:S02]  /*e5e0*/  IMAD.MOV.U32 R0, RZ, RZ, 0x1 ;  /* 0x00000001ff007424 */ /* 0x000fe400078e00ff */
[----:B---3--:R-:W-:-:S05]  /*e5f0*/  IMAD.MOV R8, RZ, RZ, -R2 ;  /* 0x000000ffff087224 */ /* 0x008fca00078e0a02 */
[----:B------:R-:W-:-:S05]  /*e600*/  VIADDMNMX R8, R8, R0, 0xffffffff, !PT ;  /* 0xffffffff08087446 */ /* 0x000fca0007800100 */
[----:B------:R-:W-:-:S05]  /*e610*/  IMAD.IADD R0, R2, 0x1, R8 ;  /* 0x0000000102007824 */ /* 0x000fca00078e0208 */
[----:B------:R-:W-:-:S04]  /*e620*/  LOP3.LUT R0, R0, 0x1, RZ, 0xc0, !PT ;  /* 0x0000000100007812 */ /* 0x000fc800078ec0ff */
[----:B------:R-:W-:Y:S01]  /*e630*/  ISETP.NE.U32.AND P0, PT, R0, 0x1, PT ;  /* 0x000000010000780c */ /* 0x000fe20003f05070 */
[----:B------:R-:W-:-:S12]  /*e640*/  VIADD R0, R2, 0xfffffffe ;  /* 0xfffffffe02007836 */ /* 0x000fd80000000000 */
[----:B------:R-:W-:Y:S05]  /*e650*/  @P0 BRA `(.L_x_239) ;  /* 0x0000000c002c0947 */ /* 0x000fea0003800000 */
[----:B------:R-:W3:Y:S01]  /*e660*/  LDL R2, [R1] ;  /* 0x0000000001027983 */ /* 0x000ee20000100800 */
[----:B------:R-:W-:Y:S01]  /*e670*/  LOP3.LUT P2, RZ, R18, 0x8, RZ, 0xc0, !PT ;  /* 0x0000000812ff7812 */ /* 0x000fe2000784c0ff */
[----:B0-----:R-:W-:Y:S01]  /*e680*/  VIADD R7, R19, 0x1 ;  /* 0x0000000113077836 */ /* 0x001fe20000000000 */
[----:B------:R-:W-:Y:S04]  /*e690*/  BSSY B0, `(.L_x_240) ;  /* 0x00000c3000007945 */ /* 0x000fe80003800000 */
[----:B------:R-:W-:-:S04]  /*e6a0*/  ISETP.NE.AND P0, PT, R7, 0x2, PT ;  /* 0x000000020700780c */ /* 0x000fc80003f05270 */
[----:B------:R-:W-:Y:S02]  /*e6b0*/  SEL R9, RZ, 0x1, P0 ;  /* 0x00000001ff097807 */ /* 0x000fe40000000000 */
[----:B------:R-:W-:Y:S02]  /*e6c0*/  SEL R7, R7, RZ, P0 ;  /* 0x000000ff07077207 */ /* 0x000fe40000000000 */
[----:B---3--:R-:W-:Y:S01]  /*e6d0*/  LOP3.LUT R9, R2, R9, RZ, 0x3c, !PT ;  /* 0x0000000902097212 */ /* 0x008fe200078e3cff */
[----:B------:R-:W-:Y:S06]  /*e6e0*/  @!P2 BRA `(.L_x_241) ;  /* 0x0000000800f4a947 */ /* 0x000fec0003800000 */
[----:B------:R-:W-:Y:S01]  /*e6f0*/  LOP3.LUT P2, RZ, R18, 0x4, RZ, 0xc0, !PT ;  /* 0x0000000412ff7812 */ /* 0x000fe2000784c0ff */
[----:B------:R-:W-:-:S12]  /*e700*/  IMAD.MOV.U32 R4, RZ, RZ, R17 ;  /* 0x000000ffff047224 */ /* 0x000fd800078e0011 */
[----:B------:R-:W-:Y:S05]  /*e710*/  @!P2 BRA `(.L_x_242) ;  /* 0x000000000050a947 */ /* 0x000fea0003800000 */
[----:B------:R-:W3:Y:S01]  /*e720*/  LDL R10, [R1+0xc] ;  /* 0x00000c00010a7983 */ /* 0x000ee20000100800 */
[----:B--2---:R-:W0:Y:S01]  /*e730*/  LDC R5, c[0x0][0x43c] ;  /* 0x00010f00ff057b82 */ /* 0x004e220000000800 */
[----:B------:R-:W-:Y:S02]  /*e740*/  ULDC.64 UR4, c[0x0][0x428] ;  /* 0x00010a0000047ab9 */ /* 0x000fe40000000a00 */
[----:B------:R-:W2:Y:S01]  /*e750*/  LDL R6, [R1+0x8] ;  /* 0x0000080001067983 */ /* 0x000ea20000100800 */
[----:B0-----:R-:W-:-:S13]  /*e760*/  ISETP.NE.AND P0, PT, R5, 0x1, PT ;  /* 0x000000010500780c */ /* 0x001fda0003f05270 */
[----:B------:R-:W0:Y:S02]  /*e770*/  @P0 LDC.64 R2, c[0x0][0x440] ;  /* 0x00011000ff020b82 */ /* 0x000e240000000a00 */
[----:B0-----:R-:W-:-:S04]  /*e780*/  @P0 IMAD.HI.U32 R4, R0, R2, RZ ;  /* 0x0000000200040227 */ /* 0x001fc800078e00ff */
[----:B------:R-:W-:Y:S01]  /*e790*/  IMAD.MOV.U32 R2, RZ, RZ, R0 ;  /* 0x000000ffff027224 */ /* 0x000fe200078e0000 */
[----:B------:R-:W-:-:S05]  /*e7a0*/  @P0 SHF.R.U32.HI R2, RZ, R3, R4 ;  /* 0x00000003ff020219 */ /* 0x000fca0000011604 */
[----:B------:R-:W-:-:S04]  /*e7b0*/  IMAD.MOV R3, RZ, RZ, -R2 ;  /* 0x000000ffff037224 */ /* 0x000fc800078e0a02 */
[----:B------:R-:W-:Y:S01]  /*e7c0*/  IMAD R0, R5, R3, R0 ;  /* 0x0000000305007224 */ /* 0x000fe200078e0200 */
[----:B------:R-:W-:Y:S01]  /*e7d0*/  SHF.R.S32.HI R3, RZ, 0x1f, R2 ;  /* 0x0000001fff037819 */ /* 0x000fe20000011402 */
[----:B---3--:R-:W-:-:S04]  /*e7e0*/  IMAD R4, R10, UR4, RZ ;  /* 0x000000040a047c24 */ /* 0x008fc8000f8e02ff */
[C---:B--2---:R-:W-:Y:S02]  /*e7f0*/  IMAD R4, R6.reuse, UR5, R4 ;  /* 0x0000000506047c24 */ /* 0x044fe4000f8e0204 */
[----:B------:R-:W-:Y:S01]  /*e800*/  IMAD.WIDE.U32 R2, R6, UR4, R2 ;  /* 0x0000000406027c25 */ /* 0x000fe2000f8e0002 */
[----:B------:R-:W-:-:S03]  /*e810*/  ULDC.64 UR4, c[0x0][0x418] ;  /* 0x0001060000047ab9 */ /* 0x000fc60000000a00 */
[----:B------:R-:W-:Y:S01]  /*e820*/  IMAD.IADD R3, R4, 0x1, R3 ;  /* 0x0000000104037824 */ /* 0x000fe200078e0203 */
[----:B------:R-:W-:-:S04]  /*e830*/  LEA R4, P0, R2, UR4, 0x2 ;  /* 0x0000000402047c11 */ /* 0x000fc8000f8010ff */
[----:B------:R-:W-:-:S05]  /*e840*/  LEA.HI.X R5, R2, UR5, R3, 0x2, P0 ;  /* 0x0000000502057c11 */ /* 0x000fca00080f1403 */
[----:B------:R0:W5:Y:S04]  /*e850*/  LDG.E R4, desc[UR60][R4.64] ;  /* 0x0000003c04047981 */ /* 0x000168000c1e1900 */
.L_x_242:
[----:B------:R-:W-:Y:S01]  /*e860*/  LEA R3, R7, UR36, 0x3 ;  /* 0x0000002407037c11 */ /* 0x000fe2000f8e18ff */
[----:B------:R-:W-:Y:S01]  /*e870*/  BSSY B1, `(.L_x_243) ;  /* 0x0000004000017945 */ /* 0x000fe20003800000 */
[----:B------:R-:W-:-:S04]  /*e880*/  SHF.L.U32 R2, R9, 0x1f, RZ ;  /* 0x0000001f09027819 */ /* 0x000fc800000006ff */
[----:B------:R-:W1:Y:S02]  /*e890*/  SYNCS.PHASECHK.TRANS64.TRYWAIT P0, [R3+URZ+0x36840], R2 ;  /* 0x03684002030075a7 */ /* 0x000e64000800017f */
[----:B-1----:R-:W-:Y:S05]  /*e8a0*/  @!P0 BRA `(.L_x_244) ;  /* 0x0000003c00408947 */ /* 0x002fea0003800000 */
.L_x_348:
[----:B------:R-:W-:Y:S05]  /*e8b0*/  BSYNC B1 ;  /* 0x0000000000017941 */ /* 0x000fea0003800000 */
.L_x_243:
[----:B0-2---:R-:W2:Y:S01]  /*e8c0*/  LDL R5, [R1+0x18] ;  /* 0x0000180001057983 */ /* 0x005ea20000100800 */
[----:B------:R-:W0:Y:S02]  /*e8d0*/  S2R R6, SR_TID.X ;  /* 0x0000000000067919 */ /* 0x000e240000002100 */
[----:B0-----:R-:W-:-:S04]  /*e8e0*/  LOP3.LUT R6, R6, 0x7f, RZ, 0xc0, !PT ;  /* 0x0000007f06067812 */ /* 0x001fc800078ec0ff */
[----:B------:R-:W-:-:S13]  /*e8f0*/  ISETP.NE.AND P0, PT, R6, RZ, PT ;  /* 0x000000ff0600720c */ /* 0x000fda0003f05270 */
[----:B-1----:R-:W-:-:S04]  /*e900*/  @!P0 IMAD.MOV.U32 R2, RZ, RZ, 0xa800 ;  /* 0x0000a800ff028424 */ /* 0x002fc800078e00ff */
[----:B------:R2:W-:Y:S02]  /*e910*/  @!P0 SYNCS.ARRIVE.TRANS64 RZ, [R3+URZ+0x36830], R2 ;  /* 0x0368300203ff89a7 */ /* 0x0005e4000800003f */
[----:B--2---:R-:W-:-:S04]  /*e920*/  PRMT R2, R5, 0x9910, RZ ;  /* 0x0000991005027816 */ /* 0x004fc800000000ff */
[----:B------:R-:W-:-:S13]  /*e930*/  ISETP.NE.AND P1, PT, R2, 0x2, PT ;  /* 0x000000020200780c */ /* 0x000fda0003f25270 */
[----:B------:R-:W-:Y:S05]  /*e940*/  @P1 BRA `(.L_x_245) ;  /* 0x0000000000041947 */ /* 0x000fea0003800000 */
[----:B------:R-:W-:Y:S01]  /*e950*/  BPT.TRAP 0x1 ;  /* 0x000000040000795c */ /* 0x000fe20000300000 */
.L_x_245:
[----:B------:R-:W-:Y:S01]  /*e960*/  LOP3.LUT P0, RZ, R18, 0x2, RZ, 0xc0, !PT ;  /* 0x0000000212ff7812 */ /* 0x000fe2000780c0ff */
[----:B------:R-:W-:-:S12]  /*e970*/  BSSY B1, `(.L_x_246) ;  /* 0x0000003000017945 */ /* 0x000fd80003800000 */
[----:B------:R-:W-:Y:S05]  /*e980*/  @P0 BRA `(.L_x_247) ;  /* 0x0000000000040947 */ /* 0x000fea0003800000 */
[----:B------:R-:W-:Y:S01]  /*e990*/  BPT.TRAP 0x1 ;  /* 0x000000040000795c */ /* 0x000fe20000300000 */
.L_x_247:
[----:B------:R-:W-:Y:S05]  /*e9a0*/  BSYNC B1 ;  /* 0x0000000000017941 */ /* 0x000fea0003800000 */
.L_x_246:
[----:B------:R-:W0:Y:S01]  /*e9b0*/  S2R R2, SR_CgaCtaId ;  /* 0x0000000000027919 */ /* 0x000e220000008800 */
[----:B------:R-:W-:Y:S01]  /*e9c0*/  IMAD.MOV.U32 R10, RZ, RZ, RZ ;  /* 0x000000ffff0a7224 */ /* 0x000fe200078e00ff */
[----:B------:R-:W-:Y:S01]  /*e9d0*/  UIADD3 UR4, UP0, UR38, 0x370, URZ ;  /* 0x0000037026047890 */ /* 0x000fe2000ff1e03f */
[----:B------:R-:W-:Y:S01]  /*e9e0*/  PLOP3.LUT P0, PT, PT, PT, PT, 0x80, 0x0 ;  /* 0x000000000000781c */ /* 0x000fe20003f0f070 */
[----:B------:R-:W-:Y:S01]  /*e9f0*/  VIADD R3, R3, 0x36830 ;  /* 0x0003683003037836 */ /* 0x000fe20000000000 */
[----:B------:R-:W-:Y:S01]  /*ea00*/  UMOV UR6, 0x30000 ;  /* 0x0003000000067882 */ /* 0x000fe20000000000 */
[----:B------:R-:W-:Y:S01]  /*ea10*/  R2UR UR10, R10 ;  /* 0x000000000a0a72ca */ /* 0x000fe200000e0000 */
[----:B------:R-:W-:Y:S01]  /*ea20*/  UIADD3.X UR5, URZ, UR39, URZ, UP0, !UPT ;  /* 0x000000273f057290 */ /* 0x000fe200087fe43f */
[----:B------:R-:W-:Y:S01]  /*ea30*/  UMOV UR14, 0x0 ;  /* 0x00000000000e7882 */ /* 0x000fe20000000000 */
[----:B------:R-:W-:Y:S01]  /*ea40*/  UMOV UR15, 0x14f00000 ;  /* 0x14f00000000f7882 */ /* 0x000fe20000000000 */
[----:B0-----:R-:W-:-:S05]  /*ea50*/  LOP3.LUT R2, R2, 0x1, RZ, 0xc0, !PT ;  /* 0x0000000102027812 */ /* 0x001fca00078ec0ff */
[----:B------:R-:W-:-:S04]  /*ea60*/  IMAD R2, R2, 0xe00, RZ ;  /* 0x00000e0002027824 */ /* 0x000fc800078e02ff */
[----:B------:R-:W-:Y:S02]  /*ea70*/  IMAD R6, R7, 0x5400, R2 ;  /* 0x0000540007067824 */ /* 0x000fe400078e0202 */
[----:B------:R-:W0:Y:S03]  /*ea80*/  S2R R2, SR_CgaCtaId ;  /* 0x0000000000027919 */ /* 0x000e260000008800 */
[----:B------:R-:W-:-:S05]  /*ea90*/  LEA R6, R6, UR36, 0x1 ;  /* 0x0000002406067c11 */ /* 0x000fca000f8e08ff */
[----:B------:R-:W-:Y:S01]  /*eaa0*/  VIADD R5, R6, 0x21400 ;  /* 0x0002140006057836 */ /* 0x000fe20000000000 */
[----:B0-----:R-:W-:-:S05]  /*eab0*/  LOP3.LUT R2, R2, 0x1, RZ, 0xc0, !PT ;  /* 0x0000000102027812 */ /* 0x001fca00078ec0ff */
[----:B------:R-:W-:-:S04]  /*eac0*/  IMAD R2, R2, 0x38, RZ ;  /* 0x0000003802027824 */ /* 0x000fc800078e02ff */
[----:B------:R-:W-:-:S07]  /*ead0*/  IMAD R2, R0, 0x70, R2 ;  /* 0x0000007000027824 */ /* 0x000fce00078e0202 */
.L_x_248:
        /* <DEDUP_REMOVED lines=8> */
[----:B------:R0:W-:Y:S02]  /*eb60*/  UTMALDG.4D.MULTICAST [UR8], [UR4], UR6, desc[UR14] ;  /* 0x00000e08040073b4 */ /* 0x0001e40008019806 */
[----:B0-----:R-:W-:Y:S05]  /*eb70*/  @P0 BRA.U.ANY `(.L_x_248) ;  /* 0xfffffffd00d80947 */ /* 0x001fea000393ffff */
[----:B------:R-:W-:Y:S01]  /*eb80*/  IMAD.MOV.U32 R12, RZ, RZ, 0x40 ;  /* 0x00000040ff0c7424 */ /* 0x000fe200078e00ff */
[----:B------:R-:W-:Y:S01]  /*eb90*/  PLOP3.LUT P0, PT, PT, PT, PT, 0x80, 0x0 ;  /* 0x000000000000781c */ /* 0x000fe20003f0f070 */
[----:B------:R-:W-:Y:S01]  /*eba0*/  VIADD R5, R6, 0x24c00 ;  /* 0x00024c0006057836 */ /* 0x000fe20000000000 */
[----:B------:R-:W-:Y:S01]  /*ebb0*/  UMOV UR6, 0x30000 ;  /* 0x0003000000067882 */ /* 0x000fe20000000000 */
[----:B------:R-:W-:Y:S01]  /*ebc0*/  UMOV UR14, 0x0 ;  /* 0x00000000000e7882 */ /* 0x000fe20000000000 */
[----:B------:R-:W-:Y:S01]  /*ebd0*/  R2UR UR10, R12 ;  /* 0x000000000c0a72ca */ /* 0x000fe200000e0000 */
[----:B------:R-:W-:-:S14]  /*ebe0*/  UMOV UR15, 0x14f00000 ;  /* 0x14f00000000f7882 */ /* 0x000fdc0000000000 */
.L_x_249:
        /* <DEDUP_REMOVED lines=17> */
.L_x_250:
        /* <DEDUP_REMOVED lines=10> */
[----:B------:R-:W2:Y:S01]  /*eda0*/  LDL.LU R5, [R1] ;  /* 0x0000000001057983 */ /* 0x000ea20000300800 */
[----:B------:R-:W-:Y:S01]  /*edb0*/  LEA R2, R19, UR36, 0x3 ;  /* 0x0000002413027c11 */ /* 0x000fe2000f8e18ff */
[----:B------:R-:W-:Y:S01]  /*edc0*/  BSSY B1, `(.L_x_251) ;  /* 0x0000004000017945 */ /* 0x000fe20003800000 */
[----:B--2---:R-:W-:-:S04]  /*edd0*/  SHF.L.U32 R3, R5, 0x1f, RZ ;  /* 0x0000001f05037819 */ /* 0x004fc800000006ff */
[----:B------:R-:W0:Y:S02]  /*ede0*/  SYNCS.PHASECHK.TRANS64.TRYWAIT P0, [R2+URZ+0x36860], R3 ;  /* 0x03686003020075a7 */ /* 0x000e24000800017f */
[----:B0-----:R-:W-:Y:S05]  /*edf0*/  @!P0 BRA `(.L_x_252) ;  /* 0x0000003800008947 */ /* 0x001fea0003800000 */
.L_x_349:
[----:B------:R-:W-:Y:S05]  /*ee00*/  BSYNC B1 ;  /* 0x0000000000017941 */ /* 0x000fea0003800000 */
.L_x_251:
[----:B------:R-:W1:Y:S02]  /*ee10*/  S2R R5, SR_TID.X ;  /* 0x0000000000057919 */ /* 0x000e640000002100 */
[----:B-1----:R-:W-:-:S04]  /*ee20*/  LOP3.LUT R5, R5, 0x7f, RZ, 0xc0, !PT ;  /* 0x0000007f05057812 */ /* 0x002fc800078ec0ff */
[----:B------:R-:W-:-:S13]  /*ee30*/  ISETP.NE.AND P0, PT, R5, RZ, PT ;  /* 0x000000ff0500720c */ /* 0x000fda0003f05270 */
[----:B0-----:R-:W-:-:S04]  /*ee40*/  @!P0 IMAD.MOV.U32 R3, RZ, RZ, 0xa800 ;  /* 0x0000a800ff038424 */ /* 0x001fc800078e00ff */
[----:B------:R0:W-:Y:S01]  /*ee50*/  @!P0 SYNCS.ARRIVE.TRANS64 RZ, [R2+URZ+0x36850], R3 ;  /* 0x0368500302ff89a7 */ /* 0x0001e2000800003f */
[----:B------:R-:W-:Y:S05]  /*ee60*/  @P1 BRA `(.L_x_253) ;  /* 0x0000000000041947 */ /* 0x000fea0003800000 */
[----:B------:R-:W-:Y:S01]  /*ee70*/  BPT.TRAP 0x1 ;  /* 0x000000040000795c */ /* 0x000fe20000300000 */
.L_x_253:
[----:B------:R-:W-:Y:S01]  /*ee80*/  LOP3.LUT P0, RZ, R18, 0x2, RZ, 0xc0, !PT ;  /* 0x0000000212ff7812 */ /* 0x000fe2000780c0ff */
[----:B------:R-:W-:-:S12]  /*ee90*/  BSSY B1, `(.L_x_254) ;  /* 0x0000003000017945 */ /* 0x000fd80003800000 */
[----:B------:R-:W-:Y:S05]  /*eea0*/  @P0 BRA `(.L_x_255) ;  /* 0x0000000000040947 */ /* 0x000fea0003800000 */
[----:B------:R-:W-:Y:S01]  /*eeb0*/  BPT.TRAP 0x1 ;  /* 0x000000040000795c */ /* 0x000fe20000300000 */
.L_x_255:
[----:B------:R-:W-:Y:S05]  /*eec0*/  BSYNC B1 ;  /* 0x0000000000017941 */ /* 0x000fea0003800000 */
.L_x_254:
[----:B------:R-:W2:Y:S01]  /*eed0*/  LDL.LU R5, [R1+0x4] ;  /* 0x0000040001057983 */ /* 0x000ea20000300800 */
[----:B0-----:R-:W0:Y:S01]  /*eee0*/  S2R R3, SR_CgaCtaId ;  /* 0x0000000000037919 */ /* 0x001e220000008800 */
[----:B------:R-:W1:Y:S01]  /*eef0*/  S2R R6, SR_CgaCtaId ;  /* 0x0000000000067919 */ /* 0x000e620000008800 */
[----:B------:R-:W-:Y:S01]  /*ef00*/  R2UR UR10, R10 ;  /* 0x000000000a0a72ca */ /* 0x000fe200000e0000 */
[----:B------:R-:W-:Y:S01]  /*ef10*/  UIADD3 UR4, UP0, UR38, 0x470, URZ ;  /* 0x0000047026047890 */ /* 0x000fe2000ff1e03f */
[----:B------:R-:W-:Y:S01]  /*ef20*/  PLOP3.LUT P0, PT, PT, PT, PT, 0x80, 0x0 ;  /* 0x000000000000781c */ /* 0x000fe20003f0f070 */
[----:B------:R-:W-:Y:S01]  /*ef30*/  VIADD R2, R2, 0x36850 ;  /* 0x0003685002027836 */ /* 0x000fe20000000000 */
[----:B------:R-:W-:Y:S01]  /*ef40*/  UMOV UR6, 0x30000 ;  /* 0x0003000000067882 */ /* 0x000fe20000000000 */
[----:B------:R-:W-:Y:S01]  /*ef50*/  UIADD3.X UR5, URZ, UR39, URZ, UP0, !UPT ;  /* 0x000000273f057290 */ /* 0x000fe200087fe43f */
[----:B0-----:R-:W-:-:S05]  /*ef60*/  LOP3.LUT R3, R3, 0x1, RZ, 0xc0, !PT ;  /* 0x0000000103037812 */ /* 0x001fca00078ec0ff */
[----:B------:R-:W-:Y:S01]  /*ef70*/  IMAD R3, R3, 0xe00, RZ ;  /* 0x00000e0003037824 */ /* 0x000fe200078e02ff */
[----:B-1----:R-:W-:-:S03]  /*ef80*/  LOP3.LUT R6, R6, 0x1, RZ, 0xc0, !PT ;  /* 0x0000000106067812 */ /* 0x002fc600078ec0ff */
[----:B------:R-:W-:Y:S02]  /*ef90*/  IMAD R3, R19, 0x5400, R3 ;  /* 0x0000540013037824 */ /* 0x000fe400078e0203 */
[----:B------:R-:W-:-:S03]  /*efa0*/  IMAD R6, R6, 0x38, RZ ;  /* 0x0000003806067824 */ /* 0x000fc600078e02ff */
[----:B------:R-:W-:Y:S01]  /*efb0*/  LEA R3, R3, UR36, 0x1 ;  /* 0x0000002403037c11 */ /* 0x000fe2000f8e08ff */
[----:B------:R-:W-:Y:S01]  /*efc0*/  UMOV UR14, 0x0 ;  /* 0x00000000000e7882 */ /* 0x000fe20000000000 */
[----:B------:R-:W-:Y:S01]  /*efd0*/  UMOV UR15, 0x14f00000 ;  /* 0x14f00000000f7882 */ /* 0x000fe20000000000 */
[----:B--2---:R-:W-:Y:S02]  /*efe0*/  IMAD R5, R5, 0x70, R6 ;  /* 0x0000007005057824 */ /* 0x004fe400078e0206 */
[----:B------:R-:W-:-:S07]  /*eff0*/  VIADD R6, R3, 0x400 ;  /* 0x0000040003067836 */ /* 0x000fce0000000000 */
.L_x_256:
        /* <DEDUP_REMOVED lines=10> */
[----:B------:R-:W-:Y:S01]  /*f0a0*/  R2UR UR10, R12 ;  /* 0x000000000c0a72ca */ /* 0x000fe200000e0000 */
[----:B------:R-:W-:Y:S01]  /*f0b0*/  VIADD R6, R3, 0x3c00 ;  /* 0x00003c0003067836 */ /* 0x000fe20000000000 */
[----:B------:R-:W-:Y:S01]  /*f0c0*/  PLOP3.LUT P0, PT, PT, PT, PT, 0x80, 0x0 ;  /* 0x000000000000781c */ /* 0x000fe20003f0f070 */
[----:B------:R-:W-:Y:S01]  /*f0d0*/  UMOV UR6, 0x30000 ;  /* 0x0003000000067882 */ /* 0x000fe20000000000 */
[----:B------:R-:W-:Y:S01]  /*f0e0*/  UMOV UR14, 0x0 ;  /* 0x00000000000e7882 */ /* 0x000fe20000000000 */
[----:B------:R-:W-:-:S10]  /*f0f0*/  UMOV UR15, 0x14f00000 ;  /* 0x14f00000000f7882 */ /* 0x000fd40000000000 */
.L_x_257:
        /* <DEDUP_REMOVED lines=16> */
.L_x_258:
        /* <DEDUP_REMOVED lines=10> */
[----:B------:R0:W-:Y:S01]  /*f2a0*/  STL [R1+0x4], R0 ;  /* 0x0000040001007387 */ /* 0x0001e20000100800 */
[----:B------:R-:W-:-:S07]  /*f2b0*/  IMAD.MOV.U32 R17, RZ, RZ, R4 ;  /* 0x000000ffff117224 */ /* 0x000fce00078e0004 */
.L_x_241:
[----:B------:R-:W-:Y:S05]  /*f2c0*/  BSYNC B0 ;  /* 0x0000000000007941 */ /* 0x000fea0003800000 */
.L_x_240:
[----:B0-----:R-:W3:Y:S01]  /*f2d0*/  LDL.LU R0, [R1+0x24] ;  /* 0x0000240001007983 */ /* 0x001ee20000300800 */
[----:B------:R-:W-:-:S03]  /*f2e0*/  MOV R19, R7 ;  /* 0x0000000700137202 */ /* 0x000fc60000000f00 */
[----:B------:R1:W-:Y:S02]  /*f2f0*/  STL [R1], R9 ;  /* 0x0000000901007387 */ /* 0x0003e40000100800 */
[----:B-1-3--:R-:W-:-:S07]  /*f300*/  VIADD R0, R0, 0xfffffffd ;  /* 0xfffffffd00007836 */ /* 0x00afce0000000000 */
.L_x_239:
[----:B------:R-:W3:Y:S01]  /*f310*/  LDL.LU R2, [R1+0x20] ;  /* 0x0000200001027983 */ /* 0x000ee20000300800 */
[----:B------:R-:W-:Y:S01]  /*f320*/  IMAD.MOV R8, RZ, RZ, -R8 ;  /* 0x000000ffff087224 */ /* 0x000fe200078e0a08 */
[----:B------:R-:W-:Y:S04]  /*f330*/  BSSY B0, `(.L_x_238) ;  /* 0x0000194000007945 */ /* 0x000fe80003800000 */
[----:B---3--:R-:W-:-:S13]  /*f340*/  ISETP.NE.AND P0, PT, R2, R8, PT ;  /* 0x000000080200720c */ /* 0x008fda0003f05270 */
[----:B------:R-:W-:Y:S05]  /*f350*/  @!P0 BRA `(.L_x_259) ;  /* 0x0000001800448947 */ /* 0x000fea0003800000 */
[----:B0-----:R-:W-:-:S07]  /*f360*/  IMAD.MOV.U32 R6, RZ, RZ, R17 ;  /* 0x000000ffff067224 */ /* 0x001fce00078e0011 */
.L_x_298:
[----:B------:R-:W3:Y:S01]  /*f370*/  LDL R2, [R1] ;  /* 0x0000000001027983 */ /* 0x000ee20000100800 */
[----:B------:R-:W-:Y:S01]  /*f380*/  LOP3.LUT P1, RZ, R18, 0x8, RZ, 0xc0, !PT ;  /* 0x0000000812ff7812 */ /* 0x000fe2000782c0ff */
[----:B------:R-:W-:Y:S01]  /*f390*/  VIADD R4, R19, 0x1 ;  /* 0x0000000113047836 */ /* 0x000fe20000000000 */
[----:B------:R-:W-:Y:S04]  /*f3a0*/  BSSY B1, `(.L_x_260) ;  /* 0x00000c3000017945 */ /* 0x000fe80003800000 */
[----:B------:R-:W-:-:S04]  /*f3b0*/  ISETP.NE.AND P0, PT, R4, 0x2, PT ;  /* 0x000000020400780c */ /* 0x000fc80003f05270 */
[----:B--2---:R-:W-:Y:S02]  /*f3c0*/  SEL R5, RZ, 0x1, P0 ;  /* 0x00000001ff057807 */ /* 0x004fe40000000000 */
[----:B------:R-:W-:Y:S02]  /*f3d0*/  SEL R4, R4, RZ, P0 ;  /* 0x000000ff04047207 */ /* 0x000fe40000000000 */
[----:B---3--:R-:W-:Y:S01]  /*f3e0*/  LOP3.LUT R5, R2, R5, RZ, 0x3c, !PT ;  /* 0x0000000502057212 */ /* 0x008fe200078e3cff */
[----:B01----:R-:W-:Y:S06]  /*f3f0*/  @!P1 BRA `(.L_x_261) ;  /* 0x0000000800f49947 */ /* 0x003fec0003800000 */
[----:B------:R-:W-:Y:S01]  /*f400*/  LOP3.LUT P1, RZ, R18, 0x4, RZ, 0xc0, !PT ;  /* 0x0000000412ff7812 */ /* 0x000fe2000782c0ff */
[----:B------:R-:W-:-:S12]  /*f410*/  IMAD.MOV.U32 R8, RZ, RZ, R0 ;  /* 0x000000ffff087224 */ /* 0x000fd800078e0000 */
[----:B------:R-:W-:Y:S05]  /*f420*/  @!P1 BRA `(.L_x_262) ;  /* 0x0000000000509947 */ /* 0x000fea0003800000 */
[----:B------:R-:W2:Y:S01]  /*f430*/  LDL R10, [R1+0xc] ;  /* 0x00000c00010a7983 */ /* 0x000ea20000100800 */
[----:B------:R-:W0:Y:S01]  /*f440*/  LDC R7, c[0x0][0x43c] ;  /* 0x00010f00ff077b82 */ /* 0x000e220000000800 */
[----:B------:R-:W-:Y:S02]  /*f450*/  ULDC.64 UR4, c[0x0][0x428] ;  /* 0x00010a0000047ab9 */ /* 0x000fe40000000a00 */
[----:B------:R-:W3:Y:S01]  /*f460*/  LDL R9, [R1+0x8] ;  /* 0x0000080001097983 */ /* 0x000ee20000100800 */
[----:B0-----:R-:W-:-:S13]  /*f470*/  ISETP.NE.AND P0, PT, R7, 0x1, PT ;  /* 0x000000010700780c */ /* 0x001fda0003f05270 */
[----:B------:R-:W0:Y:S02]  /*f480*/  @P0 LDC.64 R2, c[0x0][0x440] ;  /* 0x00011000ff020b82 */ /* 0x000e240000000a00 */
[----:B0-----:R-:W-:-:S04]  /*f490*/  @P0 IMAD.HI.U32 R6, R0, R2, RZ ;  /* 0x0000000200060227 */ /* 0x001fc800078e00ff */
[----:B------:R-:W-:Y:S01]  /*f4a0*/  IMAD.MOV.U32 R2, RZ, RZ, R0 ;  /* 0x000000ffff027224 */ /* 0x000fe200078e0000 */
[----:B------:R-:W-:-:S04]  /*f4b0*/  @P0 SHF.R.U32.HI R2, RZ, R3, R6 ;  /* 0x00000003ff020219 */ /* 0x000fc80000011606 */
[--C-:B------:R-:W-:Y:S01]  /*f4c0*/  SHF.R.S32.HI R3, RZ, 0x1f, R2.reuse ;  /* 0x0000001fff037819 */ /* 0x100fe20000011402 */
[----:B------:R-:W-:-:S04]  /*f4d0*/  IMAD.MOV R8, RZ, RZ, -R2 ;  /* 0x000000ffff087224 */ /* 0x000fc800078e0a02 */
[----:B------:R-:W-:Y:S02]  /*f4e0*/  IMAD R8, R7, R8, R0 ;  /* 0x0000000807087224 */ /* 0x000fe400078e0200 */
[----:B--2---:R-:W-:-:S04]  /*f4f0*/  IMAD R6, R10, UR4, RZ ;  /* 0x000000040a067c24 */ /* 0x004fc8000f8e02ff */
[C---:B---3--:R-:W-:Y:S02]  /*f500*/  IMAD R6, R9.reuse, UR5, R6 ;  /* 0x0000000509067c24 */ /* 0x048fe4000f8e0206 */
[----:B------:R-:W-:Y:S01]  /*f510*/  IMAD.WIDE.U32 R2, R9, UR4, R2 ;  /* 0x0000000409027c25 */ /* 0x000fe2000f8e0002 */
[----:B------:R-:W-:-:S03]  /*f520*/  ULDC.64 UR4, c[0x0][0x418] ;  /* 0x0001060000047ab9 */ /* 0x000fc60000000a00 */
[----:B------:R-:W-:Y:S01]  /*f530*/  IMAD.IADD R3, R6, 0x1, R3 ;  /* 0x0000000106037824 */ /* 0x000fe200078e0203 */
[----:B------:R-:W-:-:S04]  /*f540*/  LEA R6, P0, R2, UR4, 0x2 ;  /* 0x0000000402067c11 */ /* 0x000fc8000f8010ff */
[----:B------:R-:W-:-:S05]  /*f550*/  LEA.HI.X R7, R2, UR5, R3, 0x2, P0 ;  /* 0x0000000502077c11 */ /* 0x000fca00080f1403 */
[----:B------:R0:W5:Y:S04]  /*f560*/  LDG.E R6, desc[UR60][R6.64] ;  /* 0x0000003c06067981 */ /* 0x000168000c1e1900 */
.L_x_262:
[----:B------:R-:W-:Y:S01]  /*f570*/  LEA R3, R4, UR36, 0x3 ;  /* 0x0000002404037c11 */ /* 0x000fe2000f8e18ff */
[----:B------:R-:W-:Y:S01]  /*f580*/  BSSY B2, `(.L_x_263) ;  /* 0x0000004000027945 */ /* 0x000fe20003800000 */
[----:B------:R-:W-:-:S04]  /*f590*/  SHF.L.U32 R2, R5, 0x1f, RZ ;  /* 0x0000001f05027819 */ /* 0x000fc800000006ff */
[----:B------:R-:W1:Y:S02]  /*f5a0*/  SYNCS.PHASECHK.TRANS64.TRYWAIT P0, [R3+URZ+0x36840], R2 ;  /* 0x03684002030075a7 */ /* 0x000e64000800017f */
[----:B-1----:R-:W-:Y:S05]  /*f5b0*/  @!P0 BRA `(.L_x_264) ;  /* 0x0000003000248947 */ /* 0x002fea0003800000 */
.L_x_350:
[----:B------:R-:W-:Y:S05]  /*f5c0*/  BSYNC B2 ;  /* 0x0000000000027941 */ /* 0x000fea0003800000 */
.L_x_263:
[----:B0-----:R-:W2:Y:S01]  /*f5d0*/  LDL R7, [R1+0x18] ;  /* 0x0000180001077983 */ /* 0x001ea20000100800 */
        /* <DEDUP_REMOVED lines=9> */
.L_x_265:
[----:B------:R-:W-:Y:S01]  /*f670*/  LOP3.LUT P0, RZ, R18, 0x2, RZ, 0xc0, !PT ;  /* 0x0000000212ff7812 */ /* 0x000fe2000780c0ff */
[----:B------:R-:W-:-:S12]  /*f680*/  BSSY B2, `(.L_x_266) ;  /* 0x0000003000027945 */ /* 0x000fd80003800000 */
[----:B------:R-:W-:Y:S05]  /*f690*/  @P0 BRA `(.L_x_267) ;  /* 0x0000000000040947 */ /* 0x000fea0003800000 */
[----:B------:R-:W-:Y:S01]  /*f6a0*/  BPT.TRAP 0x1 ;  /* 0x000000040000795c */ /* 0x000fe20000300000 */
.L_x_267:
[----:B------:R-:W-:Y:S05]  /*f6b0*/  BSYNC B2 ;  /* 0x0000000000027941 */ /* 0x000fea0003800000 */
.L_x_266:
        /* <DEDUP_REMOVED lines=19> */
.L_x_268:
        /* <DEDUP_REMOVED lines=17> */
.L_x_269:
        /* <DEDUP_REMOVED lines=17> */
.L_x_270:
        /* <DEDUP_REMOVED lines=16> */
.L_x_351:
[----:B------:R-:W-:Y:S05]  /*fb10*/  BSYNC B2 ;  /* 0x0000000000027941 */ /* 0x000fea0003800000 */
.L_x_271:
[----:B------:R-:W1:Y:S02]  /*fb20*/  S2R R7, SR_TID.X ;  /* 0x0000000000077919 */ /* 0x000e640000002100 */
[----:B-1----:R-:W-:-:S04]  /*fb30*/  LOP3.LUT R7, R7, 0x7f, RZ, 0xc0, !PT ;  /* 0x0000007f07077812 */ /* 0x002fc800078ec0ff */
[----:B------:R-:W-:-:S13]  /*fb40*/  ISETP.NE.AND P0, PT, R7, RZ, PT ;  /* 0x000000ff0700720c */ /* 0x000fda0003f05270 */
[----:B0-----:R-:W-:-:S04]  /*fb50*/  @!P0 IMAD.MOV.U32 R3, RZ, RZ, 0xa800 ;  /* 0x0000a800ff038424 */ /* 0x001fc800078e00ff */
[----:B------:R0:W-:Y:S01]  /*fb60*/  @!P0 SYNCS.ARRIVE.TRANS64 RZ, [R2+URZ+0x36850], R3 ;  /* 0x0368500302ff89a7 */ /* 0x0001e2000800003f */
[----:B------:R-:W-:Y:S05]  /*fb70*/  @P1 BRA `(.L_x_273) ;  /* 0x0000000000041947 */ /* 0x000fea0003800000 */
[----:B------:R-:W-:Y:S01]  /*fb80*/  BPT.TRAP 0x1 ;  /* 0x000000040000795c */ /* 0x000fe20000300000 */
.L_x_273:
[----:B------:R-:W-:Y:S01]  /*fb90*/  LOP3.LUT P0, RZ, R18, 0x2, RZ, 0xc0, !PT ;  /* 0x0000000212ff7812 */ /* 0x000fe2000780c0ff */
[----:B------:R-:W-:-:S12]  /*fba0*/  BSSY B2, `(.L_x_274) ;  /* 0x0000003000027945 */ /* 0x000fd80003800000 */
[----:B------:R-:W-:Y:S05]  /*fbb0*/  @P0 BRA `(.L_x_275) ;  /* 0x0000000000040947 */ /* 0x000fea0003800000 */
[----:B------:R-:W-:Y:S01]  /*fbc0*/  BPT.TRAP 0x1 ;  /* 0x000000040000795c */ /* 0x000fe20000300000 */
.L_x_275:
[----:B------:R-:W-:Y:S05]  /*fbd0*/  BSYNC B2 ;  /* 0x0000000000027941 */ /* 0x000fea0003800000 */
.L_x_274:
        /* <DEDUP_REMOVED lines=19> */
.L_x_276:
        /* <DEDUP_REMOVED lines=16> */
.L_x_277:
        /* <DEDUP_REMOVED lines=16> */
.L_x_278:
        /* <DEDUP_REMOVED lines=12> */
.L_x_261:
[----:B------:R-:W-:Y:S05]  /*ffd0*/  BSYNC B1 ;  /* 0x0000000000017941 */ /* 0x000fea0003800000 */
.L_x_260:
[----:B------:R-:W-:Y:S01]  /*ffe0*/  VIADD R19, R4, 0x1 ;  /* 0x0000000104137836 */ /* 0x000fe20000000000 */
[----:B------:R-:W-:Y:S01]  /*fff0*/  LOP3.LUT P1, RZ, R18, 0x8, RZ, 0xc0, !PT ;  /* 0x0000000812ff7812 */ /* 0x000fe2000782c0ff */
[----:B------:R-:W-:Y:S03]  /*10000*/  BSSY B1, `(.L_x_279) ;  /* 0x00000c3000017945 */ /* 0x000fe60003800000 */
[----:B------:R-:W-:-:S04]  /*10010*/  ISETP.NE.AND P0, PT, R19, 0x2, PT ;  /* 0x000000021300780c */ /* 0x000fc80003f05270 */
[----:B------:R-:W-:Y:S02]  /*10020*/  SEL R2, RZ, 0x1, P0 ;  /* 0x00000001ff027807 */ /* 0x000fe40000000000 */
[----:B------:R-:W-:Y:S02]  /*10030*/  SEL R19, R19, RZ, P0 ;  /* 0x000000ff13137207 */ /* 0x000fe40000000000 */
[----:B------:R-:W-:-:S05]  /*10040*/  LOP3.LUT R9, R5, R2, RZ, 0x3c, !PT ;  /* 0x0000000205097212 */ /* 0x000fca00078e3cff */
[----:B------:R1:W-:Y:S01]  /*10050*/  STL [R1], R9 ;  /* 0x0000000901007387 */ /* 0x0003e20000100800 */
[----:B------:R-:W-:Y:S05]  /*10060*/  @!P1 BRA `(.L_x_280) ;  /* 0x0000000800f09947 */ /* 0x000fea0003800000 */
[----:B------:R-:W-:Y:S01]  /*10070*/  LOP3.LUT P1, RZ, R18, 0x4, RZ, 0xc0, !PT ;  /* 0x0000000412ff7812 */ /* 0x000fe2000782c0ff */
[----:B0-----:R-:W-:-:S12]  /*10080*/  VIADD R8, R0, 0xffffffff ;  /* 0xffffffff00087836 */ /* 0x001fd80000000000 */
        /* <DEDUP_REMOVED lines=21> */
.L_x_281:
[----:B------:R-:W-:Y:S01]  /*101e0*/  LEA R3, R19, UR36, 0x3 ;  /* 0x0000002413037c11 */ /* 0x000fe2000f8e18ff */
[----:B------:R-:W-:Y:S01]  /*101f0*/  BSSY B2, `(.L_x_282) ;  /* 0x0000004000027945 */ /* 0x000fe20003800000 */
[----:B------:R-:W-:-:S04]  /*10200*/  SHF.L.U32 R2, R9, 0x1f, RZ ;  /* 0x0000001f09027819 */ /* 0x000fc800000006ff */
[----:B------:R-:W2:Y:S02]  /*10210*/  SYNCS.PHASECHK.TRANS64.TRYWAIT P0, [R3+URZ+0x36840], R2 ;  /* 0x03684002030075a7 */ /* 0x000ea4000800017f */
[----:B--2---:R-:W-:Y:S05]  /*10220*/  @!P0 BRA `(.L_x_283) ;  /* 0x0000002400308947 */ /* 0x004fea0003800000 */
.L_x_352:
[----:B------:R-:W-:Y:S05]  /*10230*/  BSYNC B2 ;  /* 0x0000000000027941 */ /* 0x000fea0003800000 */
.L_x_282:
[----:B0-----:R-:W3:Y:S01]  /*10240*/  LDL R7, [R1+0x18] ;  /* 0x0000180001077983 */ /* 0x001ee20000100800 */
[----:B-1----:R-:W0:Y:S02]  /*10250*/  S2R R9, SR_TID.X ;  /* 0x0000000000097919 */ /* 0x002e240000002100 */
[----:B0-----:R-:W-:-:S04]  /*10260*/  LOP3.LUT R9, R9, 0x7f, RZ, 0xc0, !PT ;  /* 0x0000007f09097812 */ /* 0x001fc800078ec0ff */
[----:B------:R-:W-:-:S13]  /*10270*/  ISETP.NE.AND P0, PT, R9, RZ, PT ;  /* 0x000000ff0900720c */ /* 0x000fda0003f05270 */
[----:B--2---:R-:W-:-:S04]  /*10280*/  @!P0 IMAD.MOV.U32 R2, RZ, RZ, 0xa800 ;  /* 0x0000a800ff028424 */ /* 0x004fc800078e00ff */
[----:B------:R3:W-:Y:S02]  /*10290*/  @!P0 SYNCS.ARRIVE.TRANS64 RZ, [R3+URZ+0x36830], R2 ;  /* 0x0368300203ff89a7 */ /* 0x0007e4000800003f */
[----:B---3--:R-:W-:-:S04]  /*102a0*/  PRMT R2, R7, 0x9910, RZ ;  /* 0x0000991007027816 */ /* 0x008fc800000000ff */
[----:B------:R-:W-:-:S13]  /*102b0*/  ISETP.NE.AND P1, PT, R2, 0x2, PT ;  /* 0x000000020200780c */ /* 0x000fda0003f25270 */
[----:B------:R-:W-:Y:S05]  /*102c0*/  @P1 BRA `(.L_x_284) ;  /* 0x0000000000041947 */ /* 0x000fea0003800000 */
[----:B------:R-:W-:Y:S01]  /*102d0*/  BPT.TRAP 0x1 ;  /* 0x000000040000795c */ /* 0x000fe20000300000 */
.L_x_284:
[----:B------:R-:W-:Y:S01]  /*102e0*/  LOP3.LUT P0, RZ, R18, 0x2, RZ, 0xc0, !PT ;  /* 0x0000000212ff7812 */ /* 0x000fe2000780c0ff */
[----:B------:R-:W-:-:S12]  /*102f0*/  BSSY B2, `(.L_x_285) ;  /* 0x0000003000027945 */ /* 0x000fd80003800000 */
[----:B------:R-:W-:Y:S05]  /*10300*/  @P0 BRA `(.L_x_286) ;  /* 0x0000000000040947 */ /* 0x000fea0003800000 */
[----:B------:R-:W-:Y:S01]  /*10310*/  BPT.TRAP 0x1 ;  /* 0x000000040000795c */ /* 0x000fe20000300000 */
.L_x_286:
[----:B------:R-:W-:Y:S05]  /*10320*/  BSYNC B2 ;  /* 0x0000000000027941 */ /* 0x000fea0003800000 */
.L_x_285:
        /* <DEDUP_REMOVED lines=19> */
.L_x_287:
        /* <DEDUP_REMOVED lines=17> */
.L_x_288:
        /* <DEDUP_REMOVED lines=17> */
.L_x_289:
        /* <DEDUP_REMOVED lines=10> */
[----:B------:R-:W-:Y:S01]  /*10720*/  SHF.L.U32 R5, R5, 0x1f, RZ ;  /* 0x0000001f05057819 */ /* 0x000fe200000006ff */
[----:B------:R-:W-:Y:S01]  /*10730*/  BSSY B2, `(.L_x_290) ;  /* 0x0000004000027945 */ /* 0x000fe20003800000 */
[----:B------:R-:W-:-:S04]  /*10740*/  LEA R2, R4, UR36, 0x3 ;  /* 0x0000002404027c11 */ /* 0x000fc8000f8e18ff */
[----:B------:R-:W0:Y:S02]  /*10750*/  SYNCS.PHASECHK.TRANS64.TRYWAIT P0, [R2+URZ+0x36860], R5 ;  /* 0x03686005020075a7 */ /* 0x000e24000800017f */
[----:B0-----:R-:W-:Y:S05]  /*10760*/  @!P0 BRA `(.L_x_291) ;  /* 0x0000001c00f48947 */ /* 0x001fea0003800000 */
.L_x_353:
[----:B------:R-:W-:Y:S05]  /*10770*/  BSYNC B2 ;  /* 0x0000000000027941 */ /* 0x000fea0003800000 */
.L_x_290:
[----:B------:R-:W1:Y:S02]  /*10780*/  S2R R3, SR_TID.X ;  /* 0x0000000000037919 */ /* 0x000e640000002100 */
[----:B-1----:R-:W-:-:S04]  /*10790*/  LOP3.LUT R3, R3, 0x7f, RZ, 0xc0, !PT ;  /* 0x0000007f03037812 */ /* 0x002fc800078ec0ff */
[----:B------:R-:W-:-:S13]  /*107a0*/  ISETP.NE.AND P0, PT, R3, RZ, PT ;  /* 0x000000ff0300720c */ /* 0x000fda0003f05270 */
[----:B------:R-:W-:-:S04]  /*107b0*/  @!P0 IMAD.MOV.U32 R3, RZ, RZ, 0xa800 ;  /* 0x0000a800ff038424 */ /* 0x000fc800078e00ff */
[----:B------:R1:W-:Y:S01]  /*107c0*/  @!P0 SYNCS.ARRIVE.TRANS64 RZ, [R2+URZ+0x36850], R3 ;  /* 0x0368500302ff89a7 */ /* 0x0003e2000800003f */
[----:B------:R-:W-:Y:S05]  /*107d0*/  @P1 BRA `(.L_x_292) ;  /* 0x0000000000041947 */ /* 0x000fea0003800000 */
[----:B------:R-:W-:Y:S01]  /*107e0*/  BPT.TRAP 0x1 ;  /* 0x000000040000795c */ /* 0x000fe20000300000 */
.L_x_292:
[----:B------:R-:W-:Y:S01]  /*107f0*/  LOP3.LUT P0, RZ, R18, 0x2, RZ, 0xc0, !PT ;  /* 0x0000000212ff7812 */ /* 0x000fe2000780c0ff */
[----:B------:R-:W-:-:S12]  /*10800*/  BSSY B2, `(.L_x_293) ;  /* 0x0000003000027945 */ /* 0x000fd80003800000 */
[----:B------:R-:W-:Y:S05]  /*10810*/  @P0 BRA `(.L_x_294) ;  /* 0x0000000000040947 */ /* 0x000fea0003800000 */
[----:B------:R-:W-:Y:S01]  /*10820*/  BPT.TRAP 0x1 ;  /* 0x000000040000795c */ /* 0x000fe20000300000 */
.L_x_294:
[----:B------:R-:W-:Y:S05]  /*10830*/  BSYNC B2 ;  /* 0x0000000000027941 */ /* 0x000fea0003800000 */
.L_x_293:
[----:B0-----:R-:W2:Y:S01]  /*10840*/  LDL.LU R5, [R1+0x4] ;  /* 0x0000040001057983 */ /* 0x001ea20000300800 */
[----:B-1----:R-:W0:Y:S01]  /*10850*/  S2R R3, SR_CgaCtaId ;  /* 0x0000000000037919 */ /* 0x002e220000008800 */
        /* <DEDUP_REMOVED lines=17> */
.L_x_295:
        /* <DEDUP_REMOVED lines=16> */
.L_x_296:
        /* <DEDUP_REMOVED lines=16> */
.L_x_297:
        /* <DEDUP_REMOVED lines=12> */
.L_x_280:
[----:B------:R-:W-:Y:S05]  /*10c30*/  BSYNC B1 ;  /* 0x0000000000017941 */ /* 0x000fea0003800000 */
.L_x_279:
[C---:B------:R-:W-:Y:S01]  /*10c40*/  ISETP.GT.AND P0, PT, R0.reuse, 0x1, PT ;  /* 0x000000010000780c */ /* 0x040fe20003f04270 */
[----:B------:R-:W-:-:S12]  /*10c50*/  VIADD R0, R0, 0xfffffffe ;  /* 0xfffffffe00007836 */ /* 0x000fd80000000000 */
[----:B------:R-:W-:Y:S05]  /*10c60*/  @P0 BRA `(.L_x_298) ;  /* 0xffffffe400c00947 */ /* 0x000fea000383ffff */
.L_x_259:
[----:B------:R-:W-:Y:S05]  /*10c70*/  BSYNC B0 ;  /* 0x0000000000007941 */ /* 0x000fea0003800000 */
.L_x_238:
[----:B------:R-:W-:Y:S01]  /*10c80*/  LOP3.LUT P0, RZ, R18, 0x8, RZ, 0xc0, !PT ;  /* 0x0000000812ff7812 */ /* 0x000fe2000780c0ff */
[----:B------:R-:W-:-:S12]  /*10c90*/  BSSY B0, `(.L_x_299) ;  /* 0x0000055000007945 */ /* 0x000fd80003800000 */
[----:B------:R-:W-:Y:S05]  /*10ca0*/  @!P0 BRA `(.L_x_300) ;  /* 0x00000004004c8947 */ /* 0x000fea0003800000 */
[----:B-1----:R-:W3:Y:S01]  /*10cb0*/  LDL R2, [R1] ;  /* 0x0000000001027983 */ /* 0x002ee20000100800 */
[----:B------:R-:W-:Y:S01]  /*10cc0*/  LEA R0, R19, UR36, 0x3 ;  /* 0x0000002413007c11 */ /* 0x000fe2000f8e18ff */
[----:B------:R-:W-:Y:S01]  /*10cd0*/  BSSY B1, `(.L_x_301) ;  /* 0x0000004000017945 */ /* 0x000fe20003800000 */
[----:B---3--:R-:W-:-:S04]  /*10ce0*/  SHF.L.U32 R2, R2, 0x1f, RZ ;  /* 0x0000001f02027819 */ /* 0x008fc800000006ff */
[----:B------:R-:W1:Y:S02]  /*10cf0*/  SYNCS.PHASECHK.TRANS64.TRYWAIT P0, [R0+URZ+0x36860], R2 ;  /* 0x03686002000075a7 */ /* 0x000e64000800017f */
[----:B-1----:R-:W-:Y:S05]  /*10d00*/  @!P0 BRA `(.L_x_302) ;  /* 0x0000001800a08947 */ /* 0x002fea0003800000 */
.L_x_354:
[----:B------:R-:W-:Y:S05]  /*10d10*/  BSYNC B1 ;  /* 0x0000000000017941 */ /* 0x000fea0003800000 */
.L_x_301:
[----:B------:R-:W3:Y:S01]  /*10d20*/  LDL R3, [R1+0x18] ;  /* 0x0000180001037983 */ /* 0x000ee20000100800 */
[----:B------:R-:W4:Y:S02]  /*10d30*/  S2R R4, SR_TID.X ;  /* 0x0000000000047919 */ /* 0x000f240000002100 */
[----:B----4-:R-:W-:-:S04]  /*10d40*/  LOP3.LUT R4, R4, 0x7f, RZ, 0xc0, !PT ;  /* 0x0000007f04047812 */ /* 0x010fc800078ec0ff */
[----:B------:R-:W-:-:S13]  /*10d50*/  ISETP.NE.AND P0, PT, R4, RZ, PT ;  /* 0x000000ff0400720c */ /* 0x000fda0003f05270 */
[----:B-1----:R-:W-:-:S04]  /*10d60*/  @!P0 IMAD.MOV.U32 R2, RZ, RZ, 0xa800 ;  /* 0x0000a800ff028424 */ /* 0x002fc800078e00ff */
[----:B------:R3:W-:Y:S02]  /*10d70*/  @!P0 SYNCS.ARRIVE.TRANS64 RZ, [R0+URZ+0x36850], R2 ;  /* 0x0368500200ff89a7 */ /* 0x0007e4000800003f */
[----:B---3--:R-:W-:-:S04]  /*10d80*/  PRMT R2, R3, 0x9910, RZ ;  /* 0x0000991003027816 */ /* 0x008fc800000000ff */
[----:B------:R-:W-:-:S13]  /*10d90*/  ISETP.NE.AND P0, PT, R2, 0x2, PT ;  /* 0x000000020200780c */ /* 0x000fda0003f05270 */
[----:B------:R-:W-:Y:S05]  /*10da0*/  @P0 BRA `(.L_x_303) ;  /* 0x0000000000040947 */ /* 0x000fea0003800000 */
[----:B------:R-:W-:Y:S01]  /*10db0*/  BPT.TRAP 0x1 ;  /* 0x000000040000795c */ /* 0x000fe20000300000 */
.L_x_303:
[----:B------:R-:W-:Y:S01]  /*10dc0*/  LOP3.LUT P0, RZ, R18, 0x2, RZ, 0xc0, !PT ;  /* 0x0000000212ff7812 */ /* 0x000fe2000780c0ff */
[----:B------:R-:W-:-:S12]  /*10dd0*/  BSSY B1, `(.L_x_304) ;  /* 0x0000003000017945 */ /* 0x000fd80003800000 */
[----:B------:R-:W-:Y:S05]  /*10de0*/  @P0 BRA `(.L_x_305) ;  /* 0x0000000000040947 */ /* 0x000fea0003800000 */
[----:B------:R-:W-:Y:S01]  /*10df0*/  BPT.TRAP 0x1 ;  /* 0x000000040000795c */ /* 0x000fe20000300000 */
.L_x_305:
[----:B------:R-:W-:Y:S05]  /*10e00*/  BSYNC B1 ;  /* 0x0000000000017941 */ /* 0x000fea0003800000 */
.L_x_304:
[----:B------:R-:W3:Y:S01]  /*10e10*/  LDL R3, [R1+0x4] ;  /* 0x0000040001037983 */ /* 0x000ee20000100800 */
[----:B------:R-:W1:Y:S01]  /*10e20*/  S2R R2, SR_CgaCtaId ;  /* 0x0000000000027919 */ /* 0x000e620000008800 */
[----:B------:R-:W4:Y:S01]  /*10e30*/  S2R R4, SR_CgaCtaId ;  /* 0x0000000000047919 */ /* 0x000f220000008800 */
[----:B------:R-:W-:Y:S01]  /*10e40*/  UIADD3 UR4, UP0, UR38, 0x470, URZ ;  /* 0x0000047026047890 */ /* 0x000fe2000ff1e03f */
[----:B------:R-:W-:Y:S01]  /*10e50*/  PLOP3.LUT P0, PT, PT, PT, PT, 0x80, 0x0 ;  /* 0x000000000000781c */ /* 0x000fe20003f0f070 */
[----:B------:R-:W-:Y:S01]  /*10e60*/  VIADD R0, R0, 0x36850 ;  /* 0x0003685000007836 */ /* 0x000fe20000000000 */
[----:B------:R-:W-:Y:S01]  /*10e70*/  UMOV UR6, 0x30000 ;  /* 0x0003000000067882 */ /* 0x000fe20000000000 */
[----:B------:R-:W-:Y:S01]  /*10e80*/  UIADD3.X UR5, URZ, UR39, URZ, UP0, !UPT ;  /* 0x000000273f057290 */ /* 0x000fe200087fe43f */
[----:B-1----:R-:W-:Y:S02]  /*10e90*/  LOP3.LUT R2, R2, 0x1, RZ, 0xc0, !PT ;  /* 0x0000000102027812 */ /* 0x002fe400078ec0ff */
[----:B----4-:R-:W-:-:S03]  /*10ea0*/  LOP3.LUT R4, R4, 0x1, RZ, 0xc0, !PT ;  /* 0x0000000104047812 */ /* 0x010fc600078ec0ff */
[----:B------:R-:W-:-:S04]  /*10eb0*/  IMAD R2, R2, 0xe00, RZ ;  /* 0x00000e0002027824 */ /* 0x000fc800078e02ff */
[----:B------:R-:W-:Y:S02]  /*10ec0*/  IMAD R2, R19, 0x5400, R2 ;  /* 0x0000540013027824 */ /* 0x000fe400078e0202 */
[----:B------:R-:W-:-:S03]  /*10ed0*/  IMAD R4, R4, 0x38, RZ ;  /* 0x0000003804047824 */ /* 0x000fc600078e02ff */
[----:B------:R-:W-:Y:S01]  /*10ee0*/  LEA R2, R2, UR36, 0x1 ;  /* 0x0000002402027c11 */ /* 0x000fe2000f8e08ff */
[----:B------:R-:W-:Y:S01]  /*10ef0*/  UMOV UR14, 0x0 ;  /* 0x00000000000e7882 */ /* 0x000fe20000000000 */
[----:B------:R-:W-:Y:S01]  /*10f00*/  UMOV UR15, 0x14f00000 ;  /* 0x14f00000000f7882 */ /* 0x000fe20000000000 */
[----:B------:R-:W-:Y:S01]  /*10f10*/  UMOV UR10, URZ ;  /* 0x0000003f000a7c82 */ /* 0x000fe20008000000 */
[----:B---3--:R-:W-:Y:S02]  /*10f20*/  IMAD R3, R3, 0x70, R4 ;  /* 0x0000007003037824 */ /* 0x008fe400078e0204 */
[----:B------:R-:W-:-:S07]  /*10f30*/  VIADD R4, R2, 0x400 ;  /* 0x0000040002047836 */ /* 0x000fce0000000000 */
.L_x_306:
        /* <DEDUP_REMOVED lines=9> */
[----:B-1----:R-:W-:Y:S05]  /*10fd0*/  @P0 BRA.U.ANY `(.L_x_306) ;  /* 0xfffffffd00d80947 */ /* 0x002fea000393ffff */
[----:B------:R-:W-:Y:S01]  /*10fe0*/  PLOP3.LUT P0, PT, PT, PT, PT, 0x80, 0x0 ;  /* 0x000000000000781c */ /* 0x000fe20003f0f070 */
[----:B------:R-:W-:Y:S01]  /*10ff0*/  VIADD R4, R2, 0x3c00 ;  /* 0x00003c0002047836 */ /* 0x000fe20000000000 */
[----:B------:R-:W-:Y:S01]  /*11000*/  UMOV UR6, 0x30000 ;  /* 0x0003000000067882 */ /* 0x000fe20000000000 */
[----:B------:R-:W-:Y:S01]  /*11010*/  UMOV UR14, 0x0 ;  /* 0x00000000000e7882 */ /* 0x000fe20000000000 */
[----:B------:R-:W-:Y:S01]  /*11020*/  UMOV UR15, 0x14f00000 ;  /* 0x14f00000000f7882 */ /* 0x000fe20000000000 */
[----:B------:R-:W-:-:S08]  /*11030*/  UMOV UR10, 0x40 ;  /* 0x00000040000a7882 */ /* 0x000fd00000000000 */
.L_x_307:
        /* <DEDUP_REMOVED lines=16> */
.L_x_308:
        /* <DEDUP_REMOVED lines=9> */
[----:B---3--:R-:W-:Y:S05]  /*111d0*/  @P0 BRA.U.ANY `(.L_x_308) ;  /* 0xfffffffd00d80947 */ /* 0x008fea000393ffff */
.L_x_300:
[----:B------:R-:W-:Y:S05]  /*111e0*/  BSYNC B0 ;  /* 0x0000000000007941 */ /* 0x000fea0003800000 */
.L_x_299:
[----:B0-----:R-:W3:Y:S01]  /*111f0*/  LDL.LU R6, [R1+0x28] ;  /* 0x0000280001067983 */ /* 0x001ee20000300800 */
[----:B------:R-:W-:Y:S01]  /*11200*/  IADD3 R19, R19, 0x1, RZ ;  /* 0x0000000113137810 */ /* 0x000fe20007ffe0ff */
[----:B------:R-:W-:Y:S02]  /*11210*/  ULDC UR4, c[0x0][0xc34] ;  /* 0x00030d0000047ab9 */ /* 0x000fe40000000800 */
[----:B--2---:R-:W2:Y:S04]  /*11220*/  LDL.LU R5, [R1] ;  /* 0x0000000001057983 */ /* 0x004ea80000300800 */
[----:B------:R-:W4:Y:S01]  /*11230*/  LDL.LU R4, [R1+0x34] ;  /* 0x0000340001047983 */ /* 0x000f220000300800 */
[----:B------:R-:W-:-:S04]  /*11240*/  ISETP.NE.AND P0, PT, R19, 0x2, PT ;  /* 0x000000021300780c */ /* 0x000fc80003f05270 */
[----:B-1----:R-:W-:Y:S02]  /*11250*/  SEL R0, RZ, 0x1, P0 ;  /* 0x00000001ff007807 */ /* 0x002fe40000000000 */
[----:B------:R-:W-:Y:S01]  /*11260*/  SEL R19, R19, RZ, P0 ;  /* 0x000000ff13137207 */ /* 0x000fe20000000000 */
[----:B---3--:R-:W-:Y:S01]  /*11270*/  VIADD R6, R6, UR37 ;  /* 0x0000002506067c36 */ /* 0x008fe20008000000 */
[----:B--2---:R-:W-:-:S04]  /*11280*/  LOP3.LUT R5, R5, R0, RZ, 0x3c, !PT ;  /* 0x0000000005057212 */ /* 0x004fc800078e3cff */
[----:B------:R0:W-:Y:S01]  /*11290*/  STL [R1+0x28], R6 ;  /* 0x0000280601007387 */ /* 0x0001e20000100800 */
[----:B------:R-:W-:Y:S01]  /*112a0*/  ISETP.GE.AND P1, PT, R6, UR4, PT ;  /* 0x0000000406007c0c */ /* 0x000fe2000bf26270 */
[----:B----4-:R-:W-:-:S05]  /*112b0*/  VIADD R4, R4, 0x1 ;  /* 0x0000000104047836 */ /* 0x010fca0000000000 */
[----:B------:R0:W-:Y:S04]  /*112c0*/  STL [R1+0x34], R4 ;  /* 0x0000340401007387 */ /* 0x0001e80000100800 */
[----:B------:R0:W-:Y:S03]  /*112d0*/  STL [R1], R5 ;  /* 0x0000000501007387 */ /* 0x0001e60000100800 */
[----:B------:R-:W-:Y:S05]  /*112e0*/  @!P1 BRA `(.L_x_309) ;  /* 0xffffffb8006c9947 */ /* 0x000fea000383ffff */
[----:B------:R-:W-:-:S07]  /*112f0*/  LOP3.LUT R2, R4, 0x1, RZ, 0xc, !PT ;  /* 0x0000000104027812 */ /* 0x000fce00078e0cff */
.L_x_221:
[----:B0-----:R-:W0:Y:S01]  /*11300*/  S2R R3, SR_CgaCtaId ;  /* 0x0000000000037919 */ /* 0x001e220000008800 */
[----:B------:R-:W-:Y:S01]  /*11310*/  MOV R0, 0x400 ;  /* 0x0000040000007802 */ /* 0x000fe20000000f00 */
[----:B------:R-:W-:Y:S03]  /*11320*/  BSSY B0, `(.L_x_310) ;  /* 0x0000005000007945 */ /* 0x000fe60003800000 */
[----:B0-----:R-:W-:Y:S02]  /*11330*/  LEA R0, R3, R0, 0x18 ;  /* 0x0000000003007211 */ /* 0x001fe400078ec0ff */
[----:B------:R-:W-:-:S04]  /*11340*/  SHF.L.U32 R3, R2, 0x1f, RZ ;  /* 0x0000001f02037819 */ /* 0x000fc800000006ff */
[----:B------:R-:W0:Y:S02]  /*11350*/  SYNCS.PHASECHK.TRANS64.TRYWAIT P0, [R0+URZ+0x36820], R3 ;  /* 0x03682003000075a7 */ /* 0x000e24000800017f */
[----:B0-----:R-:W-:Y:S05]  /*11360*/  @!P0 BRA `(.L_x_311) ;  /* 0x00000014001c8947 */ /* 0x001fea0003800000 */
.L_x_355:
[----:B------:R-:W-:Y:S05]  /*11370*/  BSYNC B0 ;  /* 0x0000000000007941 */ /* 0x000fea0003800000 */
.L_x_310:
[----:B------:R-:W-:-:S03]  /*11380*/  UMOV UR4, 0xffffffff ;  /* 0xffffffff00047882 */ /* 0x000fc60000000000 */
[----:B------:R-:W-:Y:S05]  /*11390*/  BRA.DIV UR4, `(.L_x_312) ;  /* 0x0000001604247947 */ /* 0x000fea000b800000 */
[----:B------:R-:W1:Y:S02]  /*113a0*/  S2R R2, SR_TID.X ;  /* 0x0000000000027919 */ /* 0x000e640000002100 */
[----:B-1----:R-:W-:-:S04]  /*113b0*/  SHF.R.U32.HI R2, RZ, 0x5, R2 ;  /* 0x00000005ff027819 */ /* 0x002fc80000011602 */
[----:B------:R-:W-:-:S05]  /*113c0*/  LOP3.LUT R2, R2, 0x3, RZ, 0xc0, !PT ;  /* 0x0000000302027812 */ /* 0x000fca00078ec0ff */
[----:B------:R1:W2:Y:S02]  /*113d0*/  SHFL.IDX PT, R14, R2, RZ, 0x1f ;  /* 0x00001fff020e7589 */ /* 0x0002a400000e0000 */
.L_x_358:
[----:B--2---:R-:W-:Y:S01]  /*113e0*/  ISETP.NE.AND P0, PT, R14, RZ, PT ;  /* 0x000000ff0e00720c */ /* 0x004fe20003f05270 */
[----:B------:R-:W-:-:S12]  /*113f0*/  BSSY B0, `(.L_x_313) ;  /* 0x0000025000007945 */ /* 0x000fd80003800000 */
[----:B------:R-:W-:Y:S05]  /*11400*/  @P0 BRA `(.L_x_314) ;  /* 0x00000000008c0947 */ /* 0x000fea0003800000 */
[----:B------:R-:W-:-:S03]  /*11410*/  UMOV UR4, 0xffffffff ;  /* 0xffffffff00047882 */ /* 0x000fc60000000000 */
[----:B------:R-:W-:Y:S05]  /*11420*/  BRA.DIV UR4, `(.L_x_315) ;  /* 0x0000001604347947 */ /* 0x000fea000b800000 */
[----:B------:R-:W-:-:S13]  /*11430*/  ELECT P6, URZ, PT ;  /* 0x00000000003f782f */ /* 0x000fda00038c0000 */
.L_x_361:
[----:B------:R-:W-:Y:S05]  /*11440*/  @!P6 BRA `(.L_x_314) ;  /* 0x00000000007ce947 */ /* 0x000fea0003800000 */
[----:B-1----:R-:W2:Y:S02]  /*11450*/  LDL.LU R2, [R1+0x2c] ;  /* 0x00002c0001027983 */ /* 0x002ea40000300800 */
[----:B--2---:R-:W-:-:S04]  /*11460*/  LOP3.LUT R2, R2, 0x2, RZ, 0xfc, !PT ;  /* 0x0000000202027812 */ /* 0x004fc800078efcff */
[----:B------:R-:W-:-:S13]  /*11470*/  ISETP.NE.AND P2, PT, R2, 0x3, PT ;  /* 0x000000030200780c */ /* 0x000fda0003f45270 */
[----:B------:R-:W-:Y:S05]  /*11480*/  @!P2 BRA `(.L_x_316) ;  /* 0x000000000004a947 */ /* 0x000fea0003800000 */
[----:B------:R-:W-:Y:S01]  /*11490*/  BPT.TRAP 0x1 ;  /* 0x000000040000795c */ /* 0x000fe20000300000 */
.L_x_316:
[----:B------:R-:W2:Y:S01]  /*114a0*/  LDL.LU R7, [R1] ;  /* 0x0000000001077983 */ /* 0x000ea20000300800 */
[----:B------:R-:W-:Y:S02]  /*114b0*/  VIADD R2, R0, 0x36840 ;  /* 0x0003684000027836 */ /* 0x000fe40000000000 */
[C---:B0-----:R-:W-:Y:S02]  /*114c0*/  VIADD R3, R19.reuse, 0x1 ;  /* 0x0000000113037836 */ /* 0x041fe40000000000 */
[----:B------:R-:W-:-:S03]  /*114d0*/  IMAD R6, R19, 0x8, R2 ;  /* 0x0000000813067824 */ /* 0x000fc600078e0202 */
[----:B------:R-:W-:-:S04]  /*114e0*/  ISETP.NE.AND P1, PT, R3, 0x2, PT ;  /* 0x000000020300780c */ /* 0x000fc80003f25270 */
[----:B------:R-:W-:Y:S02]  /*114f0*/  SEL R4, RZ, 0x1, P1 ;  /* 0x00000001ff047807 */ /* 0x000fe40000800000 */
[----:B------:R-:W-:Y:S02]  /*11500*/  SEL R3, R3, RZ, P1 ;  /* 0x000000ff03037207 */ /* 0x000fe40000800000 */
[C---:B--2---:R-:W-:Y:S02]  /*11510*/  SHF.L.U32 R5, R7.reuse, 0x1f, RZ ;  /* 0x0000001f07057819 */ /* 0x044fe400000006ff */
[----:B------:R-:W-:Y:S01]  /*11520*/  LOP3.LUT R4, R7, R4, RZ, 0x3c, !PT ;  /* 0x0000000407047212 */ /* 0x000fe200078e3cff */
[----:B------:R-:W-:Y:S01]  /*11530*/  IMAD R7, R3, 0x8, R2 ;  /* 0x0000000803077824 */ /* 0x000fe200078e0202 */
[----:B------:R-:W0:Y:S02]  /*11540*/  SYNCS.PHASECHK.TRANS64.TRYWAIT P0, [R6+URZ], R5 ;  /* 0x00000005060075a7 */ /* 0x000e24000800017f */
[----:B------:R-:W-:Y:S01]  /*11550*/  SHF.L.U32 R2, R4, 0x1f, RZ ;  /* 0x0000001f04027819 */ /* 0x000fe200000006ff */
[----:B0-----:R-:W-:Y:S06]  /*11560*/  @!P0 BRA `(.L_x_317) ;  /* 0x0000001400048947 */ /* 0x001fec0003800000 */
.L_x_362:
[----:B------:R-:W1:Y:S02]  /*11570*/  SYNCS.PHASECHK.TRANS64.TRYWAIT P0, [R7+URZ], R2 ;  /* 0x00000002070075a7 */ /* 0x000e64000800017f */
[----:B-1----:R-:W-:Y:S05]  /*11580*/  @!P0 BRA `(.L_x_318) ;  /* 0x0000001400108947 */ /* 0x002fea0003800000 */
.L_x_363:
[----:B------:R-:W-:Y:S05]  /*11590*/  @!P2 BRA `(.L_x_319) ;  /* 0x000000000004a947 */ /* 0x000fea0003800000 */
[----:B------:R-:W-:Y:S01]  /*115a0*/  BPT.TRAP 0x1 ;  /* 0x000000040000795c */ /* 0x000fe20000300000 */
.L_x_319:
[----:B------:R-:W-:-:S04]  /*115b0*/  VIADD R0, R0, 0x36860 ;  /* 0x0003686000007836 */ /* 0x000fc80000000000 */
[----:B------:R-:W-:-:S04]  /*115c0*/  IMAD R4, R19, 0x8, R0 ;  /* 0x0000000813047824 */ /* 0x000fc800078e0200 */
[----:B------:R-:W2:Y:S02]  /*115d0*/  SYNCS.PHASECHK.TRANS64.TRYWAIT P0, [R4+URZ], R5 ;  /* 0x00000005040075a7 */ /* 0x000ea4000800017f */
[----:B--2---:R-:W-:Y:S05]  /*115e0*/  @!P0 BRA `(.L_x_320) ;  /* 0x00000014000c8947 */ /* 0x004fea0003800000 */
.L_x_364:
[----:B------:R-:W-:-:S07]  /*115f0*/  IMAD R3, R3, 0x8, R0 ;  /* 0x0000000803037824 */ /* 0x000fce00078e0200 */
.L_x_321:
[----:B---3--:R3:W4:Y:S02]  /*11600*/  SYNCS.PHASECHK.TRANS64.TRYWAIT P0, [R3+URZ], R2 ;  /* 0x00000002030075a7 */ /* 0x008724000800017f */
[----:B----4-:R-:W-:Y:S05]  /*11610*/  @!P0 NANOSLEEP.SYNCS 0x989680 ;  /* 0x009896800000895d */ /* 0x010fea0003900000 */
[----:B------:R-:W4:Y:S02]  /*11620*/  @!P0 SYNCS.PHASECHK.TRANS64 P0, [R3+URZ], R2 ;  /* 0x00000002030085a7 */ /* 0x000f24000800007f */
[----:B----4-:R-:W-:Y:S05]  /*11630*/  @!P0 BRA `(.L_x_321) ;  /* 0xfffffffc00f08947 */ /* 0x010fea000383ffff */
.L_x_314:
[----:B------:R-:W-:Y:S05]  /*11640*/  BSYNC B0 ;  /* 0x0000000000007941 */ /* 0x000fea0003800000 */
.L_x_313:
[----:B------:R-:W-:Y:S05]  /*11650*/  EXIT ;  /* 0x000000000000794d */ /* 0x000fea0003800000 */
.L_x_189:
[----:B0-----:R-:W-:-:S04]  /*11660*/  IMAD.U32 R3, RZ, RZ, UR37 ;  /* 0x00000025ff037e24 */ /* 0x001fc8000f8e00ff */
[----:B------:R0:W1:Y:S03]  /*11670*/  SYNCS.PHASECHK.TRANS64.TRYWAIT P1, [R3+URZ+0x36800], R0 ;  /* 0x03680000030075a7 */ /* 0x000066000802017f */
[----:B-1----:R-:W-:Y:S05]  /*11680*/  @!P1 NANOSLEEP.SYNCS 0x989680 ;  /* 0x009896800000995d */ /* 0x002fea0003900000 */
[----:B------:R-:W1:Y:S02]  /*11690*/  @!P1 SYNCS.PHASECHK.TRANS64 P1, [R3+URZ+0x36800], R0 ;  /* 0x03680000030095a7 */ /* 0x000e64000802007f */
[----:B-1----:R-:W-:Y:S05]  /*116a0*/  @!P1 BRA `(.L_x_189) ;  /* 0xfffffffc00ec9947 */ /* 0x002fea000383ffff */
[----:B------:R-:W-:Y:S05]  /*116b0*/  BRA `(.L_x_322) ;  /* 0xffffff0000007947 */ /* 0x000fea000383ffff */
.L_x_193:
[----:B-1----:R1:W2:Y:S02]  /*116c0*/  SYNCS.PHASECHK.TRANS64.TRYWAIT P1, [R0+URZ+0x36830], R3 ;  /* 0x03683003000075a7 */ /* 0x0022a4000802017f */
[----:B--2---:R-:W-:Y:S05]  /*116d0*/  @!P1 NANOSLEEP.SYNCS 0x989680 ;  /* 0x009896800000995d */ /* 0x004fea0003900000 */
[----:B------:R-:W2:Y:S02]  /*116e0*/  @!P1 SYNCS.PHASECHK.TRANS64 P1, [R0+URZ+0x36830], R3 ;  /* 0x03683003000095a7 */ /* 0x000ea4000802007f */
[----:B--2---:R-:W-:Y:S05]  /*116f0*/  @!P1 BRA `(.L_x_193) ;  /* 0xfffffffc00f09947 */ /* 0x004fea000383ffff */
[----:B------:R-:W-:Y:S05]  /*11700*/  BRA `(.L_x_192) ;  /* 0xffffff00001c7947 */ /* 0x000fea000383ffff */
.L_x_199:
[----:B-1----:R-:W-:-:S04]  /*11710*/  IMAD.U32 R7, RZ, RZ, UR7 ;  /* 0x00000007ff077e24 */ /* 0x002fc8000f8e00ff */
[----:B------:R1:W2:Y:S03]  /*11720*/  SYNCS.PHASECHK.TRANS64.TRYWAIT P1, [R7+URZ+0x36830], R6 ;  /* 0x03683006070075a7 */ /* 0x0002a6000802017f */
[----:B--2---:R-:W-:Y:S05]  /*11730*/  @!P1 NANOSLEEP.SYNCS 0x989680 ;  /* 0x009896800000995d */ /* 0x004fea0003900000 */
[----:B------:R-:W2:Y:S02]  /*11740*/  @!P1 SYNCS.PHASECHK.TRANS64 P1, [R7+URZ+0x36830], R6 ;  /* 0x03683006070095a7 */ /* 0x000ea4000802007f */
[----:B--2---:R-:W-:Y:S05]  /*11750*/  @!P1 BRA `(.L_x_199) ;  /* 0xfffffffc00ec9947 */ /* 0x004fea000383ffff */
[----:B------:R-:W-:Y:S05]  /*11760*/  BRA `(.L_x_198) ;  /* 0xffffff4400787947 */ /* 0x000fea000383ffff */
.L_x_203:
[----:B---3--:R-:W-:-:S04]  /*11770*/  IMAD.U32 R5, RZ, RZ, UR10 ;  /* 0x0000000aff057e24 */ /* 0x008fc8000f8e00ff */
[----:B------:R3:W4:Y:S03]  /*11780*/  SYNCS.PHASECHK.TRANS64.TRYWAIT P1, [R5+URZ+0x36850], R0 ;  /* 0x03685000050075a7 */ /* 0x000726000802017f */
[----:B----4-:R-:W-:Y:S05]  /*11790*/  @!P1 NANOSLEEP.SYNCS 0x989680 ;  /* 0x009896800000995d */ /* 0x010fea0003900000 */
[----:B------:R-:W4:Y:S02]  /*117a0*/  @!P1 SYNCS.PHASECHK.TRANS64 P1, [R5+URZ+0x36850], R0 ;  /* 0x03685000050095a7 */ /* 0x000f24000802007f */
[----:B----4-:R-:W-:Y:S05]  /*117b0*/  @!P1 BRA `(.L_x_203) ;  /* 0xfffffffc00ec9947 */ /* 0x010fea000383ffff */
[----:B------:R-:W-:Y:S05]  /*117c0*/  BRA `(.L_x_202) ;  /* 0xffffff6800c47947 */ /* 0x000fea000383ffff */
.L_x_210:
[----:B-1----:R-:W-:-:S04]  /*117d0*/  IMAD.U32 R5, RZ, RZ, UR9 ;  /* 0x00000009ff057e24 */ /* 0x002fc8000f8e00ff */
[----:B------:R1:W2:Y:S03]  /*117e0*/  SYNCS.PHASECHK.TRANS64.TRYWAIT P1, [R5+URZ+0x36850], R0 ;  /* 0x03685000050075a7 */ /* 0x0002a6000802017f */
[----:B--2---:R-:W-:Y:S05]  /*117f0*/  @!P1 NANOSLEEP.SYNCS 0x989680 ;  /* 0x009896800000995d */ /* 0x004fea0003900000 */
[----:B------:R-:W2:Y:S02]  /*11800*/  @!P1 SYNCS.PHASECHK.TRANS64 P1, [R5+URZ+0x36850], R0 ;  /* 0x03685000050095a7 */ /* 0x000ea4000802007f */
[----:B--2---:R-:W-:Y:S05]  /*11810*/  @!P1 BRA `(.L_x_210) ;  /* 0xfffffffc00ec9947 */ /* 0x004fea000383ffff */
[----:B------:R-:W-:Y:S05]  /*11820*/  BRA `(.L_x_209) ;  /* 0xffffff8c00687947 */ /* 0x000fea000383ffff */
.L_x_225:
[----:B------:R-:W0:Y:S01]  /*11830*/  S2R R5, SR_TID.X ;  /* 0x0000000000057919 */ /* 0x000e220000002100 */
[----:B------:R-:W-:Y:S01]  /*11840*/  BSSY B0, `(.L_x_323) ;  /* 0x000000a000007945 */ /* 0x000fe20003800000 */
[----:B------:R-:W-:Y:S02]  /*11850*/  IMAD.MOV.U32 R12, RZ, RZ, RZ ;  /* 0x000000ffff0c7224 */ /* 0x000fe400078e00ff */
[----:B------:R-:W-:Y:S02]  /*11860*/  IMAD.MOV.U32 R11, RZ, RZ, 0x1f ;  /* 0x0000001fff0b7424 */ /* 0x000fe400078e00ff */
[----:B------:R-:W-:Y:S01]  /*11870*/  IMAD.MOV.U32 R15, RZ, RZ, -0x1 ;  /* 0xffffffffff0f7424 */ /* 0x000fe200078e00ff */
[----:B0-----:R-:W-:-:S04]  /*11880*/  SHF.R.U32.HI R5, RZ, 0x5, R5 ;  /* 0x00000005ff057819 */ /* 0x001fc80000011605 */
[----:B------:R-:W-:-:S05]  /*11890*/  LOP3.LUT R5, R5, 0x3, RZ, 0xc0, !PT ;  /* 0x0000000305057812 */ /* 0x000fca00078ec0ff */
[----:B------:R-:W-:-:S07]  /*118a0*/  IMAD.MOV.U32 R13, RZ, RZ, R5 ;  /* 0x000000ffff0d7224 */ /* 0x000fce00078e0005 */
[----:B-1----:R-:W-:Y:S05]  /*118b0*/  WARPSYNC.COLLECTIVE R15, `(.L_x_324) ;  /* 0x000000000f087348 */ /* 0x002fea0003c00000 */
[----:B------:R0:W2:Y:S02]  /*118c0*/  SHFL.IDX P6, R14, R13, R12, R11 ;  /* 0x0000000c0d0e7389 */ /* 0x0000a400000c000b */
[----:B012---:R-:W-:Y:S01]  /*118d0*/  ENDCOLLECTIVE ;  /* 0x000000000000791b */ /* 0x007fe20003800000 */
.L_x_324:
[----:B------:R-:W-:Y:S05]  /*118e0*/  BSYNC B0 ;  /* 0x0000000000007941 */ /* 0x000fea0003800000 */
.L_x_323:
[----:B------:R-:W-:Y:S05]  /*118f0*/  BRA `(.L_x_325) ;  /* 0xffffffb800b07947 */ /* 0x000fea000383ffff */
.L_x_227:
[----:B------:R-:W-:Y:S01]  /*11900*/  BSSY B0, `(.L_x_326) ;  /* 0x0000006000007945 */ /* 0x000fe20003800000 */
[----:B------:R-:W-:-:S07]  /*11910*/  IMAD.MOV.U32 R15, RZ, RZ, -0x1 ;  /* 0xffffffffff0f7424 */ /* 0x000fce00078e00ff */
[----:B01----:R-:W-:Y:S05]  /*11920*/  WARPSYNC.COLLECTIVE R15, `(.L_x_327) ;  /* 0x000000000f0c7348 */ /* 0x003fea0003c00000 */
[----:B------:R-:W-:Y:S02]  /*11930*/  ELECT P6, UR62, PT ;  /* 0x00000000003e782f */ /* 0x000fe400038c0000 */
[----:B------:R-:W-:Y:S01]  /*11940*/  MOV R14, UR62 ;  /* 0x0000003e000e7c02 */ /* 0x000fe20008000f00 */
[----:B01----:R-:W-:Y:S10]  /*11950*/  ENDCOLLECTIVE ;  /* 0x000000000000791b */ /* 0x003ff40003800000 */
.L_x_327:
[----:B------:R-:W-:Y:S05]  /*11960*/  BSYNC B0 ;  /* 0x0000000000007941 */ /* 0x000fea0003800000 */
.L_x_326:
[----:B------:R-:W-:Y:S05]  /*11970*/  BRA `(.L_x_328) ;  /* 0xffffffb800b07947 */ /* 0x000fea000383ffff */
.L_x_229:
[----:B---3--:R3:W4:Y:S02]  /*11980*/  SYNCS.PHASECHK.TRANS64.TRYWAIT P0, [R2+URZ+0x36840], R3 ;  /* 0x03684003020075a7 */ /* 0x008724000800017f */
[----:B----4-:R-:W-:Y:S05]  /*11990*/  @!P0 NANOSLEEP.SYNCS 0x989680 ;  /* 0x009896800000895d */ /* 0x010fea0003900000 */
[----:B------:R-:W4:Y:S02]  /*119a0*/  @!P0 SYNCS.PHASECHK.TRANS64 P0, [R2+URZ+0x36840], R3 ;  /* 0x03684003020085a7 */ /* 0x000f24000800007f */
[----:B----4-:R-:W-:Y:S05]  /*119b0*/  @!P0 BRA `(.L_x_229) ;  /* 0xfffffffc00f08947 */ /* 0x010fea000383ffff */
[----:B------:R-:W-:Y:S05]  /*119c0*/  BRA `(.L_x_329) ;  /* 0xffffffbc00047947 */ /* 0x000fea000383ffff */
.L_x_233:
[----:B------:R-:W-:Y:S01]  /*119d0*/  IMAD.MOV.U32 R13, RZ, RZ, R2 ;  /* 0x000000ffff0d7224 */ /* 0x000fe200078e0002 */
[----:B------:R-:W0:Y:S01]  /*119e0*/  S2R R7, SR_TID.X ;  /* 0x0000000000077919 */ /* 0x000e220000002100 */
[----:B------:R-:W-:Y:S02]  /*119f0*/  IMAD.MOV.U32 R12, RZ, RZ, RZ ;  /* 0x000000ffff0c7224 */ /* 0x000fe400078e00ff */
[----:B------:R-:W-:Y:S02]  /*11a00*/  IMAD.MOV.U32 R11, RZ, RZ, 0x181f ;  /* 0x0000181fff0b7424 */ /* 0x000fe400078e00ff */
[----:B------:R-:W-:-:S07]  /*11a10*/  IMAD.MOV.U32 R15, RZ, RZ, -0x1 ;  /* 0xffffffffff0f7424 */ /* 0x000fce00078e00ff */
[----:B0----5:R-:W-:Y:S05]  /*11a20*/  WARPSYNC.COLLECTIVE R15, `(.L_x_330) ;  /* 0x000000000f087348 */ /* 0x021fea0003c00000 */
[----:B------:R1:W2:Y:S02]  /*11a30*/  SHFL.IDX P6, R14, R13, R12, R11 ;  /* 0x0000000c0d0e7389 */ /* 0x0002a400000c000b */
[----:B012--5:R-:W-:Y:S01]  /*11a40*/  ENDCOLLECTIVE ;  /* 0x000000000000791b */ /* 0x027fe20003800000 */
.L_x_330:
[----:B------:R-:W-:Y:S01]  /*11a50*/  IMAD.MOV.U32 R13, RZ, RZ, R0 ;  /* 0x000000ffff0d7224 */ /* 0x000fe200078e0000 */
[----:B------:R-:W-:Y:S01]  /*11a60*/  LOP3.LUT R7, R7, 0x7f, RZ, 0xc0, !PT ;  /* 0x0000007f07077812 */ /* 0x000fe200078ec0ff */
[----:B------:R-:W-:-:S07]  /*11a70*/  IMAD.MOV.U32 R6, RZ, RZ, R14 ;  /* 0x000000ffff067224 */ /* 0x000fce00078e000e */
[----:B------:R-:W-:Y:S05]  /*11a80*/  WARPSYNC.COLLECTIVE R15, `(.L_x_331) ;  /* 0x000000000f087348 */ /* 0x000fea0003c00000 */
[----:B------:R0:W1:Y:S02]  /*11a90*/  SHFL.IDX P6, R14, R13, R12, R11 ;  /* 0x0000000c0d0e7389 */ /* 0x00006400000c000b */
[----:B01----:R-:W-:Y:S01]  /*11aa0*/  ENDCOLLECTIVE ;  /* 0x000000000000791b */ /* 0x003fe20003800000 */
.L_x_331:
[----:B------:R-:W-:Y:S01]  /*11ab0*/  SHF.R.U32.HI R4, RZ, 0x3, R7 ;  /* 0x00000003ff047819 */ /* 0x000fe20000011607 */
[----:B------:R-:W-:Y:S02]  /*11ac0*/  ULDC UR4, c[0x0][0x288] ;  /* 0x0000a20000047ab9 */ /* 0x000fe40000000800 */
[----:B------:R-:W-:Y:S02]  /*11ad0*/  IMAD R3, R8, UR4, RZ ;  /* 0x0000000408037c24 */ /* 0x000fe4000f8e02ff */
[----:B------:R-:W-:-:S04]  /*11ae0*/  IMAD.IADD R4, R4, 0x1, R5 ;  /* 0x0000000104047824 */ /* 0x000fc800078e0205 */
[C---:B------:R-:W-:Y:S01]  /*11af0*/  VIADD R8, R4.reuse, 0x10 ;  /* 0x0000001004087836 */ /* 0x040fe20000000000 */
[----:B------:R-:W-:Y:S01]  /*11b00*/  ISETP.GE.AND P2, PT, R4, R3, PT ;  /* 0x000000030400720c */ /* 0x000fe20003f46270 */
[----:B------:R-:W-:Y:S02]  /*11b10*/  IMAD.MOV.U32 R13, RZ, RZ, R2 ;  /* 0x000000ffff0d7224 */ /* 0x000fe400078e0002 */
[----:B------:R-:W-:Y:S02]  /*11b20*/  IMAD.MOV.U32 R12, RZ, RZ, 0x1 ;  /* 0x00000001ff0c7424 */ /* 0x000fe400078e00ff */
[----:B------:R-:W-:-:S08]  /*11b30*/  IMAD.MOV.U32 R7, RZ, RZ, R14 ;  /* 0x000000ffff077224 */ /* 0x000fd000078e000e */
[----:B------:R-:W-:Y:S05]  /*11b40*/  WARPSYNC.COLLECTIVE R15, `(.L_x_332) ;  /* 0x000000000f087348 */ /* 0x000fea0003c00000 */
[----:B------:R0:W1:Y:S02]  /*11b50*/  SHFL.IDX P6, R14, R13, R12, R11 ;  /* 0x0000000c0d0e7389 */ /* 0x00006400000c000b */
[----:B01----:R-:W-:Y:S01]  /*11b60*/  ENDCOLLECTIVE ;  /* 0x000000000000791b */ /* 0x003fe20003800000 */
.L_x_332:
[----:B------:R-:W-:-:S05]  /*11b70*/  @!P2 LEA R7, P4, R10, R7, 0x1 ;  /* 0x000000070a07a211 */ /* 0x000fca00078808ff */
[----:B------:R-:W-:-:S05]  /*11b80*/  @!P2 IMAD.X R6, RZ, RZ, R6, P4 ;  /* 0x000000ffff06a224 */ /* 0x000fca00020e0606 */
[----:B------:R-:W-:Y:S01]  /*11b90*/  @!P2 LOP3.LUT R7, R7, R6, RZ, 0x3c, !PT ;  /* 0x000000060707a212 */ /* 0x000fe200078e3cff */
[----:B------:R-:W-:-:S03]  /*11ba0*/  IMAD.MOV.U32 R13, RZ, RZ, R0 ;  /* 0x000000ffff0d7224 */ /* 0x000fc600078e0000 */
[----:B------:R-:W-:-:S04]  /*11bb0*/  @!P2 LOP3.LUT R6, R7, R6, RZ, 0x3c, !PT ;  /* 0x000000060706a212 */ /* 0x000fc800078e3cff */
[----:B------:R-:W-:-:S05]  /*11bc0*/  @!P2 LOP3.LUT R7, R7, R6, RZ, 0x3c, !PT ;  /* 0x000000060707a212 */ /* 0x000fca00078e3cff */
[----:B------:R-:W-:Y:S01]  /*11bd0*/  @!PT LDS RZ, [RZ] ;  /* 0x00000000fffff984 */ /* 0x000fe20000000800 */
[----:B------:R-:W-:Y:S01]  /*11be0*/  @!PT LDS RZ, [RZ] ;  /* 0x00000000fffff984 */ /* 0x000fe20000000800 */
[----:B------:R-:W-:Y:S01]  /*11bf0*/  @!PT LDS RZ, [RZ] ;  /* 0x00000000fffff984 */ /* 0x000fe20000000800 */
[----:B------:R-:W-:Y:S04]  /*11c00*/  @!P2 LDGSTS.E.BYPASS.LTC128B.128 [R9+0x15400], desc[UR60][R6.64], !P3 ;  /* 0x154000000609afae */ /* 0x000fe8000d901d7c */
[----:B------:R-:W-:Y:S04]  /*11c10*/  @!P2 LDGSTS.E.BYPASS.LTC128B.128 [R9+0x19400], desc[UR60][R6.64+0x80], !P0 ;  /* 0x194000800609afae */ /* 0x000fe8000c101d7c */
[----:B------:R0:W-:Y:S01]  /*11c20*/  @!P2 LDGSTS.E.BYPASS.LTC128B.128 [R9+0x1d400], desc[UR60][R6.64+0x100], !P1 ;  /* 0x1d4001000609afae */ /* 0x0001e2000c901d7c */
[----:B------:R-:W-:Y:S01]  /*11c30*/  ISETP.GE.AND P2, PT, R8, R3, PT ;  /* 0x000000030800720c */ /* 0x000fe20003f46270 */
[----:B0-----:R-:W-:-:S12]  /*11c40*/  IMAD.MOV.U32 R6, RZ, RZ, R14 ;  /* 0x000000ffff067224 */ /* 0x001fd800078e000e */
[----:B------:R-:W-:Y:S05]  /*11c50*/  WARPSYNC.COLLECTIVE R15, `(.L_x_333) ;  /* 0x000000000f087348 */ /* 0x000fea0003c00000 */
[----:B------:R0:W1:Y:S02]  /*11c60*/  SHFL.IDX P6, R14, R13, R12, R11 ;  /* 0x0000000c0d0e7389 */ /* 0x00006400000c000b */
[----:B01----:R-:W-:Y:S01]  /*11c70*/  ENDCOLLECTIVE ;  /* 0x000000000000791b */ /* 0x003fe20003800000 */
.L_x_333:
[----:B------:R-:W-:Y:S02]  /*11c80*/  IMAD.MOV.U32 R13, RZ, RZ, R2 ;  /* 0x000000ffff0d7224 */ /* 0x000fe400078e0002 */
[----:B------:R-:W-:Y:S02]  /*11c90*/  IMAD.MOV.U32 R12, RZ, RZ, 0x2 ;  /* 0x00000002ff0c7424 */ /* 0x000fe400078e00ff */
[----:B------:R-:W-:-:S07]  /*11ca0*/  IMAD.MOV.U32 R5, RZ, RZ, R14 ;  /* 0x000000ffff057224 */ /* 0x000fce00078e000e */
[----:B------:R-:W-:Y:S05]  /*11cb0*/  WARPSYNC.COLLECTIVE R15, `(.L_x_334) ;  /* 0x000000000f087348 */ /* 0x000fea0003c00000 */
[----:B------:R0:W1:Y:S02]  /*11cc0*/  SHFL.IDX P6, R14, R13, R12, R11 ;  /* 0x0000000c0d0e7389 */ /* 0x00006400000c000b */
[----:B01----:R-:W-:Y:S01]  /*11cd0*/  ENDCOLLECTIVE ;  /* 0x000000000000791b */ /* 0x003fe20003800000 */
.L_x_334:
[----:B------:R-:W-:-:S05]  /*11ce0*/  @!P2 LEA R5, P4, R10, R5, 0x1 ;  /* 0x000000050a05a211 */ /* 0x000fca00078808ff */
[----:B------:R-:W-:-:S04]  /*11cf0*/  @!P2 IMAD.X R6, RZ, RZ, R6, P4 ;  /* 0x000000ffff06a224 */ /* 0x000fc800020e0606 */
[----:B------:R-:W-:Y:S02]  /*11d00*/  @!P2 IMAD.MOV.U32 R7, RZ, RZ, R6 ;  /* 0x000000ffff07a224 */ /* 0x000fe400078e0006 */
[----:B------:R-:W-:Y:S02]  /*11d10*/  @!P2 IMAD.MOV.U32 R6, RZ, RZ, R5 ;  /* 0x000000ffff06a224 */ /* 0x000fe400078e0005 */
[----:B------:R-:W-:Y:S02]  /*11d20*/  IMAD.MOV.U32 R13, RZ, RZ, R0 ;  /* 0x000000ffff0d7224 */ /* 0x000fe400078e0000 */
[----:B------:R-:W-:Y:S01]  /*11d30*/  VIADD R5, R4, 0x20 ;  /* 0x0000002004057836 */ /* 0x000fe20000000000 */
        /* <DEDUP_REMOVED lines=11> */
.L_x_335:
[----:B------:R-:W-:Y:S01]  /*11df0*/  MOV R13, R2 ;  /* 0x00000002000d7202 */ /* 0x000fe20000000f00 */
[----:B------:R-:W-:Y:S02]  /*11e00*/  IMAD.MOV.U32 R12, RZ, RZ, 0x3 ;  /* 0x00000003ff0c7424 */ /* 0x000fe400078e00ff */
[----:B------:R-:W-:-:S07]  /*11e10*/  IMAD.MOV.U32 R5, RZ, RZ, R14 ;  /* 0x000000ffff057224 */ /* 0x000fce00078e000e */
[----:B------:R-:W-:Y:S05]  /*11e20*/  WARPSYNC.COLLECTIVE R15, `(.L_x_336) ;  /* 0x000000000f087348 */ /* 0x000fea0003c00000 */
[----:B------:R0:W1:Y:S02]  /*11e30*/  SHFL.IDX P6, R14, R13, R12, R11 ;  /* 0x0000000c0d0e7389 */ /* 0x00006400000c000b */
[----:B01----:R-:W-:Y:S01]  /*11e40*/  ENDCOLLECTIVE ;  /* 0x000000000000791b */ /* 0x003fe20003800000 */
.L_x_336:
        /* <DEDUP_REMOVED lines=17> */
.L_x_337:
[----:B------:R-:W-:Y:S02]  /*11f60*/  IMAD.MOV.U32 R13, RZ, RZ, R2 ;  /* 0x000000ffff0d7224 */ /* 0x000fe400078e0002 */
[----:B------:R-:W-:Y:S02]  /*11f70*/  IMAD.MOV.U32 R12, RZ, RZ, 0x4 ;  /* 0x00000004ff0c7424 */ /* 0x000fe400078e00ff */
[----:B------:R-:W-:-:S07]  /*11f80*/  IMAD.MOV.U32 R5, RZ, RZ, R14 ;  /* 0x000000ffff057224 */ /* 0x000fce00078e000e */
[----:B------:R-:W-:Y:S05]  /*11f90*/  WARPSYNC.COLLECTIVE R15, `(.L_x_338) ;  /* 0x000000000f087348 */ /* 0x000fea0003c00000 */
[----:B------:R0:W1:Y:S02]  /*11fa0*/  SHFL.IDX P6, R14, R13, R12, R11 ;  /* 0x0000000c0d0e7389 */ /* 0x00006400000c000b */
[----:B01----:R-:W-:Y:S01]  /*11fb0*/  ENDCOLLECTIVE ;  /* 0x000000000000791b */ /* 0x003fe20003800000 */
.L_x_338:
        /* <DEDUP_REMOVED lines=17> */
.L_x_339:
[----:B------:R-:W-:Y:S02]  /*120d0*/  IMAD.MOV.U32 R13, RZ, RZ, R2 ;  /* 0x000000ffff0d7224 */ /* 0x000fe400078e0002 */
[----:B------:R-:W-:Y:S02]  /*120e0*/  IMAD.MOV.U32 R12, RZ, RZ, 0x5 ;  /* 0x00000005ff0c7424 */ /* 0x000fe400078e00ff */
[----:B------:R-:W-:-:S07]  /*120f0*/  IMAD.MOV.U32 R5, RZ, RZ, R14 ;  /* 0x000000ffff057224 */ /* 0x000fce00078e000e */
[----:B------:R-:W-:Y:S05]  /*12100*/  WARPSYNC.COLLECTIVE R15, `(.L_x_340) ;  /* 0x000000000f087348 */ /* 0x000fea0003c00000 */
[----:B------:R0:W1:Y:S02]  /*12110*/  SHFL.IDX P6, R14, R13, R12, R11 ;  /* 0x0000000c0d0e7389 */ /* 0x00006400000c000b */
[----:B01----:R-:W-:Y:S01]  /*12120*/  ENDCOLLECTIVE ;  /* 0x000000000000791b */ /* 0x003fe20003800000 */
.L_x_340:
        /* <DEDUP_REMOVED lines=17> */
.L_x_341:
[----:B------:R-:W-:Y:S02]  /*12240*/  IMAD.MOV.U32 R13, RZ, RZ, R2 ;  /* 0x000000ffff0d7224 */ /* 0x000fe400078e0002 */
[----:B------:R-:W-:Y:S02]  /*12250*/  IMAD.MOV.U32 R12, RZ, RZ, 0x6 ;  /* 0x00000006ff0c7424 */ /* 0x000fe400078e00ff */
[----:B------:R-:W-:-:S07]  /*12260*/  IMAD.MOV.U32 R5, RZ, RZ, R14 ;  /* 0x000000ffff057224 */ /* 0x000fce00078e000e */
[----:B------:R-:W-:Y:S05]  /*12270*/  WARPSYNC.COLLECTIVE R15, `(.L_x_342) ;  /* 0x000000000f087348 */ /* 0x000fea0003c00000 */
[----:B------:R0:W1:Y:S02]  /*12280*/  SHFL.IDX P6, R14, R13, R12, R11 ;  /* 0x0000000c0d0e7389 */ /* 0x00006400000c000b */
[----:B01----:R-:W-:Y:S01]  /*12290*/  ENDCOLLECTIVE ;  /* 0x000000000000791b */ /* 0x003fe20003800000 */
.L_x_342:
        /* <DEDUP_REMOVED lines=17> */
.L_x_343:
[----:B------:R-:W-:Y:S02]  /*123b0*/  IMAD.MOV.U32 R13, RZ, RZ, R2 ;  /* 0x000000ffff0d7224 */ /* 0x000fe400078e0002 */
[----:B------:R-:W-:Y:S02]  /*123c0*/  IMAD.MOV.U32 R12, RZ, RZ, 0x7 ;  /* 0x00000007ff0c7424 */ /* 0x000fe400078e00ff */
[----:B------:R-:W-:-:S07]  /*123d0*/  IMAD.MOV.U32 R5, RZ, RZ, R14 ;  /* 0x000000ffff057224 */ /* 0x000fce00078e000e */
[----:B------:R-:W-:Y:S05]  /*123e0*/  WARPSYNC.COLLECTIVE R15, `(.L_x_344) ;  /* 0x000000000f087348 */ /* 0x000fea0003c00000 */
[----:B------:R0:W1:Y:S02]  /*123f0*/  SHFL.IDX P6, R14, R13, R12, R11 ;  /* 0x0000000c0d0e7389 */ /* 0x00006400000c000b */
[----:B01----:R-:W-:Y:S01]  /*12400*/  ENDCOLLECTIVE ;  /* 0x000000000000791b */ /* 0x003fe20003800000 */
.L_x_344:
[----:B------:R-:W-:-:S05]  /*12410*/  @!P2 LEA R5, P4, R10, R5, 0x1 ;  /* 0x000000050a05a211 */ /* 0x000fca00078808ff */
[----:B------:R-:W-:-:S04]  /*12420*/  @!P2 IMAD.X R6, RZ, RZ, R6, P4 ;  /* 0x000000ffff06a224 */ /* 0x000fc800020e0606 */
[----:B------:R-:W-:Y:S02]  /*12430*/  @!P2 IMAD.MOV.U32 R7, RZ, RZ, R6 ;  /* 0x000000ffff07a224 */ /* 0x000fe400078e0006 */
[----:B------:R-:W-:Y:S02]  /*12440*/  IMAD.MOV.U32 R13, RZ, RZ, R0 ;  /* 0x000000ffff0d7224 */ /* 0x000fe400078e0000 */
[----:B------:R-:W-:-:S05]  /*12450*/  @!P2 IMAD.MOV.U32 R6, RZ, RZ, R5 ;  /* 0x000000ffff06a224 */ /* 0x000fca00078e0005 */
[----:B------:R-:W-:Y:S01]  /*12460*/  @!PT LDS RZ, [RZ] ;  /* 0x00000000fffff984 */ /* 0x000fe20000000800 */
[----:B------:R-:W-:Y:S01]  /*12470*/  @!PT LDS RZ, [RZ] ;  /* 0x00000000fffff984 */ /* 0x000fe20000000800 */
[----:B------:R-:W-:Y:S01]  /*12480*/  @!PT LDS RZ, [RZ] ;  /* 0x00000000fffff984 */ /* 0x000fe20000000800 */
[----:B------:R0:W-:Y:S01]  /*12490*/  @!P2 LDGSTS.E.BYPASS.LTC128B.128 [R9+0x18400], desc[UR60][R6.64], !P3 ;  /* 0x184000000609afae */ /* 0x0001e2000d901d7c */
[----:B------:R-:W-:-:S03]  /*124a0*/  IMAD.MOV.U32 R5, RZ, RZ, R14 ;  /* 0x000000ffff057224 */ /* 0x000fc600078e000e */
[----:B------:R0:W-:Y:S04]  /*124b0*/  @!P2 LDGSTS.E.BYPASS.LTC128B.128 [R9+0x1c400], desc[UR60][R6.64+0x80], !P0 ;  /* 0x1c4000800609afae */ /* 0x0001e8000c101d7c */
[----:B0-----:R-:W-:Y:S05]  /*124c0*/  WARPSYNC.COLLECTIVE R15, `(.L_x_345) ;  /* 0x000000000f087348 */ /* 0x001fea0003c00000 */
[----:B------:R1:W2:Y:S02]  /*124d0*/  SHFL.IDX P6, R14, R13, R12, R11 ;  /* 0x0000000c0d0e7389 */ /* 0x0002a400000c000b */
[----:B012---:R-:W-:Y:S01]  /*124e0*/  ENDCOLLECTIVE ;  /* 0x000000000000791b */ /* 0x007fe20003800000 */
.L_x_345:
[----:B------:R-:W-:Y:S01]  /*124f0*/  @!PT LDS RZ, [RZ] ;  /* 0x00000000fffff984 */ /* 0x000fe20000000800 */
[----:B------:R-:W-:Y:S01]  /*12500*/  @!PT LDS RZ, [RZ] ;  /* 0x00000000fffff984 */ /* 0x000fe20000000800 */
[----:B------:R-:W-:Y:S01]  /*12510*/  @!PT LDS RZ, [RZ] ;  /* 0x00000000fffff984 */ /* 0x000fe20000000800 */
[----:B------:R0:W-:Y:S01]  /*12520*/  @!P2 LDGSTS.E.BYPASS.LTC128B.128 [R9+0x20400], desc[UR60][R6.64+0x100], !P1 ;  /* 0x204001000609afae */ /* 0x0001e2000c901d7c */
[----:B------:R-:W-:Y:S01]  /*12530*/  IMAD.MOV.U32 R0, RZ, RZ, R14 ;  /* 0x000000ffff007224 */ /* 0x000fe200078e000e */
[----:B------:R-:W-:Y:S06]  /*12540*/  BRA `(.L_x_346) ;  /* 0xffffffbc00b07947 */ /* 0x000fec000383ffff */
.L_x_237:
[----:B-1----:R-:W-:-:S04]  /*12550*/  IMAD.U32 R2, RZ, RZ, UR36 ;  /* 0x00000024ff027e24 */ /* 0x002fc8000f8e00ff */
[----:B------:R1:W3:Y:S03]  /*12560*/  SYNCS.PHASECHK.TRANS64.TRYWAIT P0, [R2+URZ+0x36820], R0 ;  /* 0x03682000020075a7 */ /* 0x0002e6000800017f */
[----:B---3--:R-:W-:Y:S05]  /*12570*/  @!P0 NANOSLEEP.SYNCS 0x989680 ;  /* 0x009896800000895d */ /* 0x008fea0003900000 */
[----:B------:R-:W3:Y:S02]  /*12580*/  @!P0 SYNCS.PHASECHK.TRANS64 P0, [R2+URZ+0x36820], R0 ;  /* 0x03682000020085a7 */ /* 0x000ee4000800007f */
[----:B---3--:R-:W-:Y:S05]  /*12590*/  @!P0 BRA `(.L_x_237) ;  /* 0xfffffffc00ec8947 */ /* 0x008fea000383ffff */
[----:B------:R-:W-:Y:S05]  /*125a0*/  BRA `(.L_x_347) ;  /* 0xffffffc000007947 */ /* 0x000fea000383ffff */
.L_x_244:
[----:B-1----:R1:W3:Y:S02]  /*125b0*/  SYNCS.PHASECHK.TRANS64.TRYWAIT P0, [R3+URZ+0x36840], R2 ;  /* 0x03684002030075a7 */ /* 0x0022e4000800017f */
[----:B---3--:R-:W-:Y:S05]  /*125c0*/  @!P0 NANOSLEEP.SYNCS 0x989680 ;  /* 0x009896800000895d */ /* 0x008fea0003900000 */
[----:B------:R-:W3:Y:S02]  /*125d0*/  @!P0 SYNCS.PHASECHK.TRANS64 P0, [R3+URZ+0x36840], R2 ;  /* 0x03684002030085a7 */ /* 0x000ee4000800007f */
[----:B---3--:R-:W-:Y:S05]  /*125e0*/  @!P0 BRA `(.L_x_244) ;  /* 0xfffffffc00f08947 */ /* 0x008fea000383ffff */
[----:B------:R-:W-:Y:S05]  /*125f0*/  BRA `(.L_x_348) ;  /* 0xffffffc000ac7947 */ /* 0x000fea000383ffff */
.L_x_252:
[----:B0-----:R0:W1:Y:S02]  /*12600*/  SYNCS.PHASECHK.TRANS64.TRYWAIT P0, [R2+URZ+0x36860], R3 ;  /* 0x03686003020075a7 */ /* 0x001064000800017f */
[----:B-1----:R-:W-:Y:S05]  /*12610*/  @!P0 NANOSLEEP.SYNCS 0x989680 ;  /* 0x009896800000895d */ /* 0x002fea0003900000 */
[----:B------:R-:W1:Y:S02]  /*12620*/  @!P0 SYNCS.PHASECHK.TRANS64 P0, [R2+URZ+0x36860], R3 ;  /* 0x03686003020085a7 */ /* 0x000e64000800007f */
[----:B-1----:R-:W-:Y:S05]  /*12630*/  @!P0 BRA `(.L_x_252) ;  /* 0xfffffffc00f08947 */ /* 0x002fea000383ffff */
[----:B------:R-:W-:Y:S05]  /*12640*/  BRA `(.L_x_349) ;  /* 0xffffffc400ec7947 */ /* 0x000fea000383ffff */
.L_x_264:
[----:B-1----:R1:W2:Y:S02]  /*12650*/  SYNCS.PHASECHK.TRANS64.TRYWAIT P0, [R3+URZ+0x36840], R2 ;  /* 0x03684002030075a7 */ /* 0x0022a4000800017f */
[----:B--2---:R-:W-:Y:S05]  /*12660*/  @!P0 NANOSLEEP.SYNCS 0x989680 ;  /* 0x009896800000895d */ /* 0x004fea0003900000 */
[----:B------:R-:W2:Y:S02]  /*12670*/  @!P0 SYNCS.PHASECHK.TRANS64 P0, [R3+URZ+0x36840], R2 ;  /* 0x03684002030085a7 */ /* 0x000ea4000800007f */
[----:B--2---:R-:W-:Y:S05]  /*12680*/  @!P0 BRA `(.L_x_264) ;  /* 0xfffffffc00f08947 */ /* 0x004fea000383ffff */
[----:B------:R-:W-:Y:S05]  /*12690*/  BRA `(.L_x_350) ;  /* 0xffffffcc00c87947 */ /* 0x000fea000383ffff */
.L_x_272:
[----:B0-----:R0:W1:Y:S02]  /*126a0*/  SYNCS.PHASECHK.TRANS64.TRYWAIT P0, [R2+URZ+0x36860], R3 ;  /* 0x03686003020075a7 */ /* 0x001064000800017f */
[----:B-1----:R-:W-:Y:S05]  /*126b0*/  @!P0 NANOSLEEP.SYNCS 0x989680 ;  /* 0x009896800000895d */ /* 0x002fea0003900000 */
[----:B------:R-:W1:Y:S02]  /*126c0*/  @!P0 SYNCS.PHASECHK.TRANS64 P0, [R2+URZ+0x36860], R3 ;  /* 0x03686003020085a7 */ /* 0x000e64000800007f */
[----:B-1----:R-:W-:Y:S05]  /*126d0*/  @!P0 BRA `(.L_x_272) ;  /* 0xfffffffc00f08947 */ /* 0x002fea000383ffff */
[----:B------:R-:W-:Y:S05]  /*126e0*/  BRA `(.L_x_351) ;  /* 0xffffffd400087947 */ /* 0x000fea000383ffff */
.L_x_283:
[----:B--2---:R2:W3:Y:S02]  /*126f0*/  SYNCS.PHASECHK.TRANS64.TRYWAIT P0, [R3+URZ+0x36840], R2 ;  /* 0x03684002030075a7 */ /* 0x0044e4000800017f */
[----:B---3--:R-:W-:Y:S05]  /*12700*/  @!P0 NANOSLEEP.SYNCS 0x989680 ;  /* 0x009896800000895d */ /* 0x008fea0003900000 */
[----:B------:R-:W3:Y:S02]  /*12710*/  @!P0 SYNCS.PHASECHK.TRANS64 P0, [R3+URZ+0x36840], R2 ;  /* 0x03684002030085a7 */ /* 0x000ee4000800007f */
[----:B---3--:R-:W-:Y:S05]  /*12720*/  @!P0 BRA `(.L_x_283) ;  /* 0xfffffffc00f08947 */ /* 0x008fea000383ffff */
[----:B------:R-:W-:Y:S05]  /*12730*/  BRA `(.L_x_352) ;  /* 0xffffffd800bc7947 */ /* 0x000fea000383ffff */
.L_x_291:
[----:B0-----:R0:W1:Y:S02]  /*12740*/  SYNCS.PHASECHK.TRANS64.TRYWAIT P0, [R2+URZ+0x36860], R5 ;  /* 0x03686005020075a7 */ /* 0x001064000800017f */
[----:B-1----:R-:W-:Y:S05]  /*12750*/  @!P0 NANOSLEEP.SYNCS 0x989680 ;  /* 0x009896800000895d */ /* 0x002fea0003900000 */
[----:B------:R-:W1:Y:S02]  /*12760*/  @!P0 SYNCS.PHASECHK.TRANS64 P0, [R2+URZ+0x36860], R5 ;  /* 0x03686005020085a7 */ /* 0x000e64000800007f */
[----:B-1----:R-:W-:Y:S05]  /*12770*/  @!P0 BRA `(.L_x_291) ;  /* 0xfffffffc00f08947 */ /* 0x002fea000383ffff */
[----:B------:R-:W-:Y:S05]  /*12780*/  BRA `(.L_x_353) ;  /* 0xffffffdc00f87947 */ /* 0x000fea000383ffff */
.L_x_302:
[----:B-1----:R1:W3:Y:S02]  /*12790*/  SYNCS.PHASECHK.TRANS64.TRYWAIT P0, [R0+URZ+0x36860], R2 ;  /* 0x03686002000075a7 */ /* 0x0022e4000800017f */
[----:B---3--:R-:W-:Y:S05]  /*127a0*/  @!P0 NANOSLEEP.SYNCS 0x989680 ;  /* 0x009896800000895d */ /* 0x008fea0003900000 */
[----:B------:R-:W3:Y:S02]  /*127b0*/  @!P0 SYNCS.PHASECHK.TRANS64 P0, [R0+URZ+0x36860], R2 ;  /* 0x03686002000085a7 */ /* 0x000ee4000800007f */
[----:B---3--:R-:W-:Y:S05]  /*127c0*/  @!P0 BRA `(.L_x_302) ;  /* 0xfffffffc00f08947 */ /* 0x008fea000383ffff */
[----:B------:R-:W-:Y:S05]  /*127d0*/  BRA `(.L_x_354) ;  /* 0xffffffe4004c7947 */ /* 0x000fea000383ffff */
.L_x_311:
[----:B0-----:R0:W1:Y:S02]  /*127e0*/  SYNCS.PHASECHK.TRANS64.TRYWAIT P0, [R0+URZ+0x36820], R3 ;  /* 0x03682003000075a7 */ /* 0x001064000800017f */
[----:B-1----:R-:W-:Y:S05]  /*127f0*/  @!P0 NANOSLEEP.SYNCS 0x989680 ;  /* 0x009896800000895d */ /* 0x002fea0003900000 */
[----:B------:R-:W1:Y:S02]  /*12800*/  @!P0 SYNCS.PHASECHK.TRANS64 P0, [R0+URZ+0x36820], R3 ;  /* 0x03682003000085a7 */ /* 0x000e64000800007f */
[----:B-1----:R-:W-:Y:S05]  /*12810*/  @!P0 BRA `(.L_x_311) ;  /* 0xfffffffc00f08947 */ /* 0x002fea000383ffff */
[----:B------:R-:W-:Y:S05]  /*12820*/  BRA `(.L_x_355) ;  /* 0xffffffe800d07947 */ /* 0x000fea000383ffff */
.L_x_312:
[----:B------:R-:W1:Y:S01]  /*12830*/  S2R R2, SR_TID.X ;  /* 0x0000000000027919 */ /* 0x000e620000002100 */
[----:B------:R-:W-:Y:S01]  /*12840*/  BSSY B0, `(.L_x_356) ;  /* 0x000000a000007945 */ /* 0x000fe20003800000 */
[----:B------:R-:W-:Y:S02]  /*12850*/  IMAD.MOV.U32 R12, RZ, RZ, RZ ;  /* 0x000000ffff0c7224 */ /* 0x000fe400078e00ff */
[----:B------:R-:W-:Y:S02]  /*12860*/  IMAD.MOV.U32 R11, RZ, RZ, 0x1f ;  /* 0x0000001fff0b7424 */ /* 0x000fe400078e00ff */
[----:B------:R-:W-:Y:S01]  /*12870*/  IMAD.MOV.U32 R15, RZ, RZ, -0x1 ;  /* 0xffffffffff0f7424 */ /* 0x000fe200078e00ff */
[----:B-1----:R-:W-:-:S04]  /*12880*/  SHF.R.U32.HI R2, RZ, 0x5, R2 ;  /* 0x00000005ff027819 */ /* 0x002fc80000011602 */
[----:B------:R-:W-:-:S05]  /*12890*/  LOP3.LUT R2, R2, 0x3, RZ, 0xc0, !PT ;  /* 0x0000000302027812 */ /* 0x000fca00078ec0ff */
[----:B------:R-:W-:-:S07]  /*128a0*/  IMAD.MOV.U32 R13, RZ, RZ, R2 ;  /* 0x000000ffff0d7224 */ /* 0x000fce00078e0002 */
[----:B0-----:R-:W-:Y:S05]  /*128b0*/  WARPSYNC.COLLECTIVE R15, `(.L_x_357) ;  /* 0x000000000f087348 */ /* 0x001fea0003c00000 */
[----:B------:R1:W2:Y:S02]  /*128c0*/  SHFL.IDX P6, R14, R13, R12, R11 ;  /* 0x0000000c0d0e7389 */ /* 0x0002a400000c000b */
[----:B012---:R-:W-:Y:S01]  /*128d0*/  ENDCOLLECTIVE ;  /* 0x000000000000791b */ /* 0x007fe20003800000 */
.L_x_357:
[----:B------:R-:W-:Y:S05]  /*128e0*/  BSYNC B0 ;  /* 0x0000000000007941 */ /* 0x000fea0003800000 */
.L_x_356:
[----:B------:R-:W-:Y:S05]  /*128f0*/  BRA `(.L_x_358) ;  /* 0xffffffe800b87947 */ /* 0x000fea000383ffff */
.L_x_315:
[----:B------:R-:W-:Y:S01]  /*12900*/  BSSY B1, `(.L_x_359) ;  /* 0x0000006000017945 */ /* 0x000fe20003800000 */
[----:B------:R-:W-:-:S07]  /*12910*/  IMAD.MOV.U32 R15, RZ, RZ, -0x1 ;  /* 0xffffffffff0f7424 */ /* 0x000fce00078e00ff */
[----:B01----:R-:W-:Y:S05]  /*12920*/  WARPSYNC.COLLECTIVE R15, `(.L_x_360) ;  /* 0x000000000f0c7348 */ /* 0x003fea0003c00000 */
[----:B------:R-:W-:Y:S02]  /*12930*/  ELECT P6, UR62, PT ;  /* 0x00000000003e782f */ /* 0x000fe400038c0000 */
[----:B------:R-:W-:Y:S01]  /*12940*/  MOV R14, UR62 ;  /* 0x0000003e000e7c02 */ /* 0x000fe20008000f00 */
[----:B01----:R-:W-:Y:S10]  /*12950*/  ENDCOLLECTIVE ;  /* 0x000000000000791b */ /* 0x003ff40003800000 */
.L_x_360:
[----:B------:R-:W-:Y:S05]  /*12960*/  BSYNC B1 ;  /* 0x0000000000017941 */ /* 0x000fea0003800000 */
.L_x_359:
[----:B------:R-:W-:Y:S05]  /*12970*/  BRA `(.L_x_361) ;  /* 0xffffffe800b07947 */ /* 0x000fea000383ffff */
.L_x_317:
[----:B0-----:R0:W1:Y:S02]  /*12980*/  SYNCS.PHASECHK.TRANS64.TRYWAIT P0, [R6+URZ], R5 ;  /* 0x00000005060075a7 */ /* 0x001064000800017f */
[----:B-1----:R-:W-:Y:S05]  /*12990*/  @!P0 NANOSLEEP.SYNCS 0x989680 ;  /* 0x009896800000895d */ /* 0x002fea0003900000 */
[----:B------:R-:W1:Y:S02]  /*129a0*/  @!P0 SYNCS.PHASECHK.TRANS64 P0, [R6+URZ], R5 ;  /* 0x00000005060085a7 */ /* 0x000e64000800007f */
[----:B-1----:R-:W-:Y:S05]  /*129b0*/  @!P0 BRA `(.L_x_317) ;  /* 0xfffffffc00f08947 */ /* 0x002fea000383ffff */
[----:B------:R-:W-:Y:S05]  /*129c0*/  BRA `(.L_x_362) ;  /* 0xffffffe800e87947 */ /* 0x000fea000383ffff */
.L_x_318:
[----:B-1----:R1:W2:Y:S02]  /*129d0*/  SYNCS.PHASECHK.TRANS64.TRYWAIT P0, [R7+URZ], R2 ;  /* 0x00000002070075a7 */ /* 0x0022a4000800017f */
[----:B--2---:R-:W-:Y:S05]  /*129e0*/  @!P0 NANOSLEEP.SYNCS 0x989680 ;  /* 0x009896800000895d */ /* 0x004fea0003900000 */
[----:B------:R-:W2:Y:S02]  /*129f0*/  @!P0 SYNCS.PHASECHK.TRANS64 P0, [R7+URZ], R2 ;  /* 0x00000002070085a7 */ /* 0x000ea4000800007f */
[----:B--2---:R-:W-:Y:S05]  /*12a00*/  @!P0 BRA `(.L_x_318) ;  /* 0xfffffffc00f08947 */ /* 0x004fea000383ffff */
[----:B------:R-:W-:Y:S05]  /*12a10*/  BRA `(.L_x_363) ;  /* 0xffffffe800dc7947 */ /* 0x000fea000383ffff */
.L_x_320:
[----:B--2---:R2:W3:Y:S02]  /*12a20*/  SYNCS.PHASECHK.TRANS64.TRYWAIT P0, [R4+URZ], R5 ;  /* 0x00000005040075a7 */ /* 0x0044e4000800017f */
[----:B---3--:R-:W-:Y:S05]  /*12a30*/  @!P0 NANOSLEEP.SYNCS 0x989680 ;  /* 0x009896800000895d */ /* 0x008fea0003900000 */
[----:B------:R-:W3:Y:S02]  /*12a40*/  @!P0 SYNCS.PHASECHK.TRANS64 P0, [R4+URZ], R5 ;  /* 0x00000005040085a7 */ /* 0x000ee4000800007f */
[----:B---3--:R-:W-:Y:S05]  /*12a50*/  @!P0 BRA `(.L_x_320) ;  /* 0xfffffffc00f08947 */ /* 0x008fea000383ffff */
[----:B------:R-:W-:Y:S05]  /*12a60*/  BRA `(.L_x_364) ;  /* 0xffffffe800e07947 */ /* 0x000fea000383ffff */
.L_x_365:
        /* <DEDUP_REMOVED lines=9> */
.L_x_3241:


//--------------------- .text._ZN7cutlass13device_kernelIN5flash11enable_sm90INS1_16FlashAttnFwdSm90INS1_25CollectiveMainloopFwdSm90ILi2EN4cute5tupleIJNS5_1CILi1EEES8_S8_EEENS6_IJNS7_ILi128EEENS7_ILi112EEENS7_ILi192EEEEEELi192ENS_6half_tEfNS_4arch4Sm90ELb0ELb0ELb1ELb1ELb0ELb0ELb0ELb1ELb1ELb1ELb0ELb0EEENS1_21CollectiveEpilogueFwdINS6_IJSA_SC_SB_EEES9_SE_SG_Li256ELb1ELb1ELb0ELb0EEENS1_36VarlenDynamicPersistentTileSchedulerILi128ELi112ELi256ELi128ELb0ELb1ELb1ELb0ELb1ELb1EEEEEEEEEvNT_6ParamsE --------------------------
	.section	.text._ZN7cutlass13device_kernelIN5flash11enable_sm90INS1_16FlashAttnFwdSm90INS1_25CollectiveMainloopFwdSm90ILi2EN4cute5tupleIJNS5_1CILi1EEES8_S8_EEENS6_IJNS7_ILi128EEENS7_ILi112EEENS7_ILi192EEEEEELi192ENS_6half_tEfNS_4arch4Sm90ELb0ELb0ELb1ELb1ELb0ELb0ELb0ELb1ELb1ELb1ELb0ELb0EEENS1_21CollectiveEpilogueFwdINS6_IJSA_SC_SB_EEES9_SE_SG_Li256ELb1ELb1ELb0ELb0EEENS1_36VarlenDynamicPersistentTileSchedulerILi128ELi112ELi256ELi128ELb0ELb1ELb1ELb0ELb1ELb1EEEEEEEEEvNT_6ParamsE,"ax",@progbits
	.align	128
.text._ZN7cutlass13device_kernelIN5flash11enable_sm90INS1_16FlashAttnFwdSm90INS1_25CollectiveMainloopFwdSm90ILi2EN4cute5tupleIJNS5_1CILi1EEES8_S8_EEENS6_IJNS7_ILi128EEENS7_ILi112EEENS7_ILi192EEEEEELi192ENS_6half_tEfNS_4arch4Sm90ELb0ELb0ELb1ELb1ELb0ELb0ELb0ELb1ELb1ELb1ELb0ELb0EEENS1_21CollectiveEpilogueFwdINS6_IJSA_SC_SB_EEES9_SE_SG_Li256ELb1ELb1ELb0ELb0EEENS1_36VarlenDynamicPersistentTileSchedulerILi128ELi112ELi256ELi128ELb0ELb1ELb1ELb0ELb1ELb1EEEEEEEEEvNT_6ParamsE:
        .type           _ZN7cutlass13device_kernelIN5flash11enable_sm90INS1_16FlashAttnFwdSm90INS1_25CollectiveMainloopFwdSm90ILi2EN4cute5tupleIJNS5_1CILi1EEES8_S8_EEENS6_IJNS7_ILi128EEENS7_ILi112EEENS7_ILi192EEEEEELi192ENS_6half_tEfNS_4arch4Sm90ELb0ELb0ELb1ELb1ELb0ELb0ELb0ELb1ELb1ELb1ELb0ELb0EEENS1_21CollectiveEpilogueFwdINS6_IJSA_SC_SB_EEES9_SE_SG_Li256ELb1ELb1ELb0ELb0EEENS1_36VarlenDynamicPersistentTileSchedulerILi128ELi112ELi256ELi128ELb0ELb1ELb1ELb0ELb1ELb1EEEEEEEEEvNT_6ParamsE,@function
        .size           _ZN7cutlass13device_kernelIN5flash11enable_sm90INS1_16FlashAttnFwdSm90INS1_25CollectiveMainloopFwdSm90ILi2EN4cute5tupleIJNS5_1CILi1EEES8_S8_EEENS6_IJNS7_ILi128EEENS7_ILi112EEENS7_ILi192EEEEEELi192ENS_6half_tEfNS_4arch4Sm90ELb0ELb0ELb1ELb1ELb0ELb0ELb0ELb1ELb1ELb1ELb0ELb0EEENS1_21CollectiveEpilogueFwdINS6_IJSA_SC_SB_EEES9_SE_SG_Li256ELb1ELb1ELb0ELb0EEENS1_36VarlenDynamicPersistentTileSchedulerILi128ELi112ELi256ELi128ELb0ELb1ELb1ELb0ELb1ELb1EEEEEEEEEvNT_6ParamsE,(.L_x_3242 - _ZN7cutlass13device_kernelIN5flash11enable_sm90INS1_16FlashAttnFwdSm90INS1_25CollectiveMainloopFwdSm90ILi2EN4cute5tupleIJNS5_1CILi1EEES8_S8_EEENS6_IJNS7_ILi128EEENS7_ILi112EEENS7_ILi192EEEEEELi192ENS_6half_tEfNS_4arch4Sm90ELb0ELb0ELb1ELb1ELb0ELb0ELb0ELb1ELb1ELb1ELb0ELb0EEENS1_21CollectiveEpilogueFwdINS6_IJSA_SC_SB_EEES9_SE_SG_Li256ELb1ELb1ELb0ELb0EEENS1_36VarlenDynamicPersistentTileSchedulerILi128ELi112ELi256ELi128ELb0ELb1ELb1ELb0ELb1ELb1EEEEEEEEEvNT_6ParamsE)
        .other          _ZN7cutlass13device_kernelIN5flash11enable_sm90INS1_16FlashAttnFwdSm90INS1_25CollectiveMainloopFwdSm90ILi2EN4cute5tupleIJNS5_1CILi1EEES8_S8_EEENS6_IJNS7_ILi128EEENS7_ILi112EEENS7_ILi192EEEEEELi192ENS_6half_tEfNS_4arch4Sm90ELb0ELb0ELb1ELb1ELb0ELb0ELb0ELb1ELb1ELb1ELb0ELb0EEENS1_21CollectiveEpilogueFwdINS6_IJSA_SC_SB_EEES9_SE_SG_Li256ELb1ELb1ELb0ELb0EEENS1_36VarlenDynamicPersistentTileSchedulerILi128ELi112ELi256ELi128ELb0ELb1ELb1ELb0ELb1ELb1EEEEEEEEEvNT_6ParamsE,@"STO_CUDA_ENTRY STV_DEFAULT"
_ZN7cutlass13device_kernelIN5flash11enable_sm90INS1_16FlashAttnFwdSm90INS1_25CollectiveMainloopFwdSm90ILi2EN4cute5tupleIJNS5_1CILi1EEES8_S8_EEENS6_IJNS7_ILi128EEENS7_ILi112EEENS7_ILi192EEEEEELi192ENS_6half_tEfNS_4arch4Sm90ELb0ELb0ELb1ELb1ELb0ELb0ELb0ELb1ELb1ELb1ELb0ELb0EEENS1_21CollectiveEpilogueFwdINS6_IJSA_SC_SB_EEES9_SE_SG_Li256ELb1ELb1ELb0ELb0EEENS1_36VarlenDynamicPersistentTileSchedulerILi128ELi112ELi256ELi128ELb0ELb1ELb1ELb0ELb1ELb1EEEEEEEEEvNT_6ParamsE:
        /* <DEDUP_REMOVED lines=17> */
.L_x_367:
[----:B------:R-:W-:Y:S05]  /*0110*/  BSYNC B0 ;  /* 0x0000000000007941 */ /* 0x000fea0003800000 */
.L_x_366:
        /* <DEDUP_REMOVED lines=40> */
.L_x_368:
        /* <DEDUP_REMOVED lines=22> */
.L_x_369:
        /* <DEDUP_REMOVED lines=18> */
.L_x_370:
        /* <DEDUP_REMOVED lines=22> */
.L_x_371:
        /* <DEDUP_REMOVED lines=22> */
.L_x_372:
        /* <DEDUP_REMOVED lines=8> */
.L_x_374:
[----:B------:R-:W-:-:S08]  /*0960*/  NOP ;  /* 0x0000000000007918 */ /* 0x000fd00000000000 */
[----:B------:R-:W1:Y:S02]  /*0970*/  USETMAXREG.TRY_ALLOC.CTAPOOL UP0, 0xf0 ;  /* 0x000000f0000079c8 */ /* 0x000e640008000600 */
[----:B-1----:R-:W-:-:S13]  /*0980*/  PLOP3.LUT P0, PT, PT, PT, UP0, 0x80, 0x0 ;  /* 0x000000000000781c */ /* 0x002fda0003f0f008 */
[----:B------:R-:W-:Y:S05]  /*0990*/  @!P0 BRA `(.L_x_374) ;  /* 0xfffffffc00f08947 */ /* 0x000fea000383ffff */
[----:B------:R-:W1:Y:S08]  /*09a0*/  S2UR UR5, SR_CgaCtaId ;  /* 0x00000000000579c3 */ /* 0x000e700000008800 */
[----:B------:R-:W-:Y:S06]  /*09b0*/  BAR.ARV 0x8, 0x180 ;  /* 0x0206000000007b1d */ /* 0x000fec0000002000 */
[----:B------:R-:W-:-:S02]  /*09c0*/  UMOV UR4, 0x400 ;  /* 0x0000040000047882 */ /* 0x000fc40000000000 */
[----:B------:R-:W-:Y:S01]  /*09d0*/  BAR.SYNC.DEFER_BLOCKING 0x5, 0x180 ;  /* 0x0146000000007b1d */ /* 0x000fe20000010000 */
[----:B-1----:R-:W-:-:S09]  /*09e0*/  ULEA UR4, UR5, UR4, 0x18 ;  /* 0x0000000405047291 */ /* 0x002fd2000f8ec03f */
[----:B------:R-:W1:Y:S01]  /*09f0*/  LDS.128 R40, [UR4+0x368d0] ;  /* 0x0368d004ff287984 */ /* 0x000e620008000c00 */
[----:B------:R-:W-:Y:S01]  /*0a00*/  ULDC UR4, c[0x0][0xc3c] ;  /* 0x00030f0000047ab9 */ /* 0x000fe20000000800 */
[----:B------:R-:W-:Y:S06]  /*0a10*/  BAR.ARV 0x4, 0x180 ;  /* 0x0106000000007b1d */ /* 0x000fec0000002000 */
[----:B-1----:R-:W-:-:S13]  /*0a20*/  ISETP.GE.AND P0, PT, R43, UR4, PT ;  /* 0x000000042b007c0c */ /* 0x002fda000bf06270 */
[----:B------:R-:W-:Y:S05]  /*0a30*/  @P0 EXIT ;  /* 0x000000000000094d */ /* 0x000fea0003800000 */
[----:B------:R-:W2:Y:S01]  /*0a40*/  LDL.LU R10, [R1+0x5c] ;  /* 0x00005c00010a7983 */ /* 0x000ea20000300800 */
[----:B------:R-:W1:Y:S02]  /*0a50*/  S2R R0, SR_TID.X ;  /* 0x0000000000007919 */ /* 0x000e640000002100 */
[----:B-1----:R-:W-:-:S05]  /*0a60*/  VIADD R220, R0, 0xffffff80 ;  /* 0xffffff8000dc7836 */ /* 0x002fca0000000000 */
[----:B------:R-:W-:-:S04]  /*0a70*/  SHF.R.S32.HI R3, RZ, 0x1f, R220 ;  /* 0x0000001fff037819 */ /* 0x000fc800000114dc */
[CC--:B------:R-:W-:Y:S02]  /*0a80*/  LEA.HI R5, R3.reuse, R220.reuse, RZ, 0x7 ;  /* 0x000000dc03057211 */ /* 0x0c0fe400078f38ff */
[-C--:B0-----:R-:W-:Y:S02]  /*0a90*/  LEA.HI R2, R3, R220.reuse, RZ, 0x5 ;  /* 0x000000dc03027211 */ /* 0x081fe400078f28ff */
[----:B------:R-:W-:Y:S02]  /*0aa0*/  LOP3.LUT R211, R5, 0xffffff80, RZ, 0xc0, !PT ;  /* 0xffffff8005d37812 */ /* 0x000fe400078ec0ff */
[----:B------:R-:W-:Y:S01]  /*0ab0*/  LEA.HI R0, R3, R220, RZ, 0x4 ;  /* 0x000000dc03007211 */ /* 0x000fe200078f20ff */
[----:B------:R-:W-:Y:S02]  /*0ac0*/  IMAD.SHL.U32 R2, R2, 0x20, RZ ;  /* 0x0000002002027824 */ /* 0x000fe400078e00ff */
[----:B------:R-:W-:Y:S01]  /*0ad0*/  IMAD.IADD R211, R220, 0x1, -R211 ;  /* 0x00000001dcd37824 */ /* 0x000fe200078e0ad3 */
[----:B------:R-:W-:-:S02]  /*0ae0*/  SHF.R.S32.HI R9, RZ, 0x4, R0 ;  /* 0x00000004ff097819 */ /* 0x000fc40000011400 */
[----:B------:R-:W-:Y:S02]  /*0af0*/  LOP3.LUT R7, R0, 0x3fffff0, RZ, 0xc0, !PT ;  /* 0x03fffff000077812 */ /* 0x000fe400078ec0ff */
[----:B------:R-:W-:Y:S02]  /*0b00*/  SHF.R.S32.HI R4, RZ, 0x1f, R211 ;  /* 0x0000001fff047819 */ /* 0x000fe400000114d3 */
[----:B------:R-:W-:Y:S01]  /*0b10*/  LOP3.LUT R2, R2, 0xfffffc00, RZ, 0xc0, !PT ;  /* 0xfffffc0002027812 */ /* 0x000fe200078ec0ff */
[----:B------:R-:W-:Y:S01]  /*0b20*/  IMAD.IADD R7, R220, 0x1, -R7 ;  /* 0x00000001dc077824 */ /* 0x000fe200078e0a07 */
[----:B------:R-:W-:Y:S02]  /*0b30*/  LEA.HI R0, R0, R9, RZ, 0x1 ;  /* 0x0000000900007211 */ /* 0x000fe400078f08ff */
[----:B------:R-:W-:Y:S01]  /*0b40*/  LEA.HI R6, R4, R211, RZ, 0x2 ;  /* 0x000000d304067211 */ /* 0x000fe200078f10ff */
[----:B------:R-:W-:Y:S01]  /*0b50*/  IMAD R7, R7, 0x40, R2 ;  /* 0x0000004007077824 */ /* 0x000fe200078e0202 */
[----:B------:R-:W-:-:S02]  /*0b60*/  LOP3.LUT R0, R0, 0x1ffffffe, RZ, 0xc0, !PT ;  /* 0x1ffffffe00007812 */ /* 0x000fc400078ec0ff */
[--C-:B------:R-:W-:Y:S02]  /*0b70*/  SHF.R.S32.HI R8, RZ, 0x2, R6.reuse ;  /* 0x00000002ff087819 */ /* 0x100fe40000011406 */
[----:B------:R-:W-:Y:S02]  /*0b80*/  SHF.R.S32.HI R11, RZ, 0x1f, R6 ;  /* 0x0000001fff0b7819 */ /* 0x000fe40000011406 */
[-C--:B------:R-:W-:Y:S01]  /*0b90*/  LEA.HI R2, R3, R220.reuse, RZ, 0x2 ;  /* 0x000000dc03027211 */ /* 0x080fe200078f10ff */
[----:B------:R-:W-:Y:S01]  /*0ba0*/  IMAD.IADD R0, R9, 0x1, -R0 ;  /* 0x0000000109007824 */ /* 0x000fe200078e0a00 */
[----:B------:R-:W-:Y:S02]  /*0bb0*/  LEA.HI R3, R3, R220, RZ, 0x3 ;  /* 0x000000dc03037211 */ /* 0x000fe400078f18ff */
[----:B------:R-:W-:Y:S02]  /*0bc0*/  LEA.HI R11, R11, R8, RZ, 0x3 ;  /* 0x000000080b0b7211 */ /* 0x000fe400078f18ff */
[----:B------:R-:W-:-:S02]  /*0bd0*/  LOP3.LUT R9, R2, 0xfffffffc, RZ, 0xc0, !PT ;  /* 0xfffffffc02097812 */ /* 0x000fc400078ec0ff */
[----:B------:R-:W-:Y:S02]  /*0be0*/  SHF.R.S32.HI R212, RZ, 0x7, R5 ;  /* 0x00000007ffd47819 */ /* 0x000fe40000011405 */
[----:B------:R-:W-:Y:S02]  /*0bf0*/  LOP3.LUT R205, R3, 0xfffffff8, RZ, 0xc0, !PT ;  /* 0xfffffff803cd7812 */ /* 0x000fe400078ec0ff */
[----:B------:R-:W-:Y:S02]  /*0c00*/  LOP3.LUT R11, R11, 0xfffffff8, RZ, 0xc0, !PT ;  /* 0xfffffff80b0b7812 */ /* 0x000fe400078ec0ff */
[----:B------:R-:W-:Y:S02]  /*0c10*/  IADD3 R9, R220, -R9, RZ ;  /* 0x80000009dc097210 */ /* 0x000fe40007ffe0ff */
[----:B------:R-:W-:Y:S02]  /*0c20*/  LEA.HI R4, R4, R211, RZ, 0x5 ;  /* 0x000000d304047211 */ /* 0x000fe400078f28ff */
[----:B------:R-:W-:Y:S01]  /*0c30*/  LEA.HI R5, R5, R212, RZ, 0x1 ;  /* 0x000000d405057211 */ /* 0x000fe200078f08ff */
[----:B------:R-:W-:Y:S01]  /*0c40*/  IMAD R216, R0, 0x8, R7 ;  /* 0x0000000800d87824 */ /* 0x000fe200078e0207 */
[----:B------:R-:W-:Y:S01]  /*0c50*/  LEA.HI R0, R9, R9, RZ, 0x1 ;  /* 0x0000000909007211 */ /* 0x000fe200078f08ff */
[----:B------:R-:W-:Y:S01]  /*0c60*/  IMAD.IADD R205, R220, 0x1, -R205 ;  /* 0x00000001dccd7824 */ /* 0x000fe200078e0acd */
[----:B------:R-:W-:Y:S01]  /*0c70*/  SHF.R.S32.HI R4, RZ, 0x5, R4 ;  /* 0x00000005ff047819 */ /* 0x000fe20000011404 */
[----:B------:R-:W-:Y:S01]  /*0c80*/  IMAD.IADD R11, R8, 0x1, -R11 ;  /* 0x00000001080b7824 */ /* 0x000fe200078e0a0b */
[----:B------:R-:W-:Y:S01]  /*0c90*/  LOP3.LUT R5, R5, 0x3fffffe, RZ, 0xc0, !PT ;  /* 0x03fffffe05057812 */ /* 0x000fe200078ec0ff */
[----:B------:R-:W-:Y:S01]  /*0ca0*/  IMAD.SHL.U32 R18, R205, 0x8, RZ ;  /* 0x00000008cd127824 */ /* 0x000fe200078e00ff */
[----:B------:R-:W-:Y:S01]  /*0cb0*/  LOP3.LUT R6, R6, 0x7ffffffc, RZ, 0xc0, !PT ;  /* 0x7ffffffc06067812 */ /* 0x000fe200078ec0ff */
[----:B------:R-:W-:Y:S01]  /*0cc0*/  IMAD R4, R4, 0x10, R11 ;  /* 0x0000001004047824 */ /* 0x000fe200078e020b */
[----:B------:R-:W-:Y:S01]  /*0cd0*/  LOP3.LUT R0, R0, 0x1ffffffe, RZ, 0xc0, !PT ;  /* 0x1ffffffe00007812 */ /* 0x000fe200078ec0ff */
[----:B------:R-:W-:-:S02]  /*0ce0*/  IMAD.IADD R5, R212, 0x1, -R5 ;  /* 0x00000001d4057824 */ /* 0x000fc400078e0a05 */
[C---:B------:R-:W-:Y:S02]  /*0cf0*/  VIADD R19, R18.reuse, 0x40 ;  /* 0x0000004012137836 */ /* 0x040fe40000000000 */
[----:B------:R-:W-:Y:S02]  /*0d00*/  VIADD R23, R18, 0x80 ;  /* 0x0000008012177836 */ /* 0x000fe40000000000 */
[----:B------:R-:W-:Y:S02]  /*0d10*/  IMAD.MOV.U32 R7, RZ, RZ, -0x2 ;  /* 0xfffffffeff077424 */ /* 0x000fe400078e00ff */
[----:B------:R-:W-:Y:S02]  /*0d20*/  IMAD.IADD R6, R211, 0x1, -R6 ;  /* 0x00000001d3067824 */ /* 0x000fe400078e0a06 */
[----:B------:R-:W-:Y:S02]  /*0d30*/  IMAD.IADD R0, R9, 0x1, -R0 ;  /* 0x0000000109007824 */ /* 0x000fe400078e0a00 */
[----:B------:R-:W-:Y:S01]  /*0d40*/  IMAD R213, R5, 0x40, R4 ;  /* 0x0000004005d57824 */ /* 0x000fe200078e0204 */
[----:B------:R-:W-:Y:S01]  /*0d50*/  CS2R R16, SRZ ;  /* 0x0000000000107805 */ /* 0x000fe2000001ff00 */
[----:B------:R-:W-:Y:S01]  /*0d60*/  IMAD R214, R6, R7, 0x70 ;  /* 0x0000007006d67424 */ /* 0x000fe200078e0207 */
[----:B------:R-:W-:Y:S01]  /*0d70*/  SHF.R.S32.HI R209, RZ, 0x3, R3 ;  /* 0x00000003ffd17819 */ /* 0x000fe20000011403 */
[----:B------:R-:W-:Y:S01]  /*0d80*/  IMAD.MOV.U32 R210, RZ, RZ, RZ ;  /* 0x000000ffffd27224 */ /* 0x000fe200078e00ff */
[----:B------:R-:W-:Y:S01]  /*0d90*/  SHF.R.S32.HI R219, RZ, 0x1f, R18 ;  /* 0x0000001fffdb7819 */ /* 0x000fe20000011412 */
[----:B------:R-:W-:Y:S01]  /*0da0*/  IMAD R215, R0, 0x8, R213 ;  /* 0x0000000800d77824 */ /* 0x000fe200078e02d5 */
[----:B------:R-:W-:-:S02]  /*0db0*/  SHF.R.S32.HI R218, RZ, 0x1f, R19 ;  /* 0x0000001fffda7819 */ /* 0x000fc40000011413 */
[----:B------:R-:W-:Y:S02]  /*0dc0*/  SHF.R.S32.HI R217, RZ, 0x1f, R23 ;  /* 0x0000001fffd97819 */ /* 0x000fe40000011417 */
[----:B--2---:R-:W-:-:S07]  /*0dd0*/  LOP3.LUT R22, R10, 0x1, RZ, 0xfc, !PT ;  /* 0x000000010a167812 */ /* 0x004fce00078efcff */
.L_x_417:
[----:B0-2-4-:R-:W0:Y:S01]  /*0de0*/  LDC.64 R2, c[0x0][0xc88] ;  /* 0x00032200ff027b82 */ /* 0x015e220000000a00 */
[----:B------:R-:W-:Y:S01]  /*0df0*/  ULDC.64 UR4, c[0x0][0xa28] ;  /* 0x00028a0000047ab9 */ /* 0x000fe20000000a00 */
[----:B------:R-:W-:Y:S01]  /*0e00*/  MOV R0, RZ ;  /* 0x000000ff00007202 */ /* 0x000fe20000000f00 */
[----:B------:R-:W-:Y:S01]  /*0e10*/  ULDC.64 UR6, c[0x0][0xa20] ;  /* 0x0002880000067ab9 */ /* 0x000fe20000000a00 */
[----:B0-----:R-:W-:-:S05]  /*0e20*/  IMAD.WIDE R2, R43, 0x4, R2 ;  /* 0x000000042b027825 */ /* 0x001fca00078e0202 */
[----:B------:R-:W2:Y:S01]  /*0e30*/  LDG.E R204, desc[UR60][R2.64] ;  /* 0x0000003c02cc7981 */ /* 0x000ea2000c1e1900 */
[----:B------:R-:W-:-:S04]  /*0e40*/  ISETP.NE.U32.AND P0, PT, RZ, UR4, PT ;  /* 0x00000004ff007c0c */ /* 0x000fc8000bf05070 */
[----:B------:R-:W-:Y:S02]  /*0e50*/  ISETP.NE.AND.EX P0, PT, RZ, UR5, PT, P0 ;  /* 0x00000005ff007c0c */ /* 0x000fe4000bf05300 */
[----:B--2---:R-:W-:-:S11]  /*0e60*/  SHF.R.S32.HI R208, RZ, 0x1f, R204 ;  /* 0x0000001fffd07819 */ /* 0x004fd600000114cc */
[----:B---3--:R-:W-:-:S04]  /*0e70*/  @P0 LEA R4, P1, R204, UR4, 0x2 ;  /* 0x00000004cc040c11 */ /* 0x008fc8000f8210ff */
[----:B------:R-:W-:Y:S01]  /*0e80*/  @P0 LEA.HI.X R5, R204, UR5, R208, 0x2, P1 ;  /* 0x00000005cc050c11 */ /* 0x000fe200088f14d0 */
[----:B------:R-:W-:-:S04]  /*0e90*/  ULDC.64 UR4, c[0x0][0x418] ;  /* 0x0001060000047ab9 */ /* 0x000fc80000000a00 */
[----:B------:R0:W5:Y:S01]  /*0ea0*/  @P0 LDG.E R0, desc[UR60][R4.64] ;  /* 0x0000003c04000981 */ /* 0x000162000c1e1900 */
[----:B------:R-:W-:Y:S01]  /*0eb0*/  ISETP.NE.U32.AND P0, PT, RZ, UR6, PT ;  /* 0x00000006ff007c0c */ /* 0x000fe2000bf05070 */
[----:B------:R-:W-:-:S03]  /*0ec0*/  UISETP.NE.U32.AND UP0, UPT, UR4, URZ, UPT ;  /* 0x0000003f0400728c */ /* 0x000fc6000bf05070 */
[----:B------:R-:W-:Y:S01]  /*0ed0*/  ISETP.NE.AND.EX P0, PT, RZ, UR7, PT, P0 ;  /* 0x00000007ff007c0c */ /* 0x000fe2000bf05300 */
[----:B------:R-:W-:Y:S01]  /*0ee0*/  UISETP.NE.AND.EX UP0, UPT, UR5, URZ, UPT, UP0 ;  /* 0x0000003f0500728c */ /* 0x000fe2000bf05300 */
[----:B------:R-:W-:Y:S02]  /*0ef0*/  ULDC UR4, c[0x0][0x424] ;  /* 0x0001090000047ab9 */ /* 0x000fe40000000800 */
[----:B------:R-:W-:Y:S01]  /*0f00*/  ULDC UR5, c[0x0][0x2f0] ;  /* 0x0000bc0000057ab9 */ /* 0x000fe20000000800 */
[----:B------:R-:W-:-:S04]  /*0f10*/  USEL UR4, UR4, 0x1, UP0 ;  /* 0x0000000104047887 */ /* 0x000fc80008000000 */
[----:B------:R-:W-:-:S04]  /*0f20*/  UIMAD UR4, UR4, UR5, URZ ;  /* 0x00000005040472a4 */ /* 0x000fc8000f8e023f */
[C---:B------:R-:W-:Y:S02]  /*0f30*/  @P0 LEA R2, P1, R204.reuse, UR6, 0x2 ;  /* 0x00000006cc020c11 */ /* 0x040fe4000f8210ff */
[----:B------:R-:W-:Y:S02]  /*0f40*/  IMAD.U32 R83, RZ, RZ, UR4 ;  /* 0x00000004ff537e24 */ /* 0x000fe4000f8e00ff */
[----:B------:R-:W-:-:S05]  /*0f50*/  @P0 LEA.HI.X R3, R204, UR7, R208, 0x2, P1 ;  /* 0x00000007cc030c11 */ /* 0x000fca00088f14d0 */
[----:B------:R0:W5:Y:S01]  /*0f60*/  @P0 LDG.E R83, desc[UR60][R2.64] ;  /* 0x0000003c02530981 */ /* 0x000162000c1e1900 */
[----:B------:R-:W-:Y:S05]  /*0f70*/  @P0 BRA `(.L_x_375) ;  /* 0x0000000000240947 */ /* 0x000fea0003800000 */
[----:B------:R-:W-:Y:S02]  /*0f80*/  ULDC.64 UR4, c[0x0][0xa08] ;  /* 0x0002820000047ab9 */ /* 0x000fe40000000a00 */
[----:B------:R-:W-:-:S04]  /*0f90*/  ISETP.NE.U32.AND P0, PT, RZ, UR4, PT ;  /* 0x00000004ff007c0c */ /* 0x000fc8000bf05070 */
[----:B------:R-:W-:-:S13]  /*0fa0*/  ISETP.NE.AND.EX P0, PT, RZ, UR5, PT, P0 ;  /* 0x00000005ff007c0c */ /* 0x000fda000bf05300 */
[----:B------:R-:W-:Y:S05]  /*0fb0*/  @!P0 BRA `(.L_x_375) ;  /* 0x0000000000148947 */ /* 0x000fea0003800000 */
[----:B0-----:R-:W0:Y:S02]  /*0fc0*/  LDC.64 R2, c[0x0][0xa08] ;  /* 0x00028200ff027b82 */ /* 0x001e240000000a00 */
[----:B0-----:R-:W-:-:S05]  /*0fd0*/  IMAD.WIDE R2, R204, 0x4, R2 ;  /* 0x00000004cc027825 */ /* 0x001fca00078e0202 */
[----:B-----5:R-:W2:Y:S04]  /*0fe0*/  LDG.E R83, desc[UR60][R2.64] ;  /* 0x0000003c02537981 */ /* 0x020ea8000c1e1900 */
[----:B------:R-:W2:Y:S02]  /*0ff0*/  LDG.E R4, desc[UR60][R2.64+0x4] ;  /* 0x0000043c02047981 */ /* 0x000ea4000c1e1900 */
[----:B--2---:R-:W-:-:S07]  /*1000*/  IMAD.IADD R83, R4, 0x1, -R83 ;  /* 0x0000000104537824 */ /* 0x004fce00078e0a53 */
.L_x_375:
[----:B-----5:R-:W-:Y:S01]  /*1010*/  IMAD.IADD R83, R83, 0x1, -R0 ;  /* 0x0000000153537824 */ /* 0x020fe200078e0a00 */
[----:B------:R-:W-:Y:S01]  /*1020*/  PLOP3.LUT P0, PT, PT, PT, PT, 0x80, 0x0 ;  /* 0x000000000000781c */ /* 0x000fe20003f0f070 */
[----:B0-----:R-:W-:Y:S01]  /*1030*/  IMAD.MOV.U32 R2, RZ, RZ, RZ ;  /* 0x000000ffff027224 */ /* 0x001fe200078e00ff */
[----:B------:R-:W-:Y:S01]  /*1040*/  CS2R R118, SRZ ;  /* 0x0000000000767805 */ /* 0x000fe2000001ff00 */
[C---:B------:R-:W-:Y:S01]  /*1050*/  VIADD R3, R83.reuse, 0x6f ;  /* 0x0000006f53037836 */ /* 0x040fe20000000000 */
[----:B------:R-:W-:Y:S01]  /*1060*/  ISETP.GE.AND P1, PT, R83, 0x1, PT ;  /* 0x000000015300780c */ /* 0x000fe20003f26270 */
[----:B------:R-:W-:Y:S01]  /*1070*/  IMAD.MOV.U32 R207, RZ, RZ, R41 ;  /* 0x000000ffffcf7224 */ /* 0x000fe200078e0029 */
[----:B------:R-:W-:Y:S01]  /*1080*/  CS2R R116, SRZ ;  /* 0x0000000000747805 */ /* 0x000fe2000001ff00 */
[----:B------:R-:W-:Y:S01]  /*1090*/  IMAD.HI R2, R3, -0x6db6db6d, R2 ;  /* 0x9249249303027827 */ /* 0x000fe200078e0202 */
[----:B------:R-:W-:Y:S02]  /*10a0*/  CS2R R114, SRZ ;  /* 0x0000000000727805 */ /* 0x000fe4000001ff00 */
[----:B------:R-:W-:-:S02]  /*10b0*/  CS2R R112, SRZ ;  /* 0x0000000000707805 */ /* 0x000fc4000001ff00 */
[----:B------:R-:W-:Y:S01]  /*10c0*/  CS2R R110, SRZ ;  /* 0x00000000006e7805 */ /* 0x000fe2000001ff00 */
[----:B------:R-:W-:Y:S01]  /*10d0*/  IMAD.MOV.U32 R206, RZ, RZ, R42 ;  /* 0x000000ffffce7224 */ /* 0x000fe200078e002a */
[----:B------:R-:W-:Y:S01]  /*10e0*/  SHF.R.U32.HI R3, RZ, 0x1f, R2 ;  /* 0x0000001fff037819 */ /* 0x000fe20000011602 */
[----:B------:R-:W-:Y:S01]  /*10f0*/  IMAD.MOV.U32 R0, RZ, RZ, RZ ;  /* 0x000000ffff007224 */ /* 0x000fe200078e00ff */
[----:B------:R-:W-:Y:S02]  /*1100*/  CS2R R108, SRZ ;  /* 0x00000000006c7805 */ /* 0x000fe4000001ff00 */
[----:B------:R-:W-:Y:S02]  /*1110*/  CS2R R106, SRZ ;  /* 0x00000000006a7805 */ /* 0x000fe4000001ff00 */
[----:B------:R-:W-:Y:S02]  /*1120*/  LEA.HI.SX32 R120, R2, R3, 0x1a ;  /* 0x0000000302787211 */ /* 0x000fe400078fd2ff */
        /* <DEDUP_REMOVED lines=11> */
[----:B------:R-:W-:Y:S01]  /*11e0*/  CS2R R84, SRZ ;  /* 0x0000000000547805 */ /* 0x000fe2000001ff00 */
[----:B------:R-:W-:Y:S01]  /*11f0*/  IMAD.MOV.U32 R39, RZ, RZ, RZ ;  /* 0x000000ffff277224 */ /* 0x000fe200078e00ff */
[----:B------:R-:W-:Y:S01]  /*1200*/  CS2R R80, SRZ ;  /* 0x0000000000507805 */ /* 0x000fe2000001ff00 */
[----:B------:R-:W-:Y:S01]  /*1210*/  IMAD.MOV.U32 R82, RZ, RZ, RZ ;  /* 0x000000ffff527224 */ /* 0x000fe200078e00ff */
        /* <DEDUP_REMOVED lines=22> */
[----:B------:R-:W-:Y:S02]  /*1380*/  MOV R121, RZ ;  /* 0x000000ff00797202 */ /* 0x000fe40000000f00 */
[----:B------:R-:W-:Y:S02]  /*1390*/  CS2R R132, SRZ ;  /* 0x0000000000847805 */ /* 0x000fe4000001ff00 */
[----:B------:R-:W-:Y:S01]  /*13a0*/  CS2R R122, SRZ ;  /* 0x00000000007a7805 */ /* 0x000fe2000001ff00 */
[----:B------:R-:W-:Y:S01]  /*13b0*/  IMAD.MOV.U32 R36, RZ, RZ, RZ ;  /* 0x000000ffff247224 */ /* 0x000fe200078e00ff */
[----:B------:R-:W-:-:S02]  /*13c0*/  CS2R R6, SRZ ;  /* 0x0000000000067805 */ /* 0x000fc4000001ff00 */
[----:B------:R-:W-:Y:S01]  /*13d0*/  CS2R R134, SRZ ;  /* 0x0000000000867805 */ /* 0x000fe2000001ff00 */
[----:B------:R-:W-:Y:S01]  /*13e0*/  IMAD.MOV.U32 R24, RZ, RZ, RZ ;  /* 0x000000ffff187224 */ /* 0x000fe200078e00ff */
[----:B------:R-:W-:Y:S06]  /*13f0*/  @!P1 BRA `(.L_x_376) ;  /* 0x000000a0008c9947 */ /* 0x000fec0003800000 */
[----:B------:R-:W0:Y:S01]  /*1400*/  SHFL.IDX PT, R0, R212, RZ, 0x1f ;  /* 0x00001fffd4007589 */ /* 0x000e2200000e0000 */
[----:B------:R-:W1:Y:S01]  /*1410*/  S2UR UR7, SR_CgaCtaId ;  /* 0x00000000000779c3 */ /* 0x000e620000008800 */
[----:B------:R-:W-:Y:S01]  /*1420*/  UMOV UR6, 0x400 ;  /* 0x0000040000067882 */ /* 0x000fe20000000000 */
[----:B0-----:R-:W-:Y:S01]  /*1430*/  R2UR UR4, R0 ;  /* 0x00000000000472ca */ /* 0x001fe200000e0000 */
[----:B-1----:R-:W-:-:S04]  /*1440*/  ULEA UR6, UR7, UR6, 0x18 ;  /* 0x0000000607067291 */ /* 0x002fc8000f8ec03f */
[----:B------:R-:W-:-:S04]  /*1450*/  UIADD3 UR6, UR6, 0x15400, URZ ;  /* 0x0001540006067890 */ /* 0x000fc8000fffe03f */
[----:B------:R-:W-:-:S04]  /*1460*/  ULOP3.LUT UP0, URZ, UR6, 0x9f, URZ, 0xc0, !UPT ;  /* 0x0000009f063f7892 */ /* 0x000fc8000f80c03f */
[----:B------:R-:W-:Y:S02]  /*1470*/  ULEA.HI UR5, UR4, UR4, URZ, 0x1 ;  /* 0x0000000404057291 */ /* 0x000fe4000f8f083f */
[----:B------:R-:W-:Y:S02]  /*1480*/  PLOP3.LUT P0, PT, PT, PT, UP0, 0x80, 0x0 ;  /* 0x000000000000781c */ /* 0x000fe40003f0f008 */
[----:B------:R-:W-:-:S04]  /*1490*/  ULOP3.LUT UR5, UR5, 0x1e, URZ, 0xc0, !UPT ;  /* 0x0000001e05057892 */ /* 0x000fc8000f8ec03f */
[----:B------:R-:W-:-:S04]  /*14a0*/  UIADD3 UR5, UR4, -UR5, URZ ;  /* 0x8000000504057290 */ /* 0x000fc8000fffe03f */
[----:B------:R-:W-:-:S04]  /*14b0*/  ULEA UR5, UR5, UR6, 0xd ;  /* 0x0000000605057291 */ /* 0x000fc8000f8e683f */
[----:B------:R-:W-:-:S04]  /*14c0*/  USHF.R.U32.HI UR5, URZ, 0x4, UR5 ;  /* 0x000000043f057899 */ /* 0x000fc80008011605 */
[----:B------:R-:W-:Y:S01]  /*14d0*/  ULOP3.LUT UR36, UR5, 0x3fff, URZ, 0xc0, !UPT ;  /* 0x00003fff05247892 */ /* 0x000fe2000f8ec03f */
[----:B------:R-:W-:Y:S11]  /*14e0*/  @!P0 BRA `(.L_x_377) ;  /* 0x0000000000408947 */ /* 0x000ff60003800000 */
        /* <DEDUP_REMOVED lines=8> */
[----:B------:R-:W-:Y:S01]  /*1570*/  MOV R13, RZ ;  /* 0x000000ff000d7202 */ /* 0x000fe20000000f00 */
[----:B------:R-:W-:Y:S02]  /*1580*/  IMAD.U32 R6, RZ, RZ, UR4 ;  /* 0x00000004ff067e24 */ /* 0x000fe4000f8e00ff */
[----:B------:R-:W-:-:S02]  /*1590*/  IMAD.U32 R7, RZ, RZ, UR5 ;  /* 0x00000005ff077e24 */ /* 0x000fc4000f8e00ff */
[----:B------:R-:W-:Y:S02]  /*15a0*/  IMAD.U32 R11, RZ, RZ, UR7 ;  /* 0x00000007ff0b7e24 */ /* 0x000fe4000f8e00ff */
[----:B------:R-:W-:Y:S02]  /*15b0*/  IMAD.MOV.U32 R8, RZ, RZ, 0x70 ;  /* 0x00000070ff087424 */ /* 0x000fe400078e00ff */
[----:B0-----:R-:W-:-:S07]  /*15c0*/  IMAD.MOV.U32 R12, RZ, RZ, 0x1 ;  /* 0x00000001ff0c7424 */ /* 0x001fce00078e00ff */
[----:B------:R-:W-:-:S07]  /*15d0*/  LEPC R20, `(.L_x_377) ;  /* 0x000000001014794e */ /* 0x000fce0000000000 */
[----:B-1----:R-:W-:Y:S05]  /*15e0*/  CALL.ABS.NOINC R2 ;  /* 0x0000000002007343 */ /* 0x002fea0003c00000 */
.L_x_377:
[----:B------:R-:W0:Y:S01]  /*15f0*/  S2UR UR5, SR_CgaCtaId ;  /* 0x00000000000579c3 */ /* 0x000e220000008800 */
[----:B------:R-:W-:Y:S01]  /*1600*/  LEA.HI R0, R210, R210, RZ, 0x1 ;  /* 0x000000d2d2007211 */ /* 0x000fe200078f08ff */
[----:B------:R-:W-:Y:S01]  /*1610*/  UMOV UR4, 0x400 ;  /* 0x0000040000047882 */ /* 0x000fe20000000000 */
[----:B------:R-:W-:Y:S01]  /*1620*/  BSSY B0, `(.L_x_378) ;  /* 0x0000009000007945 */ /* 0x000fe20003800000 */
[----:B------:R-:W-:Y:S02]  /*1630*/  ISETP.NE.AND P0, PT, R22, 0x3, PT ;  /* 0x000000031600780c */ /* 0x000fe40003f05270 */
[----:B------:R-:W-:-:S05]  /*1640*/  LOP3.LUT R3, R0, 0xfffffffe, RZ, 0xc0, !PT ;  /* 0xfffffffe00037812 */ /* 0x000fca00078ec0ff */
[----:B------:R-:W-:-:S05]  /*1650*/  IMAD.IADD R3, R210, 0x1, -R3 ;  /* 0x00000001d2037824 */ /* 0x000fca00078e0a03 */
[----:B------:R-:W-:Y:S01]  /*1660*/  SHF.L.U32 R3, R3, 0x1f, RZ ;  /* 0x0000001f03037819 */ /* 0x000fe200000006ff */
[----:B0-----:R-:W-:-:S06]  /*1670*/  ULEA UR4, UR5, UR4, 0x18 ;  /* 0x0000000405047291 */ /* 0x001fcc000f8ec03f */
[----:B------:R-:W-:-:S04]  /*1680*/  IMAD.U32 R2, RZ, RZ, UR4 ;  /* 0x00000004ff027e24 */ /* 0x000fc8000f8e00ff */
[----:B------:R-:W0:Y:S02]  /*1690*/  SYNCS.PHASECHK.TRANS64.TRYWAIT P1, [R2+URZ+0x36800], R3 ;  /* 0x03680003020075a7 */ /* 0x000e24000802017f */
[----:B0-----:R-:W-:Y:S05]  /*16a0*/  @!P1 BRA `(.L_x_379) ;  /* 0x00000128009c9947 */ /* 0x001fea0003800000 */
.L_x_546:
[----:B------:R-:W-:Y:S05]  /*16b0*/  BSYNC B0 ;  /* 0x0000000000007941 */ /* 0x000fea0003800000 */
.L_x_378:
[----:B------:R-:W-:Y:S05]  /*16c0*/  @!P0 BRA `(.L_x_380) ;  /* 0x0000000000048947 */ /* 0x000fea0003800000 */
[----:B------:R-:W-:Y:S01]  /*16d0*/  BPT.TRAP 0x1 ;  /* 0x000000040000795c */ /* 0x000fe20000300000 */
.L_x_380:
[----:B------:R-:W-:Y:S01]  /*16e0*/  IMAD R0, R16, 0x8, R2 ;  /* 0x0000000810007824 */ /* 0x000fe200078e0202 */
[----:B0-----:R-:W-:-:S04]  /*16f0*/  SHF.L.U32 R3, R17, 0x1f, RZ ;  /* 0x0000001f11037819 */ /* 0x001fc800000006ff */
[----:B------:R0:W1:Y:S01]  /*1700*/  SYNCS.PHASECHK.TRANS64.TRYWAIT P2, [R0+URZ+0x36830], R3 ;  /* 0x03683003000075a7 */ /* 0x000062000804017f */
[----:B------:R-:W-:Y:S05]  /*1710*/  @!P0 BRA `(.L_x_381) ;  /* 0x0000000000048947 */ /* 0x000fea0003800000 */
[----:B------:R-:W-:Y:S01]  /*1720*/  BPT.TRAP 0x1 ;  /* 0x000000040000795c */ /* 0x000fe20000300000 */
.L_x_381:
[----:B------:R-:W2:Y:S01]  /*1730*/  S2R R4, SR_TID.X ;  /* 0x0000000000047919 */ /* 0x000ea20000002100 */
[----:B------:R-:W-:Y:S01]  /*1740*/  IMAD.MOV.U32 R119, RZ, RZ, RZ ;  /* 0x000000ffff777224 */ /* 0x000fe200078e00ff */
[----:B--2---:R-:W-:Y:S01]  /*1750*/  LOP3.LUT P1, RZ, R4, 0x7f, RZ, 0xc0, !PT ;  /* 0x0000007f04ff7812 */ /* 0x004fe2000782c0ff */
[----:B-1----:R-:W-:-:S12]  /*1760*/  @P2 BRA `(.L_x_382) ;  /* 0x0000000000082947 */ /* 0x002fd80003800000 */
[----:B------:R-:W1:Y:S02]  /*1770*/  SYNCS.PHASECHK.TRANS64.TRYWAIT P2, [R0+URZ+0x36830], R3 ;  /* 0x03683003000075a7 */ /* 0x000e64000804017f */
[----:B-1----:R-:W-:Y:S05]  /*1780*/  @!P2 BRA `(.L_x_383) ;  /* 0x000001280078a947 */ /* 0x002fea0003800000 */
.L_x_382:
[----:B------:R-:W-:Y:S05]  /*1790*/  WARPSYNC.ALL ;  /* 0x0000000000007948 */ /* 0x000fea0003800000 */
[----:B01----:R-:W-:Y:S01]  /*17a0*/  VIADD R3, R2, 0x21400 ;  /* 0x0002140002037836 */ /* 0x003fe20000000000 */
[----:B------:R-:W-:Y:S01]  /*17b0*/  ULOP3.LUT UR5, UR36, 0x10000, URZ, 0xfc, !UPT ;  /* 0x0001000024057892 */ /* 0x000fe2000f8efc3f */
[----:B------:R-:W-:Y:S01]  /*17c0*/  WARPGROUP.ARRIVE ;  /* 0x00000000000079c5 */ /* 0x000fe20000000000 */
[----:B------:R-:W-:Y:S01]  /*17d0*/  UMOV UR53, 0x40000040 ;  /* 0x4000004000357882 */ /* 0x000fe20000000000 */
[----:B------:R-:W-:Y:S01]  /*17e0*/  UMOV UR55, 0x40000040 ;  /* 0x4000004000377882 */ /* 0x000fe20000000000 */
[----:B------:R-:W-:Y:S01]  /*17f0*/  SHF.R.U32.HI R3, RZ, 0x4, R3 ;  /* 0x00000004ff037819 */ /* 0x000fe20000011603 */
[----:B------:R-:W-:Y:S01]  /*1800*/  UMOV UR13, UR53 ;  /* 0x00000035000d7c82 */ /* 0x000fe20008000000 */
[----:B------:R-:W-:Y:S01]  /*1810*/  UMOV UR15, 0x40000040 ;  /* 0x40000040000f7882 */ /* 0x000fe20000000000 */
[----:B------:R-:W-:Y:S01]  /*1820*/  UMOV UR52, UR5 ;  /* 0x0000000500347c82 */ /* 0x000fe20008000000 */
[----:B------:R-:W-:Y:S01]  /*1830*/  LOP3.LUT R3, R3, 0x3fff, RZ, 0xc0, !PT ;  /* 0x00003fff03037812 */ /* 0x000fe200078ec0ff */
[----:B------:R-:W-:Y:S01]  /*1840*/  UMOV UR12, UR52 ;  /* 0x00000034000c7c82 */ /* 0x000fe20008000000 */
[----:B------:R-:W-:Y:S01]  /*1850*/  UMOV UR16, UR52 ;  /* 0x0000003400107c82 */ /* 0x000fe20008000000 */
[----:B------:R-:W-:Y:S01]  /*1860*/  UMOV UR17, UR53 ;  /* 0x0000003500117c82 */ /* 0x000fe20008000000 */
[----:B------:R-:W-:Y:S01]  /*1870*/  LOP3.LUT R5, R3, 0x10000, RZ, 0xfc, !PT ;  /* 0x0001000003057812 */ /* 0x000fe200078efcff */
[----:B------:R-:W-:Y:S01]  /*1880*/  UMOV UR19, 0x40000040 ;  /* 0x4000004000137882 */ /* 0x000fe20000000000 */
[----:B------:R-:W-:Y:S01]  /*1890*/  UMOV UR20, UR52 ;  /* 0x0000003400147c82 */ /* 0x000fe20008000000 */
[----:B------:R-:W-:Y:S01]  /*18a0*/  UMOV UR21, UR53 ;  /* 0x0000003500157c82 */ /* 0x000fe20008000000 */
[----:B------:R-:W-:Y:S01]  /*18b0*/  UMOV UR23, 0x40000040 ;  /* 0x4000004000177882 */ /* 0x000fe20000000000 */
[----:B------:R-:W-:Y:S01]  /*18c0*/  IMAD R3, R16, 0xa80, R5 ;  /* 0x00000a8010037824 */ /* 0x000fe200078e0205 */
[----:B------:R-:W-:Y:S01]  /*18d0*/  UMOV UR8, UR52 ;  /* 0x0000003400087c82 */ /* 0x000fe20008000000 */
[----:B------:R-:W-:Y:S01]  /*18e0*/  UMOV UR9, UR53 ;  /* 0x0000003500097c82 */ /* 0x000fe20008000000 */
[----:B------:R-:W-:Y:S01]  /*18f0*/  UMOV UR11, 0x40000040 ;  /* 0x40000040000b7882 */ /* 0x000fe20000000000 */
[----:B------:R-:W-:Y:S01]  /*1900*/  UIADD3 UR7, UR5, 0x2, URZ ;  /* 0x0000000205077890 */ /* 0x000fe2000fffe03f */
[----:B------:R-:W-:Y:S01]  /*1910*/  R2UR UR4, R3 ;  /* 0x00000000030472ca */ /* 0x000fe200000e0000 */
        /* <DEDUP_REMOVED lines=8> */
[----:B------:R-:W-:Y:S01]  /*19a0*/  MOV R6, UR53 ;  /* 0x0000003500067c02 */ /* 0x000fe20008000f00 */
[----:B------:R-:W-:Y:S01]  /*19b0*/  IMAD.IADD R9, R214, 0x1, R83 ;  /* 0x00000001d6097824 */ /* 0x000fe200078e0253 */
[----:B------:R-:W-:Y:S01]  /*19c0*/  MOV R7, UR52 ;  /* 0x0000003400077c02 */ /* 0x000fe20008000f00 */
[----:B------:R-:W-:Y:S01]  /*19d0*/  @!P1 VIADD R0, R0, 0x36840 ;  /* 0x0003684000009836 */ /* 0x000fe20000000000 */
[----:B------:R-:W-:Y:S01]  /*19e0*/  UMOV UR54, UR4 ;  /* 0x0000000400367c82 */ /* 0x000fe20008000000 */
[----:B------:R-:W-:Y:S01]  /*19f0*/  UIADD3 UR14, UR4, 0x80, URZ ;  /* 0x00000080040e7890 */ /* 0x000fe2000fffe03f */
[----:B------:R-:W-:Y:S01]  /*1a00*/  HGMMA.64x16x16.F32 R72, gdesc[UR52], RZ, !UPT, gsb0 ;  /* 0x00200000344879f0 */ /* 0x000fe2000c0008ff */
[----:B------:R-:W-:Y:S01]  /*1a10*/  UIADD3 UR18, UR4, 0x100, URZ ;  /* 0x0000010004127890 */ /* 0x000fe2000fffe03f */
[----:B------:R-:W-:Y:S01]  /*1a20*/  P2R R80, PR, RZ, 0x1 ;  /* 0x00000001ff507803 */ /* 0x000fe20000000000 */
[----:B------:R-:W-:Y:S01]  /*1a30*/  UIADD3 UR22, UR4, 0x180, URZ ;  /* 0x0000018004167890 */ /* 0x000fe2000fffe03f */
[----:B------:R-:W-:Y:S01]  /*1a40*/  @!P1 PRMT R0, RZ, 0x654, R0 ;  /* 0x00000654ff009816 */ /* 0x000fe20000000000 */
[----:B------:R-:W-:Y:S01]  /*1a50*/  UIADD3 UR54, UR4, 0x200, URZ ;  /* 0x0000020004367890 */ /* 0x000fe2000fffe03f */
[-C--:B------:R-:W-:Y:S01]  /*1a60*/  MOV R118, R119.reuse ;  /* 0x0000007700767202 */ /* 0x080fe20000000f00 */
[----:B------:R-:W-:Y:S01]  /*1a70*/  UMOV UR55, 0x40000040 ;  /* 0x4000004000377882 */ /* 0x000fe20000000000 */
[----:B------:R-:W-:Y:S01]  /*1a80*/  UIADD3 UR10, UR4, 0x280, URZ ;  /* 0x00000280040a7890 */ /* 0x000fe2000fffe03f */
[--C-:B------:R-:W-:Y:S01]  /*1a90*/  IMAD.MOV.U32 R116, RZ, RZ, R119.reuse ;  /* 0x000000ffff747224 */ /* 0x100fe200078e0077 */
        /* <DEDUP_REMOVED lines=18> */
[----:B------:R-:W-:Y:S01]  /*1bc0*/  MOV R96, R119 ;  /* 0x0000007700607202 */ /* 0x000fe20000000f00 */
[----:B------:R-:W-:-:S02]  /*1bd0*/  IMAD.MOV.U32 R94, RZ, RZ, R119 ;  /* 0x000000ffff5e7224 */ /* 0x000fc400078e0077 */
[--C-:B------:R-:W-:Y:S02]  /*1be0*/  IMAD.MOV.U32 R92, RZ, RZ, R119.reuse ;  /* 0x000000ffff5c7224 */ /* 0x100fe400078e0077 */
[--C-:B------:R-:W-:Y:S02]  /*1bf0*/  IMAD.MOV.U32 R90, RZ, RZ, R119.reuse ;  /* 0x000000ffff5a7224 */ /* 0x100fe400078e0077 */
[--C-:B------:R-:W-:Y:S02]  /*1c00*/  IMAD.MOV.U32 R88, RZ, RZ, R119.reuse ;  /* 0x000000ffff587224 */ /* 0x100fe400078e0077 */
[--C-:B------:R-:W-:Y:S02]  /*1c10*/  IMAD.MOV.U32 R86, RZ, RZ, R119.reuse ;  /* 0x000000ffff567224 */ /* 0x100fe400078e0077 */
[--C-:B------:R-:W-:Y:S02]  /*1c20*/  IMAD.MOV.U32 R84, RZ, RZ, R119.reuse ;  /* 0x000000ffff547224 */ /* 0x100fe400078e0077 */
[----:B------:R-:W-:Y:S01]  /*1c30*/  IMAD.MOV.U32 R82, RZ, RZ, R119 ;  /* 0x000000ffff527224 */ /* 0x000fe200078e0077 */
[----:B------:R-:W-:-:S02]  /*1c40*/  WARPGROUP.DEPBAR.LE gsb0, 0x0 ;  /* 0x00008000000079c5 */ /* 0x000fc40000010000 */
[----:B------:R-:W-:-:S06]  /*1c50*/  WARPGROUP.ARRIVE ;  /* 0x00000000000079c5 */ /* 0x000fcc0000000000 */
[----:B------:R-:W-:Y:S01]  /*1c60*/  HGMMA.64x16x16.F32 R64, gdesc[UR12], RZ, !UPT, gsb0 ;  /* 0x002000000c4079f0 */ /* 0x000fe2000c0008ff */
[----:B------:R-:W-:Y:S02]  /*1c70*/  UIADD3 UR12, UR4, 0x2, URZ ;  /* 0x00000002040c7890 */ /* 0x000fe4000fffe03f */
[----:B------:R-:W-:Y:S01]  /*1c80*/  UIADD3 UR14, UR4, 0x282, URZ ;  /* 0x00000282040e7890 */ /* 0x000fe2000fffe03f */
[----:B------:R-:W-:Y:S01]  /*1c90*/  UMOV UR15, 0x40000040 ;  /* 0x40000040000f7882 */ /* 0x000fe20000000000 */
[----:B------:R-:W-:Y:S02]  /*1ca0*/  WARPGROUP.DEPBAR.LE gsb0, 0x0 ;  /* 0x00008000000079c5 */ /* 0x000fe40000010000 */
[----:B------:R-:W-:-:S06]  /*1cb0*/  WARPGROUP.ARRIVE ;  /* 0x00000000000079c5 */ /* 0x000fcc0000000000 */
[----:B------:R-:W-:Y:S01]  /*1cc0*/  HGMMA.64x16x16.F32 R56, gdesc[UR16], RZ, !UPT, gsb0 ;  /* 0x00200000103879f0 */ /* 0x000fe2000c0008ff */
        /* <DEDUP_REMOVED lines=18> */
[----:B------:R-:W-:Y:S01]  /*1df0*/  UMOV UR10, UR12 ;  /* 0x0000000c000a7c82 */ /* 0x000fe20008000000 */
[----:B------:R-:W-:Y:S01]  /*1e00*/  UMOV UR11, 0x40000040 ;  /* 0x40000040000b7882 */ /* 0x000fe20000000000 */
[----:B------:R-:W-:Y:S01]  /*1e10*/  UMOV UR20, UR8 ;  /* 0x0000000800147c82 */ /* 0x000fe20008000000 */
[----:B------:R-:W-:Y:S01]  /*1e20*/  UMOV UR21, UR9 ;  /* 0x0000000900157c82 */ /* 0x000fe20008000000 */
[----:B------:R-:W-:Y:S01]  /*1e30*/  UMOV UR24, UR8 ;  /* 0x0000000800187c82 */ /* 0x000fe20008000000 */
[----:B------:R-:W-:Y:S01]  /*1e40*/  UMOV UR25, UR9 ;  /* 0x0000000900197c82 */ /* 0x000fe20008000000 */
[----:B------:R-:W-:Y:S01]  /*1e50*/  UMOV UR16, UR8 ;  /* 0x0000000800107c82 */ /* 0x000fe20008000000 */
[----:B------:R-:W-:Y:S01]  /*1e60*/  UMOV UR17, UR9 ;  /* 0x0000000900117c82 */ /* 0x000fe20008000000 */
[----:B------:R-:W-:Y:S01]  /*1e70*/  UMOV UR12, UR8 ;  /* 0x00000008000c7c82 */ /* 0x000fe20008000000 */
[----:B------:R-:W-:Y:S01]  /*1e80*/  UMOV UR13, UR9 ;  /* 0x00000009000d7c82 */ /* 0x000fe20008000000 */
[----:B------:R-:W-:Y:S01]  /*1e90*/  UIADD3 UR7, UR5, 0x4, URZ ;  /* 0x0000000405077890 */ /* 0x000fe2000fffe03f */
[----:B------:R-:W-:-:S02]  /*1ea0*/  MOV R3, UR9 ;  /* 0x0000000900037c02 */ /* 0x000fc40008000f00 */
[----:B------:R-:W-:Y:S01]  /*1eb0*/  MOV R4, UR8 ;  /* 0x0000000800047c02 */ /* 0x000fe20008000f00 */
        /* <DEDUP_REMOVED lines=47> */
[----:B------:R-:W-:-:S02]  /*21b0*/  WARPGROUP.DEPBAR.LE gsb0, 0x0 ;  /* 0x00008000000079c5 */ /* 0x000fc40000010000 */
        /* <DEDUP_REMOVED lines=290> */
[----:B------:R-:W-:-:S05]  /*33e0*/  UMOV UR53, UR41 ;  /* 0x0000002900357c82 */ /* 0x000fca0008000000 */
        /* <DEDUP_REMOVED lines=48> */
[----:B------:R-:W-:Y:S02]  /*36f0*/  UIADD3 UR7, UR5, 0x806, URZ ;  /* 0x0000080605077890 */ /* 0x000fe4000fffe03f */
[----:B------:R-:W-:Y:S01]  /*3700*/  UIADD3 UR5, UR4, 0x784, URZ ;  /* 0x0000078404057890 */ /* 0x000fe2000fffe03f */
[----:B------:R-:W-:Y:S01]  /*3710*/  UMOV UR8, UR44 ;  /* 0x0000002c00087c82 */ /* 0x000fe20008000000 */
[----:B------:R-:W-:Y:S01]  /*3720*/  UMOV UR9, UR45 ;  /* 0x0000002d00097c82 */ /* 0x000fe20008000000 */
[----:B------:R-:W-:Y:S01]  /*3730*/  UMOV UR52, UR44 ;  /* 0x0000002c00347c82 */ /* 0x000fe20008000000 */
[----:B------:R-:W-:-:S03]  /*3740*/  UMOV UR53, UR45 ;  /* 0x0000002d00357c82 */ /* 0x000fc60008000000 */
[----:B------:R-:W-:Y:S01]  /*3750*/  UMOV UR10, UR5 ;  /* 0x00000005000a7c82 */ /* 0x000fe20008000000 */
[----:B------:R-:W-:Y:S01]  /*3760*/  ULDC UR5, c[0x0][0x9d8] ;  /* 0x0002760000057ab9 */ /* 0x000fe20000000800 */
        /* <DEDUP_REMOVED lines=44> */
[----:B------:R-:W-:Y:S02]  /*3a30*/  WARPGROUP.DEPBAR.LE gsb0, 0x0 ;  /* 0x00008000000079c5 */ /* 0x000fe40000010000 */
[----:B------:R-:W-:-:S06]  /*3a40*/  WARPGROUP.ARRIVE ;  /* 0x00000000000079c5 */ /* 0x000fcc0000000000 */
[----:B------:R-:W-:Y:S03]  /*3a50*/  HGMMA.64x16x16.F32 R32, gdesc[UR56], R32, gsb0 ;  /* 0x00200000382079f0 */ /* 0x000fe60008000820 */
        /* <DEDUP_REMOVED lines=17> */
[----:B------:R-:W-:Y:S01]  /*3b70*/  MUFU.TANH R72, R72 ;  /* 0x0000004800487308 */ /* 0x000fe20000002400 */
[----:B------:R-:W-:Y:S01]  /*3b80*/  UMOV UR51, 0x40000040 ;  /* 0x4000004000337882 */ /* 0x000fe20000000000 */
[----:B------:R-:W-:Y:S01]  /*3b90*/  FMUL.FTZ R75, R75, UR5 ;  /* 0x000000054b4b7c20 */ /* 0x000fe20008410000 */
[----:B------:R-:W-:Y:S01]  /*3ba0*/  FMUL.FTZ R78, R78, UR5 ;  /* 0x000000054e4e7c20 */ /* 0x000fe20008410000 */
[----:B------:R-:W-:-:S04]  /*3bb0*/  FMUL.FTZ R79, R79, UR5 ;  /* 0x000000054f4f7c20 */ /* 0x000fc80008410000 */
[----:B------:R-:W0:Y:S08]  /*3bc0*/  MUFU.TANH R73, R73 ;  /* 0x0000004900497308 */ /* 0x000e300000002400 */
[----:B------:R-:W1:Y:S08]  /*3bd0*/  MUFU.TANH R76, R76 ;  /* 0x0000004c004c7308 */ /* 0x000e700000002400 */
[----:B------:R-:W2:Y:S08]  /*3be0*/  MUFU.TANH R77, R77 ;  /* 0x0000004d004d7308 */ /* 0x000eb00000002400 */
[----:B------:R3:W4:Y:S08]  /*3bf0*/  MUFU.TANH R3, R74 ;  /* 0x0000004a00037308 */ /* 0x0007300000002400 */
[----:B------:R-:W5:Y:S01]  /*3c00*/  MUFU.TANH R4, R75 ;  /* 0x0000004b00047308 */ /* 0x000f620000002400 */
[----:B---3--:R-:W-:-:S07]  /*3c10*/  MOV R74, R119 ;  /* 0x00000077004a7202 */ /* 0x008fce0000000f00 */
[----:B------:R-:W-:Y:S01]  /*3c20*/  MUFU.TANH R7, R78 ;  /* 0x0000004e00077308 */ /* 0x000fe20000002400 */
[----:B------:R-:W-:Y:S02]  /*3c30*/  WARPGROUP.DEPBAR.LE gsb0, 0x0 ;  /* 0x00008000000079c5 */ /* 0x000fe40000010000 */
        /* <DEDUP_REMOVED lines=13> */
[----:B------:R-:W-:Y:S01]  /*3d10*/  MUFU.TANH R64, R64 ;  /* 0x0000004000407308 */ /* 0x000fe20000002400 */
[----:B---3--:R-:W-:-:S02]  /*3d20*/  IMAD R66, R120, -0x70, R9 ;  /* 0xffffff9078427824 */ /* 0x008fc400078e0209 */
[----:B------:R-:W-:-:S03]  /*3d30*/  IMAD.MOV.U32 R78, RZ, RZ, R119 ;  /* 0x000000ffff4e7224 */ /* 0x000fc600078e0077 */
[C---:B------:R-:W-:Y:S02]  /*3d40*/  ISETP.GT.AND P4, PT, R66.reuse, RZ, PT ;  /* 0x000000ff4200720c */ /* 0x040fe40003f84270 */
[C---:B------:R-:W-:Y:S01]  /*3d50*/  ISETP.GT.AND P2, PT, R66.reuse, 0x1, PT ;  /* 0x000000014200780c */ /* 0x040fe20003f44270 */
[----:B------:R-:W3:Y:S01]  /*3d60*/  MUFU.TANH R65, R65 ;  /* 0x0000004100417308 */ /* 0x000ee20000002400 */
[C---:B------:R-:W-:Y:S02]  /*3d70*/  ISETP.GT.AND P3, PT, R66.reuse, 0x8, PT ;  /* 0x000000084200780c */ /* 0x040fe40003f64270 */
[----:B0-----:R-:W-:Y:S02]  /*3d80*/  FSEL R73, R73, -INF , P2 ;  /* 0xff80000049497808 */ /* 0x001fe40001000000 */
[----:B------:R-:W-:Y:S02]  /*3d90*/  ISETP.GT.AND P6, PT, R66, 0x9, PT ;  /* 0x000000094200780c */ /* 0x000fe40003fc4270 */
[----:B-1----:R-:W-:Y:S01]  /*3da0*/  FSEL R75, R76, -INF , P3 ;  /* 0xff8000004c4b7808 */ /* 0x002fe20001800000 */
[----:B------:R0:W-:Y:S01]  /*3db0*/  MUFU.TANH R15, R67 ;  /* 0x00000043000f7308 */ /* 0x0001e20000002400 */
[----:B------:R-:W-:Y:S01]  /*3dc0*/  ISETP.GT.AND P5, PT, R66, 0x10, PT ;  /* 0x000000104200780c */ /* 0x000fe20003fa4270 */
[----:B------:R-:W-:Y:S01]  /*3dd0*/  IMAD.MOV.U32 R76, RZ, RZ, R119 ;  /* 0x000000ffff4c7224 */ /* 0x000fe200078e0077 */
[----:B--2---:R-:W-:-:S02]  /*3de0*/  FSEL R77, R77, -INF , P6 ;  /* 0xff8000004d4d7808 */ /* 0x004fc40003000000 */
[----:B----4-:R-:W-:Y:S02]  /*3df0*/  FSEL R3, R3, -INF , P4 ;  /* 0xff80000003037808 */ /* 0x010fe40002000000 */
[----:B-----5:R-:W-:Y:S01]  /*3e00*/  FSEL R4, R4, -INF , P2 ;  /* 0xff80000004047808 */ /* 0x020fe20001000000 */
[----:B------:R-:W1:Y:S01]  /*3e10*/  MUFU.TANH R68, R68 ;  /* 0x0000004400447308 */ /* 0x000e620000002400 */
[----:B0-----:R-:W-:Y:S01]  /*3e20*/  FSEL R67, R72, -INF , P4 ;  /* 0xff80000048437808 */ /* 0x001fe20002000000 */
[----:B------:R-:W-:Y:S01]  /*3e30*/  IMAD.MOV.U32 R72, RZ, RZ, R119 ;  /* 0x000000ffff487224 */ /* 0x000fe200078e0077 */
[C---:B------:R-:W-:Y:S02]  /*3e40*/  ISETP.GT.AND P4, PT, R66.reuse, 0x11, PT ;  /* 0x000000114200780c */ /* 0x040fe40003f84270 */
[----:B------:R-:W-:Y:S02]  /*3e50*/  FMNMX.FTZ R12, R67, R73, !PT ;  /* 0x00000049430c7209 */ /* 0x000fe40007810000 */
[----:B------:R-:W-:Y:S01]  /*3e60*/  ISETP.GT.AND P2, PT, R66, 0x18, PT ;  /* 0x000000184200780c */ /* 0x000fe20003f44270 */
[----:B------:R0:W2:Y:S01]  /*3e70*/  MUFU.TANH R11, R79 ;  /* 0x0000004f000b7308 */ /* 0x0000a20000002400 */
[----:B------:R-:W-:-:S02]  /*3e80*/  FMNMX.FTZ R14, R75, R12, !PT ;  /* 0x0000000c4b0e7209 */ /* 0x000fc40007810000 */
[----:B---3--:R-:W-:Y:S02]  /*3e90*/  FSEL R65, R65, -INF , P4 ;  /* 0xff80000041417808 */ /* 0x008fe40002000000 */
[----:B------:R-:W-:Y:S02]  /*3ea0*/  FMNMX.FTZ R14, R77, R14, !PT ;  /* 0x0000000e4d0e7209 */ /* 0x000fe40007810000 */
[----:B------:R-:W-:Y:S01]  /*3eb0*/  FSEL R7, R7, -INF , P3 ;  /* 0xff80000007077808 */ /* 0x000fe20001800000 */
[----:B------:R-:W3:Y:S01]  /*3ec0*/  MUFU.TANH R69, R69 ;  /* 0x0000004500457308 */ /* 0x000ee20000002400 */
[----:B0-----:R-:W-:Y:S01]  /*3ed0*/  FSEL R79, R64, -INF , P5 ;  /* 0xff800000404f7808 */ /* 0x001fe20002800000 */
[--C-:B------:R-:W-:Y:S01]  /*3ee0*/  IMAD.MOV.U32 R64, RZ, RZ, R119.reuse ;  /* 0x000000ffff407224 */ /* 0x100fe200078e0077 */
[----:B------:R-:W-:Y:S01]  /*3ef0*/  ISETP.GT.AND P3, PT, R66, 0x19, PT ;  /* 0x000000194200780c */ /* 0x000fe20003f64270 */
[----:B------:R-:W-:Y:S02]  /*3f00*/  WARPGROUP.DEPBAR.LE gsb0, 0x0 ;  /* 0x00008000000079c5 */ /* 0x000fe40000010000 */
[----:B------:R-:W-:Y:S01]  /*3f10*/  WARPGROUP.ARRIVE ;  /* 0x00000000000079c5 */ /* 0x000fe20000000000 */
[----:B------:R-:W-:Y:S01]  /*3f20*/  FMUL.FTZ R56, R56, UR5 ;  /* 0x0000000538387c20 */ /* 0x000fe20008410000 */
[----:B------:R-:W-:Y:S01]  /*3f30*/  FMUL.FTZ R57, R57, UR5 ;  /* 0x0000000539397c20 */ /* 0x000fe20008410000 */
[----:B------:R-:W-:Y:S01]  /*3f40*/  MUFU.TANH R71, R71 ;  /* 0x0000004700477308 */ /* 0x000fe20000002400 */
[----:B------:R-:W-:Y:S01]  /*3f50*/  FMUL.FTZ R60, R60, UR5 ;  /* 0x000000053c3c7c20 */ /* 0x000fe20008410000 */
[----:B------:R-:W-:Y:S01]  /*3f60*/  FMNMX.FTZ R14, R79, R14, !PT ;  /* 0x0000000e4f0e7209 */ /* 0x000fe20007810000 */
[----:B------:R-:W-:Y:S01]  /*3f70*/  HGMMA.64x16x16.F32 R48, gdesc[UR48], R48, gsb0 ;  /* 0x00200000303079f0 */ /* 0x000fe20008000830 */
[----:B------:R-:W-:Y:S01]  /*3f80*/  UIADD3 UR50, UR4, 0x906, URZ ;  /* 0x0000090604327890 */ /* 0x000fe2000fffe03f */
[----:B------:R-:W-:Y:S01]  /*3f90*/  FMUL.FTZ R61, R61, UR5 ;  /* 0x000000053d3d7c20 */ /* 0x000fe20008410000 */
[----:B------:R-:W-:Y:S01]  /*3fa0*/  UMOV UR51, 0x40000040 ;  /* 0x4000004000337882 */ /* 0x000fe20000000000 */
[----:B------:R-:W-:Y:S01]  /*3fb0*/  FMUL.FTZ R58, R58, UR5 ;  /* 0x000000053a3a7c20 */ /* 0x000fe20008410000 */
[----:B------:R-:W-:Y:S01]  /*3fc0*/  MUFU.TANH R56, R56 ;  /* 0x0000003800387308 */ /* 0x000fe20000002400 */
[----:B-1----:R-:W-:Y:S01]  /*3fd0*/  FSEL R81, R68, -INF , P2 ;  /* 0xff80000044517808 */ /* 0x002fe20001000000 */
[----:B------:R-:W-:Y:S01]  /*3fe0*/  FMUL.FTZ R59, R59, UR5 ;  /* 0x000000053b3b7c20 */ /* 0x000fe20008410000 */
[----:B------:R-:W-:Y:S01]  /*3ff0*/  FMNMX.FTZ R14, R65, R14, !PT ;  /* 0x0000000e410e7209 */ /* 0x000fe20007810000 */
[----:B------:R-:W-:Y:S01]  /*4000*/  FMUL.FTZ R62, R62, UR5 ;  /* 0x000000053e3e7c20 */ /* 0x000fe20008410000 */
[----:B--2---:R-:W-:Y:S01]  /*4010*/  FSEL R11, R11, -INF , P6 ;  /* 0xff8000000b0b7808 */ /* 0x004fe20003000000 */
[----:B------:R-:W-:Y:S01]  /*4020*/  FMUL.FTZ R63, R63, UR5 ;  /* 0x000000053f3f7c20 */ /* 0x000fe20008410000 */
[----:B------:R-:W-:Y:S01]  /*4030*/  ISETP.GT.AND P6, PT, R66, 0x20, PT ;  /* 0x000000204200780c */ /* 0x000fe20003fc4270 */
[----:B------:R-:W0:Y:S01]  /*4040*/  MUFU.TANH R57, R57 ;  /* 0x0000003900397308 */ /* 0x000e220000002400 */
[----:B---3--:R-:W-:Y:S01]  /*4050*/  FSEL R69, R69, -INF , P3 ;  /* 0xff80000045457808 */ /* 0x008fe20001800000 */
[----:B------:R-:W-:Y:S01]  /*4060*/  IMAD.MOV.U32 R68, RZ, RZ, R119 ;  /* 0x000000ffff447224 */ /* 0x000fe200078e0077 */
[----:B------:R-:W-:-:S02]  /*4070*/  FMNMX.FTZ R20, R81, R14, !PT ;  /* 0x0000000e51147209 */ /* 0x000fc40007810000 */
[----:B------:R-:W-:Y:S02]  /*4080*/  FSEL R13, R13, -INF , P5 ;  /* 0xff8000000d0d7808 */ /* 0x000fe40002800000 */
[C---:B------:R-:W-:Y:S01]  /*4090*/  ISETP.GT.AND P5, PT, R66.reuse, 0x21, PT ;  /* 0x000000214200780c */ /* 0x040fe20003fa4270 */
[----:B------:R1:W2:Y:S01]  /*40a0*/  MUFU.TANH R21, R70 ;  /* 0x0000004600157308 */ /* 0x0002a20000002400 */
[----:B------:R-:W-:Y:S02]  /*40b0*/  FMNMX.FTZ R20, R69, R20, !PT ;  /* 0x0000001445147209 */ /* 0x000fe40007810000 */
[----:B------:R-:W-:Y:S02]  /*40c0*/  FSEL R15, R15, -INF , P4 ;  /* 0xff8000000f0f7808 */ /* 0x000fe40002000000 */
[----:B------:R-:W-:-:S03]  /*40d0*/  ISETP.GT.AND P4, PT, R66, 0x28, PT ;  /* 0x000000284200780c */ /* 0x000fc60003f84270 */
[----:B------:R-:W3:Y:S01]  /*40e0*/  MUFU.TANH R60, R60 ;  /* 0x0000003c003c7308 */ /* 0x000ee20000002400 */
[----:B0-----:R-:W-:Y:S01]  /*40f0*/  FSEL R85, R57, -INF , P5 ;  /* 0xff80000039557808 */ /* 0x001fe20002800000 */
[----:B-1----:R-:W-:-:S06]  /*4100*/  IMAD.MOV.U32 R70, RZ, RZ, R119 ;  /* 0x000000ffff467224 */ /* 0x002fcc00078e0077 */
[----:B------:R-:W0:Y:S01]  /*4110*/  MUFU.TANH R61, R61 ;  /* 0x0000003d003d7308 */ /* 0x000e220000002400 */
[----:B--2---:R-:W-:Y:S02]  /*4120*/  FSEL R21, R21, -INF , P2 ;  /* 0xff80000015157808 */ /* 0x004fe40001000000 */
[----:B------:R-:W-:-:S05]  /*4130*/  ISETP.GT.AND P2, PT, R66, 0x29, PT ;  /* 0x000000294200780c */ /* 0x000fca0003f44270 */
[----:B------:R-:W-:Y:S01]  /*4140*/  MUFU.TANH R58, R58 ;  /* 0x0000003a003a7308 */ /* 0x000fe20000002400 */
[----:B---3--:R-:W-:Y:S01]  /*4150*/  FSEL R87, R60, -INF , P4 ;  /* 0xff8000003c577808 */ /* 0x008fe20002000000 */
[----:B------:R-:W-:Y:S01]  /*4160*/  IMAD.MOV.U32 R60, RZ, RZ, R119 ;  /* 0x000000ffff3c7224 */ /* 0x000fe200078e0077 */
[----:B------:R-:W-:Y:S02]  /*4170*/  WARPGROUP.DEPBAR.LE gsb0, 0x0 ;  /* 0x00008000000079c5 */ /* 0x000fe40000010000 */
[----:B------:R-:W-:Y:S01]  /*4180*/  WARPGROUP.ARRIVE ;  /* 0x00000000000079c5 */ /* 0x000fe20000000000 */
[----:B------:R-:W-:Y:S01]  /*4190*/  FMUL.FTZ R48, R48, UR5 ;  /* 0x0000000530307c20 */ /* 0x000fe20008410000 */
[----:B------:R-:W-:Y:S01]  /*41a0*/  FMUL.FTZ R49, R49, UR5 ;  /* 0x0000000531317c20 */ /* 0x000fe20008410000 */
[----:B------:R-:W-:Y:S01]  /*41b0*/  FMUL.FTZ R52, R52, UR5 ;  /* 0x0000000534347c20 */ /* 0x000fe20008410000 */
[----:B------:R-:W-:Y:S01]  /*41c0*/  MUFU.TANH R59, R59 ;  /* 0x0000003b003b7308 */ /* 0x000fe20000002400 */
[----:B------:R-:W-:Y:S01]  /*41d0*/  FMUL.FTZ R53, R53, UR5 ;  /* 0x0000000535357c20 */ /* 0x000fe20008410000 */
[----:B------:R-:W-:Y:S01]  /*41e0*/  HGMMA.64x16x16.F32 R40, gdesc[UR48], R40, gsb0 ;  /* 0x00200000302879f0 */ /* 0x000fe20008000828 */
[----:B------:R-:W-:Y:S01]  /*41f0*/  UIADD3 UR50, UR4, 0x986, URZ ;  /* 0x0000098604327890 */ /* 0x000fe2000fffe03f */
[----:B------:R-:W-:Y:S01]  /*4200*/  FMUL.FTZ R50, R50, UR5 ;  /* 0x0000000532327c20 */ /* 0x000fe20008410000 */
[----:B------:R-:W-:Y:S01]  /*4210*/  UMOV UR51, 0x40000040 ;  /* 0x4000004000337882 */ /* 0x000fe20000000000 */
[----:B------:R-:W-:Y:S01]  /*4220*/  FMUL.FTZ R51, R51, UR5 ;  /* 0x0000000533337c20 */ /* 0x000fe20008410000 */
[----:B0-----:R-:W-:Y:S01]  /*4230*/  FSEL R89, R61, -INF , P2 ;  /* 0xff8000003d597808 */ /* 0x001fe20001000000 */
[----:B------:R-:W0:Y:S01]  /*4240*/  MUFU.TANH R48, R48 ;  /* 0x0000003000307308 */ /* 0x000e220000002400 */
[----:B------:R-:W-:Y:S01]  /*4250*/  FMUL.FTZ R54, R54, UR5 ;  /* 0x0000000536367c20 */ /* 0x000fe20008410000 */
[----:B------:R-:W-:-:S06]  /*4260*/  FMUL.FTZ R55, R55, UR5 ;  /* 0x0000000537377c20 */ /* 0x000fcc0008410000 */
[----:B------:R-:W1:Y:S08]  /*4270*/  MUFU.TANH R49, R49 ;  /* 0x0000003100317308 */ /* 0x000e700000002400 */
[----:B------:R-:W2:Y:S08]  /*4280*/  MUFU.TANH R62, R62 ;  /* 0x0000003e003e7308 */ /* 0x000eb00000002400 */
[----:B------:R-:W3:Y:S08]  /*4290*/  MUFU.TANH R52, R52 ;  /* 0x0000003400347308 */ /* 0x000ef00000002400 */
[----:B------:R-:W4:Y:S08]  /*42a0*/  MUFU.TANH R63, R63 ;  /* 0x0000003f003f7308 */ /* 0x000f300000002400 */
[----:B------:R-:W5:Y:S01]  /*42b0*/  MUFU.TANH R53, R53 ;  /* 0x0000003500357308 */ /* 0x000f620000002400 */
[----:B------:R-:W-:-:S02]  /*42c0*/  WARPGROUP.DEPBAR.LE gsb0, 0x0 ;  /* 0x00008000000079c5 */ /* 0x000fc40000010000 */
[----:B------:R-:W-:Y:S01]  /*42d0*/  WARPGROUP.ARRIVE ;  /* 0x00000000000079c5 */ /* 0x000fe20000000000 */
[----:B------:R-:W-:Y:S01]  /*42e0*/  FMUL.FTZ R41, R41, UR5 ;  /* 0x0000000529297c20 */ /* 0x000fe20008410000 */
[----:B------:R-:W-:Y:S01]  /*42f0*/  FMUL.FTZ R40, R40, UR5 ;  /* 0x0000000528287c20 */ /* 0x000fe20008410000 */
[----:B------:R-:W-:Y:S02]  /*4300*/  FMUL.FTZ R43, R43, UR5 ;  /* 0x000000052b2b7c20 */ /* 0x000fe40008410000 */
[----:B------:R-:W-:Y:S01]  /*4310*/  MUFU.TANH R50, R50 ;  /* 0x0000003200327308 */ /* 0x000fe20000002400 */
[----:B------:R-:W-:Y:S01]  /*4320*/  FMUL.FTZ R44, R44, UR5 ;  /* 0x000000052c2c7c20 */ /* 0x000fe20008410000 */
[----:B------:R-:W-:Y:S01]  /*4330*/  HGMMA.64x16x16.F32 R32, gdesc[UR48], R32, gsb0 ;  /* 0x00200000302079f0 */ /* 0x000fe20008000820 */
[----:B------:R-:W-:Y:S01]  /*4340*/  UIADD3 UR50, UR4, 0xa06, URZ ;  /* 0x00000a0604327890 */ /* 0x000fe2000fffe03f */
[----:B------:R-:W-:Y:S01]  /*4350*/  FMUL.FTZ R45, R45, UR5 ;  /* 0x000000052d2d7c20 */ /* 0x000fe20008410000 */
[----:B------:R-:W-:Y:S01]  /*4360*/  UMOV UR51, 0x40000040 ;  /* 0x4000004000337882 */ /* 0x000fe20000000000 */
[----:B------:R-:W-:Y:S01]  /*4370*/  FMUL.FTZ R47, R47, UR5 ;  /* 0x000000052f2f7c20 */ /* 0x000fe20008410000 */
[----:B------:R-:W-:Y:S01]  /*4380*/  FMUL.FTZ R42, R42, UR5 ;  /* 0x000000052a2a7c20 */ /* 0x000fe20008410000 */
[----:B------:R0:W-:Y:S01]  /*4390*/  MUFU.TANH R6, R41 ;  /* 0x0000002900067308 */ /* 0x0001e20000002400 */
[----:B------:R-:W-:Y:S01]  /*43a0*/  FMUL.FTZ R46, R46, UR5 ;  /* 0x000000052e2e7c20 */ /* 0x000fe20008410000 */
[----:B------:R-:W-:-:S06]  /*43b0*/  ULDC UR4, c[0x0][0x988] ;  /* 0x0002620000047ab9 */ /* 0x000fcc0000000800 */
[----:B------:R1:W-:Y:S01]  /*43c0*/  MUFU.TANH R8, R43 ;  /* 0x0000002b00087308 */ /* 0x0003e20000002400 */
[----:B0-----:R-:W-:Y:S02]  /*43d0*/  FSEL R41, R71, -INF , P3 ;  /* 0xff80000047297808 */ /* 0x001fe40001800000 */
[----:B------:R-:W-:Y:S01]  /*43e0*/  FSEL R71, R56, -INF , P6 ;  /* 0xff80000038477808 */ /* 0x000fe20003000000 */
[----:B------:R-:W-:Y:S01]  /*43f0*/  IMAD.MOV.U32 R56, RZ, RZ, R119 ;  /* 0x000000ffff387224 */ /* 0x000fe200078e0077 */
[----:B------:R-:W-:Y:S02]  /*4400*/  ISETP.GT.AND P3, PT, R66, 0x30, PT ;  /* 0x000000304200780c */ /* 0x000fe40003f64270 */
[----:B------:R-:W-:Y:S01]  /*4410*/  FMNMX.FTZ R20, R71, R20, !PT ;  /* 0x0000001447147209 */ /* 0x000fe20007810000 */
[----:B------:R-:W0:Y:S01]  /*4420*/  MUFU.TANH R40, R40 ;  /* 0x0000002800287308 */ /* 0x000e220000002400 */
[----:B------:R-:W-:Y:S02]  /*4430*/  FSEL R91, R48, -INF , P3 ;  /* 0xff800000305b7808 */ /* 0x000fe40001800000 */
[----:B------:R-:W-:-:S02]  /*4440*/  FMNMX.FTZ R48, R85, R20, !PT ;  /* 0x0000001455307209 */ /* 0x000fc40007810000 */
[----:B-1----:R-:W-:Y:S01]  /*4450*/  FSEL R43, R58, -INF , P6 ;  /* 0xff8000003a2b7808 */ /* 0x002fe20003000000 */
[----:B------:R-:W-:Y:S01]  /*4460*/  IMAD.MOV.U32 R58, RZ, RZ, R119 ;  /* 0x000000ffff3a7224 */ /* 0x000fe200078e0077 */
[----:B------:R-:W-:Y:S01]  /*4470*/  FMNMX.FTZ R48, R87, R48, !PT ;  /* 0x0000003057307209 */ /* 0x000fe20007810000 */
[----:B------:R-:W1:Y:S01]  /*4480*/  MUFU.TANH R51, R51 ;  /* 0x0000003300337308 */ /* 0x000e620000002400 */
[----:B------:R-:W-:Y:S02]  /*4490*/  ISETP.GT.AND P6, PT, R66, 0x31, PT ;  /* 0x000000314200780c */ /* 0x000fe40003fc4270 */
[----:B------:R-:W-:Y:S02]  /*44a0*/  FMNMX.FTZ R48, R89, R48, !PT ;  /* 0x0000003059307209 */ /* 0x000fe40007810000 */
[----:B------:R-:W-:Y:S02]  /*44b0*/  FSEL R93, R49, -INF , P6 ;  /* 0xff800000315d7808 */ /* 0x000fe40003000000 */
[----:B------:R-:W-:Y:S01]  /*44c0*/  FMNMX.FTZ R48, R91, R48, !PT ;  /* 0x000000305b307209 */ /* 0x000fe20007810000 */
[----:B------:R-:W1:Y:S03]  /*44d0*/  MUFU.TANH R54, R54 ;  /* 0x0000003600367308 */ /* 0x000e660000002400 */
[----:B------:R-:W-:-:S05]  /*44e0*/  FMNMX.FTZ R48, R93, R48, !PT ;  /* 0x000000305d307209 */ /* 0x000fca0007810000 */
[----:B------:R2:W-:Y:S01]  /*44f0*/  MUFU.TANH R9, R45 ;  /* 0x0000002d00097308 */ /* 0x0005e20000002400 */
[----:B------:R-:W-:Y:S02]  /*4500*/  WARPGROUP.DEPBAR.LE gsb0, 0x0 ;  /* 0x00008000000079c5 */ /* 0x000fe40000010000 */
[----:B------:R-:W-:Y:S01]  /*4510*/  WARPGROUP.ARRIVE ;  /* 0x00000000000079c5 */ /* 0x000fe20000000000 */
[----:B------:R-:W-:Y:S01]  /*4520*/  FMUL.FTZ R12, R33, UR5 ;  /* 0x00000005210c7c20 */ /* 0x000fe20008410000 */
[----:B------:R-:W-:-:S03]  /*4530*/  FSEL R33, R59, -INF , P5 ;  /* 0xff8000003b217808 */ /* 0x000fc60002800000 */
[----:B------:R-:W1:Y:S01]  /*4540*/  MUFU.TANH R44, R44 ;  /* 0x0000002c002c7308 */ /* 0x000e620000002400 */
[----:B------:R-:W-:Y:S01]  /*4550*/  ISETP.GT.AND P5, PT, R66, 0x38, PT ;  /* 0x000000384200780c */ /* 0x000fe20003fa4270 */
[----:B------:R-:W-:Y:S01]  /*4560*/  FMUL.FTZ R32, R32, UR5 ;  /* 0x0000000520207c20 */ /* 0x000fe20008410000 */
[----:B------:R-:W-:Y:S01]  /*4570*/  HGMMA.64x16x16.F32 R24, gdesc[UR48], R24, gsb0 ;  /* 0x00200000301879f0 */ /* 0x000fe20008000818 */
[----:B--2---:R-:W-:Y:S01]  /*4580*/  FSEL R45, R62, -INF , P4 ;  /* 0xff8000003e2d7808 */ /* 0x004fe20002000000 */
[----:B------:R-:W-:Y:S01]  /*4590*/  FMUL.FTZ R14, R35, UR5 ;  /* 0x00000005230e7c20 */ /* 0x000fe20008410000 */
[----:B------:R-:W-:Y:S01]  /*45a0*/  ISETP.GT.AND P4, PT, R66, 0x39, PT ;  /* 0x000000394200780c */ /* 0x000fe20003f84270 */
[----:B------:R-:W-:Y:S01]  /*45b0*/  FMUL.FTZ R36, R36, UR5 ;  /* 0x0000000524247c20 */ /* 0x000fe20008410000 */
[----:B---3--:R-:W-:Y:S01]  /*45c0*/  FSEL R95, R52, -INF , P5 ;  /* 0xff800000345f7808 */ /* 0x008fe20002800000 */
[----:B------:R-:W2:Y:S01]  /*45d0*/  MUFU.TANH R55, R55 ;  /* 0x0000003700377308 */ /* 0x000ea20000002400 */
[----:B----4-:R-:W-:Y:S01]  /*45e0*/  FSEL R35, R63, -INF , P2 ;  /* 0xff8000003f237808 */ /* 0x010fe20001000000 */
[----:B------:R-:W-:Y:S01]  /*45f0*/  FMUL.FTZ R20, R37, UR5 ;  /* 0x0000000525147c20 */ /* 0x000fe20008410000 */
[----:B------:R-:W-:Y:S01]  /*4600*/  ISETP.GT.AND P2, PT, R66, 0x40, PT ;  /* 0x000000404200780c */ /* 0x000fe20003f44270 */
[----:B------:R-:W-:Y:S01]  /*4610*/  FMUL.FTZ R34, R34, UR5 ;  /* 0x0000000522227c20 */ /* 0x000fe20008410000 */
[----:B-----5:R-:W-:Y:S01]  /*4620*/  FSEL R97, R53, -INF , P4 ;  /* 0xff80000035617808 */ /* 0x020fe20002000000 */
[----:B------:R-:W-:Y:S01]  /*4630*/  FMUL.FTZ R38, R38, UR5 ;  /* 0x0000000526267c20 */ /* 0x000fe20008410000 */
[----:B------:R-:W-:Y:S01]  /*4640*/  FMNMX.FTZ R48, R95, R48, !PT ;  /* 0x000000305f307209 */ /* 0x000fe20007810000 */
[----:B------:R3:W-:Y:S01]  /*4650*/  MUFU.TANH R10, R47 ;  /* 0x0000002f000a7308 */ /* 0x0007e20000002400 */
[----:B0-----:R-:W-:Y:S01]  /*4660*/  FSEL R99, R40, -INF , P2 ;  /* 0xff80000028637808 */ /* 0x001fe20001000000 */
[----:B------:R-:W-:Y:S01]  /*4670*/  FMUL.FTZ R39, R39, UR5 ;  /* 0x0000000527277c20 */ /* 0x000fe20008410000 */
[----:B------:R-:W-:Y:S01]  /*4680*/  FMNMX.FTZ R48, R97, R48, !PT ;  /* 0x0000003061307209 */ /* 0x000fe20007810000 */
[----:B------:R-:W-:Y:S01]  /*4690*/  IMAD.MOV.U32 R62, RZ, RZ, R119 ;  /* 0x000000ffff3e7224 */ /* 0x000fe200078e0077 */
[----:B-1----:R-:W-:-:S02]  /*46a0*/  FSEL R37, R51, -INF , P6 ;  /* 0xff80000033257808 */ /* 0x002fc40003000000 */
[----:B------:R-:W-:Y:S01]  /*46b0*/  ISETP.GT.AND P6, PT, R66, 0x48, PT ;  /* 0x000000484200780c */ /* 0x000fe20003fc4270 */
[----:B------:R-:W0:Y:S01]  /*46c0*/  MUFU.TANH R32, R32 ;  /* 0x0000002000207308 */ /* 0x000e220000002400 */
[----:B---3--:R-:W-:Y:S01]  /*46d0*/  FSEL R47, R50, -INF , P3 ;  /* 0xff800000322f7808 */ /* 0x008fe20001800000 */
[--C-:B------:R-:W-:Y:S01]  /*46e0*/  IMAD.MOV.U32 R50, RZ, RZ, R119.reuse ;  /* 0x000000ffff327224 */ /* 0x100fe200078e0077 */
[----:B------:R-:W-:Y:S02]  /*46f0*/  ISETP.GT.AND P3, PT, R66, 0x41, PT ;  /* 0x000000414200780c */ /* 0x000fe40003f64270 */
[----:B------:R-:W-:Y:S02]  /*4700*/  FMNMX.FTZ R48, R99, R48, !PT ;  /* 0x0000003063307209 */ /* 0x000fe40007810000 */
[----:B------:R-:W-:Y:S01]  /*4710*/  FSEL R101, R6, -INF , P3 ;  /* 0xff80000006657808 */ /* 0x000fe20001800000 */
[----:B------:R-:W1:Y:S01]  /*4720*/  MUFU.TANH R42, R42 ;  /* 0x0000002a002a7308 */ /* 0x000e620000002400 */
[----:B------:R-:W-:Y:S01]  /*4730*/  FSEL R49, R54, -INF , P5 ;  /* 0xff80000036317808 */ /* 0x000fe20002800000 */
[----:B------:R-:W-:Y:S01]  /*4740*/  IMAD.MOV.U32 R54, RZ, RZ, R119 ;  /* 0x000000ffff367224 */ /* 0x000fe200078e0077 */
[----:B------:R-:W-:-:S02]  /*4750*/  ISETP.GT.AND P5, PT, R66, 0x49, PT ;  /* 0x000000494200780c */ /* 0x000fc40003fa4270 */
[----:B------:R-:W-:Y:S01]  /*4760*/  FSEL R103, R44, -INF , P6 ;  /* 0xff8000002c677808 */ /* 0x000fe20003000000 */
[----:B------:R-:W-:Y:S01]  /*4770*/  IMAD.MOV.U32 R44, RZ, RZ, R119 ;  /* 0x000000ffff2c7224 */ /* 0x000fe200078e0077 */
[----:B------:R-:W-:Y:S01]  /*4780*/  FMNMX.FTZ R48, R101, R48, !PT ;  /* 0x0000003065307209 */ /* 0x000fe20007810000 */
[----:B------:R-:W3:Y:S01]  /*4790*/  MUFU.TANH R12, R12 ;  /* 0x0000000c000c7308 */ /* 0x000ee20000002400 */
[----:B--2---:R-:W-:Y:S02]  /*47a0*/  FSEL R51, R55, -INF , P4 ;  /* 0xff80000037337808 */ /* 0x004fe40002000000 */
[----:B------:R-:W-:Y:S02]  /*47b0*/  ISETP.GT.AND P4, PT, R66, 0x50, PT ;  /* 0x000000504200780c */ /* 0x000fe40003f84270 */
[----:B------:R-:W-:Y:S02]  /*47c0*/  FSEL R105, R9, -INF , P5 ;  /* 0xff80000009697808 */ /* 0x000fe40002800000 */
[----:B------:R-:W-:Y:S01]  /*47d0*/  FMNMX.FTZ R48, R103, R48, !PT ;  /* 0x0000003067307209 */ /* 0x000fe20007810000 */
[----:B------:R-:W2:Y:S01]  /*47e0*/  MUFU.TANH R46, R46 ;  /* 0x0000002e002e7308 */ /* 0x000ea20000002400 */
[----:B------:R-:W-:-:S02]  /*47f0*/  FSEL R55, R8, -INF , P3 ;  /* 0xff80000008377808 */ /* 0x000fc40001800000 */
[----:B------:R-:W-:Y:S02]  /*4800*/  ISETP.GT.AND P3, PT, R66, 0x51, PT ;  /* 0x000000514200780c */ /* 0x000fe40003f64270 */
[----:B0-----:R-:W-:Y:S01]  /*4810*/  FSEL R107, R32, -INF , P4 ;  /* 0xff800000206b7808 */ /* 0x001fe20002000000 */
[----:B------:R-:W-:Y:S02]  /*4820*/  WARPGROUP.DEPBAR.LE gsb0, 0x0 ;  /* 0x00008000000079c5 */ /* 0x000fe40000010000 */
[----:B------:R-:W0:Y:S01]  /*4830*/  MUFU.TANH R36, R36 ;  /* 0x0000002400247308 */ /* 0x000e220000002400 */
[----:B------:R-:W-:Y:S01]  /*4840*/  FMUL.FTZ R24, R24, UR5 ;  /* 0x0000000518187c20 */ /* 0x000fe20008410000 */
[----:B------:R-:W-:Y:S01]  /*4850*/  FMUL.FTZ R6, R25, UR5 ;  /* 0x0000000519067c20 */ /* 0x000fe20008410000 */
[----:B------:R-:W-:Y:S01]  /*4860*/  FMNMX.FTZ R48, R105, R48, !PT ;  /* 0x0000003069307209 */ /* 0x000fe20007810000 */
[----:B------:R-:W-:Y:S01]  /*4870*/  FMUL.FTZ R28, R28, UR5 ;  /* 0x000000051c1c7c20 */ /* 0x000fe20008410000 */
[----:B-1----:R-:W-:Y:S01]  /*4880*/  FSEL R53, R42, -INF , P2 ;  /* 0xff8000002a357808 */ /* 0x002fe20001000000 */
[----:B------:R-:W-:Y:S01]  /*4890*/  FMUL.FTZ R8, R29, UR5 ;  /* 0x000000051d087c20 */ /* 0x000fe20008410000 */
[----:B------:R-:W-:Y:S01]  /*48a0*/  ISETP.GT.AND P2, PT, R66, 0x58, PT ;  /* 0x000000584200780c */ /* 0x000fe20003f44270 */
[----:B------:R-:W1:Y:S01]  /*48b0*/  MUFU.TANH R20, R20 ;  /* 0x0000001400147308 */ /* 0x000e620000002400 */
[----:B---3--:R-:W-:Y:S01]  /*48c0*/  FSEL R109, R12, -INF , P3 ;  /* 0xff8000000c6d7808 */ /* 0x008fe20001800000 */
[----:B------:R-:W-:Y:S01]  /*48d0*/  FMUL.FTZ R26, R26, UR5 ;  /* 0x000000051a1a7c20 */ /* 0x000fe20008410000 */
[----:B------:R-:W-:Y:S01]  /*48e0*/  FMNMX.FTZ R48, R107, R48, !PT ;  /* 0x000000306b307209 */ /* 0x000fe20007810000 */
[----:B------:R-:W-:Y:S01]  /*48f0*/  FMUL.FTZ R30, R30, UR5 ;  /* 0x000000051e1e7c20 */ /* 0x000fe20008410000 */
[----:B--2---:R-:W-:Y:S01]  /*4900*/  FSEL R25, R46, -INF , P6 ;  /* 0xff8000002e197808 */ /* 0x004fe20003000000 */
[----:B------:R-:W-:Y:S01]  /*4910*/  FMUL.FTZ R31, R31, UR5 ;  /* 0x000000051f1f7c20 */ /* 0x000fe20008410000 */
[----:B------:R-:W-:Y:S01]  /*4920*/  ISETP.GT.AND P6, PT, R66, 0x59, PT ;  /* 0x000000594200780c */ /* 0x000fe20003fc4270 */
[----:B------:R-:W2:Y:S01]  /*4930*/  MUFU.TANH R34, R34 ;  /* 0x0000002200227308 */ /* 0x000ea20000002400 */
[----:B0-----:R-:W-:Y:S01]  /*4940*/  FSEL R111, R36, -INF , P2 ;  /* 0xff800000246f7808 */ /* 0x001fe20001000000 */
[----:B------:R0:W-:Y:S01]  /*4950*/  @!P1 SYNCS.ARRIVE.TRANS64.RED.A1T0 RZ, [R0+URZ], RZ ;  /* 0x000000ff00ff99a7 */ /* 0x0001e2000810043f */
[----:B------:R-:W-:Y:S01]  /*4960*/  FMNMX.FTZ R48, R109, R48, !PT ;  /* 0x000000306d307209 */ /* 0x000fe20007810000 */
[----:B------:R-:W-:Y:S01]  /*4970*/  IMAD.MOV.U32 R46, RZ, RZ, R119 ;  /* 0x000000ffff2e7224 */ /* 0x000fe200078e0077 */
[----:B------:R-:W-:-:S02]  /*4980*/  FSEL R29, R10, -INF , P5 ;  /* 0xff8000000a1d7808 */ /* 0x000fc40002800000 */
[----:B------:R-:W-:Y:S01]  /*4990*/  ISETP.GT.AND P5, PT, R66, 0x60, PT ;  /* 0x000000604200780c */ /* 0x000fe20003fa4270 */
[----:B------:R-:W3:Y:S01]  /*49a0*/  MUFU.TANH R24, R24 ;  /* 0x0000001800187308 */ /* 0x000ee20000002400 */
[----:B-1----:R-:W-:Y:S02]  /*49b0*/  FSEL R113, R20, -INF , P6 ;  /* 0xff80000014717808 */ /* 0x002fe40003000000 */
[----:B------:R-:W-:Y:S02]  /*49c0*/  FMNMX.FTZ R48, R111, R48, !PT ;  /* 0x000000306f307209 */ /* 0x000fe40007810000 */
[----:B------:R-:W-:Y:S02]  /*49d0*/  MOV R52, R119 ;  /* 0x0000007700347202 */ /* 0x000fe40000000f00 */
[----:B------:R-:W-:Y:S01]  /*49e0*/  FMNMX.FTZ R48, R113, R48, !PT ;  /* 0x0000003071307209 */ /* 0x000fe20007810000 */
[----:B------:R-:W1:Y:S01]  /*49f0*/  MUFU.TANH R14, R14 ;  /* 0x0000000e000e7308 */ /* 0x000e620000002400 */
[----:B--2---:R-:W-:-:S02]  /*4a00*/  FSEL R57, R34, -INF , P4 ;  /* 0xff80000022397808 */ /* 0x004fc40002000000 */
[----:B------:R-:W-:-:S05]  /*4a10*/  ISETP.GT.AND P4, PT, R66, 0x61, PT ;  /* 0x000000614200780c */ /* 0x000fca0003f84270 */
[----:B------:R-:W2:Y:S01]  /*4a20*/  MUFU.TANH R6, R6 ;  /* 0x0000000600067308 */ /* 0x000ea20000002400 */
[----:B---3--:R-:W-:-:S04]  /*4a30*/  FSEL R115, R24, -INF , P5 ;  /* 0xff80000018737808 */ /* 0x008fc80002800000 */
[----:B------:R-:W-:-:S03]  /*4a40*/  FMNMX.FTZ R48, R115, R48, !PT ;  /* 0x0000003073307209 */ /* 0x000fc60007810000 */
[----:B------:R-:W3:Y:S01]  /*4a50*/  MUFU.TANH R38, R38 ;  /* 0x0000002600267308 */ /* 0x000ee20000002400 */
[----:B-1----:R-:W-:Y:S02]  /*4a60*/  FSEL R59, R14, -INF , P3 ;  /* 0xff8000000e3b7808 */ /* 0x002fe40001800000 */
[----:B------:R-:W-:Y:S02]  /*4a70*/  ISETP.GT.AND P3, PT, R66, 0x68, PT ;  /* 0x000000684200780c */ /* 0x000fe40003f64270 */
[----:B------:R-:W-:-:S03]  /*4a80*/  FMNMX.FTZ R14, R3, R4, !PT ;  /* 0x00000004030e7209 */ /* 0x000fc60007810000 */
[----:B------:R-:W1:Y:S01]  /*4a90*/  MUFU.TANH R28, R28 ;  /* 0x0000001c001c7308 */ /* 0x000e620000002400 */
[----:B--2---:R-:W-:Y:S01]  /*4aa0*/  FSEL R117, R6, -INF , P4 ;  /* 0xff80000006757808 */ /* 0x004fe20002000000 */
[----:B------:R-:W-:Y:S01]  /*4ab0*/  IMAD.U32 R6, RZ, RZ, UR4 ;  /* 0x00000004ff067e24 */ /* 0x000fe2000f8e00ff */
[----:B------:R-:W-:Y:S02]  /*4ac0*/  FMNMX.FTZ R14, R7, R14, !PT ;  /* 0x0000000e070e7209 */ /* 0x000fe40007810000 */
[----:B------:R-:W-:Y:S02]  /*4ad0*/  FMNMX.FTZ R48, R117, R48, !PT ;  /* 0x0000003075307209 */ /* 0x000fe40007810000 */
[----:B------:R-:W-:Y:S01]  /*4ae0*/  FMNMX.FTZ R14, R11, R14, !PT ;  /* 0x0000000e0b0e7209 */ /* 0x000fe20007810000 */
[----:B------:R-:W2:Y:S01]  /*4af0*/  MUFU.TANH R8, R8 ;  /* 0x0000000800087308 */ /* 0x000ea20000002400 */
[----:B---3--:R-:W-:Y:S02]  /*4b00*/  FSEL R61, R38, -INF , P2 ;  /* 0xff800000263d7808 */ /* 0x008fe40001000000 */
[----:B------:R-:W-:Y:S01]  /*4b10*/  ISETP.GT.AND P2, PT, R66, 0x69, PT ;  /* 0x000000694200780c */ /* 0x000fe20003f44270 */
[----:B------:R-:W-:Y:S01]  /*4b20*/  IMAD.MOV.U32 R66, RZ, RZ, R119 ;  /* 0x000000ffff427224 */ /* 0x000fe200078e0077 */
[----:B------:R-:W-:-:S03]  /*4b30*/  FMNMX.FTZ R14, R13, R14, !PT ;  /* 0x0000000e0d0e7209 */ /* 0x000fc60007810000 */
[----:B------:R-:W3:Y:S01]  /*4b40*/  MUFU.TANH R26, R26 ;  /* 0x0000001a001a7308 */ /* 0x000ee20000002400 */
[----:B-1----:R-:W-:Y:S02]  /*4b50*/  FSEL R121, R28, -INF , P3 ;  /* 0xff8000001c797808 */ /* 0x002fe40001800000 */
[----:B------:R-:W-:Y:S02]  /*4b60*/  FMNMX.FTZ R14, R15, R14, !PT ;  /* 0x0000000e0f0e7209 */ /* 0x000fe40007810000 */
[----:B------:R-:W-:Y:S02]  /*4b70*/  FMNMX.FTZ R48, R121, R48, !PT ;  /* 0x0000003079307209 */ /* 0x000fe40007810000 */
[----:B------:R-:W-:Y:S01]  /*4b80*/  FMNMX.FTZ R14, R21, R14, !PT ;  /* 0x0000000e150e7209 */ /* 0x000fe20007810000 */
[----:B------:R-:W1:Y:S01]  /*4b90*/  MUFU.TANH R30, R30 ;  /* 0x0000001e001e7308 */ /* 0x000e620000002400 */
[----:B--2---:R-:W-:Y:S02]  /*4ba0*/  FSEL R123, R8, -INF , P2 ;  /* 0xff800000087b7808 */ /* 0x004fe40001000000 */
[----:B------:R-:W-:-:S02]  /*4bb0*/  FMNMX.FTZ R14, R41, R14, !PT ;  /* 0x0000000e290e7209 */ /* 0x000fc40007810000 */
[----:B------:R-:W-:Y:S02]  /*4bc0*/  FMNMX.FTZ R48, R123, R48, !PT ;  /* 0x000000307b307209 */ /* 0x000fe40007810000 */
[----:B------:R-:W-:Y:S01]  /*4bd0*/  FMNMX.FTZ R14, R43, R14, !PT ;  /* 0x0000000e2b0e7209 */ /* 0x000fe20007810000 */
[----:B------:R-:W2:Y:S02]  /*4be0*/  MUFU.TANH R12, R31 ;  /* 0x0000001f000c7308 */ /* 0x000ea40000002400 */
[----:B------:R-:W4:Y:S01]  /*4bf0*/  SHFL.BFLY PT, R9, R48, 0x2, 0x1f ;  /* 0x0c401f0030097f89 */ /* 0x000f2200000e0000 */
[----:B------:R-:W-:-:S04]  /*4c00*/  FMNMX.FTZ R14, R33, R14, !PT ;  /* 0x0000000e210e7209 */ /* 0x000fc80007810000 */
[----:B------:R-:W-:-:S04]  /*4c10*/  FMNMX.FTZ R14, R45, R14, !PT ;  /* 0x0000000e2d0e7209 */ /* 0x000fc80007810000 */
[----:B------:R-:W-:-:S04]  /*4c20*/  FMNMX.FTZ R14, R35, R14, !PT ;  /* 0x0000000e230e7209 */ /* 0x000fc80007810000 */
[----:B------:R-:W-:-:S04]  /*4c30*/  FMNMX.FTZ R14, R47, R14, !PT ;  /* 0x0000000e2f0e7209 */ /* 0x000fc80007810000 */
[----:B------:R-:W-:-:S04]  /*4c40*/  FMNMX.FTZ R14, R37, R14, !PT ;  /* 0x0000000e250e7209 */ /* 0x000fc80007810000 */
[----:B------:R-:W-:Y:S02]  /*4c50*/  FMNMX.FTZ R14, R49, R14, !PT ;  /* 0x0000000e310e7209 */ /* 0x000fe40007810000 */
[----:B----4-:R-:W-:Y:S01]  /*4c60*/  FMNMX.FTZ R10, R48, R9, !PT ;  /* 0x00000009300a7209 */ /* 0x010fe20007810000 */
[----:B------:R-:W-:Y:S01]  /*4c70*/  IMAD.MOV.U32 R48, RZ, RZ, R119 ;  /* 0x000000ffff307224 */ /* 0x000fe200078e0077 */
[----:B------:R-:W-:-:S03]  /*4c80*/  FMNMX.FTZ R14, R51, R14, !PT ;  /* 0x0000000e330e7209 */ /* 0x000fc60007810000 */
        /* <DEDUP_REMOVED lines=8> */
[----:B------:R-:W-:Y:S01]  /*4d10*/  FMUL.FTZ R10, R27, UR5 ;  /* 0x000000051b0a7c20 */ /* 0x000fe20008410000 */
[----:B------:R-:W-:Y:S02]  /*4d20*/  FMNMX.FTZ R14, R61, R14, !PT ;  /* 0x0000000e3d0e7209 */ /* 0x000fe40007810000 */
[C---:B------:R-:W-:Y:S01]  /*4d30*/  FSETP.NEU.FTZ.AND P0, PT, R8.reuse, -INF , PT ;  /* 0xff8000000800780b */ /* 0x040fe20003f1d000 */
[----:B------:R-:W-:Y:S02]  /*4d40*/  FMUL.FTZ R9, R8, R6 ;  /* 0x0000000608097220 */ /* 0x000fe40000410000 */
[----:B------:R-:W4:Y:S03]  /*4d50*/  MUFU.TANH R10, R10 ;  /* 0x0000000a000a7308 */ /* 0x000f260000002400 */
[----:B------:R-:W-:-:S02]  /*4d60*/  FSEL R20, R9, RZ, P0 ;  /* 0x000000ff09147208 */ /* 0x000fc40000000000 */
[----:B------:R-:W-:Y:S01]  /*4d70*/  ISETP.NE.AND P0, PT, R80, RZ, PT ;  /* 0x000000ff5000720c */ /* 0x000fe20003f05270 */
[--C-:B------:R-:W-:Y:S02]  /*4d80*/  IMAD.MOV.U32 R80, RZ, RZ, R119.reuse ;  /* 0x000000ffff507224 */ /* 0x100fe400078e0077 */
[----:B------:R5:W0:Y:S01]  /*4d90*/  MUFU.TANH R9, R39 ;  /* 0x0000002700097308 */ /* 0x000a220000002400 */
[-CC-:B------:R-:W-:Y:S01]  /*4da0*/  FFMA.FTZ R200, R67, R6.reuse, -R20.reuse ;  /* 0x0000000643c87223 */ /* 0x180fe20000010814 */
[-CC-:B------:R-:W-:Y:S01]  /*4db0*/  FFMA.FTZ R63, R69, R6.reuse, -R20.reuse ;  /* 0x00000006453f7223 */ /* 0x180fe20000010814 */
[----:B---3--:R-:W-:Y:S01]  /*4dc0*/  FSEL R69, R26, -INF , P5 ;  /* 0xff8000001a457808 */ /* 0x008fe20002800000 */
[-CC-:B------:R-:W-:Y:S01]  /*4dd0*/  FFMA.FTZ R192, R71, R6.reuse, -R20.reuse ;  /* 0x0000000647c07223 */ /* 0x180fe20000010814 */
[-CC-:B------:R-:W-:Y:S01]  /*4de0*/  FFMA.FTZ R27, R73, R6.reuse, -R20.reuse ;  /* 0x00000006491b7223 */ /* 0x180fe20000010814 */
[----:B-1----:R-:W-:Y:S01]  /*4df0*/  FSEL R73, R30, -INF , P3 ;  /* 0xff8000001e497808 */ /* 0x002fe20001800000 */
[-CC-:B------:R-:W-:Y:S01]  /*4e00*/  FFMA.FTZ R202, R75, R6.reuse, -R20.reuse ;  /* 0x000000064bca7223 */ /* 0x180fe20000010814 */
[----:B--2---:R-:W-:Y:S01]  /*4e10*/  FSEL R75, R12, -INF , P2 ;  /* 0xff8000000c4b7808 */ /* 0x004fe20001000000 */
[----:B------:R-:W-:Y:S01]  /*4e20*/  MUFU.EX2 R200, R200 ;  /* 0x000000c800c87308 */ /* 0x000fe20000000800 */
[----:B----4-:R-:W-:Y:S01]  /*4e30*/  FSEL R71, R10, -INF , P4 ;  /* 0xff8000000a477808 */ /* 0x010fe20002000000 */
[-CC-:B------:R-:W-:Y:S01]  /*4e40*/  FFMA.FTZ R31, R77, R6.reuse, -R20.reuse ;  /* 0x000000064d1f7223 */ /* 0x180fe20000010814 */
[-CC-:B------:R-:W-:Y:S01]  /*4e50*/  FFMA.FTZ R196, R79, R6.reuse, -R20.reuse ;  /* 0x000000064fc47223 */ /* 0x180fe20000010814 */
[-CC-:B-----5:R-:W-:Y:S01]  /*4e60*/  FFMA.FTZ R39, R65, R6.reuse, -R20.reuse ;  /* 0x0000000641277223 */ /* 0x1a0fe20000010814 */
[-CC-:B------:R-:W-:Y:S01]  /*4e70*/  FFMA.FTZ R198, R81, R6.reuse, -R20.reuse ;  /* 0x0000000651c67223 */ /* 0x180fe20000010814 */
[-CC-:B------:R-:W-:Y:S01]  /*4e80*/  FFMA.FTZ R65, R85, R6.reuse, -R20.reuse ;  /* 0x0000000655417223 */ /* 0x180fe20000010814 */
[-CC-:B------:R-:W-:Y:S01]  /*4e90*/  FFMA.FTZ R194, R87, R6.reuse, -R20.reuse ;  /* 0x0000000657c27223 */ /* 0x180fe20000010814 */
[----:B0-----:R-:W-:Y:S01]  /*4ea0*/  FSEL R67, R9, -INF , P6 ;  /* 0xff80000009437808 */ /* 0x001fe20003000000 */
[----:B------:R-:W0:Y:S01]  /*4eb0*/  MUFU.EX2 R27, R27 ;  /* 0x0000001b001b7308 */ /* 0x000e220000000800 */
[-CC-:B------:R-:W-:Y:S01]  /*4ec0*/  FFMA.FTZ R89, R89, R6.reuse, -R20.reuse ;  /* 0x0000000659597223 */ /* 0x180fe20000010814 */
[--C-:B------:R-:W-:Y:S01]  /*4ed0*/  FFMA.FTZ R91, R91, R6, -R20.reuse ;  /* 0x000000065b5b7223 */ /* 0x100fe20000010814 */
[----:B------:R-:W-:Y:S01]  /*4ee0*/  FMNMX.FTZ R14, R67, R14, !PT ;  /* 0x0000000e430e7209 */ /* 0x000fe20007810000 */
[-CC-:B------:R-:W-:Y:S01]  /*4ef0*/  FFMA.FTZ R93, R93, R6.reuse, -R20.reuse ;  /* 0x000000065d5d7223 */ /* 0x180fe20000010814 */
[-CC-:B------:R-:W-:Y:S01]  /*4f00*/  FFMA.FTZ R95, R95, R6.reuse, -R20.reuse ;  /* 0x000000065f5f7223 */ /* 0x180fe20000010814 */
[--C-:B------:R-:W-:Y:S01]  /*4f10*/  FFMA.FTZ R97, R97, R6, -R20.reuse ;  /* 0x0000000661617223 */ /* 0x100fe20000010814 */
[----:B------:R-:W-:Y:S01]  /*4f20*/  FMNMX.FTZ R14, R69, R14, !PT ;  /* 0x0000000e450e7209 */ /* 0x000fe20007810000 */
[----:B------:R-:W1:Y:S01]  /*4f30*/  MUFU.EX2 R202, R202 ;  /* 0x000000ca00ca7308 */ /* 0x000e620000000800 */
[-CC-:B------:R-:W-:Y:S01]  /*4f40*/  FFMA.FTZ R99, R99, R6.reuse, -R20.reuse ;  /* 0x0000000663637223 */ /* 0x180fe20000010814 */
[--C-:B------:R-:W-:Y:S01]  /*4f50*/  FFMA.FTZ R101, R101, R6, -R20.reuse ;  /* 0x0000000665657223 */ /* 0x100fe20000010814 */
[----:B------:R-:W-:Y:S01]  /*4f60*/  FMNMX.FTZ R14, R71, R14, !PT ;  /* 0x0000000e470e7209 */ /* 0x000fe20007810000 */
[-CC-:B------:R-:W-:Y:S01]  /*4f70*/  FFMA.FTZ R103, R103, R6.reuse, -R20.reuse ;  /* 0x0000000667677223 */ /* 0x180fe20000010814 */
[-CC-:B------:R-:W-:Y:S01]  /*4f80*/  FFMA.FTZ R105, R105, R6.reuse, -R20.reuse ;  /* 0x0000000669697223 */ /* 0x180fe20000010814 */
[--C-:B------:R-:W-:Y:S01]  /*4f90*/  FFMA.FTZ R107, R107, R6, -R20.reuse ;  /* 0x000000066b6b7223 */ /* 0x100fe20000010814 */
[----:B------:R-:W-:Y:S01]  /*4fa0*/  FMNMX.FTZ R14, R73, R14, !PT ;  /* 0x0000000e490e7209 */ /* 0x000fe20007810000 */
[----:B------:R-:W2:Y:S01]  /*4fb0*/  MUFU.EX2 R31, R31 ;  /* 0x0000001f001f7308 */ /* 0x000ea20000000800 */
[-CC-:B------:R-:W-:Y:S01]  /*4fc0*/  FFMA.FTZ R109, R109, R6.reuse, -R20.reuse ;  /* 0x000000066d6d7223 */ /* 0x180fe20000010814 */
[--C-:B------:R-:W-:Y:S01]  /*4fd0*/  FFMA.FTZ R111, R111, R6, -R20.reuse ;  /* 0x000000066f6f7223 */ /* 0x100fe20000010814 */
[----:B------:R-:W-:Y:S01]  /*4fe0*/  FMNMX.FTZ R14, R75, R14, !PT ;  /* 0x0000000e4b0e7209 */ /* 0x000fe20007810000 */
[-CC-:B------:R-:W-:Y:S01]  /*4ff0*/  FFMA.FTZ R113, R113, R6.reuse, -R20.reuse ;  /* 0x0000000671717223 */ /* 0x180fe20000010814 */
[-CC-:B------:R-:W-:Y:S01]  /*5000*/  FFMA.FTZ R115, R115, R6.reuse, -R20.reuse ;  /* 0x0000000673737223 */ /* 0x180fe20000010814 */
[-CC-:B------:R-:W-:Y:S01]  /*5010*/  FFMA.FTZ R117, R117, R6.reuse, -R20.reuse ;  /* 0x0000000675757223 */ /* 0x180fe20000010814 */
[-CC-:B------:R-:W-:Y:S01]  /*5020*/  FFMA.FTZ R121, R121, R6.reuse, -R20.reuse ;  /* 0x0000000679797223 */ /* 0x180fe20000010814 */
[----:B------:R-:W3:Y:S01]  /*5030*/  SHFL.BFLY PT, R9, R14, 0x2, 0x1f ;  /* 0x0c401f000e097f89 */ /* 0x000ee200000e0000 */
[----:B------:R-:W4:Y:S01]  /*5040*/  MUFU.EX2 R196, R196 ;  /* 0x000000c400c47308 */ /* 0x000f220000000800 */
[----:B------:R-:W-:Y:S01]  /*5050*/  FFMA.FTZ R20, R123, R6, -R20 ;  /* 0x000000067b147223 */ /* 0x000fe20000010814 */
[--C-:B------:R-:W-:Y:S01]  /*5060*/  IMAD.MOV.U32 R87, RZ, RZ, R119.reuse ;  /* 0x000000ffff577224 */ /* 0x100fe200078e0077 */
[----:B------:R-:W-:Y:S01]  /*5070*/  MOV R85, R119 ;  /* 0x0000007700557202 */ /* 0x000fe20000000f00 */
[----:B------:R-:W-:-:S02]  /*5080*/  IMAD.MOV.U32 R81, RZ, RZ, R119 ;  /* 0x000000ffff517224 */ /* 0x000fc400078e0077 */
[--C-:B------:R-:W-:Y:S02]  /*5090*/  IMAD.MOV.U32 R79, RZ, RZ, R119.reuse ;  /* 0x000000ffff4f7224 */ /* 0x100fe400078e0077 */
[----:B------:R-:W-:Y:S01]  /*50a0*/  MUFU.EX2 R39, R39 ;  /* 0x0000002700277308 */ /* 0x000fe20000000800 */
[----:B------:R-:W-:-:S07]  /*50b0*/  IMAD.MOV.U32 R77, RZ, RZ, R119 ;  /* 0x000000ffff4d7224 */ /* 0x000fce00078e0077 */
[----:B------:R-:W-:Y:S01]  /*50c0*/  MUFU.EX2 R198, R198 ;  /* 0x000000c600c67308 */ /* 0x000fe20000000800 */
[----:B---3--:R-:W-:-:S07]  /*50d0*/  FMNMX.FTZ R10, R14, R9, !PT ;  /* 0x000000090e0a7209 */ /* 0x008fce0007810000 */
[----:B------:R-:W-:Y:S01]  /*50e0*/  MUFU.EX2 R63, R63 ;  /* 0x0000003f003f7308 */ /* 0x000fe20000000800 */
[----:B------:R-:W3:Y:S07]  /*50f0*/  SHFL.BFLY PT, R9, R10, 0x1, 0x1f ;  /* 0x0c201f000a097f89 */ /* 0x000eee00000e0000 */
[----:B------:R-:W-:Y:S08]  /*5100*/  MUFU.EX2 R192, R192 ;  /* 0x000000c000c07308 */ /* 0x000ff00000000800 */
[----:B------:R-:W-:Y:S08]  /*5110*/  MUFU.EX2 R65, R65 ;  /* 0x0000004100417308 */ /* 0x000ff00000000800 */
[----:B------:R-:W-:Y:S01]  /*5120*/  MUFU.EX2 R194, R194 ;  /* 0x000000c200c27308 */ /* 0x000fe20000000800 */
[----:B---3--:R-:W-:-:S04]  /*5130*/  FMNMX.FTZ R9, R10, R9, !PT ;  /* 0x000000090a097209 */ /* 0x008fc80007810000 */
[C---:B------:R-:W-:Y:S01]  /*5140*/  FSETP.NEU.FTZ.AND P2, PT, R9.reuse, -INF , PT ;  /* 0xff8000000900780b */ /* 0x040fe20003f5d000 */
[-C--:B------:R-:W-:Y:S02]  /*5150*/  FMUL.FTZ R10, R9, R6.reuse ;  /* 0x00000006090a7220 */ /* 0x080fe40000410000 */
[----:B------:R-:W-:Y:S03]  /*5160*/  MUFU.EX2 R89, R89 ;  /* 0x0000005900597308 */ /* 0x000fe60000000800 */
[----:B------:R-:W-:Y:S02]  /*5170*/  FSEL R10, R10, RZ, P2 ;  /* 0x000000ff0a0a7208 */ /* 0x000fe40001000000 */
        /* <DEDUP_REMOVED lines=10> */
[----:B------:R0:W-:Y:S01]  /*5220*/  MUFU.EX2 R14, R11 ;  /* 0x0000000b000e7308 */ /* 0x0001e20000000800 */
        /* <DEDUP_REMOVED lines=8> */
[----:B0-----:R-:W-:Y:S01]  /*52b0*/  FADD.FTZ R11, R200, R27 ;  /* 0x0000001bc80b7221 */ /* 0x001fe20000010000 */
[-CC-:B------:R-:W-:Y:S01]  /*52c0*/  FFMA.FTZ R49, R49, R6.reuse, -R10.reuse ;  /* 0x0000000631317223 */ /* 0x180fe2000001080a */
[-CC-:B------:R-:W-:Y:S01]  /*52d0*/  FFMA.FTZ R51, R51, R6.reuse, -R10.reuse ;  /* 0x0000000633337223 */ /* 0x180fe2000001080a */
[-CC-:B------:R-:W-:Y:S01]  /*52e0*/  FFMA.FTZ R53, R53, R6.reuse, -R10.reuse ;  /* 0x0000000635357223 */ /* 0x180fe2000001080a */
[-CC-:B------:R-:W-:Y:S01]  /*52f0*/  FFMA.FTZ R55, R55, R6.reuse, -R10.reuse ;  /* 0x0000000637377223 */ /* 0x180fe2000001080a */
[-CC-:B------:R-:W-:Y:S01]  /*5300*/  FFMA.FTZ R25, R25, R6.reuse, -R10.reuse ;  /* 0x0000000619197223 */ /* 0x180fe2000001080a */
[-CC-:B------:R-:W-:Y:S01]  /*5310*/  FFMA.FTZ R29, R29, R6.reuse, -R10.reuse ;  /* 0x000000061d1d7223 */ /* 0x180fe2000001080a */
[----:B------:R1:W0:Y:S01]  /*5320*/  MUFU.EX2 R12, R4 ;  /* 0x00000004000c7308 */ /* 0x0002220000000800 */
[-CC-:B------:R-:W-:Y:S01]  /*5330*/  FFMA.FTZ R57, R57, R6.reuse, -R10.reuse ;  /* 0x0000000639397223 */ /* 0x180fe2000001080a */
[-CC-:B------:R-:W-:Y:S01]  /*5340*/  FFMA.FTZ R59, R59, R6.reuse, -R10.reuse ;  /* 0x000000063b3b7223 */ /* 0x180fe2000001080a */
[-CC-:B------:R-:W-:Y:S01]  /*5350*/  FFMA.FTZ R61, R61, R6.reuse, -R10.reuse ;  /* 0x000000063d3d7223 */ /* 0x180fe2000001080a */
[-CC-:B------:R-:W-:Y:S01]  /*5360*/  FFMA.FTZ R67, R67, R6.reuse, -R10.reuse ;  /* 0x0000000643437223 */ /* 0x180fe2000001080a */
[-CC-:B------:R-:W-:Y:S01]  /*5370*/  FFMA.FTZ R69, R69, R6.reuse, -R10.reuse ;  /* 0x0000000645457223 */ /* 0x180fe2000001080a */
[-CC-:B------:R-:W-:Y:S01]  /*5380*/  FFMA.FTZ R71, R71, R6.reuse, -R10.reuse ;  /* 0x0000000647477223 */ /* 0x180fe2000001080a */
[-CC-:B------:R-:W-:Y:S01]  /*5390*/  FFMA.FTZ R73, R73, R6.reuse, -R10.reuse ;  /* 0x0000000649497223 */ /* 0x180fe2000001080a */
[----:B------:R-:W3:Y:S01]  /*53a0*/  MUFU.EX2 R7, R7 ;  /* 0x0000000700077308 */ /* 0x000ee20000000800 */
[----:B-1----:R-:W-:Y:S01]  /*53b0*/  FADD.FTZ R4, R202, R11 ;  /* 0x0000000bca047221 */ /* 0x002fe20000010000 */
[----:B------:R-:W-:Y:S01]  /*53c0*/  FFMA.FTZ R75, R75, R6, -R10 ;  /* 0x000000064b4b7223 */ /* 0x000fe2000001080a */
[----:B------:R-:W-:Y:S01]  /*53d0*/  F2FP.F16.F32.PACK_AB R200, R27, R200 ;  /* 0x000000c81bc8723e */ /* 0x000fe200000000ff */
[----:B------:R-:W-:-:S02]  /*53e0*/  IMAD.MOV.U32 R27, RZ, RZ, R119 ;  /* 0x000000ffff1b7224 */ /* 0x000fc400078e0077 */
[C---:B--2---:R-:W-:Y:S01]  /*53f0*/  FADD.FTZ R11, R31.reuse, R4 ;  /* 0x000000041f0b7221 */ /* 0x044fe20000010000 */
[----:B------:R-:W-:Y:S01]  /*5400*/  F2FP.F16.F32.PACK_AB R202, R31, R202 ;  /* 0x000000ca1fca723e */ /* 0x000fe200000000ff */
[----:B------:R-:W-:Y:S01]  /*5410*/  IMAD.MOV.U32 R31, RZ, RZ, R119 ;  /* 0x000000ffff1f7224 */ /* 0x000fe200078e0077 */
[----:B------:R-:W1:Y:S01]  /*5420*/  MUFU.EX2 R13, R13 ;  /* 0x0000000d000d7308 */ /* 0x000e620000000800 */
[----:B----4-:R-:W-:Y:S01]  /*5430*/  FADD.FTZ R4, R196, R11 ;  /* 0x0000000bc4047221 */ /* 0x010fe20000010000 */
[----:B0-----:R-:W-:Y:S02]  /*5440*/  F2FP.F16.F32.PACK_AB R201, R12, R3 ;  /* 0x000000030cc9723e */ /* 0x001fe400000000ff */
[C---:B------:R-:W-:Y:S01]  /*5450*/  F2FP.F16.F32.PACK_AB R196, R39.reuse, R196 ;  /* 0x000000c427c4723e */ /* 0x040fe200000000ff */
[----:B------:R-:W-:Y:S01]  /*5460*/  FADD.FTZ R11, R39, R4 ;  /* 0x00000004270b7221 */ /* 0x000fe20000010000 */
[----:B------:R-:W-:Y:S01]  /*5470*/  FADD.FTZ R4, R3, R12 ;  /* 0x0000000c03047221 */ /* 0x000fe20000010000 */
[----:B------:R-:W-:Y:S01]  /*5480*/  IMAD.MOV.U32 R39, RZ, RZ, R119 ;  /* 0x000000ffff277224 */ /* 0x000fe200078e0077 */
[----:B------:R0:W2:Y:S01]  /*5490*/  MUFU.EX2 R24, R15 ;  /* 0x0000000f00187308 */ /* 0x0000a20000000800 */
[----:B------:R-:W-:Y:S01]  /*54a0*/  FADD.FTZ R36, R198, R11 ;  /* 0x0000000bc6247221 */ /* 0x000fe20000010000 */
[----:B---3--:R-:W-:Y:S01]  /*54b0*/  FADD.FTZ R11, R7, R4 ;  /* 0x00000004070b7221 */ /* 0x008fe20000010000 */
[C---:B------:R-:W-:Y:S01]  /*54c0*/  F2FP.F16.F32.PACK_AB R203, R14.reuse, R7 ;  /* 0x000000070ecb723e */ /* 0x040fe200000000ff */
[----:B------:R-:W-:Y:S01]  /*54d0*/  IMAD.MOV.U32 R7, RZ, RZ, 0x3f800000 ;  /* 0x3f800000ff077424 */ /* 0x000fe200078e00ff */
[----:B------:R-:W-:Y:S01]  /*54e0*/  F2FP.F16.F32.PACK_AB R198, R63, R198 ;  /* 0x000000c63fc6723e */ /* 0x000fe200000000ff */
[----:B------:R-:W-:-:S02]  /*54f0*/  FADD.FTZ R4, R14, R11 ;  /* 0x0000000b0e047221 */ /* 0x000fc40000010000 */
[----:B------:R-:W3:Y:S01]  /*5500*/  MUFU.EX2 R21, R21 ;  /* 0x0000001500157308 */ /* 0x000ee20000000800 */
[----:B0-----:R-:W-:Y:S01]  /*5510*/  FADD.FTZ R15, R63, R36 ;  /* 0x000000243f0f7221 */ /* 0x001fe20000010000 */
[----:B-1----:R-:W-:Y:S01]  /*5520*/  FADD.FTZ R11, R13, R4 ;  /* 0x000000040d0b7221 */ /* 0x002fe20000010000 */
[----:B------:R-:W-:Y:S02]  /*5530*/  MOV R63, R119 ;  /* 0x00000077003f7202 */ /* 0x000fe40000000f00 */
[----:B------:R-:W-:Y:S01]  /*5540*/  FADD.FTZ R38, R192, R15 ;  /* 0x0000000fc0267221 */ /* 0x000fe20000010000 */
[C---:B------:R-:W-:Y:S02]  /*5550*/  F2FP.F16.F32.PACK_AB R192, R65.reuse, R192 ;  /* 0x000000c041c0723e */ /* 0x040fe400000000ff */
[----:B------:R0:W1:Y:S01]  /*5560*/  MUFU.EX2 R26, R41 ;  /* 0x00000029001a7308 */ /* 0x0000620000000800 */
[----:B------:R-:W-:Y:S01]  /*5570*/  FADD.FTZ R15, R65, R38 ;  /* 0x00000026410f7221 */ /* 0x000fe20000010000 */
[C---:B--2---:R-:W-:Y:S01]  /*5580*/  FADD.FTZ R4, R24.reuse, R11 ;  /* 0x0000000b18047221 */ /* 0x044fe20000010000 */
[----:B------:R-:W-:Y:S01]  /*5590*/  F2FP.F16.F32.PACK_AB R197, R24, R13 ;  /* 0x0000000d18c5723e */ /* 0x000fe200000000ff */
[----:B------:R-:W-:-:S02]  /*55a0*/  IMAD.MOV.U32 R65, RZ, RZ, R119 ;  /* 0x000000ffff417224 */ /* 0x000fc400078e0077 */
[----:B------:R-:W-:Y:S01]  /*55b0*/  FADD.FTZ R38, R194, R15 ;  /* 0x0000000fc2267221 */ /* 0x000fe20000010000 */
[----:B------:R-:W-:Y:S01]  /*55c0*/  F2FP.F16.F32.PACK_AB R194, R89, R194 ;  /* 0x000000c259c2723e */ /* 0x000fe200000000ff */
[--C-:B------:R-:W-:Y:S01]  /*55d0*/  IMAD.MOV.U32 R24, RZ, RZ, R119.reuse ;  /* 0x000000ffff187224 */ /* 0x100fe200078e0077 */
[----:B------:R-:W2:Y:S01]  /*55e0*/  MUFU.EX2 R43, R43 ;  /* 0x0000002b002b7308 */ /* 0x000ea20000000800 */
[----:B---3--:R-:W-:Y:S01]  /*55f0*/  FADD.FTZ R11, R21, R4 ;  /* 0x00000004150b7221 */ /* 0x008fe20000010000 */
[----:B------:R-:W-:Y:S01]  /*5600*/  FADD.FTZ R40, R89, R38 ;  /* 0x0000002659287221 */ /* 0x000fe20000010000 */
[----:B------:R-:W-:Y:S01]  /*5610*/  IMAD.MOV.U32 R89, RZ, RZ, R119 ;  /* 0x000000ffff597224 */ /* 0x000fe200078e0077 */
[----:B0-----:R-:W-:Y:S02]  /*5620*/  MOV R41, R119 ;  /* 0x0000007700297202 */ /* 0x001fe40000000f00 */
[----:B------:R-:W-:Y:S02]  /*5630*/  FADD.FTZ R15, R91, R40 ;  /* 0x000000285b0f7221 */ /* 0x000fe40000010000 */
[----:B------:R0:W3:Y:S01]  /*5640*/  MUFU.EX2 R188, R93 ;  /* 0x0000005d00bc7308 */ /* 0x0000e20000000800 */
[C---:B-1----:R-:W-:Y:S01]  /*5650*/  FADD.FTZ R4, R26.reuse, R11 ;  /* 0x0000000b1a047221 */ /* 0x042fe20000010000 */
[----:B------:R-:W-:Y:S01]  /*5660*/  F2FP.F16.F32.PACK_AB R199, R26, R21 ;  /* 0x000000151ac7723e */ /* 0x000fe200000000ff */
[----:B------:R-:W-:-:S05]  /*5670*/  IMAD.MOV.U32 R26, RZ, RZ, R119 ;  /* 0x000000ffff1a7224 */ /* 0x000fca00078e0077 */
[----:B------:R1:W4:Y:S01]  /*5680*/  MUFU.EX2 R28, R33 ;  /* 0x00000021001c7308 */ /* 0x0003220000000800 */
[----:B--2---:R-:W-:Y:S01]  /*5690*/  FADD.FTZ R11, R43, R4 ;  /* 0x000000042b0b7221 */ /* 0x004fe20000010000 */
[----:B0-----:R-:W-:-:S06]  /*56a0*/  IMAD.MOV.U32 R93, RZ, RZ, R119 ;  /* 0x000000ffff5d7224 */ /* 0x001fcc00078e0077 */
[----:B------:R-:W0:Y:S01]  /*56b0*/  MUFU.EX2 R95, R95 ;  /* 0x0000005f005f7308 */ /* 0x000e220000000800 */
[C---:B---3--:R-:W-:Y:S01]  /*56c0*/  FADD.FTZ R4, R188.reuse, R15 ;  /* 0x0000000fbc047221 */ /* 0x048fe20000010000 */
[----:B------:R-:W-:Y:S01]  /*56d0*/  F2FP.F16.F32.PACK_AB R188, R188, R91 ;  /* 0x0000005bbcbc723e */ /* 0x000fe200000000ff */
[--C-:B------:R-:W-:Y:S02]  /*56e0*/  IMAD.MOV.U32 R91, RZ, RZ, R119.reuse ;  /* 0x000000ffff5b7224 */ /* 0x100fe400078e0077 */
[----:B-1----:R-:W-:-:S03]  /*56f0*/  IMAD.MOV.U32 R33, RZ, RZ, R119 ;  /* 0x000000ffff217224 */ /* 0x002fc600078e0077 */
        /* <DEDUP_REMOVED lines=13> */
[--C-:B------:R-:W-:Y:S02]  /*57d0*/  IMAD.MOV.U32 R95, RZ, RZ, R119.reuse ;  /* 0x000000ffff5f7224 */ /* 0x100fe400078e0077 */
[----:B0-----:R-:W-:-:S03]  /*57e0*/  IMAD.MOV.U32 R35, RZ, RZ, R119 ;  /* 0x000000ffff237224 */ /* 0x001fc600078e0077 */
[----:B------:R-:W0:Y:S01]  /*57f0*/  MUFU.EX2 R47, R47 ;  /* 0x0000002f002f7308 */ /* 0x000e220000000800 */
[C---:B----4-:R-:W-:Y:S01]  /*5800*/  FADD.FTZ R4, R30.reuse, R11 ;  /* 0x0000000b1e047221 */ /* 0x050fe20000010000 */
[----:B------:R-:W-:Y:S01]  /*5810*/  F2FP.F16.F32.PACK_AB R195, R30, R45 ;  /* 0x0000002d1ec3723e */ /* 0x000fe200000000ff */
[----:B------:R-:W-:Y:S01]  /*5820*/  IMAD.MOV.U32 R45, RZ, RZ, R119 ;  /* 0x000000ffff2d7224 */ /* 0x000fe200078e0077 */
[----:B------:R-:W-:-:S04]  /*5830*/  MOV R30, R119 ;  /* 0x00000077001e7202 */ /* 0x000fc80000000f00 */
        /* <DEDUP_REMOVED lines=38> */
[----:B-1----:R-:W-:Y:S01]  /*5aa0*/  IMAD.MOV.U32 R55, RZ, RZ, R119 ;  /* 0x000000ffff377224 */ /* 0x002fe200078e0077 */
[----:B------:R-:W-:-:S04]  /*5ab0*/  MOV R107, R119 ;  /* 0x00000077006b7202 */ /* 0x000fc80000000f00 */
        /* <DEDUP_REMOVED lines=33> */
[----:B------:R-:W-:Y:S02]  /*5cd0*/  IMAD.MOV.U32 R0, RZ, RZ, 0x3f800000 ;  /* 0x3f800000ff007424 */ /* 0x000fe400078e00ff */
[----:B------:R-:W-:-:S03]  /*5ce0*/  IMAD.MOV.U32 R57, RZ, RZ, R119 ;  /* 0x000000ffff397224 */ /* 0x000fc600078e0077 */
[----:B------:R-:W2:Y:S01]  /*5cf0*/  MUFU.EX2 R20, R20 ;  /* 0x0000001400147308 */ /* 0x000ea20000000800 */
[----:B0-----:R-:W-:Y:S01]  /*5d00*/  FADD.FTZ R15, R121, R42 ;  /* 0x0000002a790f7221 */ /* 0x001fe20000010000 */
[----:B------:R-:W-:-:S06]  /*5d10*/  IMAD.MOV.U32 R42, RZ, RZ, R119 ;  /* 0x000000ffff2a7224 */ /* 0x000fcc00078e0077 */
[----:B------:R0:W3:Y:S01]  /*5d20*/  MUFU.EX2 R10, R67 ;  /* 0x00000043000a7308 */ /* 0x0000e20000000800 */
[----:B-1----:R-:W-:-:S07]  /*5d30*/  FADD.FTZ R11, R61, R4 ;  /* 0x000000043d0b7221 */ /* 0x002fce0000010000 */
[----:B------:R-:W1:Y:S01]  /*5d40*/  MUFU.EX2 R69, R69 ;  /* 0x0000004500457308 */ /* 0x000e620000000800 */
[C---:B--2---:R-:W-:Y:S01]  /*5d50*/  FADD.FTZ R4, R20.reuse, R15 ;  /* 0x0000000f14047221 */ /* 0x044fe20000010000 */
[----:B------:R-:W-:Y:S01]  /*5d60*/  F2FP.F16.F32.PACK_AB R178, R20, R121 ;  /* 0x0000007914b2723e */ /* 0x000fe200000000ff */
[----:B0-----:R-:W-:-:S05]  /*5d70*/  IMAD.MOV.U32 R67, RZ, RZ, R119 ;  /* 0x000000ffff437224 */ /* 0x001fca00078e0077 */
[----:B------:R0:W2:Y:S01]  /*5d80*/  MUFU.EX2 R40, R71 ;  /* 0x0000004700287308 */ /* 0x0000a20000000800 */
[C---:B---3--:R-:W-:Y:S01]  /*5d90*/  FADD.FTZ R20, R10.reuse, R11 ;  /* 0x0000000b0a147221 */ /* 0x048fe20000010000 */
[----:B------:R-:W-:Y:S01]  /*5da0*/  F2FP.F16.F32.PACK_AB R183, R10, R61 ;  /* 0x0000003d0ab7723e */ /* 0x000fe200000000ff */
[----:B------:R-:W-:-:S05]  /*5db0*/  IMAD.MOV.U32 R61, RZ, RZ, R119 ;  /* 0x000000ffff3d7224 */ /* 0x000fca00078e0077 */
[----:B------:R-:W3:Y:S01]  /*5dc0*/  MUFU.EX2 R73, R73 ;  /* 0x0000004900497308 */ /* 0x000ee20000000800 */
[----:B-1----:R-:W-:Y:S01]  /*5dd0*/  FADD.FTZ R3, R69, R20 ;  /* 0x0000001445037221 */ /* 0x002fe20000010000 */
[----:B0-----:R-:W-:-:S06]  /*5de0*/  IMAD.MOV.U32 R71, RZ, RZ, R119 ;  /* 0x000000ffff477224 */ /* 0x001fcc00078e0077 */
[----:B------:R0:W1:Y:S01]  /*5df0*/  MUFU.EX2 R12, R75 ;  /* 0x0000004b000c7308 */ /* 0x0000620000000800 */
[C---:B--2---:R-:W-:Y:S01]  /*5e00*/  FADD.FTZ R14, R40.reuse, R3 ;  /* 0x00000003280e7221 */ /* 0x044fe20000010000 */
[----:B------:R-:W-:Y:S01]  /*5e10*/  F2FP.F16.F32.PACK_AB R177, R40, R69 ;  /* 0x0000004528b1723e */ /* 0x000fe200000000ff */
[--C-:B------:R-:W-:Y:S02]  /*5e20*/  IMAD.MOV.U32 R69, RZ, RZ, R119.reuse ;  /* 0x000000ffff457224 */ /* 0x100fe400078e0077 */
[--C-:B------:R-:W-:Y:S02]  /*5e30*/  IMAD.MOV.U32 R40, RZ, RZ, R119.reuse ;  /* 0x000000ffff287224 */ /* 0x100fe400078e0077 */
[----:B---3--:R-:W-:Y:S01]  /*5e40*/  FADD.FTZ R3, R73, R14 ;  /* 0x0000000e49037221 */ /* 0x008fe20000010000 */
[----:B0-----:R-:W-:Y:S01]  /*5e50*/  IMAD.MOV.U32 R75, RZ, RZ, R119 ;  /* 0x000000ffff4b7224 */ /* 0x001fe200078e0077 */
[C---:B-1----:R-:W-:Y:S02]  /*5e60*/  F2FP.F16.F32.PACK_AB R179, R12.reuse, R73 ;  /* 0x000000490cb3723e */ /* 0x042fe400000000ff */
[----:B------:R-:W-:Y:S01]  /*5e70*/  FADD.FTZ R3, R12, R3 ;  /* 0x000000030c037221 */ /* 0x000fe20000010000 */
[----:B------:R-:W-:Y:S01]  /*5e80*/  IMAD.MOV.U32 R73, RZ, RZ, R119 ;  /* 0x000000ffff497224 */ /* 0x000fe200078e0077 */
[----:B------:R-:W-:Y:S06]  /*5e90*/  @!P2 BRA `(.L_x_384) ;  /* 0x00000044005ca947 */ /* 0x000fec0003800000 */
[----:B------:R-:W-:Y:S01]  /*5ea0*/  R2UR UR6, R16 ;  /* 0x00000000100672ca */ /* 0x000fe200000e0000 */
[----:B------:R-:W-:Y:S01]  /*5eb0*/  VIADD R11, R120, 0xfffffffe ;  /* 0xfffffffe780b7836 */ /* 0x000fe20000000000 */
[----:B------:R-:W-:Y:S01]  /*5ec0*/  MOV R0, 0x3f800000 ;  /* 0x3f80000000007802 */ /* 0x000fe20000000f00 */
[----:B------:R-:W-:Y:S01]  /*5ed0*/  IMAD.MOV.U32 R10, RZ, RZ, R9 ;  /* 0x000000ffff0a7224 */ /* 0x000fe200078e0009 */
[----:B------:R-:W-:Y:S01]  /*5ee0*/  CS2R R118, SRZ ;  /* 0x0000000000767805 */ /* 0x000fe2000001ff00 */
[----:B------:R-:W-:Y:S01]  /*5ef0*/  IMAD.MOV.U32 R13, RZ, RZ, R8 ;  /* 0x000000ffff0d7224 */ /* 0x000fe200078e0008 */
[----:B------:R-:W-:Y:S01]  /*5f00*/  CS2R R114, SRZ ;  /* 0x0000000000727805 */ /* 0x000fe2000001ff00 */
[----:B------:R-:W-:Y:S01]  /*5f10*/  IMAD.MOV.U32 R14, RZ, RZ, R17 ;  /* 0x000000ffff0e7224 */ /* 0x000fe200078e0011 */
        /* <DEDUP_REMOVED lines=45> */
[----:B------:R-:W-:Y:S01]  /*61f0*/  CS2R R24, SRZ ;  /* 0x0000000000187805 */ /* 0x000fe2000001ff00 */
[----:B------:R-:W-:-:S06]  /*6200*/  ULDC UR4, c[0x0][0x9d8] ;  /* 0x0002760000047ab9 */ /* 0x000fcc0000000800 */
.L_x_393:
[----:B------:R-:W-:-:S04]  /*6210*/  UIADD3 UR5, UR6, 0x1, URZ ;  /* 0x0000000106057890 */ /* 0x000fc8000fffe03f */
[----:B------:R-:W-:-:S04]  /*6220*/  UISETP.NE.AND UP0, UPT, UR5, 0x2, UPT ;  /* 0x000000020500788c */ /* 0x000fc8000bf05270 */
[----:B------:R-:W-:Y:S02]  /*6230*/  USEL UR7, URZ, 0x1, UP0 ;  /* 0x000000013f077887 */ /* 0x000fe40008000000 */
[----:B------:R-:W-:-:S04]  /*6240*/  USEL UR5, UR5, URZ, UP0 ;  /* 0x0000003f05057287 */ /* 0x000fc80008000000 */
[----:B------:R-:W-:Y:S02]  /*6250*/  LOP3.LUT R17, R14, UR7, RZ, 0x3c, !PT ;  /* 0x000000070e117c12 */ /* 0x000fe4000f8e3cff */
[----:B------:R-:W-:Y:S01]  /*6260*/  IMAD.U32 R16, RZ, RZ, UR5 ;  /* 0x00000005ff107e24 */ /* 0x000fe2000f8e00ff */
[----:B------:R-:W-:Y:S06]  /*6270*/  @!P0 BRA `(.L_x_385) ;  /* 0x0000000000048947 */ /* 0x000fec0003800000 */
[----:B------:R-:W-:Y:S01]  /*6280*/  BPT.TRAP 0x1 ;  /* 0x000000040000795c */ /* 0x000fe20000300000 */
.L_x_385:
[----:B------:R-:W0:Y:S01]  /*6290*/  S2UR UR10, SR_CgaCtaId ;  /* 0x00000000000a79c3 */ /* 0x000e220000008800 */
[----:B------:R-:W-:Y:S01]  /*62a0*/  UMOV UR7, 0x400 ;  /* 0x0000040000077882 */ /* 0x000fe20000000000 */
[----:B------:R-:W-:Y:S01]  /*62b0*/  IMAD.U32 R15, RZ, RZ, UR5 ;  /* 0x00000005ff0f7e24 */ /* 0x000fe2000f8e00ff */
[----:B------:R-:W-:Y:S01]  /*62c0*/  SHF.L.U32 R9, R17, 0x1f, RZ ;  /* 0x0000001f11097819 */ /* 0x000fe200000006ff */
[----:B0-----:R-:W-:-:S06]  /*62d0*/  ULEA UR7, UR10, UR7, 0x18 ;  /* 0x000000070a077291 */ /* 0x001fcc000f8ec03f */
[----:B------:R-:W-:-:S04]  /*62e0*/  IMAD.U32 R2, RZ, RZ, UR7 ;  /* 0x00000007ff027e24 */ /* 0x000fc8000f8e00ff */
[----:B------:R-:W-:-:S04]  /*62f0*/  IMAD R12, R15, 0x8, R2 ;  /* 0x000000080f0c7824 */ /* 0x000fc800078e0202 */
[----:B------:R0:W1:Y:S01]  /*6300*/  SYNCS.PHASECHK.TRANS64.TRYWAIT P2, [R12+URZ+0x36830], R9 ;  /* 0x036830090c0075a7 */ /* 0x000062000804017f */
[----:B------:R-:W-:Y:S05]  /*6310*/  @!P0 BRA `(.L_x_386) ;  /* 0x0000000000048947 */ /* 0x000fea0003800000 */
[----:B------:R-:W-:Y:S01]  /*6320*/  BPT.TRAP 0x1 ;  /* 0x000000040000795c */ /* 0x000fe20000300000 */
.L_x_386:
[----:B------:R-:W-:Y:S01]  /*6330*/  IMAD R6, R16, 0xa80, R5 ;  /* 0x00000a8010067824 */ /* 0x000fe200078e0205 */
[----:B-1----:R-:W-:Y:S06]  /*6340*/  @P2 BRA `(.L_x_387) ;  /* 0x0000000000082947 */ /* 0x002fec0003800000 */
[----:B------:R-:W1:Y:S02]  /*6350*/  SYNCS.PHASECHK.TRANS64.TRYWAIT P2, [R12+URZ+0x36830], R9 ;  /* 0x036830090c0075a7 */ /* 0x000e64000804017f */
[----:B-1----:R-:W-:Y:S05]  /*6360*/  @!P2 BRA `(.L_x_388) ;  /* 0x000000dc0094a947 */ /* 0x002fea0003800000 */
.L_x_387:
        /* <DEDUP_REMOVED lines=13> */
[----:B------:R-:W-:Y:S01]  /*6440*/  UMOV UR54, UR5 ;  /* 0x0000000500367c82 */ /* 0x000fe20008000000 */
[----:B------:R-:W-:Y:S01]  /*6450*/  UIADD3 UR7, UR5, 0x80, URZ ;  /* 0x0000008005077890 */ /* 0x000fe2000fffe03f */
[----:B------:R-:W-:Y:S01]  /*6460*/  HGMMA.64x16x16.F32 R168, gdesc[UR52], RZ, !UPT, gsb0 ;  /* 0x0020000034a879f0 */ /* 0x000fe2000c0008ff */
[----:B------:R-:W-:Y:S01]  /*6470*/  UMOV UR55, 0x40000040 ;  /* 0x4000004000377882 */ /* 0x000fe20000000000 */
[----:B------:R-:W-:Y:S01]  /*6480*/  UIADD3 UR10, UR5, 0x100, URZ ;  /* 0x00000100050a7890 */ /* 0x000fe2000fffe03f */
[-C--:B------:R-:W-:Y:S01]  /*6490*/  FMUL.FTZ R24, R24, R7.reuse ;  /* 0x0000000718187220 */ /* 0x080fe20000410000 */
[----:B------:R-:W-:Y:S01]  /*64a0*/  UIADD3 UR14, UR5, 0x102, URZ ;  /* 0x00000102050e7890 */ /* 0x000fe2000fffe03f */
[-C--:B------:R-:W-:Y:S01]  /*64b0*/  FMUL.FTZ R25, R25, R7.reuse ;  /* 0x0000000719197220 */ /* 0x080fe20000410000 */
[----:B------:R-:W-:Y:S01]  /*64c0*/  UMOV UR54, UR7 ;  /* 0x0000000700367c82 */ /* 0x000fe20008000000 */
        /* <DEDUP_REMOVED lines=20> */
[----:B------:R-:W-:Y:S01]  /*6610*/  UMOV UR51, 0x40000040 ;  /* 0x4000004000337882 */ /* 0x000fe20000000000 */
        /* <DEDUP_REMOVED lines=29> */
[-C--:B------:R-:W-:Y:S01]  /*67f0*/  FMUL.FTZ R101, R101, R7.reuse ;  /* 0x0000000765657220 */ /* 0x080fe20000410000 */
        /* <DEDUP_REMOVED lines=518> */
.L_x_389:
[----:B01----:R-:W-:Y:S01]  /*8860*/  IMAD.U32 R9, RZ, RZ, UR6 ;  /* 0x00000006ff097e24 */ /* 0x003fe2000f8e00ff */
[----:B------:R-:W-:-:S03]  /*8870*/  SHF.L.U32 R7, R14, 0x1f, RZ ;  /* 0x0000001f0e077819 */ /* 0x000fc600000006ff */
[----:B------:R-:W-:-:S04]  /*8880*/  IMAD R14, R9, 0x8, R2 ;  /* 0x00000008090e7824 */ /* 0x000fc800078e0202 */
[----:B------:R0:W1:Y:S01]  /*8890*/  SYNCS.PHASECHK.TRANS64.TRYWAIT P2, [R14+URZ+0x36850], R7 ;  /* 0x036850070e0075a7 */ /* 0x000062000804017f */
[----:B------:R-:W-:Y:S05]  /*88a0*/  @!P0 BRA `(.L_x_390) ;  /* 0x0000000000048947 */ /* 0x000fea0003800000 */
[----:B------:R-:W-:Y:S01]  /*88b0*/  BPT.TRAP 0x1 ;  /* 0x000000040000795c */ /* 0x000fe20000300000 */
.L_x_390:
[----:B-1----:R-:W-:Y:S05]  /*88c0*/  @P2 BRA `(.L_x_391) ;  /* 0x0000000000082947 */ /* 0x002fea0003800000 */
[----:B------:R-:W1:Y:S02]  /*88d0*/  SYNCS.PHASECHK.TRANS64.TRYWAIT P2, [R14+URZ+0x36850], R7 ;  /* 0x036850070e0075a7 */ /* 0x000e64000804017f */
[----:B-1----:R-:W-:Y:S05]  /*88e0*/  @!P2 BRA `(.L_x_392) ;  /* 0x000000b80048a947 */ /* 0x002fea0003800000 */
.L_x_391:
[----:B------:R-:W-:Y:S01]  /*88f0*/  R2UR UR5, R2 ;  /* 0x00000000020572ca */ /* 0x000fe200000e0000 */
[----:B------:R-:W-:Y:S01]  /*8900*/  WARPGROUP.ARRIVE ;  /* 0x00000000000079c5 */ /* 0x000fe20000000000 */
[----:B------:R-:W-:Y:S01]  /*8910*/  UMOV UR7, 0x40000040 ;  /* 0x4000004000077882 */ /* 0x000fe20000000000 */
[----:B------:R-:W-:Y:S01]  /*8920*/  UMOV UR11, 0x40000040 ;  /* 0x40000040000b7882 */ /* 0x000fe20000000000 */
        /* <DEDUP_REMOVED lines=9> */
[----:B------:R-:W-:Y:S01]  /*89c0*/  UIADD3 UR5, UR5, 0x400, URZ ;  /* 0x0000040005057890 */ /* 0x000fe2000fffe03f */
[----:B------:R-:W-:Y:S01]  /*89d0*/  FMUL.FTZ R231, R148, UR4 ;  /* 0x0000000494e77c20 */ /* 0x000fe20008410000 */
[----:B------:R-:W-:Y:S01]  /*89e0*/  FMUL.FTZ R229, R149, UR4 ;  /* 0x0000000495e57c20 */ /* 0x000fe20008410000 */
[----:B------:R-:W-:Y:S01]  /*89f0*/  FMUL.FTZ R233, R136, UR4 ;  /* 0x0000000488e97c20 */ /* 0x000fe20008410000 */
[----:B------:R-:W-:Y:S01]  /*8a00*/  USHF.R.U32.HI UR5, URZ, 0x4, UR5 ;  /* 0x000000043f057899 */ /* 0x000fe20008011605 */
[----:B------:R-:W3:Y:S01]  /*8a10*/  MUFU.TANH R9, R9 ;  /* 0x0000000900097308 */ /* 0x000ee20000002400 */
[----:B------:R-:W-:Y:S01]  /*8a20*/  FMUL.FTZ R137, R137, UR4 ;  /* 0x0000000489897c20 */ /* 0x000fe20008410000 */
[----:B------:R-:W-:Y:S01]  /*8a30*/  FMUL.FTZ R235, R140, UR4 ;  /* 0x000000048ceb7c20 */ /* 0x000fe20008410000 */
[----:B------:R-:W-:Y:S01]  /*8a40*/  ULOP3.LUT UR5, UR5, 0x3fff, URZ, 0xc0, !UPT ;  /* 0x00003fff05057892 */ /* 0x000fe2000f8ec03f */
[----:B------:R-:W-:Y:S01]  /*8a50*/  FMUL.FTZ R141, R141, UR4 ;  /* 0x000000048d8d7c20 */ /* 0x000fe20008410000 */
[----:B------:R-:W-:Y:S01]  /*8a60*/  FMUL.FTZ R237, R128, UR4 ;  /* 0x0000000480ed7c20 */ /* 0x000fe20008410000 */
[----:B------:R-:W-:Y:S01]  /*8a70*/  FMUL.FTZ R129, R129, UR4 ;  /* 0x0000000481817c20 */ /* 0x000fe20008410000 */
[----:B------:R-:W-:Y:S01]  /*8a80*/  ULOP3.LUT UR5, UR5, 0x3800000, URZ, 0xfc, !UPT ;  /* 0x0380000005057892 */ /* 0x000fe2000f8efc3f */
[----:B------:R-:W4:Y:S01]  /*8a90*/  MUFU.TANH R169, R169 ;  /* 0x000000a900a97308 */ /* 0x000f220000002400 */
[----:B--2---:R-:W-:Y:S01]  /*8aa0*/  FMNMX.FTZ R6, R0, R13, !PT ;  /* 0x0000000d00067209 */ /* 0x004fe20007810000 */
[----:B------:R-:W-:Y:S01]  /*8ab0*/  FMUL.FTZ R20, R132, UR4 ;  /* 0x0000000484147c20 */ /* 0x000fe20008410000 */
[----:B------:R-:W-:Y:S01]  /*8ac0*/  UIMAD UR6, UR6, 0xa80, UR5 ;  /* 0x00000a80060678a4 */ /* 0x000fe2000f8e0205 */
[----:B------:R-:W-:Y:S01]  /*8ad0*/  FMUL.FTZ R133, R133, UR4 ;  /* 0x0000000485857c20 */ /* 0x000fe20008410000 */
[----:B------:R-:W-:Y:S01]  /*8ae0*/  FMUL.FTZ R120, R120, UR4 ;  /* 0x0000000478787c20 */ /* 0x000fe20008410000 */
[----:B------:R-:W-:Y:S01]  /*8af0*/  FMUL.FTZ R121, R121, UR4 ;  /* 0x0000000479797c20 */ /* 0x000fe20008410000 */
[----:B------:R-:W-:Y:S01]  /*8b00*/  UIADD3 UR10, UR6, 0x80, URZ ;  /* 0x00000080060a7890 */ /* 0x000fe2000fffe03f */
[----:B------:R-:W2:Y:S01]  /*8b10*/  MUFU.TANH R173, R173 ;  /* 0x000000ad00ad7308 */ /* 0x000ea20000002400 */
[----:B---3--:R-:W-:Y:S01]  /*8b20*/  FMNMX.FTZ R6, R9, R6, !PT ;  /* 0x0000000609067209 */ /* 0x008fe20007810000 */
[----:B------:R-:W-:Y:S01]  /*8b30*/  FMUL.FTZ R15, R170, UR4 ;  /* 0x00000004aa0f7c20 */ /* 0x000fe20008410000 */
[----:B------:R-:W-:Y:S01]  /*8b40*/  FMUL.FTZ R21, R171, UR4 ;  /* 0x00000004ab157c20 */ /* 0x000fe20008410000 */
[----:B------:R-:W-:Y:S01]  /*8b50*/  HGMMA.64x192x16.F32 R24, R200, gdesc[UR4].tnspB, R24, gsb0 ;  /* 0x42e00004c8187df0 */ /* 0x000fe20008000818 */
[----:B------:R-:W-:Y:S01]  /*8b60*/  FMUL.FTZ R171, R174, UR4 ;  /* 0x00000004aeab7c20 */ /* 0x000fe20008410000 */
[----:B------:R-:W-:Y:S01]  /*8b70*/  FMUL.FTZ R175, R175, UR4 ;  /* 0x00000004afaf7c20 */ /* 0x000fe20008410000 */
[----:B------:R-:W-:Y:S01]  /*8b80*/  FMUL.FTZ R128, R130, UR4 ;  /* 0x0000000482807c20 */ /* 0x000fe20008410000 */
[----:B------:R-:W-:Y:S01]  /*8b90*/  MUFU.TANH R221, R221 ;  /* 0x000000dd00dd7308 */ /* 0x000fe20000002400 */
[----:B----4-:R-:W-:Y:S01]  /*8ba0*/  FMNMX.FTZ R6, R169, R6, !PT ;  /* 0x00000006a9067209 */ /* 0x010fe20007810000 */
[----:B------:R-:W-:Y:S01]  /*8bb0*/  FMUL.FTZ R130, R134, UR4 ;  /* 0x0000000486827c20 */ /* 0x000fe20008410000 */
[----:B------:R-:W-:Y:S01]  /*8bc0*/  FMUL.FTZ R163, R163, UR4 ;  /* 0x00000004a3a37c20 */ /* 0x000fe20008410000 */
[----:B------:R-:W-:Y:S01]  /*8bd0*/  FMUL.FTZ R167, R167, UR4 ;  /* 0x00000004a7a77c20 */ /* 0x000fe20008410000 */
[----:B------:R-:W-:Y:S01]  /*8be0*/  FMUL.FTZ R153, R154, UR4 ;  /* 0x000000049a997c20 */ /* 0x000fe20008410000 */
[----:B------:R-:W-:Y:S01]  /*8bf0*/  FMUL.FTZ R155, R155, UR4 ;  /* 0x000000049b9b7c20 */ /* 0x000fe20008410000 */
[----:B------:R-:W-:Y:S01]  /*8c00*/  FMUL.FTZ R159, R159, UR4 ;  /* 0x000000049f9f7c20 */ /* 0x000fe20008410000 */
[----:B------:R-:W-:Y:S01]  /*8c10*/  MUFU.TANH R223, R223 ;  /* 0x000000df00df7308 */ /* 0x000fe20000002400 */
        /* <DEDUP_REMOVED lines=8> */
[----:B------:R-:W-:Y:S01]  /*8ca0*/  UMOV UR7, 0x40000040 ;  /* 0x4000004000077882 */ /* 0x000fe20000000000 */
[----:B------:R-:W-:Y:S01]  /*8cb0*/  FMUL.FTZ R135, R135, UR4 ;  /* 0x0000000487877c20 */ /* 0x000fe20008410000 */
[----:B------:R-:W-:Y:S01]  /*8cc0*/  FMUL.FTZ R122, R122, UR4 ;  /* 0x000000047a7a7c20 */ /* 0x000fe20008410000 */
[----:B------:R-:W-:Y:S01]  /*8cd0*/  FMUL.FTZ R123, R123, UR4 ;  /* 0x000000047b7b7c20 */ /* 0x000fe20008410000 */
[----:B------:R-:W-:Y:S01]  /*8ce0*/  FMUL.FTZ R126, R126, UR4 ;  /* 0x000000047e7e7c20 */ /* 0x000fe20008410000 */
[----:B------:R-:W-:Y:S01]  /*8cf0*/  FMUL.FTZ R127, R127, UR4 ;  /* 0x000000047f7f7c20 */ /* 0x000fe20008410000 */
[----:B------:R-:W-:Y:S01]  /*8d00*/  @!P1 VIADD R12, R12, 0x36840 ;  /* 0x000368400c0c9836 */ /* 0x000fe20000000000 */
[----:B------:R-:W-:Y:S01]  /*8d10*/  MUFU.TANH R227, R227 ;  /* 0x000000e300e37308 */ /* 0x000fe20000002400 */
[----:B01----:R-:W-:Y:S01]  /*8d20*/  @!P1 VIADD R14, R14, 0x36860 ;  /* 0x000368600e0e9836 */ /* 0x003fe20000000000 */
[C---:B------:R-:W-:Y:S01]  /*8d30*/  ISETP.GT.AND P2, PT, R11.reuse, RZ, PT ;  /* 0x000000ff0b00720c */ /* 0x040fe20003f44270 */
[----:B------:R-:W-:Y:S01]  /*8d40*/  VIADD R11, R11, 0xffffffff ;  /* 0xffffffff0b0b7836 */ /* 0x000fe20000000000 */
[----:B------:R-:W-:-:S04]  /*8d50*/  @!P1 PRMT R12, RZ, 0x654, R12 ;  /* 0x00000654ff0c9816 */ /* 0x000fc8000000000c */
        /* <DEDUP_REMOVED lines=26> */
[----:B------:R-:W-:Y:S02]  /*8f00*/  FMUL.FTZ R165, R166, UR4 ;  /* 0x00000004a6a57c20 */ /* 0x000fe40008410000 */
[----:B------:R-:W-:Y:S01]  /*8f10*/  MUFU.TANH R147, R147 ;  /* 0x0000009300937308 */ /* 0x000fe20000002400 */
[----:B------:R-:W-:Y:S01]  /*8f20*/  HGMMA.64x192x16.F32 R24, R196, gdesc[UR8].tnspB, R24, gsb0 ;  /* 0x42e00008c4187df0 */ /* 0x000fe20008000818 */
[----:B------:R-:W-:Y:S01]  /*8f30*/  UIADD3 UR10, UR6, 0x100, URZ ;  /* 0x00000100060a7890 */ /* 0x000fe2000fffe03f */
[----:B------:R-:W-:-:S05]  /*8f40*/  UMOV UR11, 0x40000040 ;  /* 0x40000040000b7882 */ /* 0x000fca0000000000 */
        /* <DEDUP_REMOVED lines=18> */
[----:B------:R-:W-:-:S03]  /*9070*/  FMUL.FTZ R161, R162, UR4 ;  /* 0x00000004a2a17c20 */ /* 0x000fc60008410000 */
[----:B------:R-:W-:Y:S01]  /*9080*/  HGMMA.64x192x16.F32 R24, R192, gdesc[UR8].tnspB, R24, gsb0 ;  /* 0x42e00008c0187df0 */ /* 0x000fe20008000818 */
[----:B------:R-:W-:Y:S01]  /*9090*/  UIADD3 UR10, UR6, 0x180, URZ ;  /* 0x00000180060a7890 */ /* 0x000fe2000fffe03f */
[----:B------:R-:W0:Y:S01]  /*90a0*/  MUFU.TANH R197, R197 ;  /* 0x000000c500c57308 */ /* 0x000e220000002400 */
[----:B------:R-:W-:-:S07]  /*90b0*/  UMOV UR11, 0x40000040 ;  /* 0x40000040000b7882 */ /* 0x000fce0000000000 */
[----:B------:R-:W1:Y:S08]  /*90c0*/  MUFU.TANH R199, R199 ;  /* 0x000000c700c77308 */ /* 0x000e700000002400 */
[----:B------:R-:W-:Y:S01]  /*90d0*/  MUFU.TANH R161, R161 ;  /* 0x000000a100a17308 */ /* 0x000fe20000002400 */
[----:B0-----:R-:W-:-:S04]  /*90e0*/  FMNMX.FTZ R6, R197, R6, !PT ;  /* 0x00000006c5067209 */ /* 0x001fc80007810000 */
[----:B-1----:R-:W-:-:S04]  /*90f0*/  FMNMX.FTZ R6, R199, R6, !PT ;  /* 0x00000006c7067209 */ /* 0x002fc80007810000 */
[----:B------:R-:W-:-:S04]  /*9100*/  FMNMX.FTZ R6, R201, R6, !PT ;  /* 0x00000006c9067209 */ /* 0x000fc80007810000 */
[----:B------:R-:W-:-:S04]  /*9110*/  FMNMX.FTZ R6, R203, R6, !PT ;  /* 0x00000006cb067209 */ /* 0x000fc80007810000 */
[----:B------:R-:W-:-:S04]  /*9120*/  FMNMX.FTZ R6, R221, R6, !PT ;  /* 0x00000006dd067209 */ /* 0x000fc80007810000 */
[----:B------:R-:W-:Y:S01]  /*9130*/  FMNMX.FTZ R6, R223, R6, !PT ;  /* 0x00000006df067209 */ /* 0x000fe20007810000 */
[----:B------:R-:W-:Y:S02]  /*9140*/  WARPGROUP.DEPBAR.LE gsb0, 0x0 ;  /* 0x00008000000079c5 */ /* 0x000fe40000010000 */
        /* <DEDUP_REMOVED lines=30> */
[----:B------:R-:W-:Y:S01]  /*9330*/  FMUL.FTZ R125, R151, UR4 ;  /* 0x00000004977d7c20 */ /* 0x000fe20008410000 */
[----:B------:R-:W-:Y:S01]  /*9340*/  FMUL.FTZ R151, R138, UR4 ;  /* 0x000000048a977c20 */ /* 0x000fe20008410000 */
[----:B------:R-:W-:Y:S01]  /*9350*/  FMUL.FTZ R124, R142, UR4 ;  /* 0x000000048e7c7c20 */ /* 0x000fe20008410000 */
[----:B------:R-:W-:Y:S01]  /*9360*/  HGMMA.64x192x16.F32 R24, R184, gdesc[UR8].tnspB, R24, gsb0 ;  /* 0x42e00008b8187df0 */ /* 0x000fe20008000818 */
[----:B------:R-:W0:Y:S01]  /*9370*/  MUFU.TANH R189, R189 ;  /* 0x000000bd00bd7308 */ /* 0x000e220000002400 */
[----:B------:R-:W-:Y:S01]  /*9380*/  UIADD3 UR10, UR6, 0x280, URZ ;  /* 0x00000280060a7890 */ /* 0x000fe2000fffe03f */
[----:B------:R-:W-:Y:S01]  /*9390*/  UMOV UR11, 0x40000040 ;  /* 0x40000040000b7882 */ /* 0x000fe20000000000 */
[----:B------:R-:W-:-:S05]  /*93a0*/  UIADD3 UR6, UR6, 0x300, URZ ;  /* 0x0000030006067890 */ /* 0x000fca000fffe03f */
[----:B------:R-:W1:Y:S08]  /*93b0*/  MUFU.TANH R191, R191 ;  /* 0x000000bf00bf7308 */ /* 0x000e700000002400 */
[----:B------:R-:W-:Y:S01]  /*93c0*/  MUFU.TANH R125, R125 ;  /* 0x0000007d007d7308 */ /* 0x000fe20000002400 */
[----:B0-----:R-:W-:-:S07]  /*93d0*/  FMNMX.FTZ R6, R189, R6, !PT ;  /* 0x00000006bd067209 */ /* 0x001fce0007810000 */
[----:B------:R-:W-:Y:S01]  /*93e0*/  MUFU.TANH R151, R151 ;  /* 0x0000009700977308 */ /* 0x000fe20000002400 */
[----:B-1----:R-:W-:-:S05]  /*93f0*/  FMNMX.FTZ R6, R191, R6, !PT ;  /* 0x00000006bf067209 */ /* 0x002fca0007810000 */
[----:B------:R-:W0:Y:S02]  /*9400*/  SHFL.BFLY PT, R7, R6, 0x2, 0x1f ;  /* 0x0c401f0006077f89 */ /* 0x000e2400000e0000 */
[----:B------:R-:W-:Y:S01]  /*9410*/  MUFU.TANH R124, R124 ;  /* 0x0000007c007c7308 */ /* 0x000fe20000002400 */
[----:B0-----:R-:W-:Y:S02]  /*9420*/  FMNMX.FTZ R7, R6, R7, !PT ;  /* 0x0000000706077209 */ /* 0x001fe40007810000 */
[----:B------:R-:W0:Y:S03]  /*9430*/  LDC R6, c[0x0][0x988] ;  /* 0x00026200ff067b82 */ /* 0x000e260000000800 */
[----:B------:R-:W1:Y:S02]  /*9440*/  SHFL.BFLY PT, R8, R7, 0x1, 0x1f ;  /* 0x0c201f0007087f89 */ /* 0x000e6400000e0000 */
[----:B-1----:R-:W-:-:S05]  /*9450*/  FMNMX.FTZ R8, R7, R8, !PT ;  /* 0x0000000807087209 */ /* 0x002fca0007810000 */
[C---:B0-----:R-:W-:Y:S01]  /*9460*/  FMUL.FTZ R134, R8.reuse, R6 ;  /* 0x0000000608867220 */ /* 0x041fe20000410000 */
[----:B------:R-:W-:-:S03]  /*9470*/  FADD.FTZ R7, -R8, R13 ;  /* 0x0000000d08077221 */ /* 0x000fc60000010100 */
[--C-:B------:R-:W-:Y:S01]  /*9480*/  FFMA.FTZ R200, R0, R6, -R134.reuse ;  /* 0x0000000600c87223 */ /* 0x100fe20000010886 */
[----:B------:R-:W-:Y:S01]  /*9490*/  FMNMX.FTZ R0, R15, R10, !PT ;  /* 0x0000000a0f007209 */ /* 0x000fe20007810000 */
[-CC-:B------:R-:W-:Y:S01]  /*94a0*/  FFMA.FTZ R13, R9, R6.reuse, -R134.reuse ;  /* 0x00000006090d7223 */ /* 0x180fe20000010886 */
[-CC-:B------:R-:W-:Y:S01]  /*94b0*/  FFMA.FTZ R202, R169, R6.reuse, -R134.reuse ;  /* 0x00000006a9ca7223 */ /* 0x180fe20000010886 */
[--C-:B------:R-:W-:Y:S01]  /*94c0*/  FFMA.FTZ R132, R173, R6, -R134.reuse ;  /* 0x00000006ad847223 */ /* 0x100fe20000010886 */
[----:B------:R-:W-:Y:S01]  /*94d0*/  FMNMX.FTZ R0, R21, R0, !PT ;  /* 0x0000000015007209 */ /* 0x000fe20007810000 */
[-CC-:B------:R-:W-:Y:S01]  /*94e0*/  FFMA.FTZ R196, R197, R6.reuse, -R134.reuse ;  /* 0x00000006c5c47223 */ /* 0x180fe20000010886 */
[-CC-:B------:R-:W-:Y:S01]  /*94f0*/  FFMA.FTZ R192, R221, R6.reuse, -R134.reuse ;  /* 0x00000006ddc07223 */ /* 0x180fe20000010886 */
[----:B------:R-:W-:Y:S01]  /*9500*/  FMUL.FTZ R7, R7, R6 ;  /* 0x0000000607077220 */ /* 0x000fe20000410000 */
[----:B------:R-:W-:Y:S01]  /*9510*/  FMNMX.FTZ R0, R171, R0, !PT ;  /* 0x00000000ab007209 */ /* 0x000fe20007810000 */
[-CC-:B------:R-:W-:Y:S01]  /*9520*/  FFMA.FTZ R197, R199, R6.reuse, -R134.reuse ;  /* 0x00000006c7c57223 */ /* 0x180fe20000010886 */
[-CC-:B------:R-:W-:Y:S01]  /*9530*/  FFMA.FTZ R198, R201, R6.reuse, -R134.reuse ;  /* 0x00000006c9c67223 */ /* 0x180fe20000010886 */
        /* <DEDUP_REMOVED lines=11> */
[----:B------:R-:W-:Y:S01]  /*95f0*/  FFMA.FTZ R121, R121, R6, -R134 ;  /* 0x0000000679797223 */ /* 0x000fe20000010886 */
[----:B------:R-:W-:Y:S01]  /*9600*/  MUFU.EX2 R7, R7 ;  /* 0x0000000700077308 */ /* 0x000fe20000000800 */
[----:B------:R-:W-:-:S04]  /*9610*/  FMNMX.FTZ R0, R165, R0, !PT ;  /* 0x00000000a5007209 */ /* 0x000fc80007810000 */
[----:B------:R-:W-:-:S03]  /*9620*/  FMNMX.FTZ R0, R167, R0, !PT ;  /* 0x00000000a7007209 */ /* 0x000fc60007810000 */
[----:B------:R-:W0:Y:S01]  /*9630*/  MUFU.EX2 R200, R200 ;  /* 0x000000c800c87308 */ /* 0x000e220000000800 */
[----:B------:R-:W-:-:S04]  /*9640*/  FMNMX.FTZ R0, R153, R0, !PT ;  /* 0x0000000099007209 */ /* 0x000fc80007810000 */
[----:B------:R-:W-:-:S03]  /*9650*/  FMNMX.FTZ R0, R155, R0, !PT ;  /* 0x000000009b007209 */ /* 0x000fc60007810000 */
[----:B------:R-:W1:Y:S01]  /*9660*/  MUFU.EX2 R13, R13 ;  /* 0x0000000d000d7308 */ /* 0x000e620000000800 */
[----:B------:R-:W-:-:S04]  /*9670*/  FMNMX.FTZ R0, R157, R0, !PT ;  /* 0x000000009d007209 */ /* 0x000fc80007810000 */
[----:B------:R-:W-:-:S03]  /*9680*/  FMNMX.FTZ R0, R159, R0, !PT ;  /* 0x000000009f007209 */ /* 0x000fc60007810000 */
[----:B------:R-:W2:Y:S01]  /*9690*/  MUFU.EX2 R202, R202 ;  /* 0x000000ca00ca7308 */ /* 0x000ea20000000800 */
[----:B------:R-:W-:Y:S01]  /*96a0*/  FMNMX.FTZ R0, R145, R0, !PT ;  /* 0x0000000091007209 */ /* 0x000fe20007810000 */
[----:B0-----:R-:W-:-:S03]  /*96b0*/  FFMA.FTZ R148, R7, R4, R200 ;  /* 0x0000000407947223 */ /* 0x001fc600000100c8 */
[----:B------:R-:W-:-:S03]  /*96c0*/  FMNMX.FTZ R0, R147, R0, !PT ;  /* 0x0000000093007209 */ /* 0x000fc60007810000 */
[----:B------:R-:W0:Y:S01]  /*96d0*/  MUFU.EX2 R132, R132 ;  /* 0x0000008400847308 */ /* 0x000e220000000800 */
[----:B------:R-:W-:Y:S02]  /*96e0*/  FMNMX.FTZ R0, R149, R0, !PT ;  /* 0x0000000095007209 */ /* 0x000fe40007810000 */
[----:B-1----:R-:W-:Y:S02]  /*96f0*/  F2FP.F16.F32.PACK_AB R200, R13, R200 ;  /* 0x000000c80dc8723e */ /* 0x002fe400000000ff */
[----:B------:R-:W-:-:S03]  /*9700*/  FMNMX.FTZ R0, R125, R0, !PT ;  /* 0x000000007d007209 */ /* 0x000fc60007810000 */
[----:B------:R-:W1:Y:S01]  /*9710*/  MUFU.EX2 R196, R196 ;  /* 0x000000c400c47308 */ /* 0x000e620000000800 */
[----:B------:R-:W-:-:S04]  /*9720*/  FMNMX.FTZ R0, R151, R0, !PT ;  /* 0x0000000097007209 */ /* 0x000fc80007810000 */
        /* <DEDUP_REMOVED lines=17> */
[----:B------:R-:W-:Y:S02]  /*9840*/  WARPGROUP.DEPBAR.LE gsb0, 0x0 ;  /* 0x00008000000079c5 */ /* 0x000fe40000010000 */
[----:B------:R-:W-:Y:S01]  /*9850*/  WARPGROUP.ARRIVE ;  /* 0x00000000000079c5 */ /* 0x000fe20000000000 */
[----:B------:R-:W3:Y:S01]  /*9860*/  SHFL.BFLY PT, R9, R0, 0x2, 0x1f ;  /* 0x0c401f0000097f89 */ /* 0x000ee200000e0000 */
[-CC-:B------:R-:W-:Y:S01]  /*9870*/  FFMA.FTZ R185, R203, R6.reuse, -R134.reuse ;  /* 0x00000006cbb97223 */ /* 0x180fe20000010886 */
[-CC-:B------:R-:W-:Y:S01]  /*9880*/  FFMA.FTZ R187, R195, R6.reuse, -R134.reuse ;  /* 0x00000006c3bb7223 */ /* 0x180fe20000010886 */
[-CC-:B------:R-:W-:Y:S01]  /*9890*/  FFMA.FTZ R184, R233, R6.reuse, -R134.reuse ;  /* 0x00000006e9b87223 */ /* 0x180fe20000010886 */
[----:B------:R-:W-:Y:S01]  /*98a0*/  FFMA.FTZ R186, R235, R6, -R134 ;  /* 0x00000006ebba7223 */ /* 0x000fe20000010886 */
[----:B------:R-:W-:Y:S01]  /*98b0*/  HGMMA.64x192x16.F32 R24, R180, gdesc[UR8].tnspB, R24, gsb0 ;  /* 0x42e00008b4187df0 */ /* 0x000fe20008000818 */
[----:B------:R-:W-:Y:S08]  /*98c0*/  MUFU.EX2 R221, R221 ;  /* 0x000000dd00dd7308 */ /* 0x000ff00000000800 */
[----:B------:R-:W-:Y:S08]  /*98d0*/  MUFU.EX2 R185, R185 ;  /* 0x000000b900b97308 */ /* 0x000ff00000000800 */
[----:B------:R-:W-:Y:S01]  /*98e0*/  MUFU.EX2 R187, R187 ;  /* 0x000000bb00bb7308 */ /* 0x000fe20000000800 */
[----:B---3--:R-:W-:-:S05]  /*98f0*/  FMNMX.FTZ R136, R0, R9, !PT ;  /* 0x0000000900887209 */ /* 0x008fca0007810000 */
[----:B------:R-:W3:Y:S02]  /*9900*/  SHFL.BFLY PT, R9, R136, 0x1, 0x1f ;  /* 0x0c201f0088097f89 */ /* 0x000ee400000e0000 */
[----:B------:R-:W-:Y:S08]  /*9910*/  MUFU.EX2 R190, R190 ;  /* 0x000000be00be7308 */ /* 0x000ff00000000800 */
[----:B------:R-:W-:Y:S08]  /*9920*/  MUFU.EX2 R173, R173 ;  /* 0x000000ad00ad7308 */ /* 0x000ff00000000800 */
[----:B------:R-:W-:Y:S01]  /*9930*/  MUFU.EX2 R184, R184 ;  /* 0x000000b800b87308 */ /* 0x000fe20000000800 */
[----:B---3--:R-:W-:-:S07]  /*9940*/  FMNMX.FTZ R9, R136, R9, !PT ;  /* 0x0000000988097209 */ /* 0x008fce0007810000 */
[----:B------:R-:W-:Y:S08]  /*9950*/  MUFU.EX2 R137, R137 ;  /* 0x0000008900897308 */ /* 0x000ff00000000800 */
[----:B------:R-:W-:Y:S08]  /*9960*/  MUFU.EX2 R186, R186 ;  /* 0x000000ba00ba7308 */ /* 0x000ff00000000800 */
[----:B------:R-:W-:Y:S08]  /*9970*/  MUFU.EX2 R141, R141 ;  /* 0x0000008d008d7308 */ /* 0x000ff00000000800 */
[----:B------:R-:W-:Y:S01]  /*9980*/  MUFU.EX2 R121, R121 ;  /* 0x0000007900797308 */ /* 0x000fe20000000800 */
[----:B------:R-:W-:-:S02]  /*9990*/  WARPGROUP.DEPBAR.LE gsb0, 0x0 ;  /* 0x00008000000079c5 */ /* 0x000fc40000010000 */
[----:B------:R-:W-:Y:S01]  /*99a0*/  WARPGROUP.ARRIVE ;  /* 0x00000000000079c5 */ /* 0x000fe20000000000 */
[-CC-:B------:R-:W-:Y:S01]  /*99b0*/  FFMA.FTZ R181, R129, R6.reuse, -R134.reuse ;  /* 0x0000000681b57223 */ /* 0x180fe20000010886 */
[-CC-:B------:R-:W-:Y:S01]  /*99c0*/  FFMA.FTZ R182, R20, R6.reuse, -R134.reuse ;  /* 0x0000000614b67223 */ /* 0x180fe20000010886 */
[-CC-:B------:R-:W-:Y:S01]  /*99d0*/  FFMA.FTZ R129, R133, R6.reuse, -R134.reuse ;  /* 0x0000000685817223 */ /* 0x180fe20000010886 */
[-CC-:B------:R-:W-:Y:S01]  /*99e0*/  FFMA.FTZ R20, R120, R6.reuse, -R134.reuse ;  /* 0x0000000678147223 */ /* 0x180fe20000010886 */
[-CC-:B------:R-:W-:Y:S01]  /*99f0*/  FFMA.FTZ R180, R237, R6.reuse, -R134.reuse ;  /* 0x00000006edb47223 */ /* 0x180fe20000010886 */
[----:B------:R-:W-:Y:S01]  /*9a00*/  HGMMA.64x192x16.F32 R24, R176, gdesc[UR4].tnspB, R24, gsb0 ;  /* 0x42e00004b0187df0 */ /* 0x000fe20008000818 */
[-CC-:B------:R-:W-:Y:S01]  /*9a10*/  FFMA.FTZ R120, R189, R6.reuse, -R134.reuse ;  /* 0x00000006bd787223 */ /* 0x180fe20000010886 */
[-C--:B------:R-:W-:Y:S01]  /*9a20*/  FFMA.FTZ R133, R191, R6.reuse, -R134 ;  /* 0x00000006bf857223 */ /* 0x080fe20000010886 */
[CC--:B------:R-:W-:Y:S01]  /*9a30*/  FMUL.FTZ R134, R9.reuse, R6.reuse ;  /* 0x0000000609867220 */ /* 0x0c0fe20000410000 */
[----:B------:R-:W-:Y:S01]  /*9a40*/  FADD.FTZ R183, -R9, R10 ;  /* 0x0000000a09b77221 */ /* 0x000fe20000010100 */
[----:B------:R-:W-:Y:S01]  /*9a50*/  MUFU.EX2 R180, R180 ;  /* 0x000000b400b47308 */ /* 0x000fe20000000800 */
[----:B------:R-:W-:Y:S01]  /*9a60*/  R2UR UR6, R16 ;  /* 0x00000000100672ca */ /* 0x000fe200000e0000 */
[-CC-:B------:R-:W-:Y:S01]  /*9a70*/  FFMA.FTZ R201, R15, R6.reuse, -R134.reuse ;  /* 0x000000060fc97223 */ /* 0x180fe20000010886 */
[-C--:B------:R-:W-:Y:S01]  /*9a80*/  FMUL.FTZ R183, R183, R6.reuse ;  /* 0x00000006b7b77220 */ /* 0x080fe20000410000 */
[-CC-:B------:R-:W-:Y:S01]  /*9a90*/  FFMA.FTZ R10, R21, R6.reuse, -R134.reuse ;  /* 0x00000006150a7223 */ /* 0x180fe20000010886 */
[-CC-:B------:R-:W-:Y:S01]  /*9aa0*/  FFMA.FTZ R203, R171, R6.reuse, -R134.reuse ;  /* 0x00000006abcb7223 */ /* 0x180fe20000010886 */
[-CC-:B------:R-:W-:Y:S01]  /*9ab0*/  FFMA.FTZ R136, R175, R6.reuse, -R134.reuse ;  /* 0x00000006af887223 */ /* 0x180fe20000010886 */
[-CC-:B------:R-:W-:Y:S01]  /*9ac0*/  FFMA.FTZ R15, R161, R6.reuse, -R134.reuse ;  /* 0x00000006a10f7223 */ /* 0x180fe20000010886 */
[----:B------:R-:W-:Y:S01]  /*9ad0*/  MUFU.EX2 R0, R183 ;  /* 0x000000b700007308 */ /* 0x000fe20000000800 */
[-CC-:B------:R-:W-:Y:S01]  /*9ae0*/  FFMA.FTZ R138, R163, R6.reuse, -R134.reuse ;  /* 0x00000006a38a7223 */ /* 0x180fe20000010886 */
[-C--:B------:R-:W-:Y:S01]  /*9af0*/  FFMA.FTZ R189, R145, R6.reuse, -R134 ;  /* 0x0000000691bd7223 */ /* 0x080fe20000010886 */
[----:B------:R-:W-:Y:S01]  /*9b00*/  FADD.FTZ R145, R13, R148 ;  /* 0x000000940d917221 */ /* 0x000fe20000010000 */
[-CC-:B------:R-:W-:Y:S01]  /*9b10*/  FFMA.FTZ R199, R165, R6.reuse, -R134.reuse ;  /* 0x00000006a5c77223 */ /* 0x180fe20000010886 */
[-CC-:B------:R-:W-:Y:S01]  /*9b20*/  FFMA.FTZ R140, R167, R6.reuse, -R134.reuse ;  /* 0x00000006a78c7223 */ /* 0x180fe20000010886 */
[-CC-:B------:R-:W-:Y:S01]  /*9b30*/  FFMA.FTZ R193, R153, R6.reuse, -R134.reuse ;  /* 0x0000000699c17223 */ /* 0x180fe20000010886 */
[----:B--2---:R-:W-:Y:S01]  /*9b40*/  FADD.FTZ R145, R202, R145 ;  /* 0x00000091ca917221 */ /* 0x004fe20000010000 */
[----:B------:R-:W2:Y:S01]  /*9b50*/  MUFU.EX2 R201, R201 ;  /* 0x000000c900c97308 */ /* 0x000ea20000000800 */
[-CC-:B------:R-:W-:Y:S01]  /*9b60*/  FFMA.FTZ R125, R125, R6.reuse, -R134.reuse ;  /* 0x000000067d7d7223 */ /* 0x180fe20000010886 */
[-CC-:B------:R-:W-:Y:S01]  /*9b70*/  FFMA.FTZ R142, R155, R6.reuse, -R134.reuse ;  /* 0x000000069b8e7223 */ /* 0x180fe20000010886 */
[----:B0-----:R-:W-:Y:S01]  /*9b80*/  FADD.FTZ R145, R132, R145 ;  /* 0x0000009184917221 */ /* 0x001fe20000010000 */
[-CC-:B------:R-:W-:Y:S01]  /*9b90*/  FFMA.FTZ R195, R157, R6.reuse, -R134.reuse ;  /* 0x000000069dc37223 */ /* 0x180fe20000010886 */
[-CC-:B------:R-:W-:Y:S01]  /*9ba0*/  FFMA.FTZ R144, R159, R6.reuse, -R134.reuse ;  /* 0x000000069f907223 */ /* 0x180fe20000010886 */
[-CC-:B------:R-:W-:Y:S01]  /*9bb0*/  FFMA.FTZ R146, R147, R6.reuse, -R134.reuse ;  /* 0x0000000693927223 */ /* 0x180fe20000010886 */
[----:B-1----:R-:W-:Y:S01]  /*9bc0*/  FADD.FTZ R148, R196, R145 ;  /* 0x00000091c4947221 */ /* 0x002fe20000010000 */
[----:B------:R-:W0:Y:S01]  /*9bd0*/  MUFU.EX2 R10, R10 ;  /* 0x0000000a000a7308 */ /* 0x000e220000000800 */
        /* <DEDUP_REMOVED lines=8> */
[----:B--2---:R-:W-:Y:S01]  /*9c60*/  FFMA.FTZ R21, R0, R3, R201 ;  /* 0x0000000300157223 */ /* 0x004fe200000100c9 */
[-CC-:B------:R-:W-:Y:S01]  /*9c70*/  FFMA.FTZ R126, R126, R6.reuse, -R134.reuse ;  /* 0x000000067e7e7223 */ /* 0x180fe20000010886 */
[----:B------:R-:W-:Y:S01]  /*9c80*/  FFMA.FTZ R127, R127, R6, -R134 ;  /* 0x000000067f7f7223 */ /* 0x000fe20000010886 */
[----:B------:R-:W-:-:S02]  /*9c90*/  F2FP.F16.F32.PACK_AB R202, R132, R202 ;  /* 0x000000ca84ca723e */ /* 0x000fc400000000ff */
[----:B------:R-:W-:Y:S02]  /*9ca0*/  F2FP.F16.F32.PACK_AB R196, R197, R196 ;  /* 0x000000c4c5c4723e */ /* 0x000fe400000000ff */
[----:B------:R-:W-:Y:S01]  /*9cb0*/  MUFU.EX2 R136, R136 ;  /* 0x0000008800887308 */ /* 0x000fe20000000800 */
[----:B0-----:R-:W-:-:S07]  /*9cc0*/  F2FP.F16.F32.PACK_AB R201, R10, R201 ;  /* 0x000000c90ac9723e */ /* 0x001fce00000000ff */
        /* <DEDUP_REMOVED lines=17> */
[----:B------:R-:W0:Y:S08]  /*9de0*/  MUFU.EX2 R135, R135 ;  /* 0x0000008700877308 */ /* 0x000e300000000800 */
[----:B------:R-:W-:Y:S08]  /*9df0*/  MUFU.EX2 R129, R129 ;  /* 0x0000008100817308 */ /* 0x000ff00000000800 */
[----:B------:R-:W1:Y:S01]  /*9e00*/  MUFU.EX2 R20, R20 ;  /* 0x0000001400147308 */ /* 0x000e620000000800 */
[----:B------:R-:W-:-:S02]  /*9e10*/  WARPGROUP.DEPBAR.LE gsb0, 0x0 ;  /* 0x00008000000079c5 */ /* 0x000fc40000010000 */
[----:B------:R2:W-:Y:S01]  /*9e20*/  @!P1 SYNCS.ARRIVE.TRANS64.RED.A1T0 RZ, [R12+URZ], RZ ;  /* 0x000000ff0cff99a7 */ /* 0x0005e2000810043f */
[----:B0-----:R-:W-:-:S04]  /*9e30*/  F2FP.F16.F32.PACK_AB R183, R135, R130 ;  /* 0x0000008287b7723e */ /* 0x001fc800000000ff */
[----:B------:R-:W-:Y:S01]  /*9e40*/  MUFU.EX2 R123, R123 ;  /* 0x0000007b007b7308 */ /* 0x000fe20000000800 */
[----:B--2---:R-:W-:Y:S01]  /*9e50*/  @!P1 PRMT R12, RZ, 0x654, R14 ;  /* 0x00000654ff0c9816 */ /* 0x004fe2000000000e */
[----:B------:R-:W-:-:S03]  /*9e60*/  FADD.FTZ R14, R10, R21 ;  /* 0x000000150a0e7221 */ /* 0x000fc60000010000 */
[----:B------:R0:W-:Y:S01]  /*9e70*/  @!P1 SYNCS.ARRIVE.TRANS64.RED.A1T0 RZ, [R12+URZ], RZ ;  /* 0x000000ff0cff99a7 */ /* 0x0001e2000810043f */
[----:B------:R-:W-:Y:S01]  /*9e80*/  FADD.FTZ R21, R203, R14 ;  /* 0x0000000ecb157221 */ /* 0x000fe20000010000 */
[-CC-:B------:R-:W-:Y:S01]  /*9e90*/  FFMA.FTZ R14, R124, R6.reuse, -R134.reuse ;  /* 0x000000067c0e7223 */ /* 0x180fe20000010886 */
[----:B------:R-:W-:Y:S01]  /*9ea0*/  MUFU.EX2 R126, R126 ;  /* 0x0000007e007e7308 */ /* 0x000fe20000000800 */
[C---:B------:R-:W-:Y:S01]  /*9eb0*/  F2FP.F16.F32.PACK_AB R203, R136.reuse, R203 ;  /* 0x000000cb88cb723e */ /* 0x040fe200000000ff */
[----:B------:R-:W-:Y:S01]  /*9ec0*/  FADD.FTZ R124, R136, R21 ;  /* 0x00000015887c7221 */ /* 0x000fe20000010000 */
[--C-:B------:R-:W-:Y:S01]  /*9ed0*/  FFMA.FTZ R21, R143, R6, -R134.reuse ;  /* 0x000000068f157223 */ /* 0x100fe20000010886 */
[----:B-1----:R-:W-:Y:S01]  /*9ee0*/  F2FP.F16.F32.PACK_AB R176, R121, R20 ;  /* 0x0000001479b0723e */ /* 0x002fe200000000ff */
[----:B0-----:R-:W-:Y:S01]  /*9ef0*/  FFMA.FTZ R12, R139, R6, -R134 ;  /* 0x000000068b0c7223 */ /* 0x001fe20000010886 */
[----:B------:R-:W-:Y:S01]  /*9f00*/  FADD.FTZ R139, R197, R148 ;  /* 0x00000094c58b7221 */ /* 0x000fe20000010000 */
[----:B------:R-:W-:Y:S01]  /*9f10*/  FADD.FTZ R125, R15, R124 ;  /* 0x0000007c0f7d7221 */ /* 0x000fe20000010000 */
[----:B------:R-:W-:Y:S01]  /*9f20*/  F2FP.F16.F32.PACK_AB R197, R138, R15 ;  /* 0x0000000f8ac5723e */ /* 0x000fe200000000ff */
[----:B------:R-:W-:Y:S01]  /*9f30*/  MUFU.EX2 R14, R14 ;  /* 0x0000000e000e7308 */ /* 0x000fe20000000800 */
[----:B------:R-:W-:Y:S01]  /*9f40*/  FADD.FTZ R148, R198, R139 ;  /* 0x0000008bc6947221 */ /* 0x000fe20000010000 */
[----:B------:R-:W-:Y:S01]  /*9f50*/  FADD.FTZ R124, R138, R125 ;  /* 0x0000007d8a7c7221 */ /* 0x000fe20000010000 */
[----:B------:R-:W-:-:S02]  /*9f60*/  F2FP.F16.F32.PACK_AB R198, R185, R198 ;  /* 0x000000c6b9c6723e */ /* 0x000fc400000000ff */
[----:B------:R-:W-:Y:S01]  /*9f70*/  FADD.FTZ R139, R185, R148 ;  /* 0x00000094b98b7221 */ /* 0x000fe20000010000 */
[----:B------:R-:W-:Y:S01]  /*9f80*/  FADD.FTZ R125, R199, R124 ;  /* 0x0000007cc77d7221 */ /* 0x000fe20000010000 */
[----:B------:R-:W-:Y:S01]  /*9f90*/  FFMA.FTZ R124, R122, R6, -R134 ;  /* 0x000000067a7c7223 */ /* 0x000fe20000010886 */
[----:B------:R-:W0:Y:S01]  /*9fa0*/  MUFU.EX2 R12, R12 ;  /* 0x0000000c000c7308 */ /* 0x000e220000000800 */
[----:B------:R-:W-:Y:S01]  /*9fb0*/  FADD.FTZ R148, R192, R139 ;  /* 0x0000008bc0947221 */ /* 0x000fe20000010000 */
[C---:B------:R-:W-:Y:S01]  /*9fc0*/  FADD.FTZ R122, R140.reuse, R125 ;  /* 0x0000007d8c7a7221 */ /* 0x040fe20000010000 */
[----:B------:R-:W-:Y:S02]  /*9fd0*/  F2FP.F16.F32.PACK_AB R199, R140, R199 ;  /* 0x000000c78cc7723e */ /* 0x000fe400000000ff */
[----:B------:R-:W-:Y:S01]  /*9fe0*/  FADD.FTZ R139, R169, R148 ;  /* 0x00000094a98b7221 */ /* 0x000fe20000010000 */
[----:B------:R-:W-:Y:S01]  /*9ff0*/  FADD.FTZ R125, R193, R122 ;  /* 0x0000007ac17d7221 */ /* 0x000fe20000010000 */
[----:B------:R-:W-:Y:S01]  /*a000*/  F2FP.F16.F32.PACK_AB R192, R169, R192 ;  /* 0x000000c0a9c0723e */ /* 0x000fe200000000ff */
[----:B------:R1:W-:Y:S01]  /*a010*/  MUFU.EX2 R122, R128 ;  /* 0x00000080007a7308 */ /* 0x0003e20000000800 */
[----:B------:R-:W-:Y:S01]  /*a020*/  FADD.FTZ R148, R194, R139 ;  /* 0x0000008bc2947221 */ /* 0x000fe20000010000 */
[----:B------:R-:W-:Y:S01]  /*a030*/  FADD.FTZ R134, R142, R125 ;  /* 0x0000007d8e867221 */ /* 0x000fe20000010000 */
[----:B------:R-:W-:-:S02]  /*a040*/  F2FP.F16.F32.PACK_AB R194, R187, R194 ;  /* 0x000000c2bbc2723e */ /* 0x000fc400000000ff */
[----:B------:R-:W-:Y:S01]  /*a050*/  FADD.FTZ R125, R187, R148 ;  /* 0x00000094bb7d7221 */ /* 0x000fe20000010000 */
[----:B------:R-:W-:Y:S01]  /*a060*/  FADD.FTZ R13, R195, R134 ;  /* 0x00000086c30d7221 */ /* 0x000fe20000010000 */
[----:B------:R-:W-:Y:S01]  /*a070*/  F2FP.F16.F32.PACK_AB R193, R142, R193 ;  /* 0x000000c18ec1723e */ /* 0x000fe200000000ff */
[----:B------:R-:W2:Y:S01]  /*a080*/  MUFU.EX2 R21, R21 ;  /* 0x0000001500157308 */ /* 0x000ea20000000800 */
[----:B------:R-:W-:Y:S01]  /*a090*/  FADD.FTZ R134, R188, R125 ;  /* 0x0000007dbc867221 */ /* 0x000fe20000010000 */
[----:B------:R-:W-:Y:S01]  /*a0a0*/  FADD.FTZ R132, R144, R13 ;  /* 0x0000000d90847221 */ /* 0x000fe20000010000 */
[----:B0-----:R-:W-:Y:S02]  /*a0b0*/  F2FP.F16.F32.PACK_AB R185, R12, R3 ;  /* 0x000000030cb9723e */ /* 0x001fe400000000ff */
[----:B------:R-:W-:Y:S01]  /*a0c0*/  FADD.FTZ R125, R221, R134 ;  /* 0x00000086dd7d7221 */ /* 0x000fe20000010000 */
[----:B------:R-:W-:Y:S01]  /*a0d0*/  FADD.FTZ R13, R189, R132 ;  /* 0x00000084bd0d7221 */ /* 0x000fe20000010000 */
[----:B------:R-:W-:Y:S01]  /*a0e0*/  F2FP.F16.F32.PACK_AB R195, R144, R195 ;  /* 0x000000c390c3723e */ /* 0x000fe200000000ff */
[----:B------:R-:W0:Y:S01]  /*a0f0*/  MUFU.EX2 R124, R124 ;  /* 0x0000007c007c7308 */ /* 0x000e220000000800 */
[----:B-1----:R-:W-:Y:S01]  /*a100*/  FADD.FTZ R128, R190, R125 ;  /* 0x0000007dbe807221 */ /* 0x002fe20000010000 */
[----:B------:R-:W-:Y:S01]  /*a110*/  FADD.FTZ R10, R146, R13 ;  /* 0x0000000d920a7221 */ /* 0x000fe20000010000 */
[----:B------:R-:W-:-:S02]  /*a120*/  F2FP.F16.F32.PACK_AB R188, R221, R188 ;  /* 0x000000bcddbc723e */ /* 0x000fc400000000ff */
[----:B------:R-:W-:Y:S01]  /*a130*/  FADD.FTZ R15, R173, R128 ;  /* 0x00000080ad0f7221 */ /* 0x000fe20000010000 */
[----:B------:R-:W-:Y:S01]  /*a140*/  FADD.FTZ R13, R191, R10 ;  /* 0x0000000abf0d7221 */ /* 0x000fe20000010000 */
[----:B------:R-:W-:Y:S01]  /*a150*/  F2FP.F16.F32.PACK_AB R191, R4, R191 ;  /* 0x000000bf04bf723e */ /* 0x000fe200000000ff */
[----:B------:R-:W-:Y:S01]  /*a160*/  MUFU.EX2 R120, R120 ;  /* 0x0000007800787308 */ /* 0x000fe20000000800 */
[----:B------:R-:W-:Y:S01]  /*a170*/  FADD.FTZ R128, R184, R15 ;  /* 0x0000000fb8807221 */ /* 0x000fe20000010000 */
[----:B------:R-:W-:Y:S01]  /*a180*/  FADD.FTZ R10, R4, R13 ;  /* 0x0000000d040a7221 */ /* 0x000fe20000010000 */
[----:B--2---:R-:W-:Y:S02]  /*a190*/  F2FP.F16.F32.PACK_AB R187, R21, R14 ;  /* 0x0000000e15bb723e */ /* 0x004fe400000000ff */
        /* <DEDUP_REMOVED lines=9> */
[----:B------:R-:W-:Y:S01]  /*a230*/  F2FP.F16.F32.PACK_AB R184, R137, R184 ;  /* 0x000000b889b8723e */ /* 0x000fe200000000ff */
[----:B------:R-:W1:Y:S01]  /*a240*/  MUFU.EX2 R133, R133 ;  /* 0x0000008500857308 */ /* 0x000e620000000800 */
[----:B------:R-:W-:Y:S01]  /*a250*/  FADD.FTZ R128, R180, R15 ;  /* 0x0000000fb4807221 */ /* 0x000fe20000010000 */
[----:B------:R-:W-:Y:S01]  /*a260*/  FADD.FTZ R13, R21, R10 ;  /* 0x0000000a150d7221 */ /* 0x000fe20000010000 */
[C---:B------:R-:W-:Y:S01]  /*a270*/  F2FP.F16.F32.PACK_AB R180, R181.reuse, R180 ;  /* 0x000000b4b5b4723e */ /* 0x040fe200000000ff */
[----:B------:R-:W-:Y:S02]  /*a280*/  IMAD.MOV.U32 R14, RZ, RZ, R17 ;  /* 0x000000ffff0e7224 */ /* 0x000fe400078e0011 */
[----:B------:R-:W-:Y:S01]  /*a290*/  FADD.FTZ R15, R181, R128 ;  /* 0x00000080b50f7221 */ /* 0x000fe20000010000 */
[----:B------:R-:W-:Y:S01]  /*a2a0*/  FADD.FTZ R13, R122, R13 ;  /* 0x0000000d7a0d7221 */ /* 0x000fe20000010000 */
[----:B------:R-:W-:-:S02]  /*a2b0*/  F2FP.F16.F32.PACK_AB R186, R141, R186 ;  /* 0x000000ba8dba723e */ /* 0x000fc400000000ff */
[----:B------:R-:W-:Y:S01]  /*a2c0*/  FADD.FTZ R4, R182, R15 ;  /* 0x0000000fb6047221 */ /* 0x000fe20000010000 */
[C---:B------:R-:W-:Y:S01]  /*a2d0*/  FADD.FTZ R13, R131.reuse, R13 ;  /* 0x0000000d830d7221 */ /* 0x040fe20000010000 */
[----:B------:R-:W-:Y:S02]  /*a2e0*/  F2FP.F16.F32.PACK_AB R181, R131, R122 ;  /* 0x0000007a83b5723e */ /* 0x000fe400000000ff */
[C---:B------:R-:W-:Y:S01]  /*a2f0*/  FADD.FTZ R3, R129.reuse, R4 ;  /* 0x0000000481037221 */ /* 0x040fe20000010000 */
[----:B------:R-:W-:Y:S01]  /*a300*/  FADD.FTZ R13, R130, R13 ;  /* 0x0000000d820d7221 */ /* 0x000fe20000010000 */
[----:B------:R-:W-:Y:S02]  /*a310*/  F2FP.F16.F32.PACK_AB R182, R129, R182 ;  /* 0x000000b681b6723e */ /* 0x000fe400000000ff */
[----:B------:R-:W-:Y:S01]  /*a320*/  FADD.FTZ R4, R20, R3 ;  /* 0x0000000314047221 */ /* 0x000fe20000010000 */
[----:B------:R-:W-:Y:S01]  /*a330*/  FADD.FTZ R13, R135, R13 ;  /* 0x0000000d870d7221 */ /* 0x000fe20000010000 */
[----:B0-----:R-:W-:-:S02]  /*a340*/  F2FP.F16.F32.PACK_AB R177, R123, R124 ;  /* 0x0000007c7bb1723e */ /* 0x001fc400000000ff */
[----:B------:R-:W-:Y:S01]  /*a350*/  FADD.FTZ R3, R121, R4 ;  /* 0x0000000479037221 */ /* 0x000fe20000010000 */
[----:B------:R-:W-:Y:S01]  /*a360*/  FADD.FTZ R13, R124, R13 ;  /* 0x0000000d7c0d7221 */ /* 0x000fe20000010000 */
[----:B-1----:R-:W-:Y:S02]  /*a370*/  F2FP.F16.F32.PACK_AB R178, R133, R120 ;  /* 0x0000007885b2723e */ /* 0x002fe400000000ff */
[----:B------:R-:W-:Y:S01]  /*a380*/  FADD.FTZ R4, R120, R3 ;  /* 0x0000000378047221 */ /* 0x000fe20000010000 */
[----:B------:R-:W-:Y:S01]  /*a390*/  FADD.FTZ R13, R123, R13 ;  /* 0x0000000d7b0d7221 */ /* 0x000fe20000010000 */
[----:B------:R-:W-:Y:S02]  /*a3a0*/  F2FP.F16.F32.PACK_AB R179, R127, R126 ;  /* 0x0000007e7fb3723e */ /* 0x000fe400000000ff */
[----:B------:R-:W-:Y:S01]  /*a3b0*/  FADD.FTZ R4, R133, R4 ;  /* 0x0000000485047221 */ /* 0x000fe20000010000 */
[----:B------:R-:W-:Y:S01]  /*a3c0*/  FADD.FTZ R13, R126, R13 ;  /* 0x0000000d7e0d7221 */ /* 0x000fe20000010000 */
[----:B------:R-:W-:-:S03]  /*a3d0*/  MOV R10, R9 ;  /* 0x00000009000a7202 */ /* 0x000fc60000000f00 */
[----:B------:R-:W-:Y:S01]  /*a3e0*/  FADD.FTZ R3, R127, R13 ;  /* 0x0000000d7f037221 */ /* 0x000fe20000010000 */
[----:B------:R-:W-:Y:S01]  /*a3f0*/  IMAD.MOV.U32 R13, RZ, RZ, R8 ;  /* 0x000000ffff0d7224 */ /* 0x000fe200078e0008 */
[----:B------:R-:W-:Y:S06]  /*a400*/  @P2 BRA `(.L_x_393) ;  /* 0xffffffbc00802947 */ /* 0x000fec000383ffff */
.L_x_384:
        /* <DEDUP_REMOVED lines=99> */
.L_x_394:
[----:B------:R-:W-:Y:S01]  /*aa40*/  IMAD R13, R16, 0x8, R2 ;  /* 0x00000008100d7824 */ /* 0x000fe200078e0202 */
[----:B------:R-:W-:-:S04]  /*aa50*/  SHF.L.U32 R0, R17, 0x1f, RZ ;  /* 0x0000001f11007819 */ /* 0x000fc800000006ff */
[----:B------:R0:W1:Y:S01]  /*aa60*/  SYNCS.PHASECHK.TRANS64.TRYWAIT P2, [R13+URZ+0x36850], R0 ;  /* 0x036850000d0075a7 */ /* 0x000062000804017f */
[----:B------:R-:W-:Y:S05]  /*aa70*/  @!P0 BRA `(.L_x_395) ;  /* 0x0000000000048947 */ /* 0x000fea0003800000 */
[----:B------:R-:W-:Y:S01]  /*aa80*/  BPT.TRAP 0x1 ;  /* 0x000000040000795c */ /* 0x000fe20000300000 */
.L_x_395:
[----:B-1----:R-:W-:Y:S05]  /*aa90*/  @P2 BRA `(.L_x_396) ;  /* 0x0000000000082947 */ /* 0x002fea0003800000 */
[----:B------:R-:W1:Y:S02]  /*aaa0*/  SYNCS.PHASECHK.TRANS64.TRYWAIT P0, [R13+URZ+0x36850], R0 ;  /* 0x036850000d0075a7 */ /* 0x000e64000800017f */
[----:B-1----:R-:W-:Y:S05]  /*aab0*/  @!P0 BRA `(.L_x_397) ;  /* 0x0000009400e88947 */ /* 0x002fea0003800000 */
.L_x_396:
[----:B------:R-:W-:Y:S05]  /*aac0*/  WARPSYNC.ALL ;  /* 0x0000000000007948 */ /* 0x000fea0003800000 */
[----:B------:R-:W-:Y:S01]  /*aad0*/  VIADD R2, R2, 0x400 ;  /* 0x0000040002027836 */ /* 0x000fe20000000000 */
[----:B------:R-:W-:Y:S01]  /*aae0*/  WARPGROUP.ARRIVE ;  /* 0x00000000000079c5 */ /* 0x000fe20000000000 */
[----:B------:R-:W-:Y:S01]  /*aaf0*/  IMAD.MOV.U32 R15, RZ, RZ, 0x40000040 ;  /* 0x40000040ff0f7424 */ /* 0x000fe200078e00ff */
[----:B------:R-:W2:Y:S01]  /*ab00*/  SHFL.BFLY PT, R5, R4, 0x2, 0x1f ;  /* 0x0c401f0004057f89 */ /* 0x000ea200000e0000 */
[----:B------:R-:W-:Y:S01]  /*ab10*/  VIADD R210, R210, 0x1 ;  /* 0x00000001d2d27836 */ /* 0x000fe20000000000 */
[----:B------:R-:W-:-:S02]  /*ab20*/  SHF.R.U32.HI R2, RZ, 0x4, R2 ;  /* 0x00000004ff027819 */ /* 0x000fc40000011602 */
[----:B01----:R-:W0:Y:S02]  /*ab30*/  SHFL.BFLY PT, R0, R3, 0x2, 0x1f ;  /* 0x0c401f0003007f89 */ /* 0x003e2400000e0000 */
[----:B------:R-:W-:-:S04]  /*ab40*/  LOP3.LUT R2, R2, 0x3fff, RZ, 0xc0, !PT ;  /* 0x00003fff02027812 */ /* 0x000fc800078ec0ff */
[----:B------:R-:W-:-:S05]  /*ab50*/  LOP3.LUT R11, R2, 0x3800000, RZ, 0xfc, !PT ;  /* 0x03800000020b7812 */ /* 0x000fca00078efcff */
[----:B------:R-:W-:Y:S02]  /*ab60*/  IMAD R10, R16, 0xa80, R11 ;  /* 0x00000a80100a7824 */ /* 0x000fe400078e020b */
[----:B------:R-:W-:Y:S02]  /*ab70*/  IMAD.MOV.U32 R11, RZ, RZ, 0x40000040 ;  /* 0x40000040ff0b7424 */ /* 0x000fe400078e00ff */
[C---:B------:R-:W-:Y:S01]  /*ab80*/  VIADD R14, R10.reuse, 0x80 ;  /* 0x000000800a0e7836 */ /* 0x040fe20000000000 */
[----:B------:R-:W-:Y:S01]  /*ab90*/  R2UR UR6, R10 ;  /* 0x000000000a0672ca */ /* 0x000fe200000e0000 */
[----:B------:R-:W-:Y:S01]  /*aba0*/  VIADD R16, R16, 0x1 ;  /* 0x0000000110107836 */ /* 0x000fe20000000000 */
[----:B------:R-:W-:Y:S01]  /*abb0*/  R2UR UR7, R11 ;  /* 0x000000000b0772ca */ /* 0x000fe200000e0000 */
[----:B------:R-:W-:Y:S02]  /*abc0*/  IMAD.MOV.U32 R11, RZ, RZ, 0x40000040 ;  /* 0x40000040ff0b7424 */ /* 0x000fe400078e00ff */
[----:B--2---:R-:W-:Y:S01]  /*abd0*/  FADD.FTZ R5, R5, R4 ;  /* 0x0000000405057221 */ /* 0x004fe20000010000 */
[----:B------:R-:W-:Y:S01]  /*abe0*/  ISETP.NE.AND P2, PT, R16, 0x2, PT ;  /* 0x000000021000780c */ /* 0x000fe20003f45270 */
[----:B0-----:R-:W-:-:S03]  /*abf0*/  FADD.FTZ R2, R0, R3 ;  /* 0x0000000300027221 */ /* 0x001fc60000010000 */
[----:B------:R-:W0:Y:S01]  /*ac00*/  SHFL.BFLY PT, R0, R5, 0x1, 0x1f ;  /* 0x0c201f0005007f89 */ /* 0x000e2200000e0000 */
[----:B------:R-:W-:-:S03]  /*ac10*/  SEL R16, R16, RZ, P2 ;  /* 0x000000ff10107207 */ /* 0x000fc60001000000 */
[----:B------:R-:W1:Y:S01]  /*ac20*/  SHFL.BFLY PT, R7, R2, 0x1, 0x1f ;  /* 0x0c201f0002077f89 */ /* 0x000e6200000e0000 */
[----:B------:R-:W-:Y:S01]  /*ac30*/  HGMMA.64x192x16.F32 R24, R200, gdesc[UR4].tnspB, R24, gsb0 ;  /* 0x42e00004c8187df0 */ /* 0x000fe20008000818 */
[----:B------:R-:W-:Y:S01]  /*ac40*/  R2UR UR6, R14 ;  /* 0x000000000e0672ca */ /* 0x000fe200000e0000 */
[----:B------:R-:W-:Y:S01]  /*ac50*/  VIADD R14, R10, 0x100 ;  /* 0x000001000a0e7836 */ /* 0x000fe20000000000 */
[----:B------:R-:W-:Y:S01]  /*ac60*/  R2UR UR7, R15 ;  /* 0x000000000f0772ca */ /* 0x000fe200000e0000 */
[----:B------:R-:W-:Y:S02]  /*ac70*/  IMAD.MOV.U32 R15, RZ, RZ, 0x40000040 ;  /* 0x40000040ff0f7424 */ /* 0x000fe400078e00ff */
[----:B0-----:R-:W-:Y:S01]  /*ac80*/  FADD.FTZ R12, R5, R0 ;  /* 0x00000000050c7221 */ /* 0x001fe20000010000 */
[----:B------:R-:W-:Y:S02]  /*ac90*/  CS2R R4, SRZ ;  /* 0x0000000000047805 */ /* 0x000fe4000001ff00 */
[----:B------:R-:W-:-:S02]  /*aca0*/  SEL R0, RZ, 0x1, P2 ;  /* 0x00000001ff007807 */ /* 0x000fc40001000000 */
[----:B------:R-:W-:Y:S02]  /*acb0*/  FSETP.NE.FTZ.AND P0, PT, R12, RZ, PT ;  /* 0x000000ff0c00720b */ /* 0x000fe40003f15000 */
[----:B------:R-:W-:Y:S01]  /*acc0*/  LOP3.LUT R17, R17, R0, RZ, 0x3c, !PT ;  /* 0x0000000011117212 */ /* 0x000fe200078e3cff */
[----:B------:R-:W-:-:S10]  /*acd0*/  IMAD.MOV.U32 R0, RZ, RZ, -0x800000 ;  /* 0xff800000ff007424 */ /* 0x000fd400078e00ff */
[----:B------:R-:W-:Y:S01]  /*ace0*/  @P0 MUFU.RCP R4, R12 ;  /* 0x0000000c00040308 */ /* 0x000fe20000001000 */
[----:B------:R-:W-:Y:S01]  /*acf0*/  @P0 FMUL.FTZ R3, R6, 0.69314718246459960938 ;  /* 0x3f31721806030820 */ /* 0x000fe20000410000 */
[----:B------:R-:W-:Y:S02]  /*ad00*/  WARPGROUP.DEPBAR.LE gsb0, 0x0 ;  /* 0x00008000000079c5 */ /* 0x000fe40000010000 */
[----:B------:R-:W-:-:S06]  /*ad10*/  WARPGROUP.ARRIVE ;  /* 0x00000000000079c5 */ /* 0x000fcc0000000000 */
[----:B------:R-:W-:Y:S01]  /*ad20*/  HGMMA.64x192x16.F32 R24, R196, gdesc[UR4].tnspB, R24, gsb0 ;  /* 0x42e00004c4187df0 */ /* 0x000fe20008000818 */
[----:B------:R-:W-:Y:S01]  /*ad30*/  R2UR UR6, R14 ;  /* 0x000000000e0672ca */ /* 0x000fe200000e0000 */
[----:B------:R-:W-:Y:S01]  /*ad40*/  VIADD R14, R10, 0x180 ;  /* 0x000001800a0e7836 */ /* 0x000fe20000000000 */
[----:B------:R-:W-:Y:S01]  /*ad50*/  R2UR UR7, R15 ;  /* 0x000000000f0772ca */ /* 0x000fe200000e0000 */
[----:B------:R-:W-:Y:S01]  /*ad60*/  IMAD.MOV.U32 R15, RZ, RZ, 0x40000040 ;  /* 0x40000040ff0f7424 */ /* 0x000fe200078e00ff */
[----:B------:R-:W-:Y:S02]  /*ad70*/  WARPGROUP.DEPBAR.LE gsb0, 0x0 ;  /* 0x00008000000079c5 */ /* 0x000fe40000010000 */
[----:B------:R-:W-:-:S13]  /*ad80*/  WARPGROUP.ARRIVE ;  /* 0x00000000000079c5 */ /* 0x000fda0000000000 */
[----:B------:R-:W-:Y:S01]  /*ad90*/  HGMMA.64x192x16.F32 R24, R192, gdesc[UR4].tnspB, R24, gsb0 ;  /* 0x42e00004c0187df0 */ /* 0x000fe20008000818 */
[----:B------:R-:W-:Y:S02]  /*ada0*/  R2UR UR6, R14 ;  /* 0x000000000e0672ca */ /* 0x000fe400000e0000 */
[----:B------:R-:W-:Y:S01]  /*adb0*/  R2UR UR7, R15 ;  /* 0x000000000f0772ca */ /* 0x000fe200000e0000 */
[----:B------:R-:W-:Y:S01]  /*adc0*/  IMAD.MOV.U32 R15, RZ, RZ, 0x40000040 ;  /* 0x40000040ff0f7424 */ /* 0x000fe200078e00ff */
[----:B------:R-:W-:Y:S01]  /*add0*/  IADD3 R14, R10, 0x200, RZ ;  /* 0x000002000a0e7810 */ /* 0x000fe20007ffe0ff */
[----:B------:R-:W-:Y:S02]  /*ade0*/  WARPGROUP.DEPBAR.LE gsb0, 0x0 ;  /* 0x00008000000079c5 */ /* 0x000fe40000010000 */
[----:B------:R-:W-:-:S12]  /*adf0*/  WARPGROUP.ARRIVE ;  /* 0x00000000000079c5 */ /* 0x000fd80000000000 */
[----:B------:R-:W-:Y:S01]  /*ae00*/  HGMMA.64x192x16.F32 R24, R188, gdesc[UR4].tnspB, R24, gsb0 ;  /* 0x42e00004bc187df0 */ /* 0x000fe20008000818 */
[----:B------:R-:W-:Y:S01]  /*ae10*/  R2UR UR6, R14 ;  /* 0x000000000e0672ca */ /* 0x000fe200000e0000 */
[C---:B------:R-:W-:Y:S01]  /*ae20*/  VIADD R14, R10.reuse, 0x280 ;  /* 0x000002800a0e7836 */ /* 0x040fe20000000000 */
[----:B------:R-:W-:Y:S01]  /*ae30*/  R2UR UR7, R15 ;  /* 0x000000000f0772ca */ /* 0x000fe200000e0000 */
[----:B------:R-:W-:Y:S02]  /*ae40*/  IMAD.MOV.U32 R15, RZ, RZ, 0x40000040 ;  /* 0x40000040ff0f7424 */ /* 0x000fe400078e00ff */
[----:B------:R-:W-:Y:S01]  /*ae50*/  VIADD R10, R10, 0x300 ;  /* 0x000003000a0a7836 */ /* 0x000fe20000000000 */
[----:B------:R-:W-:Y:S02]  /*ae60*/  WARPGROUP.DEPBAR.LE gsb0, 0x0 ;  /* 0x00008000000079c5 */ /* 0x000fe40000010000 */
[----:B------:R-:W-:-:S11]  /*ae70*/  WARPGROUP.ARRIVE ;  /* 0x00000000000079c5 */ /* 0x000fd60000000000 */
[----:B------:R-:W-:Y:S01]  /*ae80*/  HGMMA.64x192x16.F32 R24, R184, gdesc[UR4].tnspB, R24, gsb0 ;  /* 0x42e00004b8187df0 */ /* 0x000fe20008000818 */
[----:B------:R-:W-:Y:S01]  /*ae90*/  R2UR UR6, R14 ;  /* 0x000000000e0672ca */ /* 0x000fe200000e0000 */
[----:B-1----:R-:W-:Y:S01]  /*aea0*/  FADD.FTZ R14, R2, R7 ;  /* 0x00000007020e7221 */ /* 0x002fe20000010000 */
[----:B------:R-:W-:Y:S01]  /*aeb0*/  R2UR UR7, R15 ;  /* 0x000000000f0772ca */ /* 0x000fe200000e0000 */
[----:B------:R-:W0:Y:S01]  /*aec0*/  @P0 MUFU.LG2 R7, R12 ;  /* 0x0000000c00070308 */ /* 0x000e220000000c00 */
[----:B------:R-:W-:Y:S02]  /*aed0*/  IMAD.MOV.U32 R2, RZ, RZ, -0x800000 ;  /* 0xff800000ff027424 */ /* 0x000fe400078e00ff */
[----:B------:R-:W-:-:S13]  /*aee0*/  FSETP.NE.FTZ.AND P3, PT, R14, RZ, PT ;  /* 0x000000ff0e00720b */ /* 0x000fda0003f75000 */
[----:B------:R-:W-:Y:S01]  /*aef0*/  @P3 MUFU.RCP R5, R14 ;  /* 0x0000000e00053308 */ /* 0x000fe20000001000 */
[----:B------:R-:W-:Y:S02]  /*af00*/  WARPGROUP.DEPBAR.LE gsb0, 0x0 ;  /* 0x00008000000079c5 */ /* 0x000fe40000010000 */
[----:B------:R-:W-:-:S06]  /*af10*/  WARPGROUP.ARRIVE ;  /* 0x00000000000079c5 */ /* 0x000fcc0000000000 */
[----:B------:R-:W-:Y:S01]  /*af20*/  HGMMA.64x192x16.F32 R24, R180, gdesc[UR4].tnspB, R24, gsb0 ;  /* 0x42e00004b4187df0 */ /* 0x000fe20008000818 */
[----:B------:R-:W-:Y:S02]  /*af30*/  R2UR UR6, R10 ;  /* 0x000000000a0672ca */ /* 0x000fe400000e0000 */
[----:B------:R-:W-:Y:S01]  /*af40*/  R2UR UR7, R11 ;  /* 0x000000000b0772ca */ /* 0x000fe200000e0000 */
[----:B------:R-:W-:Y:S01]  /*af50*/  @!P1 VIADD R11, R13, 0x36860 ;  /* 0x000368600d0b9836 */ /* 0x000fe20000000000 */
[----:B------:R-:W1:Y:S01]  /*af60*/  @P3 MUFU.LG2 R10, R14 ;  /* 0x0000000e000a3308 */ /* 0x000e620000000c00 */
[----:B------:R-:W-:Y:S01]  /*af70*/  @P3 FMUL.FTZ R13, R6, 0.69314718246459960938 ;  /* 0x3f317218060d3820 */ /* 0x000fe20000410000 */
[----:B0-----:R-:W-:Y:S02]  /*af80*/  @P0 FMUL.FTZ R6, R7, 0.69314718246459960938 ;  /* 0x3f31721807060820 */ /* 0x001fe40000410000 */
[----:B------:R-:W-:Y:S02]  /*af90*/  @!P1 PRMT R11, RZ, 0x654, R11 ;  /* 0x00000654ff0b9816 */ /* 0x000fe4000000000b */
[----:B------:R-:W-:Y:S01]  /*afa0*/  @P0 FFMA.FTZ R0, R3, R8, R6 ;  /* 0x0000000803000223 */ /* 0x000fe20000010006 */
[----:B------:R-:W-:Y:S01]  /*afb0*/  PLOP3.LUT P0, PT, PT, PT, PT, 0x8, 0x0 ;  /* 0x000000000000781c */ /* 0x000fe20003f0e170 */
[----:B-1----:R-:W-:-:S04]  /*afc0*/  @P3 FMUL.FTZ R10, R10, 0.69314718246459960938 ;  /* 0x3f3172180a0a3820 */ /* 0x002fc80000410000 */
[----:B------:R-:W-:Y:S01]  /*afd0*/  @P3 FFMA.FTZ R2, R13, R9, R10 ;  /* 0x000000090d023223 */ /* 0x000fe2000001000a */
[----:B------:R-:W-:Y:S02]  /*afe0*/  WARPGROUP.DEPBAR.LE gsb0, 0x0 ;  /* 0x00008000000079c5 */ /* 0x000fe40000010000 */
[----:B------:R-:W-:-:S06]  /*aff0*/  WARPGROUP.ARRIVE ;  /* 0x00000000000079c5 */ /* 0x000fcc0000000000 */
[----:B------:R-:W-:Y:S03]  /*b000*/  HGMMA.64x192x16.F32 R24, R176, gdesc[UR4].tnspB, R24, gsb0 ;  /* 0x42e00004b0187df0 */ /* 0x000fe60008000818 */
[----:B------:R-:W-:Y:S02]  /*b010*/  WARPGROUP.DEPBAR.LE gsb0, 0x0 ;  /* 0x00008000000079c5 */ /* 0x000fe40000010000 */
[----:B------:R0:W-:Y:S01]  /*b020*/  @!P1 SYNCS.ARRIVE.TRANS64.RED.A1T0 RZ, [R11+URZ], RZ ;  /* 0x000000ff0bff99a7 */ /* 0x0001e2000810043f */
        /* <DEDUP_REMOVED lines=95> */
[----:B0-----:R-:W-:-:S07]  /*b620*/  FMUL.FTZ R119, R119, R5 ;  /* 0x0000000577777220 */ /* 0x001fce0000410000 */
.L_x_376:
[----:B------:R-:W0:Y:S01]  /*b630*/  S2R R5, SR_CgaCtaId ;  /* 0x0000000000057919 */ /* 0x000e220000008800 */
[----:B------:R-:W-:Y:S01]  /*b640*/  MOV R38, 0x400 ;  /* 0x0000040000267802 */ /* 0x000fe20000000f00 */
[----:B------:R-:W-:Y:S01]  /*b650*/  BSSY B0, `(.L_x_398) ;  /* 0x0000257000007945 */ /* 0x000fe20003800000 */
[----:B------:R-:W-:Y:S02]  /*b660*/  BAR.SYNC.DEFER_BLOCKING 0x5, 0x180 ;  /* 0x0146000000007b1d */ /* 0x000fe40000010000 */
[----:B0-----:R-:W-:-:S05]  /*b670*/  LEA R38, R5, R38, 0x18 ;  /* 0x0000002605267211 */ /* 0x001fca00078ec0ff */
[----:B------:R0:W1:Y:S01]  /*b680*/  LDS.128 R40, [R38+0x368d0] ;  /* 0x0368d00026287984 */ /* 0x0000620000000c00 */
[----:B------:R-:W-:Y:S06]  /*b690*/  BAR.ARV 0x4, 0x180 ;  /* 0x0106000000007b1d */ /* 0x000fec0000002000 */
[----:B------:R-:W-:Y:S05]  /*b6a0*/  @P0 BRA `(.L_x_399) ;  /* 0x0000001800540947 */ /* 0x000fea0003800000 */
[----:B------:R-:W2:Y:S01]  /*b6b0*/  S2R R5, SR_SWINHI ;  /* 0x0000000000057919 */ /* 0x000ea20000002f00 */
[----:B------:R-:W-:Y:S01]  /*b6c0*/  F2FP.F16.F32.PACK_AB R6, R7, R6 ;  /* 0x000000060706723e */ /* 0x000fe200000000ff */
[----:B------:R-:W-:Y:S01]  /*b6d0*/  ULDC.64 UR4, c[0x0][0xc08] ;  /* 0x0003020000047ab9 */ /* 0x000fe20000000a00 */
        /* <DEDUP_REMOVED lines=13> */
[----:B------:R-:W-:Y:S02]  /*b7b0*/  MOV R20, R38 ;  /* 0x0000002600147202 */ /* 0x000fe40000000f00 */
[----:B--2---:R-:W-:-:S03]  /*b7c0*/  MOV R21, R5 ;  /* 0x0000000500157202 */ /* 0x004fc60000000f00 */
[----:B------:R-:W-:-:S03]  /*b7d0*/  IMAD.WIDE R4, R216, 0x2, R20 ;  /* 0x00000002d8047825 */ /* 0x000fc600078e0214 */
[C---:B------:R-:W-:Y:S02]  /*b7e0*/  LOP3.LUT R25, R4.reuse, 0x380, RZ, 0xc0, !PT ;  /* 0x0000038004197812 */ /* 0x040fe400078ec0ff */
[C---:B------:R-:W-:Y:S02]  /*b7f0*/  IADD3 R137, P1, R4.reuse, 0x40, RZ ;  /* 0x0000004004897810 */ /* 0x040fe40007f3e0ff */
[C---:B------:R-:W-:Y:S02]  /*b800*/  IADD3 R139, P6, R4.reuse, 0x60, RZ ;  /* 0x00000060048b7810 */ /* 0x040fe40007fde0ff */
[C---:B------:R-:W-:Y:S01]  /*b810*/  IADD3 R141, P5, R4.reuse, 0x4000, RZ ;  /* 0x00004000048d7810 */ /* 0x040fe20007fbe0ff */
[--C-:B------:R-:W-:Y:S01]  /*b820*/  IMAD.X R11, RZ, RZ, R5.reuse, P1 ;  /* 0x000000ffff0b7224 */ /* 0x100fe200008e0605 */
[----:B------:R-:W-:Y:S01]  /*b830*/  IADD3 R83, P2, R4, 0x20, RZ ;  /* 0x0000002004537810 */ /* 0x000fe20007f5e0ff */
[--C-:B------:R-:W-:Y:S01]  /*b840*/  IMAD.X R13, RZ, RZ, R5.reuse, P6 ;  /* 0x000000ffff0d7224 */ /* 0x100fe200030e0605 */
[----:B------:R-:W-:Y:S01]  /*b850*/  SHF.R.U64 R25, R25, 0x3, RZ ;  /* 0x0000000319197819 */ /* 0x000fe200000012ff */
[----:B------:R-:W-:Y:S01]  /*b860*/  IMAD.X R15, RZ, RZ, R5, P5 ;  /* 0x000000ffff0f7224 */ /* 0x000fe200028e0605 */
[----:B------:R-:W-:-:S02]  /*b870*/  IADD3.X R9, RZ, R5, RZ, P2, !PT ;  /* 0x00000005ff097210 */ /* 0x000fc400017fe4ff */
[----:B------:R-:W-:Y:S02]  /*b880*/  LOP3.LUT R8, R83, 0x380, RZ, 0xc0, !PT ;  /* 0x0000038053087812 */ /* 0x000fe400078ec0ff */
[C---:B------:R-:W-:Y:S02]  /*b890*/  IADD3 R143, P0, R4.reuse, 0x4020, RZ ;  /* 0x00004020048f7810 */ /* 0x040fe40007f1e0ff */
[C---:B------:R-:W-:Y:S02]  /*b8a0*/  IADD3 R145, P4, R4.reuse, 0x4040, RZ ;  /* 0x0000404004917810 */ /* 0x040fe40007f9e0ff */
[C---:B------:R-:W-:Y:S01]  /*b8b0*/  IADD3 R147, P3, R4.reuse, 0x4060, RZ ;  /* 0x0000406004937810 */ /* 0x040fe20007f7e0ff */
[--C-:B------:R-:W-:Y:S01]  /*b8c0*/  IMAD.X R27, RZ, RZ, R5.reuse, P0 ;  /* 0x000000ffff1b7224 */ /* 0x100fe200000e0605 */
[C---:B------:R-:W-:Y:S01]  /*b8d0*/  IADD3 R149, P2, R4.reuse, 0x8000, RZ ;  /* 0x0000800004957810 */ /* 0x040fe20007f5e0ff */
[--C-:B------:R-:W-:Y:S01]  /*b8e0*/  IMAD.X R29, RZ, RZ, R5.reuse, P4 ;  /* 0x000000ffff1d7224 */ /* 0x100fe200020e0605 */
[C---:B------:R-:W-:Y:S01]  /*b8f0*/  IADD3 R151, P1, R4.reuse, 0x8020, RZ ;  /* 0x0000802004977810 */ /* 0x040fe20007f3e0ff */
[--C-:B------:R-:W-:Y:S01]  /*b900*/  IMAD.X R31, RZ, RZ, R5.reuse, P3 ;  /* 0x000000ffff1f7224 */ /* 0x100fe200018e0605 */
[C---:B------:R-:W-:Y:S01]  /*b910*/  IADD3 R153, P6, R4.reuse, 0x8040, RZ ;  /* 0x0000804004997810 */ /* 0x040fe20007fde0ff */
[--C-:B------:R-:W-:Y:S01]  /*b920*/  IMAD.X R33, RZ, RZ, R5.reuse, P2 ;  /* 0x000000ffff217224 */ /* 0x100fe200010e0605 */
[----:B------:R-:W-:Y:S01]  /*b930*/  IADD3 R120, P5, R4, 0x8060, RZ ;  /* 0x0000806004787810 */ /* 0x000fe20007fbe0ff */
[--C-:B------:R-:W-:Y:S01]  /*b940*/  IMAD.X R35, RZ, RZ, R5.reuse, P1 ;  /* 0x000000ffff237224 */ /* 0x100fe200008e0605 */
[----:B------:R-:W-:Y:S01]  /*b950*/  LOP3.LUT R4, R25, R4, RZ, 0x3c, !PT ;  /* 0x0000000419047212 */ /* 0x000fe200078e3cff */
[--C-:B------:R-:W-:Y:S01]  /*b960*/  IMAD.X R37, RZ, RZ, R5.reuse, P6 ;  /* 0x000000ffff257224 */ /* 0x100fe200030e0605 */
[----:B------:R-:W-:Y:S01]  /*b970*/  LOP3.LUT R10, R137, 0x380, RZ, 0xc0, !PT ;  /* 0x00000380890a7812 */ /* 0x000fe200078ec0ff */
[----:B------:R-:W-:Y:S01]  /*b980*/  IMAD.X R25, RZ, RZ, R5, P5 ;  /* 0x000000ffff197224 */ /* 0x000fe200028e0605 */
[----:B------:R-:W-:-:S02]  /*b990*/  SHF.R.U64 R8, R8, 0x3, RZ ;  /* 0x0000000308087819 */ /* 0x000fc400000012ff */
[----:B------:R-:W-:Y:S02]  /*b9a0*/  MOV R136, R4 ;  /* 0x0000000400887202 */ /* 0x000fe40000000f00 */
[----:B------:R-:W-:Y:S02]  /*b9b0*/  LOP3.LUT R12, R139, 0x380, RZ, 0xc0, !PT ;  /* 0x000003808b0c7812 */ /* 0x000fe400078ec0ff */
[----:B------:R-:W-:Y:S02]  /*b9c0*/  LOP3.LUT R14, R141, 0x380, RZ, 0xc0, !PT ;  /* 0x000003808d0e7812 */ /* 0x000fe400078ec0ff */
[----:B------:R-:W-:Y:S02]  /*b9d0*/  F2FP.F16.F32.PACK_AB R4, R125, R24 ;  /* 0x000000187d04723e */ /* 0x000fe400000000ff */
[----:B------:R-:W-:Y:S02]  /*b9e0*/  SHF.R.U64 R10, R10, 0x3, RZ ;  /* 0x000000030a0a7819 */ /* 0x000fe400000012ff */
[----:B------:R-:W-:-:S02]  /*b9f0*/  LOP3.LUT R8, R8, R83, RZ, 0x3c, !PT ;  /* 0x0000005308087212 */ /* 0x000fc400078e3cff */
[----:B------:R-:W-:Y:S02]  /*ba00*/  LOP3.LUT R24, R151, 0x380, RZ, 0xc0, !PT ;  /* 0x0000038097187812 */ /* 0x000fe400078ec0ff */
[----:B------:R-:W-:Y:S02]  /*ba10*/  LOP3.LUT R26, R143, 0x380, RZ, 0xc0, !PT ;  /* 0x000003808f1a7812 */ /* 0x000fe400078ec0ff */
[----:B------:R-:W-:Y:S02]  /*ba20*/  LOP3.LUT R83, R120, 0x380, RZ, 0xc0, !PT ;  /* 0x0000038078537812 */ /* 0x000fe400078ec0ff */
[----:B------:R-:W-:Y:S02]  /*ba30*/  LOP3.LUT R28, R145, 0x380, RZ, 0xc0, !PT ;  /* 0x00000380911c7812 */ /* 0x000fe400078ec0ff */
[----:B------:R-:W-:Y:S02]  /*ba40*/  LOP3.LUT R30, R147, 0x380, RZ, 0xc0, !PT ;  /* 0x00000380931e7812 */ /* 0x000fe400078ec0ff */
[----:B------:R-:W-:-:S02]  /*ba50*/  SHF.R.U64 R12, R12, 0x3, RZ ;  /* 0x000000030c0c7819 */ /* 0x000fc400000012ff */
[----:B------:R-:W-:Y:S02]  /*ba60*/  SHF.R.U64 R14, R14, 0x3, RZ ;  /* 0x000000030e0e7819 */ /* 0x000fe400000012ff */
[----:B------:R-:W-:Y:S02]  /*ba70*/  LOP3.LUT R10, R10, R137, RZ, 0x3c, !PT ;  /* 0x000000890a0a7212 */ /* 0x000fe400078e3cff */
[----:B------:R-:W-:Y:S01]  /*ba80*/  F2FP.F16.F32.PACK_AB R5, R135, R134 ;  /* 0x000000868705723e */ /* 0x000fe200000000ff */
[----:B------:R-:W-:Y:S01]  /*ba90*/  BAR.SYNC.DEFER_BLOCKING 0x1, 0x100 ;  /* 0x0044000000007b1d */ /* 0x000fe20000010000 */
[----:B------:R-:W-:Y:S02]  /*baa0*/  SHF.R.U64 R24, R24, 0x3, RZ ;  /* 0x0000000318187819 */ /* 0x000fe400000012ff */
[----:B------:R-:W-:Y:S02]  /*bab0*/  SHF.R.U64 R26, R26, 0x3, RZ ;  /* 0x000000031a1a7819 */ /* 0x000fe400000012ff */
[----:B-1----:R-:W-:-:S02]  /*bac0*/  LOP3.LUT R40, R153, 0x380, RZ, 0xc0, !PT ;  /* 0x0000038099287812 */ /* 0x002fc400078ec0ff */
[----:B------:R-:W-:Y:S02]  /*bad0*/  SHF.R.U64 R83, R83, 0x3, RZ ;  /* 0x0000000353537819 */ /* 0x000fe400000012ff */
[----:B------:R-:W-:Y:S02]  /*bae0*/  LOP3.LUT R32, R149, 0x380, RZ, 0xc0, !PT ;  /* 0x0000038095207812 */ /* 0x000fe400078ec0ff */
[----:B------:R-:W-:Y:S02]  /*baf0*/  SHF.R.U64 R28, R28, 0x3, RZ ;  /* 0x000000031c1c7819 */ /* 0x000fe400000012ff */
[----:B------:R-:W-:Y:S02]  /*bb00*/  SHF.R.U64 R30, R30, 0x3, RZ ;  /* 0x000000031e1e7819 */ /* 0x000fe400000012ff */
[----:B------:R-:W-:Y:S02]  /*bb10*/  LOP3.LUT R12, R12, R139, RZ, 0x3c, !PT ;  /* 0x0000008b0c0c7212 */ /* 0x000fe400078e3cff */
[----:B------:R-:W-:-:S02]  /*bb20*/  LOP3.LUT R14, R14, R141, RZ, 0x3c, !PT ;  /* 0x0000008d0e0e7212 */ /* 0x000fc400078e3cff */
[----:B------:R-:W-:Y:S02]  /*bb30*/  LOP3.LUT R34, R24, R151, RZ, 0x3c, !PT ;  /* 0x0000009718227212 */ /* 0x000fe400078e3cff */
[----:B------:R-:W-:Y:S02]  /*bb40*/  MOV R134, R10 ;  /* 0x0000000a00867202 */ /* 0x000fe40000000f00 */
[----:B------:R-:W-:Y:S01]  /*bb50*/  LOP3.LUT R26, R26, R143, RZ, 0x3c, !PT ;  /* 0x0000008f1a1a7212 */ /* 0x000fe200078e3cff */
[----:B------:R1:W-:Y:S01]  /*bb60*/  STSM.16.M88.4 [R136], R4 ;  /* 0x0000000488007844 */ /* 0x0003e20000000200 */
[----:B------:R-:W-:Y:S02]  /*bb70*/  SHF.R.U64 R40, R40, 0x3, RZ ;  /* 0x0000000328287819 */ /* 0x000fe400000012ff */
[----:B------:R-:W-:Y:S02]  /*bb80*/  LOP3.LUT R24, R83, R120, RZ, 0x3c, !PT ;  /* 0x0000007853187212 */ /* 0x000fe400078e3cff */
[----:B------:R-:W-:-:S02]  /*bb90*/  F2FP.F16.F32.PACK_AB R10, R45, R44 ;  /* 0x0000002c2d0a723e */ /* 0x000fc400000000ff */
[----:B------:R-:W-:Y:S01]  /*bba0*/  SHF.R.U64 R32, R32, 0x3, RZ ;  /* 0x0000000320207819 */ /* 0x000fe200000012ff */
[----:B------:R-:W2:Y:S01]  /*bbb0*/  LDC.64 R44, c[0x0][0xc00] ;  /* 0x00030000ff2c7b82 */ /* 0x000ea20000000a00 */
[----:B------:R-:W-:Y:S02]  /*bbc0*/  LOP3.LUT R28, R28, R145, RZ, 0x3c, !PT ;  /* 0x000000911c1c7212 */ /* 0x000fe400078e3cff */
[----:B------:R-:W-:Y:S02]  /*bbd0*/  LOP3.LUT R30, R30, R147, RZ, 0x3c, !PT ;  /* 0x000000931e1e7212 */ /* 0x000fe400078e3cff */
[----:B------:R-:W-:Y:S02]  /*bbe0*/  MOV R135, R8 ;  /* 0x0000000800877202 */ /* 0x000fe40000000f00 */
[----:B------:R-:W-:Y:S02]  /*bbf0*/  MOV R133, R12 ;  /* 0x0000000c00857202 */ /* 0x000fe40000000f00 */
[----:B-1----:R-:W-:-:S02]  /*bc00*/  F2FP.F16.F32.PACK_AB R4, R123, R122 ;  /* 0x0000007a7b04723e */ /* 0x002fc400000000ff */
[----:B------:R-:W-:Y:S02]  /*bc10*/  F2FP.F16.F32.PACK_AB R5, R132, R129 ;  /* 0x000000818405723e */ /* 0x000fe400000000ff */
[----:B------:R-:W-:Y:S02]  /*bc20*/  F2FP.F16.F32.PACK_AB R6, R126, R121 ;  /* 0x000000797e06723e */ /* 0x000fe400000000ff */
[----:B------:R-:W-:Y:S02]  /*bc30*/  F2FP.F16.F32.PACK_AB R7, R131, R128 ;  /* 0x000000808307723e */ /* 0x000fe400000000ff */
[----:B------:R-:W-:Y:S02]  /*bc40*/  MOV R125, R14 ;  /* 0x0000000e007d7202 */ /* 0x000fe40000000f00 */
[----:B------:R-:W-:Y:S01]  /*bc50*/  F2FP.F16.F32.PACK_AB R8, R124, R3 ;  /* 0x000000037c08723e */ /* 0x000fe200000000ff */
[----:B------:R1:W-:Y:S01]  /*bc60*/  STSM.16.M88.4 [R135], R4 ;  /* 0x0000000487007844 */ /* 0x0003e20000000200 */
[----:B------:R-:W-:-:S02]  /*bc70*/  F2FP.F16.F32.PACK_AB R9, R130, R127 ;  /* 0x0000007f8209723e */ /* 0x000fc400000000ff */
[----:B------:R-:W-:Y:S02]  /*bc80*/  F2FP.F16.F32.PACK_AB R11, R47, R46 ;  /* 0x0000002e2f0b723e */ /* 0x000fe400000000ff */
[----:B------:R-:W-:Y:S02]  /*bc90*/  F2FP.F16.F32.PACK_AB R12, R49, R48 ;  /* 0x00000030310c723e */ /* 0x000fe400000000ff */
[----:B------:R-:W-:Y:S01]  /*bca0*/  F2FP.F16.F32.PACK_AB R13, R51, R50 ;  /* 0x00000032330d723e */ /* 0x000fe200000000ff */
[----:B------:R3:W-:Y:S01]  /*bcb0*/  STSM.16.M88.4 [R134], R8 ;  /* 0x0000000886007844 */ /* 0x0007e20000000200 */
[----:B------:R-:W-:Y:S02]  /*bcc0*/  F2FP.F16.F32.PACK_AB R14, R53, R52 ;  /* 0x00000034350e723e */ /* 0x000fe400000000ff */
[----:B------:R-:W-:Y:S02]  /*bcd0*/  F2FP.F16.F32.PACK_AB R15, R55, R54 ;  /* 0x00000036370f723e */ /* 0x000fe400000000ff */
[----:B------:R-:W-:-:S02]  /*bce0*/  LOP3.LUT R36, R40, R153, RZ, 0x3c, !PT ;  /* 0x0000009928247212 */ /* 0x000fc400078e3cff */
[----:B------:R-:W-:Y:S01]  /*bcf0*/  MOV R120, R26 ;  /* 0x0000001a00787202 */ /* 0x000fe20000000f00 */
[----:B------:R4:W-:Y:S01]  /*bd00*/  STSM.16.M88.4 [R133], R12 ;  /* 0x0000000c85007844 */ /* 0x0009e20000000200 */
[----:B------:R-:W-:Y:S02]  /*bd10*/  MOV R3, R24 ;  /* 0x0000001800037202 */ /* 0x000fe40000000f00 */
[----:B------:R-:W-:Y:S02]  /*bd20*/  LOP3.LUT R32, R32, R149, RZ, 0x3c, !PT ;  /* 0x0000009520207212 */ /* 0x000fe400078e3cff */
[----:B------:R-:W-:Y:S02]  /*bd30*/  MOV R83, R28 ;  /* 0x0000001c00537202 */ /* 0x000fe40000000f00 */
[----:B------:R-:W-:Y:S02]  /*bd40*/  MOV R40, R30 ;  /* 0x0000001e00287202 */ /* 0x000fe40000000f00 */
[----:B------:R-:W-:-:S02]  /*bd50*/  F2FP.F16.F32.PACK_AB R24, R57, R56 ;  /* 0x000000383918723e */ /* 0x000fc400000000ff */
[----:B------:R-:W-:Y:S02]  /*bd60*/  F2FP.F16.F32.PACK_AB R25, R59, R58 ;  /* 0x0000003a3b19723e */ /* 0x000fe400000000ff */
[----:B------:R-:W-:Y:S02]  /*bd70*/  F2FP.F16.F32.PACK_AB R26, R61, R60 ;  /* 0x0000003c3d1a723e */ /* 0x000fe400000000ff */
[----:B------:R-:W-:Y:S02]  /*bd80*/  F2FP.F16.F32.PACK_AB R27, R63, R62 ;  /* 0x0000003e3f1b723e */ /* 0x000fe400000000ff */
[----:B------:R-:W-:Y:S02]  /*bd90*/  F2FP.F16.F32.PACK_AB R28, R65, R64 ;  /* 0x00000040411c723e */ /* 0x000fe400000000ff */
[----:B------:R-:W-:Y:S01]  /*bda0*/  F2FP.F16.F32.PACK_AB R29, R67, R66 ;  /* 0x00000042431d723e */ /* 0x000fe200000000ff */
[----:B------:R-:W-:Y:S01]  /*bdb0*/  STSM.16.M88.4 [R125], R24 ;  /* 0x000000187d007844 */ /* 0x000fe20000000200 */
[----:B------:R-:W-:-:S02]  /*bdc0*/  F2FP.F16.F32.PACK_AB R30, R69, R68 ;  /* 0x00000044451e723e */ /* 0x000fc400000000ff */
[----:B------:R-:W-:Y:S02]  /*bdd0*/  F2FP.F16.F32.PACK_AB R31, R71, R70 ;  /* 0x00000046471f723e */ /* 0x000fe400000000ff */
[----:B-1----:R-:W-:Y:S02]  /*bde0*/  F2FP.F16.F32.PACK_AB R4, R73, R72 ;  /* 0x000000484904723e */ /* 0x002fe400000000ff */
[----:B------:R-:W-:Y:S01]  /*bdf0*/  F2FP.F16.F32.PACK_AB R5, R75, R74 ;  /* 0x0000004a4b05723e */ /* 0x000fe200000000ff */
[----:B------:R-:W-:Y:S01]  /*be00*/  STSM.16.M88.4 [R120], R28 ;  /* 0x0000001c78007844 */ /* 0x000fe20000000200 */
[----:B------:R-:W-:Y:S02]  /*be10*/  F2FP.F16.F32.PACK_AB R6, R77, R76 ;  /* 0x0000004c4d06723e */ /* 0x000fe400000000ff */
[----:B------:R-:W-:Y:S02]  /*be20*/  F2FP.F16.F32.PACK_AB R7, R79, R78 ;  /* 0x0000004e4f07723e */ /* 0x000fe400000000ff */
[----:B---3--:R-:W-:-:S02]  /*be30*/  F2FP.F16.F32.PACK_AB R8, R81, R80 ;  /* 0x000000505108723e */ /* 0x008fc400000000ff */
[----:B------:R-:W-:Y:S01]  /*be40*/  F2FP.F16.F32.PACK_AB R9, R39, R82 ;  /* 0x000000522709723e */ /* 0x000fe200000000ff */
[----:B------:R-:W-:Y:S01]  /*be50*/  STSM.16.M88.4 [R83], R4 ;  /* 0x0000000453007844 */ /* 0x000fe20000000200 */
[----:B------:R-:W-:Y:S02]  /*be60*/  F2FP.F16.F32.PACK_AB R10, R85, R84 ;  /* 0x00000054550a723e */ /* 0x000fe400000000ff */
[----:B------:R-:W-:Y:S02]  /*be70*/  F2FP.F16.F32.PACK_AB R11, R87, R86 ;  /* 0x00000056570b723e */ /* 0x000fe400000000ff */
[----:B------:R-:W-:Y:S02]  /*be80*/  MOV R32, R32 ;  /* 0x0000002000207202 */ /* 0x000fe40000000f00 */
[----:B----4-:R-:W-:Y:S01]  /*be90*/  F2FP.F16.F32.PACK_AB R12, R89, R88 ;  /* 0x00000058590c723e */ /* 0x010fe200000000ff */
[----:B------:R1:W-:Y:S01]  /*bea0*/  STSM.16.M88.4 [R40], R8 ;  /* 0x0000000828007844 */ /* 0x0003e20000000200 */
[----:B------:R-:W-:-:S02]  /*beb0*/  F2FP.F16.F32.PACK_AB R13, R91, R90 ;  /* 0x0000005a5b0d723e */ /* 0x000fc400000000ff */
[----:B------:R-:W-:Y:S02]  /*bec0*/  F2FP.F16.F32.PACK_AB R14, R93, R92 ;  /* 0x0000005c5d0e723e */ /* 0x000fe400000000ff */
[----:B------:R-:W-:Y:S02]  /*bed0*/  F2FP.F16.F32.PACK_AB R15, R95, R94 ;  /* 0x0000005e5f0f723e */ /* 0x000fe400000000ff */
[----:B------:R-:W-:Y:S02]  /*bee0*/  MOV R34, R34 ;  /* 0x0000002200227202 */ /* 0x000fe40000000f00 */
[----:B------:R-:W-:Y:S01]  /*bef0*/  MOV R37, R36 ;  /* 0x0000002400257202 */ /* 0x000fe20000000f00 */
[----:B------:R-:W-:Y:S01]  /*bf00*/  STSM.16.M88.4 [R32], R12 ;  /* 0x0000000c20007844 */ /* 0x000fe20000000200 */
[----:B------:R-:W-:Y:S01]  /*bf10*/  ISETP.NE.U32.AND P2, PT, RZ, UR4, PT ;  /* 0x00000004ff007c0c */ /* 0x000fe2000bf45070 */
[----:B------:R-:W-:Y:S01]  /*bf20*/  IMAD.MOV.U32 R36, RZ, RZ, RZ ;  /* 0x000000ffff247224 */ /* 0x000fe200078e00ff */
[----:B--2---:R-:W-:Y:S01]  /*bf30*/  ISETP.NE.U32.AND P0, PT, R44, RZ, PT ;  /* 0x000000ff2c00720c */ /* 0x004fe20003f05070 */
[----:B------:R-:W-:Y:S01]  /*bf40*/  STSM.16.M88.4 [R34], R96 ;  /* 0x0000006022007844 */ /* 0x000fe20000000200 */
[----:B------:R-:W-:Y:S01]  /*bf50*/  ISETP.NE.AND.EX P2, PT, RZ, UR5, PT, P2 ;  /* 0x00000005ff007c0c */ /* 0x000fe2000bf45320 */
[----:B-1----:R-:W1:Y:S01]  /*bf60*/  LDC R40, c[0x0][0xbe8] ;  /* 0x0002fa00ff287b82 */ /* 0x002e620000000800 */
[----:B------:R-:W-:Y:S01]  /*bf70*/  SHF.L.U32 R5, R204, 0x2, RZ ;  /* 0x00000002cc057819 */ /* 0x000fe200000006ff */
[----:B------:R-:W-:Y:S01]  /*bf80*/  STSM.16.M88.4 [R37], R104 ;  /* 0x0000006825007844 */ /* 0x000fe20000000200 */
[----:B------:R-:W-:-:S02]  /*bf90*/  ISETP.NE.AND.EX P0, PT, R45, RZ, PT, P0 ;  /* 0x000000ff2d00720c */ /* 0x000fc40003f05300 */
[----:B------:R-:W-:Y:S01]  /*bfa0*/  SHF.L.U64.HI R10, R204, 0x2, R208 ;  /* 0x00000002cc0a7819 */ /* 0x000fe200000102d0 */
[----:B------:R2:W-:Y:S02]  /*bfb0*/  STSM.16.M88.4 [R3], R112 ;  /* 0x0000007003007844 */ /* 0x0005e40000000200 */
[----:B------:R-:W-:Y:S01]  /*bfc0*/  BAR.SYNC.DEFER_BLOCKING 0x1, 0x100 ;  /* 0x0044000000007b1d */ /* 0x000fe20000010000 */
[----:B------:R-:W-:-:S03]  /*bfd0*/  IADD3 R6, P1, R5, R44, RZ ;  /* 0x0000002c05067210 */ /* 0x000fc60007f3e0ff */
[----:B------:R-:W-:Y:S02]  /*bfe0*/  @P2 IADD3 R4, P3, R5, UR4, RZ ;  /* 0x0000000405042c10 */ /* 0x000fe4000ff7e0ff */
[----:B------:R-:W-:Y:S01]  /*bff0*/  ULDC UR4, c[0x0][0xa88] ;  /* 0x0002a20000047ab9 */ /* 0x000fe20000000800 */
[C---:B------:R-:W-:Y:S01]  /*c000*/  IMAD.X R7, R10.reuse, 0x1, R45, P1 ;  /* 0x000000010a077824 */ /* 0x040fe200008e062d */
[----:B------:R-:W-:Y:S01]  /*c010*/  @P2 IADD3.X R5, R10, UR5, RZ, P3, !PT ;  /* 0x000000050a052c10 */ /* 0x000fe20009ffe4ff */
[----:B--2---:R-:W-:-:S03]  /*c020*/  IMAD.U32 R3, RZ, RZ, UR4 ;  /* 0x00000004ff037e24 */ /* 0x004fc6000f8e00ff */
[----:B------:R2:W5:Y:S01]  /*c030*/  @P0 LDG.E R36, desc[UR60][R6.64] ;  /* 0x0000003c06240981 */ /* 0x000562000c1e1900 */
[----:B-1----:R-:W-:-:S03]  /*c040*/  ISETP.NE.AND P1, PT, R40, 0x1, PT ;  /* 0x000000012800780c */ /* 0x002fc60003f25270 */
[----:B------:R2:W5:Y:S10]  /*c050*/  @P2 LDG.E R3, desc[UR60][R4.64] ;  /* 0x0000003c04032981 */ /* 0x000574000c1e1900 */
[----:B------:R-:W1:Y:S08]  /*c060*/  @P1 LDC R8, c[0x0][0xbec] ;  /* 0x0002fb00ff081b82 */ /* 0x000e700000000800 */
[----:B------:R-:W3:Y:S01]  /*c070*/  @P1 LDC R9, c[0x0][0xbf0] ;  /* 0x0002fc00ff091b82 */ /* 0x000ee20000000800 */
[----:B--2---:R-:W-:Y:S05]  /*c080*/  @P2 BRA `(.L_x_400) ;  /* 0x0000000000102947 */ /* 0x004fea0003800000 */
[----:B------:R-:W-:Y:S05]  /*c090*/  @!P0 BRA `(.L_x_400) ;  /* 0x00000000000c8947 */ /* 0x000fea0003800000 */
[----:B------:R-:W2:Y:S04]  /*c0a0*/  LDG.E R4, desc[UR60][R6.64] ;  /* 0x0000003c06047981 */ /* 0x000ea8000c1e1900 */
[----:B-----5:R-:W2:Y:S02]  /*c0b0*/  LDG.E R3, desc[UR60][R6.64+0x4] ;  /* 0x0000043c06037981 */ /* 0x020ea4000c1e1900 */
[----:B--2---:R-:W-:-:S07]  /*c0c0*/  IMAD.IADD R3, R3, 0x1, -R4 ;  /* 0x0000000103037824 */ /* 0x004fce00078e0a04 */
.L_x_400:
[----:B------:R-:W-:Y:S01]  /*c0d0*/  SHF.R.S32.HI R39, RZ, 0x1f, R206 ;  /* 0x0000001fff277819 */ /* 0x000fe200000114ce */
[C---:B------:R-:W-:Y:S01]  /*c0e0*/  IMAD R13, R207.reuse, 0x80, R215 ;  /* 0x00000080cf0d7824 */ /* 0x040fe200078e02d7 */
[----:B------:R-:W-:Y:S01]  /*c0f0*/  ULDC.64 UR4, c[0x0][0xb90] ;  /* 0x0002e40000047ab9 */ /* 0x000fe20000000a00 */
[----:B-----5:R-:W-:Y:S01]  /*c100*/  SHF.R.S32.HI R37, RZ, 0x1f, R36 ;  /* 0x0000001fff257819 */ /* 0x020fe20000011424 */
[----:B------:R-:W-:Y:S01]  /*c110*/  IMAD R14, R207, 0x80, R213 ;  /* 0x00000080cf0e7824 */ /* 0x000fe200078e02d5 */
[----:B------:R-:W-:Y:S01]  /*c120*/  SEL R208, R208, RZ, !P0 ;  /* 0x000000ffd0d07207 */ /* 0x000fe20004000000 */
[----:B------:R-:W-:Y:S01]  /*c130*/  IMAD R5, R39, UR4, RZ ;  /* 0x0000000427057c24 */ /* 0x000fe2000f8e02ff */
[----:B------:R-:W-:Y:S01]  /*c140*/  SEL R69, R204, RZ, !P0 ;  /* 0x000000ffcc457207 */ /* 0x000fe20004000000 */
[----:B-1----:R-:W-:Y:S01]  /*c150*/  @P1 IMAD.HI.U32 R6, R13, R8, RZ ;  /* 0x000000080d061227 */ /* 0x002fe200078e00ff */
[----:B------:R-:W1:Y:S03]  /*c160*/  @P1 LDC R73, c[0x0][0xbec] ;  /* 0x0002fb00ff491b82 */ /* 0x000e660000000800 */
[----:B------:R-:W-:Y:S01]  /*c170*/  IMAD.MOV.U32 R7, RZ, RZ, R13 ;  /* 0x000000ffff077224 */ /* 0x000fe200078e000d */
[----:B---3--:R-:W-:Y:S01]  /*c180*/  @P1 SHF.R.U32.HI R7, RZ, R9, R6 ;  /* 0x00000009ff071219 */ /* 0x008fe20000011606 */
[----:B------:R-:W-:-:S02]  /*c190*/  IMAD R11, R206, UR5, R5 ;  /* 0x00000005ce0b7c24 */ /* 0x000fc4000f8e0205 */
[----:B------:R-:W-:Y:S01]  /*c1a0*/  IMAD.WIDE.U32 R4, R206, UR4, R36 ;  /* 0x00000004ce047c25 */ /* 0x000fe2000f8e0024 */
[----:B------:R-:W-:-:S03]  /*c1b0*/  ULDC.64 UR4, c[0x0][0xb98] ;  /* 0x0002e60000047ab9 */ /* 0x000fc60000000a00 */
[----:B------:R-:W-:Y:S02]  /*c1c0*/  IMAD R9, R209, 0x40, R18 ;  /* 0x00000040d1097824 */ /* 0x000fe400078e0212 */
[----:B------:R-:W-:Y:S02]  /*c1d0*/  IMAD.IADD R5, R5, 0x1, R11 ;  /* 0x0000000105057824 */ /* 0x000fe400078e020b */
[----:B------:R-:W-:Y:S02]  /*c1e0*/  IMAD.MOV R11, RZ, RZ, -R7 ;  /* 0x000000ffff0b7224 */ /* 0x000fe400078e0a07 */
[----:B------:R-:W-:-:S04]  /*c1f0*/  IMAD.WIDE R20, R9, 0x2, R20 ;  /* 0x0000000209147825 */ /* 0x000fc800078e0214 */
[----:B------:R-:W-:Y:S01]  /*c200*/  IMAD R6, R208, UR4, RZ ;  /* 0x00000004d0067c24 */ /* 0x000fe2000f8e02ff */
[C---:B------:R-:W-:Y:S01]  /*c210*/  IADD3 R29, P3, R20.reuse, 0x6000, RZ ;  /* 0x00006000141d7810 */ /* 0x040fe20007f7e0ff */
[----:B------:R-:W-:Y:S01]  /*c220*/  IMAD.WIDE.U32 R4, R69, UR4, R4 ;  /* 0x0000000445047c25 */ /* 0x000fe2000f8e0004 */
[----:B------:R-:W-:Y:S02]  /*c230*/  IADD3 R25, P5, R20, 0x3000, RZ ;  /* 0x0000300014197810 */ /* 0x000fe40007fbe0ff */
[----:B------:R-:W-:Y:S01]  /*c240*/  LOP3.LUT R28, R29, 0x380, RZ, 0xc0, !PT ;  /* 0x000003801d1c7812 */ /* 0x000fe200078ec0ff */
[----:B------:R-:W-:Y:S01]  /*c250*/  IMAD R9, R40, R11, R13 ;  /* 0x0000000b28097224 */ /* 0x000fe200078e020d */
[----:B------:R-:W-:Y:S01]  /*c260*/  SHF.R.S32.HI R11, RZ, 0x1f, R7 ;  /* 0x0000001fff0b7819 */ /* 0x000fe20000011407 */
[----:B------:R-:W-:Y:S01]  /*c270*/  IMAD R8, R69, UR5, R6 ;  /* 0x0000000545087c24 */ /* 0x000fe2000f8e0206 */
[----:B------:R-:W-:Y:S01]  /*c280*/  IADD3 R4, P0, R7, R4, RZ ;  /* 0x0000000407047210 */ /* 0x000fe20007f1e0ff */
[----:B------:R-:W-:Y:S01]  /*c290*/  ULDC.64 UR4, c[0x0][0xb88] ;  /* 0x0002e20000047ab9 */ /* 0x000fe20000000a00 */
[----:B------:R-:W-:Y:S01]  /*c2a0*/  SHF.R.S32.HI R6, RZ, 0x1f, R9 ;  /* 0x0000001fff067819 */ /* 0x000fe20000011409 */
[----:B------:R-:W-:Y:S01]  /*c2b0*/  IMAD R71, R3, R40, RZ ;  /* 0x0000002803477224 */ /* 0x000fe200078e02ff */
[----:B------:R-:W-:-:S02]  /*c2c0*/  IADD3.X R5, R11, R5, R8, P0, !PT ;  /* 0x000000050b057210 */ /* 0x000fc400007fe408 */
[----:B------:R-:W-:Y:S01]  /*c2d0*/  IADD3 R7, P2, R20, 0x1000, RZ ;  /* 0x0000100014077810 */ /* 0x000fe20007f5e0ff */
[----:B------:R-:W-:Y:S01]  /*c2e0*/  IMAD R6, R6, UR4, RZ ;  /* 0x0000000406067c24 */ /* 0x000fe2000f8e02ff */
[C---:B------:R-:W-:Y:S01]  /*c2f0*/  IADD3 R13, P6, R20.reuse, 0x2000, RZ ;  /* 0x00002000140d7810 */ /* 0x040fe20007fde0ff */
[----:B------:R-:W-:Y:S01]  /*c300*/  IMAD.WIDE.U32 R4, R9, UR4, R4 ;  /* 0x0000000409047c25 */ /* 0x000fe2000f8e0004 */
[----:B------:R-:W-:Y:S02]  /*c310*/  LOP3.LUT R8, R7, 0x380, RZ, 0xc0, !PT ;  /* 0x0000038007087812 */ /* 0x000fe400078ec0ff */
[----:B------:R-:W-:Y:S01]  /*c320*/  IADD3 R53, P4, R20, 0x4000, RZ ;  /* 0x0000400014357810 */ /* 0x000fe20007f9e0ff */
[----:B------:R-:W-:Y:S01]  /*c330*/  IMAD R11, R9, UR5, R6 ;  /* 0x00000005090b7c24 */ /* 0x000fe2000f8e0206 */
[----:B------:R-:W-:Y:S01]  /*c340*/  ULDC.64 UR4, c[0x0][0xb50] ;  /* 0x0002d40000047ab9 */ /* 0x000fe20000000a00 */
[----:B------:R-:W-:Y:S02]  /*c350*/  SHF.R.U64 R8, R8, 0x3, RZ ;  /* 0x0000000308087819 */ /* 0x000fe400000012ff */
[----:B------:R-:W-:Y:S01]  /*c360*/  IMAD.IADD R5, R5, 0x1, R11 ;  /* 0x0000000105057824 */ /* 0x000fe200078e020b */
[----:B------:R-:W-:-:S02]  /*c370*/  LEA R10, P0, R4, UR4, 0x2 ;  /* 0x00000004040a7c11 */ /* 0x000fc4000f8010ff */
[----:B------:R-:W-:Y:S02]  /*c380*/  LOP3.LUT R8, R8, R7, RZ, 0x3c, !PT ;  /* 0x0000000708087212 */ /* 0x000fe400078e3cff */
[----:B------:R-:W-:Y:S01]  /*c390*/  LEA.HI.X R7, R4, UR5, R5, 0x2, P0 ;  /* 0x0000000504077c11 */ /* 0x000fe200080f1405 */
[----:B------:R-:W-:Y:S01]  /*c3a0*/  SHFL.IDX PT, R50, R10, RZ, 0x1c1f ;  /* 0x001c1fff0a327589 */ /* 0x000fe200000e0000 */
[----:B------:R-:W-:Y:S01]  /*c3b0*/  IADD3 R45, P0, R20, 0x5000, RZ ;  /* 0x00005000142d7810 */ /* 0x000fe20007f1e0ff */
[----:B------:R-:W-:Y:S01]  /*c3c0*/  VIADD R4, R14, 0x8 ;  /* 0x000000080e047836 */ /* 0x000fe20000000000 */
[----:B------:R-:W-:Y:S01]  /*c3d0*/  IADD3.X R9, RZ, R21, RZ, P2, !PT ;  /* 0x00000015ff097210 */ /* 0x000fe200017fe4ff */
[----:B------:R-:W2:Y:S01]  /*c3e0*/  SHFL.IDX PT, R51, R7, RZ, 0x1c1f ;  /* 0x001c1fff07337589 */ /* 0x000ea200000e0000 */
[----:B------:R-:W-:Y:S01]  /*c3f0*/  LOP3.LUT R44, R45, 0x380, RZ, 0xc0, !PT ;  /* 0x000003802d2c7812 */ /* 0x000fe200078ec0ff */
[----:B------:R-:W-:Y:S01]  /*c400*/  ULDC.64 UR4, c[0x0][0xaa0] ;  /* 0x0002a80000047ab9 */ /* 0x000fe20000000a00 */
[----:B------:R-:W-:Y:S01]  /*c410*/  IADD3 R33, P2, R20, 0x7000, RZ ;  /* 0x0000700014217810 */ /* 0x000fe20007f5e0ff */
[----:B------:R-:W-:Y:S01]  /*c420*/  SHFL.IDX PT, R58, R10, 0x1, 0x1c1f ;  /* 0x003c1f000a3a7f89 */ /* 0x000fe200000e0000 */
[----:B------:R-:W-:-:S02]  /*c430*/  SHF.R.U64 R28, R28, 0x3, RZ ;  /* 0x000000031c1c7819 */ /* 0x000fc400000012ff */
[----:B------:R-:W-:Y:S01]  /*c440*/  SHF.R.U64 R44, R44, 0x3, RZ ;  /* 0x000000032c2c7819 */ /* 0x000fe200000012ff */
[----:B------:R-:W3:Y:S01]  /*c450*/  SHFL.IDX PT, R59, R7, 0x1, 0x1c1f ;  /* 0x003c1f00073b7f89 */ /* 0x000ee200000e0000 */
[----:B------:R-:W-:Y:S02]  /*c460*/  LOP3.LUT R32, R33, 0x380, RZ, 0xc0, !PT ;  /* 0x0000038021207812 */ /* 0x000fe400078ec0ff */
[----:B------:R-:W-:Y:S02]  /*c470*/  LOP3.LUT R12, R13, 0x380, RZ, 0xc0, !PT ;  /* 0x000003800d0c7812 */ /* 0x000fe400078ec0ff */
[----:B------:R-:W-:Y:S02]  /*c480*/  LOP3.LUT R24, R25, 0x380, RZ, 0xc0, !PT ;  /* 0x0000038019187812 */ /* 0x000fe400078ec0ff */
[----:B------:R-:W-:Y:S02]  /*c490*/  LOP3.LUT R52, R53, 0x380, RZ, 0xc0, !PT ;  /* 0x0000038035347812 */ /* 0x000fe400078ec0ff */
[----:B------:R-:W-:Y:S01]  /*c4a0*/  LOP3.LUT R28, R28, R29, RZ, 0x3c, !PT ;  /* 0x0000001d1c1c7212 */ /* 0x000fe200078e3cff */
[--C-:B------:R-:W-:Y:S01]  /*c4b0*/  IMAD.X R29, RZ, RZ, R21.reuse, P3 ;  /* 0x000000ffff1d7224 */ /* 0x100fe200018e0615 */
[----:B------:R-:W-:Y:S01]  /*c4c0*/  LOP3.LUT R44, R44, R45, RZ, 0x3c, !PT ;  /* 0x0000002d2c2c7212 */ /* 0x000fe200078e3cff */
[----:B------:R-:W-:Y:S01]  /*c4d0*/  IMAD.X R45, RZ, RZ, R21, P0 ;  /* 0x000000ffff2d7224 */ /* 0x000fe200000e0615 */
[----:B------:R-:W-:-:S02]  /*c4e0*/  SHF.R.U64 R32, R32, 0x3, RZ ;  /* 0x0000000320207819 */ /* 0x000fc400000012ff */
[----:B------:R-:W-:Y:S02]  /*c4f0*/  IADD3 R6, P3, R20, 0xb000, RZ ;  /* 0x0000b00014067810 */ /* 0x000fe40007f7e0ff */
[----:B------:R-:W-:Y:S02]  /*c500*/  SHF.R.U64 R12, R12, 0x3, RZ ;  /* 0x000000030c0c7819 */ /* 0x000fe400000012ff */
[----:B------:R-:W-:Y:S01]  /*c510*/  SHF.R.U64 R24, R24, 0x3, RZ ;  /* 0x0000000318187819 */ /* 0x000fe200000012ff */
[--C-:B------:R-:W-:Y:S01]  /*c520*/  IMAD.X R49, RZ, RZ, R21.reuse, P3 ;  /* 0x000000ffff317224 */ /* 0x100fe200018e0615 */
[----:B------:R-:W-:Y:S02]  /*c530*/  SHF.R.U64 R52, R52, 0x3, RZ ;  /* 0x0000000334347819 */ /* 0x000fe400000012ff */
[----:B------:R-:W-:Y:S02]  /*c540*/  LOP3.LUT P0, RZ, R211, 0x3, RZ, 0xc0, !PT ;  /* 0x00000003d3ff7812 */ /* 0x000fe4000780c0ff */
[----:B------:R-:W-:Y:S01]  /*c550*/  LOP3.LUT R32, R32, R33, RZ, 0x3c, !PT ;  /* 0x0000002120207212 */ /* 0x000fe200078e3cff */
[----:B------:R-:W-:Y:S01]  /*c560*/  IMAD.X R33, RZ, RZ, R21, P2 ;  /* 0x000000ffff217224 */ /* 0x000fe200010e0615 */
[----:B------:R-:W-:-:S02]  /*c570*/  LOP3.LUT R3, R6, 0x380, RZ, 0xc0, !PT ;  /* 0x0000038006037812 */ /* 0x000fc400078ec0ff */
[----:B------:R-:W-:Y:S01]  /*c580*/  LOP3.LUT R12, R12, R13, RZ, 0x3c, !PT ;  /* 0x0000000d0c0c7212 */ /* 0x000fe200078e3cff */
[--C-:B------:R-:W-:Y:S01]  /*c590*/  IMAD.X R13, RZ, RZ, R21.reuse, P6 ;  /* 0x000000ffff0d7224 */ /* 0x100fe200030e0615 */
[----:B------:R-:W-:Y:S01]  /*c5a0*/  LOP3.LUT R24, R24, R25, RZ, 0x3c, !PT ;  /* 0x0000001918187212 */ /* 0x000fe200078e3cff */
[--C-:B------:R-:W-:Y:S01]  /*c5b0*/  IMAD.X R25, RZ, RZ, R21.reuse, P5 ;  /* 0x000000ffff197224 */ /* 0x100fe200028e0615 */
[----:B------:R-:W-:Y:S01]  /*c5c0*/  LOP3.LUT R52, R52, R53, RZ, 0x3c, !PT ;  /* 0x0000003534347212 */ /* 0x000fe200078e3cff */
[----:B------:R-:W-:Y:S01]  /*c5d0*/  IMAD.X R53, RZ, RZ, R21, P4 ;  /* 0x000000ffff357224 */ /* 0x000fe200020e0615 */
[-C--:B------:R-:W-:Y:S02]  /*c5e0*/  ISETP.GE.OR P2, PT, R14, R71.reuse, P0 ;  /* 0x000000470e00720c */ /* 0x080fe40000746670 */
[----:B------:R-:W-:Y:S02]  /*c5f0*/  ISETP.GE.OR P0, PT, R4, R71, P0 ;  /* 0x000000470400720c */ /* 0x000fe40000706670 */
[----:B------:R-:W-:-:S02]  /*c600*/  IADD3 R65, P6, R20, 0x8000, RZ ;  /* 0x0000800014417810 */ /* 0x000fc40007fde0ff */
[C---:B------:R-:W-:Y:S02]  /*c610*/  IADD3 R61, P5, R20.reuse, 0x9000, RZ ;  /* 0x00009000143d7810 */ /* 0x040fe40007fbe0ff */
[C---:B------:R-:W-:Y:S02]  /*c620*/  IADD3 R57, P4, R20.reuse, 0xa000, RZ ;  /* 0x0000a00014397810 */ /* 0x040fe40007f9e0ff */
[----:B------:R-:W-:Y:S02]  /*c630*/  LOP3.LUT R5, R20, 0x380, RZ, 0xc0, !PT ;  /* 0x0000038014057812 */ /* 0x000fe400078ec0ff */
[----:B------:R-:W-:Y:S01]  /*c640*/  SHF.R.U64 R3, R3, 0x3, RZ ;  /* 0x0000000303037819 */ /* 0x000fe200000012ff */
[----:B--2---:R2:W-:Y:S01]  /*c650*/  @!P2 ST.E desc[UR60][R50.64], R0 ;  /* 0x000000003200a985 */ /* 0x0045e2000c10193c */
[----:B------:R-:W-:Y:S02]  /*c660*/  LOP3.LUT R64, R65, 0x380, RZ, 0xc0, !PT ;  /* 0x0000038041407812 */ /* 0x000fe400078ec0ff */
[----:B------:R-:W-:Y:S01]  /*c670*/  LOP3.LUT R60, R61, 0x380, RZ, 0xc0, !PT ;  /* 0x000003803d3c7812 */ /* 0x000fe200078ec0ff */
[----:B---3--:R3:W-:Y:S01]  /*c680*/  @!P0 ST.E desc[UR60][R58.64], R2 ;  /* 0x000000023a008985 */ /* 0x0087e2000c10193c */
[----:B------:R-:W-:-:S02]  /*c690*/  LOP3.LUT R56, R57, 0x380, RZ, 0xc0, !PT ;  /* 0x0000038039387812 */ /* 0x000fc400078ec0ff */
[----:B------:R-:W-:Y:S01]  /*c6a0*/  SHF.R.U64 R5, R5, 0x3, RZ ;  /* 0x0000000305057819 */ /* 0x000fe200000012ff */
[----:B------:R-:W5:Y:S01]  /*c6b0*/  LD.E.128 R8, desc[UR60][R8.64] ;  /* 0x0000003c08087980 */ /* 0x000f62000c101d00 */
[----:B------:R-:W-:Y:S01]  /*c6c0*/  LOP3.LUT R48, R3, R6, RZ, 0x3c, !PT ;  /* 0x0000000603307212 */ /* 0x000fe200078e3cff */
[----:B------:R-:W-:Y:S01]  /*c6d0*/  IMAD R3, R37, UR4, RZ ;  /* 0x0000000425037c24 */ /* 0x000fe2000f8e02ff */
[----:B------:R-:W-:Y:S01]  /*c6e0*/  SHF.R.U64 R64, R64, 0x3, RZ ;  /* 0x0000000340407819 */ /* 0x000fe200000012ff */
[----:B------:R-:W4:Y:S01]  /*c6f0*/  @P1 LDC R37, c[0x0][0xbf0] ;  /* 0x0002fc00ff251b82 */ /* 0x000f220000000800 */
[----:B------:R-:W-:Y:S01]  /*c700*/  SHF.R.U64 R60, R60, 0x3, RZ ;  /* 0x000000033c3c7819 */ /* 0x000fe200000012ff */
[----:B--2---:R-:W-:Y:S01]  /*c710*/  IMAD R0, R205, 0x20, R209 ;  /* 0x00000020cd007824 */ /* 0x004fe200078e02d1 */
[----:B------:R-:W-:Y:S01]  /*c720*/  SHF.R.U64 R56, R56, 0x3, RZ ;  /* 0x0000000338387819 */ /* 0x000fe200000012ff */
[----:B------:R-:W5:Y:S01]  /*c730*/  LD.E.128 R12, desc[UR60][R12.64] ;  /* 0x0000003c0c0c7980 */ /* 0x000f62000c101d00 */
[----:B------:R-:W-:-:S02]  /*c740*/  LOP3.LUT R20, R5, R20, RZ, 0x3c, !PT ;  /* 0x0000001405147212 */ /* 0x000fc400078e3cff */
[----:B------:R-:W-:Y:S01]  /*c750*/  LOP3.LUT R64, R64, R65, RZ, 0x3c, !PT ;  /* 0x0000004140407212 */ /* 0x000fe200078e3cff */
[--C-:B------:R-:W-:Y:S01]  /*c760*/  IMAD.X R65, RZ, RZ, R21.reuse, P6 ;  /* 0x000000ffff417224 */ /* 0x100fe200030e0615 */
[----:B------:R-:W-:Y:S01]  /*c770*/  LOP3.LUT R60, R60, R61, RZ, 0x3c, !PT ;  /* 0x0000003d3c3c7212 */ /* 0x000fe200078e3cff */
[----:B------:R-:W-:Y:S01]  /*c780*/  IMAD.X R61, RZ, RZ, R21, P5 ;  /* 0x000000ffff3d7224 */ /* 0x000fe200028e0615 */
[----:B------:R-:W-:Y:S01]  /*c790*/  LOP3.LUT R56, R56, R57, RZ, 0x3c, !PT ;  /* 0x0000003938387212 */ /* 0x000fe200078e3cff */
[----:B------:R2:W5:Y:S01]  /*c7a0*/  LD.E.128 R4, desc[UR60][R20.64] ;  /* 0x0000003c14047980 */ /* 0x000562000c101d00 */
[----:B------:R-:W-:-:S03]  /*c7b0*/  IADD3.X R57, RZ, R21, RZ, P4, !PT ;  /* 0x00000015ff397210 */ /* 0x000fc600027fe4ff */
[----:B------:R-:W5:Y:S04]  /*c7c0*/  LD.E.128 R24, desc[UR60][R24.64] ;  /* 0x0000003c18187980 */ /* 0x000f68000c101d00 */
[----:B------:R-:W5:Y:S01]  /*c7d0*/  LD.E.128 R52, desc[UR60][R52.64] ;  /* 0x0000003c34347980 */ /* 0x000f62000c101d00 */
[C---:B--2---:R-:W-:Y:S02]  /*c7e0*/  IMAD R21, R36.reuse, UR5, R3 ;  /* 0x0000000524157c24 */ /* 0x044fe4000f8e0203 */
[----:B---3--:R-:W-:Y:S01]  /*c7f0*/  IMAD.WIDE.U32 R2, R36, UR4, RZ ;  /* 0x0000000424027c25 */ /* 0x008fe2000f8e00ff */
[----:B------:R-:W-:Y:S01]  /*c800*/  ULDC.64 UR4, c[0x0][0xae8] ;  /* 0x0002ba0000047ab9 */ /* 0x000fe20000000a00 */
[----:B------:R-:W5:Y:S02]  /*c810*/  LD.E.128 R44, desc[UR60][R44.64] ;  /* 0x0000003c2c2c7980 */ /* 0x000f64000c101d00 */
[----:B------:R-:W-:-:S02]  /*c820*/  IMAD.IADD R3, R3, 0x1, R21 ;  /* 0x0000000103037824 */ /* 0x000fc400078e0215 */
[----:B------:R-:W-:Y:S01]  /*c830*/  IMAD R21, R39, UR4, RZ ;  /* 0x0000000427157c24 */ /* 0x000fe2000f8e02ff */
[----:B------:R-:W5:Y:S01]  /*c840*/  LD.E.128 R28, desc[UR60][R28.64] ;  /* 0x0000003c1c1c7980 */ /* 0x000f62000c101d00 */
[----:B------:R-:W-:Y:S02]  /*c850*/  IMAD R36, R207, 0x80, R0 ;  /* 0x00000080cf247824 */ /* 0x000fe400078e0200 */
[C---:B------:R-:W-:Y:S01]  /*c860*/  IMAD R21, R206.reuse, UR5, R21 ;  /* 0x00000005ce157c24 */ /* 0x040fe2000f8e0215 */
[----:B------:R-:W5:Y:S01]  /*c870*/  LD.E.128 R32, desc[UR60][R32.64] ;  /* 0x0000003c20207980 */ /* 0x000f62000c101d00 */
[----:B------:R-:W-:Y:S01]  /*c880*/  IMAD.WIDE.U32 R2, R206, UR4, R2 ;  /* 0x00000004ce027c25 */ /* 0x000fe2000f8e0002 */
[----:B------:R-:W-:Y:S02]  /*c890*/  ULDC.64 UR4, c[0x0][0xaf0] ;  /* 0x0002bc0000047ab9 */ /* 0x000fe40000000a00 */
[----:B------:R-:W5:Y:S01]  /*c8a0*/  LD.E.128 R64, desc[UR60][R64.64] ;  /* 0x0000003c40407980 */ /* 0x000f62000c101d00 */
[----:B-1----:R-:W-:-:S03]  /*c8b0*/  @P1 IMAD.HI.U32 R0, R36, R73, RZ ;  /* 0x0000004924001227 */ /* 0x002fc600078e00ff */
[----:B------:R-:W5:Y:S01]  /*c8c0*/  LD.E.128 R60, desc[UR60][R60.64] ;  /* 0x0000003c3c3c7980 */ /* 0x000f62000c101d00 */
[----:B------:R-:W-:Y:S02]  /*c8d0*/  IMAD.IADD R3, R3, 0x1, R21 ;  /* 0x0000000103037824 */ /* 0x000fe400078e0215 */
[----:B------:R-:W-:Y:S01]  /*c8e0*/  IMAD.MOV.U32 R21, RZ, RZ, R36 ;  /* 0x000000ffff157224 */ /* 0x000fe200078e0024 */
[----:B----4-:R-:W-:Y:S01]  /*c8f0*/  @P1 SHF.R.U32.HI R21, RZ, R37, R0 ;  /* 0x00000025ff151219 */ /* 0x010fe20000011600 */
[----:B------:R-:W-:Y:S01]  /*c900*/  IMAD R20, R208, UR4, RZ ;  /* 0x00000004d0147c24 */ /* 0x000fe2000f8e02ff */
[----:B------:R-:W5:Y:S01]  /*c910*/  LD.E.128 R56, desc[UR60][R56.64] ;  /* 0x0000003c38387980 */ /* 0x000f62000c101d00 */
[C---:B------:R-:W-:Y:S01]  /*c920*/  IMAD.WIDE.U32 R2, R69.reuse, UR4, R2 ;  /* 0x0000000445027c25 */ /* 0x040fe2000f8e0002 */
[--C-:B------:R-:W-:Y:S02]  /*c930*/  SHF.R.S32.HI R0, RZ, 0x1f, R21.reuse ;  /* 0x0000001fff007819 */ /* 0x100fe40000011415 */
[----:B------:R-:W5:Y:S01]  /*c940*/  LD.E.128 R48, desc[UR60][R48.64] ;  /* 0x0000003c30307980 */ /* 0x000f62000c101d00 */
[----:B------:R-:W-:Y:S01]  /*c950*/  IMAD R37, R69, UR5, R20 ;  /* 0x0000000545257c24 */ /* 0x000fe2000f8e0214 */
[----:B------:R-:W-:Y:S01]  /*c960*/  ULDC.64 UR4, c[0x0][0xae0] ;  /* 0x0002b80000047ab9 */ /* 0x000fe20000000a00 */
[----:B------:R-:W-:Y:S01]  /*c970*/  IMAD.MOV R39, RZ, RZ, -R21 ;  /* 0x000000ffff277224 */ /* 0x000fe200078e0a15 */
[----:B------:R-:W-:Y:S01]  /*c980*/  @!PT LDS RZ, [RZ] ;  /* 0x00000000fffff984 */ /* 0x000fe20000000800 */
[----:B------:R-:W-:Y:S01]  /*c990*/  @!PT LDS RZ, [RZ] ;  /* 0x00000000fffff984 */ /* 0x000fe20000000800 */
[----:B------:R-:W-:Y:S01]  /*c9a0*/  @!PT LDS RZ, [RZ] ;  /* 0x00000000fffff984 */ /* 0x000fe20000000800 */
[----:B------:R-:W-:Y:S01]  /*c9b0*/  @!PT LDS RZ, [RZ] ;  /* 0x00000000fffff984 */ /* 0x000fe20000000800 */
[----:B------:R1:W-:Y:S06]  /*c9c0*/  MEMBAR.ALL.CTA ;  /* 0x0000000000007992 */ /* 0x0003ec0000008000 */
[----:B-1----:R-:W1:Y:S01]  /*c9d0*/  FENCE.VIEW.ASYNC.S ;  /* 0x00000000000073c6 */ /* 0x002e620000000000 */
[----:B------:R-:W-:-:S02]  /*c9e0*/  IMAD.IADD R3, R3, 0x1, R37 ;  /* 0x0000000103037824 */ /* 0x000fc400078e0225 */
[----:B------:R-:W-:Y:S02]  /*c9f0*/  IMAD R0, R0, UR4, RZ ;  /* 0x0000000400007c24 */ /* 0x000fe4000f8e02ff */
[----:B------:R-:W-:Y:S02]  /*ca00*/  IMAD R37, R40, R39, R36 ;  /* 0x0000002728257224 */ /* 0x000fe400078e0224 */
[C---:B------:R-:W-:Y:S02]  /*ca10*/  IMAD R39, R21.reuse, UR5, R0 ;  /* 0x0000000515277c24 */ /* 0x040fe4000f8e0200 */
[----:B------:R-:W-:Y:S01]  /*ca20*/  IMAD.WIDE.U32 R2, R21, UR4, R2 ;  /* 0x0000000415027c25 */ /* 0x000fe2000f8e0002 */
[----:B------:R-:W-:Y:S01]  /*ca30*/  SHF.R.S32.HI R0, RZ, 0x1f, R37 ;  /* 0x0000001fff007819 */ /* 0x000fe20000011425 */
[----:B------:R-:W-:Y:S02]  /*ca40*/  ULDC.64 UR4, c[0x0][0xad8] ;  /* 0x0002b60000047ab9 */ /* 0x000fe40000000a00 */
[----:B------:R-:W-:-:S02]  /*ca50*/  IMAD.IADD R3, R3, 0x1, R39 ;  /* 0x0000000103037824 */ /* 0x000fc400078e0227 */
[----:B------:R-:W-:Y:S02]  /*ca60*/  IMAD R20, R0, UR4, RZ ;  /* 0x0000000400147c24 */ /* 0x000fe4000f8e02ff */
[----:B------:R-:W-:Y:S02]  /*ca70*/  IMAD R68, R207, 0x80, R209 ;  /* 0x00000080cf447824 */ /* 0x000fe400078e02d1 */
[C---:B------:R-:W-:Y:S02]  /*ca80*/  IMAD R21, R37.reuse, UR5, R20 ;  /* 0x0000000525157c24 */ /* 0x040fe4000f8e0214 */
[----:B------:R-:W-:Y:S01]  /*ca90*/  IMAD.WIDE.U32 R2, R37, UR4, R2 ;  /* 0x0000000425027c25 */ /* 0x000fe2000f8e0002 */
[CC--:B------:R-:W-:Y:S01]  /*caa0*/  ISETP.GE.AND P2, PT, R68.reuse, R71.reuse, PT ;  /* 0x000000474400720c */ /* 0x0c0fe20003f46270 */
[----:B------:R-:W-:Y:S01]  /*cab0*/  ULDC.64 UR4, c[0x0][0xa80] ;  /* 0x0002a00000047ab9 */ /* 0x000fe20000000a00 */
[----:B------:R-:W-:Y:S01]  /*cac0*/  IADD3 R0, R68, 0x20, RZ ;  /* 0x0000002044007810 */ /* 0x000fe20007ffe0ff */
[----:B------:R-:W-:Y:S01]  /*cad0*/  IMAD.IADD R3, R3, 0x1, R21 ;  /* 0x0000000103037824 */ /* 0x000fe200078e0215 */
[----:B------:R-:W-:Y:S01]  /*cae0*/  LEA R39, P3, R2, UR4, 0x1 ;  /* 0x0000000402277c11 */ /* 0x000fe2000f8608ff */
[----:B0-----:R-:W-:Y:S01]  /*caf0*/  VIADD R38, R38, 0x36820 ;  /* 0x0003682026267836 */ /* 0x001fe20000000000 */
[----:B------:R-:W-:Y:S01]  /*cb00*/  ISETP.GE.AND P1, PT, R0, R71, PT ;  /* 0x000000470000720c */ /* 0x000fe20003f26270 */
[----:B------:R-:W-:Y:S01]  /*cb10*/  VIADD R0, R68, 0x40 ;  /* 0x0000004044007836 */ /* 0x000fe20000000000 */
[----:B------:R-:W-:-:S02]  /*cb20*/  LEA.HI.X R40, R2, UR5, R3, 0x1, P3 ;  /* 0x0000000502287c11 */ /* 0x000fc400098f0c03 */
[----:B------:R-:W-:Y:S01]  /*cb30*/  PRMT R38, RZ, 0x654, R38 ;  /* 0x00000654ff267816 */ /* 0x000fe20000000026 */
[----:B-1----:R0:W1:Y:S01]  /*cb40*/  SHFL.IDX PT, R36, R39, RZ, 0x181f ;  /* 0x00181fff27247589 */ /* 0x00206200000e0000 */
[----:B------:R-:W-:Y:S01]  /*cb50*/  ISETP.GE.AND P0, PT, R0, R71, PT ;  /* 0x000000470000720c */ /* 0x000fe20003f06270 */
[----:B------:R-:W-:Y:S01]  /*cb60*/  BSSY B1, `(.L_x_401) ;  /* 0x0000011000017945 */ /* 0x000fe20003800000 */
[----:B------:R0:W-:Y:S01]  /*cb70*/  SYNCS.ARRIVE.TRANS64.RED.A1T0 RZ, [R38+URZ], RZ ;  /* 0x000000ff26ff79a7 */ /* 0x0001e2000810043f */
[----:B------:R0:W2:Y:S02]  /*cb80*/  SHFL.IDX PT, R0, R40, RZ, 0x181f ;  /* 0x00181fff28007589 */ /* 0x0000a400000e0000 */
[----:B------:R-:W-:Y:S08]  /*cb90*/  @P2 BRA `(.L_x_402) ;  /* 0x0000000000342947 */ /* 0x000ff00003800000 */
[----:B------:R-:W-:Y:S02]  /*cba0*/  ULDC UR4, c[0x0][0xac8] ;  /* 0x0002b20000047ab9 */ /* 0x000fe40000000800 */
[----:B------:R-:W-:Y:S02]  /*cbb0*/  ISETP.GE.AND P4, PT, R18, UR4, PT ;  /* 0x0000000412007c0c */ /* 0x000fe4000bf86270 */
[----:B------:R-:W-:Y:S02]  /*cbc0*/  ISETP.GE.AND P3, PT, R19, UR4, PT ;  /* 0x0000000413007c0c */ /* 0x000fe4000bf66270 */
[----:B------:R-:W-:-:S09]  /*cbd0*/  ISETP.GE.AND P2, PT, R23, UR4, PT ;  /* 0x0000000417007c0c */ /* 0x000fd2000bf46270 */
[CC--:B-1----:R-:W-:Y:S02]  /*cbe0*/  @!P4 LEA R2, P6, R18.reuse, R36.reuse, 0x1 ;  /* 0x000000241202c211 */ /* 0x0c2fe400078c08ff */
[----:B------:R-:W-:Y:S02]  /*cbf0*/  @!P3 LEA R20, P5, R19, R36, 0x1 ;  /* 0x000000241314b211 */ /* 0x000fe400078a08ff */
[----:B--2---:R-:W-:Y:S02]  /*cc00*/  @!P4 LEA.HI.X R3, R18, R0, R219, 0x1, P6 ;  /* 0x000000001203c211 */ /* 0x004fe400030f0cdb */
[----:B------:R-:W-:Y:S02]  /*cc10*/  @!P2 LEA R36, P6, R23, R36, 0x1 ;  /* 0x000000241724a211 */ /* 0x000fe400078c08ff */
[-C--:B------:R-:W-:Y:S01]  /*cc20*/  @!P3 LEA.HI.X R21, R19, R0.reuse, R218, 0x1, P5 ;  /* 0x000000001315b211 */ /* 0x080fe200028f0cda */
[----:B-----5:R3:W-:Y:S01]  /*cc30*/  @!P4 ST.E.128 desc[UR60][R2.64], R4 ;  /* 0x000000040200c985 */ /* 0x0207e2000c101d3c */
[----:B------:R-:W-:-:S03]  /*cc40*/  @!P2 LEA.HI.X R37, R23, R0, R217, 0x1, P6 ;  /* 0x000000001725a211 */ /* 0x000fc600030f0cd9 */
[----:B------:R3:W-:Y:S04]  /*cc50*/  @!P3 ST.E.128 desc[UR60][R20.64], R52 ;  /* 0x000000341400b985 */ /* 0x0007e8000c101d3c */
[----:B------:R3:W-:Y:S02]  /*cc60*/  @!P2 ST.E.128 desc[UR60][R36.64], R64 ;  /* 0x000000402400a985 */ /* 0x0007e4000c101d3c */
.L_x_402:
[----:B------:R-:W-:Y:S05]  /*cc70*/  BSYNC B1 ;  /* 0x0000000000017941 */ /* 0x000fea0003800000 */
.L_x_401:
[----:B--2---:R2:W4:Y:S01]  /*cc80*/  SHFL.IDX PT, R0, R40, 0x1, 0x181f ;  /* 0x00381f0028007f89 */ /* 0x00452200000e0000 */
[----:B------:R-:W-:Y:S03]  /*cc90*/  BSSY B1, `(.L_x_403) ;  /* 0x0000010000017945 */ /* 0x000fe60003800000 */
[----:B---3-5:R2:W3:Y:S01]  /*cca0*/  SHFL.IDX PT, R6, R39, 0x1, 0x181f ;  /* 0x00381f0027067f89 */ /* 0x0284e200000e0000 */
[----:B------:R-:W-:Y:S05]  /*ccb0*/  @P1 BRA `(.L_x_404) ;  /* 0x0000000000341947 */ /* 0x000fea0003800000 */
[----:B------:R-:W-:Y:S02]  /*ccc0*/  ULDC UR4, c[0x0][0xac8] ;  /* 0x0002b20000047ab9 */ /* 0x000fe40000000800 */
[----:B------:R-:W-:Y:S02]  /*ccd0*/  ISETP.GE.AND P4, PT, R18, UR4, PT ;  /* 0x0000000412007c0c */ /* 0x000fe4000bf86270 */
[----:B------:R-:W-:Y:S02]  /*cce0*/  ISETP.GE.AND P5, PT, R19, UR4, PT ;  /* 0x0000000413007c0c */ /* 0x000fe4000bfa6270 */
[----:B------:R-:W-:-:S09]  /*ccf0*/  ISETP.GE.AND P6, PT, R23, UR4, PT ;  /* 0x0000000417007c0c */ /* 0x000fd2000bfc6270 */
[CC--:B---3--:R-:W-:Y:S02]  /*cd00*/  @!P4 LEA R2, P1, R18.reuse, R6.reuse, 0x1 ;  /* 0x000000061202c211 */ /* 0x0c8fe400078208ff */
[-C--:B------:R-:W-:Y:S02]  /*cd10*/  @!P5 LEA R4, P2, R19, R6.reuse, 0x1 ;  /* 0x000000061304d211 */ /* 0x080fe400078408ff */
[----:B------:R-:W-:Y:S02]  /*cd20*/  @!P6 LEA R6, P3, R23, R6, 0x1 ;  /* 0x000000061706e211 */ /* 0x000fe400078608ff */
[-C--:B----4-:R-:W-:Y:S02]  /*cd30*/  @!P4 LEA.HI.X R3, R18, R0.reuse, R219, 0x1, P1 ;  /* 0x000000001203c211 */ /* 0x090fe400008f0cdb */
[-C--:B------:R-:W-:Y:S02]  /*cd40*/  @!P5 LEA.HI.X R5, R19, R0.reuse, R218, 0x1, P2 ;  /* 0x000000001305d211 */ /* 0x080fe400010f0cda */
[----:B------:R-:W-:Y:S01]  /*cd50*/  @!P6 LEA.HI.X R7, R23, R0, R217, 0x1, P3 ;  /* 0x000000001707e211 */ /* 0x000fe200018f0cd9 */
[----:B------:R3:W-:Y:S04]  /*cd60*/  @!P4 ST.E.128 desc[UR60][R2.64], R8 ;  /* 0x000000080200c985 */ /* 0x0007e8000c101d3c */
[----:B------:R3:W-:Y:S04]  /*cd70*/  @!P5 ST.E.128 desc[UR60][R4.64], R44 ;  /* 0x0000002c0400d985 */ /* 0x0007e8000c101d3c */
[----:B------:R3:W-:Y:S02]  /*cd80*/  @!P6 ST.E.128 desc[UR60][R6.64], R60 ;  /* 0x0000003c0600e985 */ /* 0x0007e4000c101d3c */
.L_x_404:
[----:B------:R-:W-:Y:S05]  /*cd90*/  BSYNC B1 ;  /* 0x0000000000017941 */ /* 0x000fea0003800000 */
.L_x_403:
[----:B----4-:R4:W0:Y:S01]  /*cda0*/  SHFL.IDX PT, R0, R40, 0x2, 0x181f ;  /* 0x00581f0028007f89 */ /* 0x01082200000e0000 */
[----:B------:R-:W-:Y:S03]  /*cdb0*/  BSSY B1, `(.L_x_405) ;  /* 0x0000010000017945 */ /* 0x000fe60003800000 */
[----:B---3--:R4:W3:Y:S01]  /*cdc0*/  SHFL.IDX PT, R6, R39, 0x2, 0x181f ;  /* 0x00581f0027067f89 */ /* 0x0088e200000e0000 */
        /* <DEDUP_REMOVED lines=8> */
[-C--:B0-----:R-:W-:Y:S02]  /*ce50*/  @!P3 LEA.HI.X R3, R18, R0.reuse, R219, 0x1, P0 ;  /* 0x000000001203b211 */ /* 0x081fe400000f0cdb */
[-C--:B------:R-:W-:Y:S02]  /*ce60*/  @!P4 LEA.HI.X R5, R19, R0.reuse, R218, 0x1, P1 ;  /* 0x000000001305c211 */ /* 0x080fe400008f0cda */
[----:B------:R-:W-:Y:S01]  /*ce70*/  @!P5 LEA.HI.X R7, R23, R0, R217, 0x1, P2 ;  /* 0x000000001707d211 */ /* 0x000fe200010f0cd9 */
[----:B------:R0:W-:Y:S04]  /*ce80*/  @!P3 ST.E.128 desc[UR60][R2.64], R12 ;  /* 0x0000000c0200b985 */ /* 0x0001e8000c101d3c */
[----:B------:R0:W-:Y:S04]  /*ce90*/  @!P4 ST.E.128 desc[UR60][R4.64], R28 ;  /* 0x0000001c0400c985 */ /* 0x0001e8000c101d3c */
[----:B------:R0:W-:Y:S02]  /*cea0*/  @!P5 ST.E.128 desc[UR60][R6.64], R56 ;  /* 0x000000380600d985 */ /* 0x0001e4000c101d3c */
.L_x_406:
[----:B------:R-:W-:Y:S05]  /*ceb0*/  BSYNC B1 ;  /* 0x0000000000017941 */ /* 0x000fea0003800000 */
.L_x_405:
[----:B0-----:R-:W-:Y:S01]  /*cec0*/  VIADD R0, R68, 0x60 ;  /* 0x0000006044007836 */ /* 0x001fe20000000000 */
[----:B--2-4-:R-:W0:Y:S04]  /*ced0*/  SHFL.IDX PT, R40, R40, 0x3, 0x181f ;  /* 0x00781f0028287f89 */ /* 0x014e2800000e0000 */
[----:B------:R-:W-:Y:S01]  /*cee0*/  ISETP.GE.AND P0, PT, R0, R71, PT ;  /* 0x000000470000720c */ /* 0x000fe20003f06270 */
[----:B---3--:R2:W3:-:S12]  /*cef0*/  SHFL.IDX PT, R6, R39, 0x3, 0x181f ;  /* 0x00781f0027067f89 */ /* 0x0084d800000e0000 */
[----:B--2---:R-:W-:Y:S05]  /*cf00*/  @P0 BRA `(.L_x_407) ;  /* 0x0000000c002c0947 */ /* 0x004fea0003800000 */
[----:B------:R-:W-:Y:S02]  /*cf10*/  ULDC UR4, c[0x0][0xac8] ;  /* 0x0002b20000047ab9 */ /* 0x000fe40000000800 */
[----:B------:R-:W-:Y:S02]  /*cf20*/  ISETP.GE.AND P2, PT, R18, UR4, PT ;  /* 0x0000000412007c0c */ /* 0x000fe4000bf46270 */
[----:B------:R-:W-:-:S11]  /*cf30*/  ISETP.GE.AND P3, PT, R19, UR4, PT ;  /* 0x0000000413007c0c */ /* 0x000fd6000bf66270 */
[CC--:B---3--:R-:W-:Y:S02]  /*cf40*/  @!P2 LEA R2, P0, R18.reuse, R6.reuse, 0x1 ;  /* 0x000000061202a211 */ /* 0x0c8fe400078008ff */
[C---:B------:R-:W-:Y:S02]  /*cf50*/  @!P3 LEA R4, P1, R19.reuse, R6, 0x1 ;  /* 0x000000061304b211 */ /* 0x040fe400078208ff */
[-C--:B0-----:R-:W-:Y:S02]  /*cf60*/  @!P2 LEA.HI.X R3, R18, R40.reuse, R219, 0x1, P0 ;  /* 0x000000281203a211 */ /* 0x081fe400000f0cdb */
[----:B------:R-:W-:Y:S02]  /*cf70*/  @!P3 LEA.HI.X R5, R19, R40, R218, 0x1, P1 ;  /* 0x000000281305b211 */ /* 0x000fe400008f0cda */
[----:B------:R-:W-:Y:S01]  /*cf80*/  ISETP.GE.AND P0, PT, R23, UR4, PT ;  /* 0x0000000417007c0c */ /* 0x000fe2000bf06270 */
[----:B------:R2:W-:Y:S04]  /*cf90*/  @!P2 ST.E.128 desc[UR60][R2.64], R24 ;  /* 0x000000180200a985 */ /* 0x0005e8000c101d3c */
[----:B------:R2:W-:Y:S08]  /*cfa0*/  @!P3 ST.E.128 desc[UR60][R4.64], R32 ;  /* 0x000000200400b985 */ /* 0x0005f0000c101d3c */
[----:B------:R-:W-:Y:S05]  /*cfb0*/  @P0 BRA `(.L_x_407) ;  /* 0x0000000c00000947 */ /* 0x000fea0003800000 */
[----:B--2---:R-:W-:-:S04]  /*cfc0*/  LEA R2, P0, R23, R6, 0x1 ;  /* 0x0000000617027211 */ /* 0x004fc800078008ff */
[----:B------:R-:W-:-:S05]  /*cfd0*/  LEA.HI.X R3, R23, R40, R217, 0x1, P0 ;  /* 0x0000002817037211 */ /* 0x000fca00000f0cd9 */
[----:B------:R4:W-:Y:S01]  /*cfe0*/  ST.E.128 desc[UR60][R2.64], R48 ;  /* 0x0000003002007985 */ /* 0x0009e2000c101d3c */
[----:B------:R-:W-:Y:S05]  /*cff0*/  BRA `(.L_x_407) ;  /* 0x0000000800f07947 */ /* 0x000fea0003800000 */
.L_x_399:
[----:B------:R-:W2:Y:S01]  /*d000*/  LDC.64 R4, c[0x0][0xc00] ;  /* 0x00030000ff047b82 */ /* 0x000ea20000000a00 */
[----:B------:R-:W-:Y:S01]  /*d010*/  ULDC.64 UR4, c[0x0][0xc08] ;  /* 0x0003020000047ab9 */ /* 0x000fe20000000a00 */
[----:B------:R-:W-:-:S06]  /*d020*/  IMAD.MOV.U32 R6, RZ, RZ, RZ ;  /* 0x000000ffff067224 */ /* 0x000fcc00078e00ff */
[----:B------:R-:W3:Y:S01]  /*d030*/  LDC.64 R2, c[0x0][0xc00] ;  /* 0x00030000ff027b82 */ /* 0x000ee20000000a00 */
[----:B------:R-:W-:-:S04]  /*d040*/  ISETP.NE.U32.AND P1, PT, RZ, UR4, PT ;  /* 0x00000004ff007c0c */ /* 0x000fc8000bf25070 */
[----:B------:R-:W-:-:S03]  /*d050*/  ISETP.NE.AND.EX P1, PT, RZ, UR5, PT, P1 ;  /* 0x00000005ff007c0c */ /* 0x000fc6000bf25310 */
[----:B------:R-:W4:Y:S01]  /*d060*/  LDC R25, c[0x0][0xbe8] ;  /* 0x0002fa00ff197b82 */ /* 0x000f220000000800 */
[----:B--2---:R-:W-:-:S04]  /*d070*/  ISETP.NE.U32.AND P0, PT, R4, RZ, PT ;  /* 0x000000ff0400720c */ /* 0x004fc80003f05070 */
[----:B------:R-:W-:Y:S01]  /*d080*/  ISETP.NE.AND.EX P0, PT, R5, RZ, PT, P0 ;  /* 0x000000ff0500720c */ /* 0x000fe20003f05300 */
[----:B---3--:R-:W-:-:S04]  /*d090*/  IMAD.WIDE R4, R204, 0x4, R2 ;  /* 0x00000004cc047825 */ /* 0x008fc800078e0202 */
[----:B------:R-:W2:Y:S01]  /*d0a0*/  @P1 LDC.64 R2, c[0x0][0xc08] ;  /* 0x00030200ff021b82 */ /* 0x000ea20000000a00 */
[----:B------:R-:W-:Y:S02]  /*d0b0*/  ULDC UR4, c[0x0][0xa88] ;  /* 0x0002a20000047ab9 */ /* 0x000fe40000000800 */
[----:B------:R-:W-:-:S05]  /*d0c0*/  IMAD.U32 R0, RZ, RZ, UR4 ;  /* 0x00000004ff007e24 */ /* 0x000fca000f8e00ff */
[----:B------:R3:W5:Y:S01]  /*d0d0*/  @P0 LDG.E R6, desc[UR60][R4.64] ;  /* 0x0000003c04060981 */ /* 0x000762000c1e1900 */
[----:B--2---:R-:W-:-:S05]  /*d0e0*/  @P1 IMAD.WIDE R2, R204, 0x4, R2 ;  /* 0x00000004cc021825 */ /* 0x004fca00078e0202 */
[----:B------:R3:W5:Y:S01]  /*d0f0*/  @P1 LDG.E R0, desc[UR60][R2.64] ;  /* 0x0000003c02001981 */ /* 0x000762000c1e1900 */
[----:B----4-:R-:W-:Y:S02]  /*d100*/  ISETP.NE.AND P2, PT, R25, 0x1, PT ;  /* 0x000000011900780c */ /* 0x010fe40003f45270 */
[----:B------:R-:W-:-:S11]  /*d110*/  ISETP.GE.AND P3, PT, R220, 0x80, PT ;  /* 0x00000080dc00780c */ /* 0x000fd60003f66270 */
[----:B------:R-:W2:Y:S08]  /*d120*/  @P2 LDC R12, c[0x0][0xbec] ;  /* 0x0002fb00ff0c2b82 */ /* 0x000eb00000000800 */
[----:B------:R-:W4:Y:S01]  /*d130*/  @P2 LDC R27, c[0x0][0xbf0] ;  /* 0x0002fc00ff1b2b82 */ /* 0x000f220000000800 */
[----:B---3--:R-:W-:Y:S05]  /*d140*/  @P1 BRA `(.L_x_408) ;  /* 0x0000000000101947 */ /* 0x008fea0003800000 */
[----:B------:R-:W-:Y:S05]  /*d150*/  @!P0 BRA `(.L_x_408) ;  /* 0x00000000000c8947 */ /* 0x000fea0003800000 */
[----:B------:R-:W3:Y:S04]  /*d160*/  LDG.E R3, desc[UR60][R4.64] ;  /* 0x0000003c04037981 */ /* 0x000ee8000c1e1900 */
[----:B-----5:R-:W3:Y:S02]  /*d170*/  LDG.E R0, desc[UR60][R4.64+0x4] ;  /* 0x0000043c04007981 */ /* 0x020ee4000c1e1900 */
[----:B---3--:R-:W-:-:S07]  /*d180*/  IMAD.IADD R0, R0, 0x1, -R3 ;  /* 0x0000000100007824 */ /* 0x008fce00078e0a03 */
.L_x_408:
[----:B------:R-:W-:Y:S01]  /*d190*/  BSSY B1, `(.L_x_409) ;  /* 0x000002e000017945 */ /* 0x000fe20003800000 */
[----:B------:R-:W-:Y:S02]  /*d1a0*/  SHF.R.S32.HI R10, RZ, 0x1f, R206 ;  /* 0x0000001fff0a7819 */ /* 0x000fe400000114ce */
[----:B------:R-:W-:Y:S02]  /*d1b0*/  SEL R13, R204, RZ, !P0 ;  /* 0x000000ffcc0d7207 */ /* 0x000fe40004000000 */
[----:B------:R-:W-:Y:S02]  /*d1c0*/  SEL R208, R208, RZ, !P0 ;  /* 0x000000ffd0d07207 */ /* 0x000fe40004000000 */
[----:B-----5:R-:W-:Y:S01]  /*d1d0*/  SHF.R.S32.HI R11, RZ, 0x1f, R6 ;  /* 0x0000001fff0b7819 */ /* 0x020fe20000011406 */
[----:B------:R-:W-:Y:S06]  /*d1e0*/  @P3 BRA `(.L_x_410) ;  /* 0x0000000000a03947 */ /* 0x000fec0003800000 */
[----:B------:R-:W3:Y:S01]  /*d1f0*/  S2R R2, SR_TID.X ;  /* 0x0000000000027919 */ /* 0x000ee20000002100 */
[----:B------:R-:W5:Y:S02]  /*d200*/  LDC R9, c[0x0][0xbe8] ;  /* 0x0002fa00ff097b82 */ /* 0x000f640000000800 */
[----:B-----5:R-:W-:Y:S02]  /*d210*/  IMAD R3, R0, R9, RZ ;  /* 0x0000000900037224 */ /* 0x020fe400078e02ff */
[----:B---3--:R-:W-:-:S04]  /*d220*/  IMAD R2, R207, 0x80, R2 ;  /* 0x00000080cf027824 */ /* 0x008fc800078e0202 */
[----:B------:R-:W-:-:S05]  /*d230*/  VIADD R8, R2, 0xffffff80 ;  /* 0xffffff8002087836 */ /* 0x000fca0000000000 */
[----:B------:R-:W-:-:S13]  /*d240*/  ISETP.GE.AND P0, PT, R8, R3, PT ;  /* 0x000000030800720c */ /* 0x000fda0003f06270 */
[----:B------:R-:W-:Y:S05]  /*d250*/  @P0 BRA `(.L_x_410) ;  /* 0x0000000000840947 */ /* 0x000fea0003800000 */
[----:B------:R-:W-:Y:S01]  /*d260*/  ISETP.NE.AND P0, PT, R9, 0x1, PT ;  /* 0x000000010900780c */ /* 0x000fe20003f05270 */
[----:B------:R-:W-:Y:S01]  /*d270*/  ULDC.64 UR4, c[0x0][0xb90] ;  /* 0x0002e40000047ab9 */ /* 0x000fe20000000a00 */
[----:B------:R-:W-:Y:S01]  /*d280*/  MOV R2, R6 ;  /* 0x0000000600027202 */ /* 0x000fe20000000f00 */
[----:B------:R-:W-:Y:S02]  /*d290*/  IMAD R7, R10, UR4, RZ ;  /* 0x000000040a077c24 */ /* 0x000fe4000f8e02ff */
[----:B------:R-:W-:Y:S02]  /*d2a0*/  IMAD.MOV.U32 R3, RZ, RZ, R11 ;  /* 0x000000ffff037224 */ /* 0x000fe400078e000b */
[----:B------:R-:W-:Y:S02]  /*d2b0*/  IMAD.MOV.U32 R5, RZ, RZ, R8 ;  /* 0x000000ffff057224 */ /* 0x000fe400078e0008 */
[----:B------:R-:W-:-:S04]  /*d2c0*/  IMAD.WIDE.U32 R2, R206, UR4, R2 ;  /* 0x00000004ce027c25 */ /* 0x000fc8000f8e0002 */
[----:B------:R-:W3:Y:S01]  /*d2d0*/  @P0 LDC R15, c[0x0][0xbec] ;  /* 0x0002fb00ff0f0b82 */ /* 0x000ee20000000800 */
[----:B------:R-:W-:Y:S01]  /*d2e0*/  IMAD R7, R206, UR5, R7 ;  /* 0x00000005ce077c24 */ /* 0x000fe2000f8e0207 */
[----:B------:R-:W-:-:S03]  /*d2f0*/  ULDC.64 UR4, c[0x0][0xb98] ;  /* 0x0002e60000047ab9 */ /* 0x000fc60000000a00 */
[----:B------:R-:W-:-:S03]  /*d300*/  IMAD.IADD R3, R3, 0x1, R7 ;  /* 0x0000000103037824 */ /* 0x000fc600078e0207 */
[----:B------:R-:W5:Y:S01]  /*d310*/  @P0 LDC R21, c[0x0][0xbf0] ;  /* 0x0002fc00ff150b82 */ /* 0x000f620000000800 */
[----:B------:R-:W-:-:S04]  /*d320*/  IMAD.WIDE.U32 R2, R13, UR4, R2 ;  /* 0x000000040d027c25 */ /* 0x000fc8000f8e0002 */
[----:B---3--:R-:W-:-:S05]  /*d330*/  @P0 IMAD.HI.U32 R4, R8, R15, RZ ;  /* 0x0000000f08040227 */ /* 0x008fca00078e00ff */
[----:B-----5:R-:W-:Y:S01]  /*d340*/  @P0 SHF.R.U32.HI R5, RZ, R21, R4 ;  /* 0x00000015ff050219 */ /* 0x020fe20000011604 */
[----:B------:R-:W-:-:S03]  /*d350*/  IMAD R4, R208, UR4, RZ ;  /* 0x00000004d0047c24 */ /* 0x000fc6000f8e02ff */
[----:B------:R-:W-:Y:S01]  /*d360*/  IADD3 R2, P0, R5, R2, RZ ;  /* 0x0000000205027210 */ /* 0x000fe20007f1e0ff */
[----:B------:R-:W-:-:S04]  /*d370*/  IMAD.MOV R7, RZ, RZ, -R5 ;  /* 0x000000ffff077224 */ /* 0x000fc800078e0a05 */
[----:B------:R-:W-:Y:S01]  /*d380*/  IMAD R7, R9, R7, R8 ;  /* 0x0000000709077224 */ /* 0x000fe200078e0208 */
[----:B------:R-:W-:Y:S01]  /*d390*/  SHF.R.S32.HI R9, RZ, 0x1f, R5 ;  /* 0x0000001fff097819 */ /* 0x000fe20000011405 */
[----:B------:R-:W-:Y:S01]  /*d3a0*/  IMAD R8, R13, UR5, R4 ;  /* 0x000000050d087c24 */ /* 0x000fe2000f8e0204 */
[----:B------:R-:W-:Y:S02]  /*d3b0*/  ULDC.64 UR4, c[0x0][0xb88] ;  /* 0x0002e20000047ab9 */ /* 0x000fe40000000a00 */
[----:B------:R-:W-:Y:S02]  /*d3c0*/  SHF.R.S32.HI R4, RZ, 0x1f, R7 ;  /* 0x0000001fff047819 */ /* 0x000fe40000011407 */
[----:B------:R-:W-:-:S03]  /*d3d0*/  IADD3.X R3, R9, R3, R8, P0, !PT ;  /* 0x0000000309037210 */ /* 0x000fc600007fe408 */
[----:B------:R-:W-:Y:S02]  /*d3e0*/  IMAD R4, R4, UR4, RZ ;  /* 0x0000000404047c24 */ /* 0x000fe4000f8e02ff */
[----:B------:R-:W-:-:S04]  /*d3f0*/  IMAD.WIDE.U32 R2, R7, UR4, R2 ;  /* 0x0000000407027c25 */ /* 0x000fc8000f8e0002 */
[----:B------:R-:W-:Y:S01]  /*d400*/  IMAD R5, R7, UR5, R4 ;  /* 0x0000000507057c24 */ /* 0x000fe2000f8e0204 */
[----:B------:R-:W-:Y:S02]  /*d410*/  ULDC.64 UR4, c[0x0][0xb50] ;  /* 0x0002d40000047ab9 */ /* 0x000fe40000000a00 */
[----:B------:R-:W-:Y:S01]  /*d420*/  LEA R4, P0, R2, UR4, 0x2 ;  /* 0x0000000402047c11 */ /* 0x000fe2000f8010ff */
[----:B------:R-:W-:-:S05]  /*d430*/  IMAD.IADD R3, R3, 0x1, R5 ;  /* 0x0000000103037824 */ /* 0x000fca00078e0205 */
[----:B------:R-:W-:Y:S01]  /*d440*/  LEA.HI.X R5, R2, UR5, R3, 0x2, P0 ;  /* 0x0000000502057c11 */ /* 0x000fe200080f1403 */
[----:B------:R-:W-:-:S05]  /*d450*/  IMAD.MOV.U32 R3, RZ, RZ, -0x800000 ;  /* 0xff800000ff037424 */ /* 0x000fca00078e00ff */
[----:B------:R3:W-:Y:S02]  /*d460*/  STG.E desc[UR60][R4.64], R3 ;  /* 0x0000000304007986 */ /* 0x0007e4000c10193c */
.L_x_410:
[----:B------:R-:W-:Y:S05]  /*d470*/  BSYNC B1 ;  /* 0x0000000000017941 */ /* 0x000fea0003800000 */
.L_x_409:
[----:B------:R-:W-:Y:S01]  /*d480*/  ULDC.64 UR4, c[0x0][0xaa0] ;  /* 0x0002a80000047ab9 */ /* 0x000fe20000000a00 */
[----:B---3--:R-:W-:Y:S01]  /*d490*/  IMAD R4, R205, 0x20, R209 ;  /* 0x00000020cd047824 */ /* 0x008fe200078e02d1 */
[----:B------:R-:W-:Y:S01]  /*d4a0*/  BSSY B1, `(.L_x_411) ;  /* 0x000003b000017945 */ /* 0x000fe20003800000 */
[----:B------:R-:W-:Y:S02]  /*d4b0*/  IMAD R3, R11, UR4, RZ ;  /* 0x000000040b037c24 */ /* 0x000fe4000f8e02ff */
[----:B------:R-:W-:Y:S02]  /*d4c0*/  IMAD R9, R207, 0x80, R4 ;  /* 0x00000080cf097824 */ /* 0x000fe400078e0204 */
[C---:B------:R-:W-:Y:S02]  /*d4d0*/  IMAD R5, R6.reuse, UR5, R3 ;  /* 0x0000000506057c24 */ /* 0x040fe4000f8e0203 */
[----:B------:R-:W-:Y:S01]  /*d4e0*/  IMAD.WIDE.U32 R2, R6, UR4, RZ ;  /* 0x0000000406027c25 */ /* 0x000fe2000f8e00ff */
[----:B------:R-:W-:-:S03]  /*d4f0*/  ULDC.64 UR4, c[0x0][0xae8] ;  /* 0x0002ba0000047ab9 */ /* 0x000fc60000000a00 */
[----:B------:R-:W-:Y:S02]  /*d500*/  IMAD.IADD R3, R3, 0x1, R5 ;  /* 0x0000000103037824 */ /* 0x000fe400078e0205 */
[----:B------:R-:W-:Y:S02]  /*d510*/  IMAD R7, R10, UR4, RZ ;  /* 0x000000040a077c24 */ /* 0x000fe4000f8e02ff */
[----:B--2---:R-:W-:-:S04]  /*d520*/  @P2 IMAD.HI.U32 R4, R9, R12, RZ ;  /* 0x0000000c09042227 */ /* 0x004fc800078e00ff */
[C---:B------:R-:W-:Y:S02]  /*d530*/  IMAD R7, R206.reuse, UR5, R7 ;  /* 0x00000005ce077c24 */ /* 0x040fe4000f8e0207 */
[----:B------:R-:W-:Y:S01]  /*d540*/  IMAD.WIDE.U32 R2, R206, UR4, R2 ;  /* 0x00000004ce027c25 */ /* 0x000fe2000f8e0002 */
[----:B------:R-:W-:-:S03]  /*d550*/  ULDC.64 UR4, c[0x0][0xaf0] ;  /* 0x0002bc0000047ab9 */ /* 0x000fc60000000a00 */
[----:B------:R-:W-:Y:S01]  /*d560*/  IMAD.MOV.U32 R5, RZ, RZ, R9 ;  /* 0x000000ffff057224 */ /* 0x000fe200078e0009 */
[----:B----4-:R-:W-:Y:S01]  /*d570*/  @P2 SHF.R.U32.HI R5, RZ, R27, R4 ;  /* 0x0000001bff052219 */ /* 0x010fe20000011604 */
[----:B------:R-:W-:Y:S02]  /*d580*/  IMAD R6, R208, UR4, RZ ;  /* 0x00000004d0067c24 */ /* 0x000fe4000f8e02ff */
[----:B------:R-:W-:Y:S01]  /*d590*/  IMAD.IADD R3, R3, 0x1, R7 ;  /* 0x0000000103037824 */ /* 0x000fe200078e0207 */
[----:B------:R-:W-:Y:S01]  /*d5a0*/  SHF.R.S32.HI R4, RZ, 0x1f, R5 ;  /* 0x0000001fff047819 */ /* 0x000fe20000011405 */
[----:B------:R-:W-:Y:S01]  /*d5b0*/  IMAD R7, R13, UR5, R6 ;  /* 0x000000050d077c24 */ /* 0x000fe2000f8e0206 */
[----:B------:R-:W-:Y:S01]  /*d5c0*/  IADD3 R6, -R5, RZ, RZ ;  /* 0x000000ff05067210 */ /* 0x000fe20007ffe1ff */
[----:B------:R-:W-:Y:S01]  /*d5d0*/  IMAD.WIDE.U32 R2, R13, UR4, R2 ;  /* 0x000000040d027c25 */ /* 0x000fe2000f8e0002 */
[----:B------:R-:W-:-:S03]  /*d5e0*/  ULDC.64 UR4, c[0x0][0xae0] ;  /* 0x0002b80000047ab9 */ /* 0x000fc60000000a00 */
[----:B------:R-:W-:Y:S02]  /*d5f0*/  IMAD.IADD R3, R3, 0x1, R7 ;  /* 0x0000000103037824 */ /* 0x000fe400078e0207 */
[----:B------:R-:W-:Y:S02]  /*d600*/  IMAD R4, R4, UR4, RZ ;  /* 0x0000000404047c24 */ /* 0x000fe4000f8e02ff */
[----:B------:R-:W-:Y:S02]  /*d610*/  IMAD R7, R25, R6, R9 ;  /* 0x0000000619077224 */ /* 0x000fe400078e0209 */
[C---:B------:R-:W-:Y:S02]  /*d620*/  IMAD R9, R5.reuse, UR5, R4 ;  /* 0x0000000505097c24 */ /* 0x040fe4000f8e0204 */
[----:B------:R-:W-:Y:S01]  /*d630*/  IMAD.WIDE.U32 R2, R5, UR4, R2 ;  /* 0x0000000405027c25 */ /* 0x000fe2000f8e0002 */
[----:B------:R-:W-:Y:S01]  /*d640*/  SHF.R.S32.HI R4, RZ, 0x1f, R7 ;  /* 0x0000001fff047819 */ /* 0x000fe20000011407 */
[----:B------:R-:W-:-:S02]  /*d650*/  ULDC.64 UR4, c[0x0][0xad8] ;  /* 0x0002b60000047ab9 */ /* 0x000fc40000000a00 */
[----:B------:R-:W-:Y:S02]  /*d660*/  IMAD.IADD R3, R3, 0x1, R9 ;  /* 0x0000000103037824 */ /* 0x000fe400078e0209 */
[----:B------:R-:W-:Y:S02]  /*d670*/  IMAD R4, R4, UR4, RZ ;  /* 0x0000000404047c24 */ /* 0x000fe4000f8e02ff */
[----:B------:R-:W-:Y:S02]  /*d680*/  IMAD R8, R207, 0x80, R209 ;  /* 0x00000080cf087824 */ /* 0x000fe400078e02d1 */
[----:B------:R-:W-:Y:S02]  /*d690*/  IMAD R25, R0, R25, RZ ;  /* 0x0000001900197224 */ /* 0x000fe400078e02ff */
[C---:B------:R-:W-:Y:S02]  /*d6a0*/  IMAD R5, R7.reuse, UR5, R4 ;  /* 0x0000000507057c24 */ /* 0x040fe4000f8e0204 */
[----:B------:R-:W-:Y:S01]  /*d6b0*/  IMAD.WIDE.U32 R2, R7, UR4, R2 ;  /* 0x0000000407027c25 */ /* 0x000fe2000f8e0002 */
[----:B------:R-:W-:Y:S01]  /*d6c0*/  ISETP.GE.AND P2, PT, R8, R25, PT ;  /* 0x000000190800720c */ /* 0x000fe20003f46270 */
[----:B------:R-:W-:-:S02]  /*d6d0*/  ULDC.64 UR4, c[0x0][0xa80] ;  /* 0x0002a00000047ab9 */ /* 0x000fc40000000a00 */
[----:B------:R-:W-:Y:S01]  /*d6e0*/  VIADD R0, R8, 0x20 ;  /* 0x0000002008007836 */ /* 0x000fe20000000000 */
[----:B------:R-:W-:Y:S01]  /*d6f0*/  LEA R4, P3, R2, UR4, 0x1 ;  /* 0x0000000402047c11 */ /* 0x000fe2000f8608ff */
[----:B------:R-:W-:-:S03]  /*d700*/  IMAD.IADD R3, R3, 0x1, R5 ;  /* 0x0000000103037824 */ /* 0x000fc600078e0205 */
[-C--:B------:R-:W-:Y:S01]  /*d710*/  ISETP.GE.AND P1, PT, R0, R25.reuse, PT ;  /* 0x000000190000720c */ /* 0x080fe20003f26270 */
[----:B------:R-:W-:Y:S01]  /*d720*/  VIADD R0, R8, 0x40 ;  /* 0x0000004008007836 */ /* 0x000fe20000000000 */
[----:B------:R-:W-:Y:S02]  /*d730*/  LEA.HI.X R5, R2, UR5, R3, 0x1, P3 ;  /* 0x0000000502057c11 */ /* 0x000fe400098f0c03 */
[----:B------:R2:W3:Y:S02]  /*d740*/  SHFL.IDX PT, R2, R4, RZ, 0x181f ;  /* 0x00181fff04027589 */ /* 0x0004e400000e0000 */
[----:B------:R-:W-:Y:S02]  /*d750*/  ISETP.GE.AND P0, PT, R0, R25, PT ;  /* 0x000000190000720c */ /* 0x000fe40003f06270 */
[----:B------:R2:W4:Y:S01]  /*d760*/  SHFL.IDX PT, R0, R5, RZ, 0x181f ;  /* 0x00181fff05007589 */ /* 0x00052200000e0000 */
[----:B------:R-:W-:Y:S10]  /*d770*/  @P2 BRA `(.L_x_412) ;  /* 0x0000000000342947 */ /* 0x000ff40003800000 */
[----:B------:R-:W-:Y:S02]  /*d780*/  ULDC UR4, c[0x0][0xac8] ;  /* 0x0002b20000047ab9 */ /* 0x000fe40000000800 */
[----:B------:R-:W-:Y:S02]  /*d790*/  ISETP.GE.AND P4, PT, R18, UR4, PT ;  /* 0x0000000412007c0c */ /* 0x000fe4000bf86270 */
[----:B------:R-:W-:Y:S02]  /*d7a0*/  ISETP.GE.AND P3, PT, R19, UR4, PT ;  /* 0x0000000413007c0c */ /* 0x000fe4000bf66270 */
[----:B------:R-:W-:-:S09]  /*d7b0*/  ISETP.GE.AND P2, PT, R23, UR4, PT ;  /* 0x0000000417007c0c */ /* 0x000fd2000bf46270 */
[CC--:B---3--:R-:W-:Y:S02]  /*d7c0*/  @!P4 LEA R6, P6, R18.reuse, R2.reuse, 0x1 ;  /* 0x000000021206c211 */ /* 0x0c8fe400078c08ff */
[----:B------:R-:W-:Y:S02]  /*d7d0*/  @!P3 LEA R10, P5, R19, R2, 0x1 ;  /* 0x00000002130ab211 */ /* 0x000fe400078a08ff */
[----:B----4-:R-:W-:Y:S02]  /*d7e0*/  @!P4 LEA.HI.X R7, R18, R0, R219, 0x1, P6 ;  /* 0x000000001207c211 */ /* 0x010fe400030f0cdb */
[----:B------:R-:W-:Y:S02]  /*d7f0*/  @!P2 LEA R2, P6, R23, R2, 0x1 ;  /* 0x000000021702a211 */ /* 0x000fe400078c08ff */
[-C--:B------:R-:W-:Y:S01]  /*d800*/  @!P3 LEA.HI.X R11, R19, R0.reuse, R218, 0x1, P5 ;  /* 0x00000000130bb211 */ /* 0x080fe200028f0cda */
[----:B------:R3:W-:Y:S01]  /*d810*/  @!P4 ST.E.128 desc[UR60][R6.64], RZ ;  /* 0x000000ff0600c985 */ /* 0x0007e2000c101d3c */
[----:B------:R-:W-:-:S03]  /*d820*/  @!P2 LEA.HI.X R3, R23, R0, R217, 0x1, P6 ;  /* 0x000000001703a211 */ /* 0x000fc600030f0cd9 */
[----:B------:R3:W-:Y:S04]  /*d830*/  @!P3 ST.E.128 desc[UR60][R10.64], RZ ;  /* 0x000000ff0a00b985 */ /* 0x0007e8000c101d3c */
[----:B------:R3:W-:Y:S02]  /*d840*/  @!P2 ST.E.128 desc[UR60][R2.64], RZ ;  /* 0x000000ff0200a985 */ /* 0x0007e4000c101d3c */
.L_x_412:
[----:B------:R-:W-:Y:S05]  /*d850*/  BSYNC B1 ;  /* 0x0000000000017941 */ /* 0x000fea0003800000 */
.L_x_411:
        /* <DEDUP_REMOVED lines=14> */
[----:B------:R0:W-:Y:S04]  /*d940*/  @!P4 ST.E.128 desc[UR60][R6.64], RZ ;  /* 0x000000ff0600c985 */ /* 0x0001e8000c101d3c */
[----:B------:R0:W-:Y:S04]  /*d950*/  @!P5 ST.E.128 desc[UR60][R10.64], RZ ;  /* 0x000000ff0a00d985 */ /* 0x0001e8000c101d3c */
[----:B------:R0:W-:Y:S02]  /*d960*/  @!P6 ST.E.128 desc[UR60][R2.64], RZ ;  /* 0x000000ff0200e985 */ /* 0x0001e4000c101d3c */
.L_x_414:
[----:B------:R-:W-:Y:S05]  /*d970*/  BSYNC B1 ;  /* 0x0000000000017941 */ /* 0x000fea0003800000 */
.L_x_413:
[----:B0-----:R0:W0:Y:S01]  /*d980*/  SHFL.IDX PT, R0, R5, 0x2, 0x181f ;  /* 0x00581f0005007f89 */ /* 0x00102200000e0000 */
[----:B------:R-:W-:Y:S03]  /*d990*/  BSSY B1, `(.L_x_415) ;  /* 0x0000010000017945 */ /* 0x000fe60003800000 */
[----:B---3--:R3:W0:Y:S01]  /*d9a0*/  SHFL.IDX PT, R2, R4, 0x2, 0x181f ;  /* 0x00581f0004027f89 */ /* 0x00862200000e0000 */
[----:B------:R-:W-:Y:S05]  /*d9b0*/  @P0 BRA `(.L_x_416) ;  /* 0x0000000000340947 */ /* 0x000fea0003800000 */
[----:B------:R-:W-:Y:S02]  /*d9c0*/  ULDC UR4, c[0x0][0xac8] ;  /* 0x0002b20000047ab9 */ /* 0x000fe40000000800 */
[----:B------:R-:W-:Y:S02]  /*d9d0*/  ISETP.GE.AND P3, PT, R18, UR4, PT ;  /* 0x0000000412007c0c */ /* 0x000fe4000bf66270 */
[----:B------:R-:W-:Y:S02]  /*d9e0*/  ISETP.GE.AND P4, PT, R19, UR4, PT ;  /* 0x0000000413007c0c */ /* 0x000fe4000bf86270 */
[----:B------:R-:W-:-:S09]  /*d9f0*/  ISETP.GE.AND P5, PT, R23, UR4, PT ;  /* 0x0000000417007c0c */ /* 0x000fd2000bfa6270 */
[CC--:B0-----:R-:W-:Y:S02]  /*da00*/  @!P3 LEA R6, P0, R18.reuse, R2.reuse, 0x1 ;  /* 0x000000021206b211 */ /* 0x0c1fe400078008ff */
[-C--:B------:R-:W-:Y:S02]  /*da10*/  @!P4 LEA R10, P1, R19, R2.reuse, 0x1 ;  /* 0x00000002130ac211 */ /* 0x080fe400078208ff */
[----:B------:R-:W-:Y:S02]  /*da20*/  @!P5 LEA R2, P2, R23, R2, 0x1 ;  /* 0x000000021702d211 */ /* 0x000fe400078408ff */
[-C--:B------:R-:W-:Y:S02]  /*da30*/  @!P3 LEA.HI.X R7, R18, R0.reuse, R219, 0x1, P0 ;  /* 0x000000001207b211 */ /* 0x080fe400000f0cdb */
[-C--:B------:R-:W-:Y:S02]  /*da40*/  @!P4 LEA.HI.X R11, R19, R0.reuse, R218, 0x1, P1 ;  /* 0x00000000130bc211 */ /* 0x080fe400008f0cda */
[----:B------:R-:W-:Y:S01]  /*da50*/  @!P5 LEA.HI.X R3, R23, R0, R217, 0x1, P2 ;  /* 0x000000001703d211 */ /* 0x000fe200010f0cd9 */
[----:B------:R0:W-:Y:S04]  /*da60*/  @!P3 ST.E.128 desc[UR60][R6.64], RZ ;  /* 0x000000ff0600b985 */ /* 0x0001e8000c101d3c */
[----:B------:R0:W-:Y:S04]  /*da70*/  @!P4 ST.E.128 desc[UR60][R10.64], RZ ;  /* 0x000000ff0a00c985 */ /* 0x0001e8000c101d3c */
[----:B------:R0:W-:Y:S02]  /*da80*/  @!P5 ST.E.128 desc[UR60][R2.64], RZ ;  /* 0x000000ff0200d985 */ /* 0x0001e4000c101d3c */
.L_x_416:
[----:B------:R-:W-:Y:S05]  /*da90*/  BSYNC B1 ;  /* 0x0000000000017941 */ /* 0x000fea0003800000 */
.L_x_415:
[----:B0-----:R-:W-:Y:S01]  /*daa0*/  VIADD R0, R8, 0x60 ;  /* 0x0000006008007836 */ /* 0x001fe20000000000 */
[----:B------:R0:W0:Y:S04]  /*dab0*/  SHFL.IDX PT, R6, R5, 0x3, 0x181f ;  /* 0x00781f0005067f89 */ /* 0x00002800000e0000 */
[----:B------:R-:W-:Y:S01]  /*dac0*/  ISETP.GE.AND P0, PT, R0, R25, PT ;  /* 0x000000190000720c */ /* 0x000fe20003f06270 */
[----:B------:R0:W0:-:S12]  /*dad0*/  SHFL.IDX PT, R2, R4, 0x3, 0x181f ;  /* 0x00781f0004027f89 */ /* 0x00001800000e0000 */
[----:B------:R-:W-:Y:S05]  /*dae0*/  @P0 BRA `(.L_x_407) ;  /* 0x0000000000340947 */ /* 0x000fea0003800000 */
[----:B------:R-:W-:Y:S02]  /*daf0*/  ULDC UR4, c[0x0][0xac8] ;  /* 0x0002b20000047ab9 */ /* 0x000fe40000000800 */
[----:B------:R-:W-:Y:S02]  /*db00*/  ISETP.GE.AND P3, PT, R18, UR4, PT ;  /* 0x0000000412007c0c */ /* 0x000fe4000bf66270 */
[----:B------:R-:W-:Y:S02]  /*db10*/  ISETP.GE.AND P4, PT, R19, UR4, PT ;  /* 0x0000000413007c0c */ /* 0x000fe4000bf86270 */
[----:B------:R-:W-:-:S09]  /*db20*/  ISETP.GE.AND P5, PT, R23, UR4, PT ;  /* 0x0000000417007c0c */ /* 0x000fd2000bfa6270 */
[CC--:B0-234-:R-:W-:Y:S02]  /*db30*/  @!P3 LEA R4, P0, R18.reuse, R2.reuse, 0x1 ;  /* 0x000000021204b211 */ /* 0x0ddfe400078008ff */
        /* <DEDUP_REMOVED lines=8> */
.L_x_407:
[----:B------:R-:W-:Y:S05]  /*dbc0*/  BSYNC B0 ;  /* 0x0000000000007941 */ /* 0x000fea0003800000 */
.L_x_398:
[----:B------:R-:W-:Y:S02]  /*dbd0*/  ULDC UR4, c[0x0][0xc3c] ;  /* 0x00030f0000047ab9 */ /* 0x000fe40000000800 */
[----:B-1----:R-:W-:-:S13]  /*dbe0*/  ISETP.GE.AND P0, PT, R43, UR4, PT ;  /* 0x000000042b007c0c */ /* 0x002fda000bf06270 */
[----:B------:R-:W-:Y:S05]  /*dbf0*/  @!P0 BRA `(.L_x_417) ;  /* 0xffffff3000788947 */ /* 0x000fea000383ffff */
[----:B------:R-:W-:Y:S05]  /*dc00*/  EXIT ;  /* 0x000000000000794d */ /* 0x000fea0003800000 */
.L_x_373:
[----:B------:R-:W-:-:S08]  /*dc10*/  NOP ;  /* 0x0000000000007918 */ /* 0x000fd00000000000 */
[----:B0-----:R-:W0:-:S00]  /*dc20*/  USETMAXREG.DEALLOC.CTAPOOL 0x18 ;  /* 0x00000018000079c8 */ /* 0x001e0000080e0500 */
[----:B0-----:R-:W-:-:S06]  /*dc30*/  LOP3.LUT R0, R0, 0x3, RZ, 0xc0, !PT ;  /* 0x0000000300007812 */ /* 0x001fcc00078ec0ff */
[----:B------:R-:W0:Y:S02]  /*dc40*/  SHFL.IDX PT, R0, R0, RZ, 0x1f ;  /* 0x00001fff00007589 */ /* 0x000e2400000e0000 */
[----:B0-----:R-:W-:Y:S01]  /*dc50*/  ISETP.NE.AND P0, PT, R0, RZ, PT ;  /* 0x000000ff0000720c */ /* 0x001fe20003f05270 */
[----:B------:R-:W-:-:S03]  /*dc60*/  IMAD.MOV.U32 R0, RZ, RZ, RZ ;  /* 0x000000ffff007224 */ /* 0x000fc600078e00ff */
[----:B------:R-:W-:-:S05]  /*dc70*/  P2R R2, PR, RZ, 0x1 ;  /* 0x00000001ff027803 */ /* 0x000fca0000000000 */
[----:B------:R0:W-:Y:S04]  /*dc80*/  STL [R1+0x58], R2 ;  /* 0x0000580201007387 */ /* 0x0001e80000100800 */
[----:B------:R-:W-:Y:S05]  /*dc90*/  @!P0 BRA `(.L_x_418) ;  /* 0x00000000001c8947 */ /* 0x000fea0003800000 */
[----:B------:R-:W1:Y:S08]  /*dca0*/  S2UR UR5, SR_CgaCtaId ;  /* 0x00000000000579c3 */ /* 0x000e700000008800 */
[----:B------:R-:W-:Y:S06]  /*dcb0*/  BAR.SYNC.DEFER_BLOCKING 0x5, 0x180 ;  /* 0x0146000000007b1d */ /* 0x000fec0000010000 */
[----:B------:R-:W-:-:S02]  /*dcc0*/  UMOV UR4, 0x400 ;  /* 0x0000040000047882 */ /* 0x000fc40000000000 */
[----:B-1----:R-:W-:-:S09]  /*dcd0*/  ULEA UR4, UR5, UR4, 0x18 ;  /* 0x0000000405047291 */ /* 0x002fd2000f8ec03f */
[----:B------:R-:W1:Y:S01]  /*dce0*/  LDS.128 R16, [UR4+0x368d0] ;  /* 0x0368d004ff107984 */ /* 0x000e620008000c00 */
[----:B------:R-:W-:Y:S06]  /*dcf0*/  BAR.ARV 0x4, 0x180 ;  /* 0x0106000000007b1d */ /* 0x000fec0000002000 */
[----:B------:R-:W-:Y:S05]  /*dd00*/  BRA `(.L_x_419) ;  /* 0x0000000400fc7947 */ /* 0x000fea0003800000 */
.L_x_418:
[----:B0-----:R-:W0:Y:S01]  /*dd10*/  S2R R2, SR_TID.X ;  /* 0x0000000000027919 */ /* 0x001e220000002100 */
[----:B------:R-:W-:Y:S01]  /*dd20*/  ULDC UR4, c[0x0][0xc3c] ;  /* 0x00030f0000047ab9 */ /* 0x000fe20000000800 */
[----:B------:R-:W1:Y:S01]  /*dd30*/  S2UR UR6, SR_CTAID.X ;  /* 0x00000000000679c3 */ /* 0x000e620000002500 */
[----:B------:R-:W-:Y:S01]  /*dd40*/  ULDC UR5, c[0x0][0xc38] ;  /* 0x00030e0000057ab9 */ /* 0x000fe20000000800 */
[----:B0-----:R-:W-:-:S04]  /*dd50*/  LOP3.LUT R5, R2, 0x1f, RZ, 0xc0, !PT ;  /* 0x0000001f02057812 */ /* 0x001fc800078ec0ff */
[----:B------:R-:W-:-:S04]  /*dd60*/  ISETP.NE.AND P0, PT, R5, 0x1f, PT ;  /* 0x0000001f0500780c */ /* 0x000fc80003f05270 */
[----:B------:R-:W-:-:S13]  /*dd70*/  ISETP.GE.OR P1, PT, R5, UR4, !P0 ;  /* 0x0000000405007c0c */ /* 0x000fda000c726670 */
[----:B------:R-:W0:Y:S02]  /*dd80*/  @!P1 LDC.64 R2, c[0x0][0xc80] ;  /* 0x00032000ff029b82 */ /* 0x000e240000000a00 */
[----:B0-----:R-:W-:-:S05]  /*dd90*/  @!P1 IMAD.WIDE.U32 R2, R5, 0x4, R2 ;  /* 0x0000000405029825 */ /* 0x001fca00078e0002 */
[----:B------:R-:W2:Y:S01]  /*dda0*/  @!P1 LDG.E R0, desc[UR60][R2.64] ;  /* 0x0000003c02009981 */ /* 0x000ea2000c1e1900 */
[C---:B------:R-:W-:Y:S01]  /*ddb0*/  ISETP.NE.AND P1, PT, R5.reuse, RZ, PT ;  /* 0x000000ff0500720c */ /* 0x040fe20003f25270 */
[----:B------:R-:W-:Y:S01]  /*ddc0*/  UMOV UR4, URZ ;  /* 0x0000003f00047c82 */ /* 0x000fe20008000000 */
[C---:B------:R-:W-:Y:S01]  /*ddd0*/  ISETP.GE.U32.AND P2, PT, R5.reuse, 0x2, PT ;  /* 0x000000020500780c */ /* 0x040fe20003f46070 */
[----:B------:R-:W-:Y:S01]  /*dde0*/  IMAD.MOV.U32 R16, RZ, RZ, RZ ;  /* 0x000000ffff107224 */ /* 0x000fe200078e00ff */
[C---:B------:R-:W-:Y:S02]  /*ddf0*/  ISETP.GE.U32.AND P3, PT, R5.reuse, 0x4, PT ;  /* 0x000000040500780c */ /* 0x040fe40003f66070 */
[C---:B------:R-:W-:Y:S02]  /*de00*/  ISETP.GE.U32.AND P4, PT, R5.reuse, 0x8, PT ;  /* 0x000000080500780c */ /* 0x040fe40003f86070 */
[----:B------:R-:W-:Y:S01]  /*de10*/  ISETP.GE.U32.AND P5, PT, R5, 0x10, PT ;  /* 0x000000100500780c */ /* 0x000fe20003fa6070 */
[----:B--2---:R-:W0:Y:S02]  /*de20*/  SHFL.UP PT, R4, R0, 0x1, RZ ;  /* 0x0420000000047989 */ /* 0x004e2400000e00ff */
[----:B0-----:R-:W-:-:S05]  /*de30*/  SEL R7, R4, RZ, P1 ;  /* 0x000000ff04077207 */ /* 0x001fca0000800000 */
[----:B------:R-:W-:-:S05]  /*de40*/  IMAD.IADD R7, R0, 0x1, R7 ;  /* 0x0000000100077824 */ /* 0x000fca00078e0207 */
[----:B------:R-:W0:Y:S02]  /*de50*/  SHFL.UP PT, R4, R7, 0x2, RZ ;  /* 0x0440000007047989 */ /* 0x000e2400000e00ff */
[----:B0-----:R-:W-:-:S05]  /*de60*/  SEL R4, R4, RZ, P2 ;  /* 0x000000ff04047207 */ /* 0x001fca0001000000 */
[----:B------:R-:W-:-:S05]  /*de70*/  IMAD.IADD R4, R7, 0x1, R4 ;  /* 0x0000000107047824 */ /* 0x000fca00078e0204 */
[----:B------:R-:W0:Y:S02]  /*de80*/  SHFL.UP PT, R6, R4, 0x4, RZ ;  /* 0x0480000004067989 */ /* 0x000e2400000e00ff */
[----:B0-----:R-:W-:-:S04]  /*de90*/  SEL R3, R6, RZ, P3 ;  /* 0x000000ff06037207 */ /* 0x001fc80001800000 */
[----:B------:R-:W-:-:S05]  /*dea0*/  IADD3 R3, R4, R3, RZ ;  /* 0x0000000304037210 */ /* 0x000fca0007ffe0ff */
[----:B------:R-:W0:Y:S02]  /*deb0*/  SHFL.UP PT, R2, R3, 0x8, RZ ;  /* 0x0500000003027989 */ /* 0x000e2400000e00ff */
[----:B0-----:R-:W-:-:S05]  /*dec0*/  SEL R2, R2, RZ, P4 ;  /* 0x000000ff02027207 */ /* 0x001fca0002000000 */
[----:B------:R-:W-:-:S05]  /*ded0*/  IMAD.IADD R6, R3, 0x1, R2 ;  /* 0x0000000103067824 */ /* 0x000fca00078e0202 */
[----:B------:R-:W0:Y:S02]  /*dee0*/  SHFL.UP PT, R2, R6, 0x10, RZ ;  /* 0x0600000006027989 */ /* 0x000e2400000e00ff */
[----:B0-----:R-:W-:-:S05]  /*def0*/  SEL R7, R2, RZ, P5 ;  /* 0x000000ff02077207 */ /* 0x001fca0002800000 */
[----:B------:R-:W-:-:S05]  /*df00*/  IMAD.IADD R2, R6, 0x1, R7 ;  /* 0x0000000106027824 */ /* 0x000fca00078e0207 */
[----:B------:R-:W0:Y:S02]  /*df10*/  SHFL.IDX PT, R4, R2, 0x1f, 0x1f ;  /* 0x03e01f0002047f89 */ /* 0x000e2400000e0000 */
[----:B0-----:R-:W-:-:S04]  /*df20*/  IMAD R4, R4, UR5, RZ ;  /* 0x0000000504047c24 */ /* 0x001fc8000f8e02ff */
[----:B------:R-:W-:Y:S01]  /*df30*/  IMAD.MOV.U32 R7, RZ, RZ, R4 ;  /* 0x000000ffff077224 */ /* 0x000fe200078e0004 */
[----:B-1----:R-:W-:-:S13]  /*df40*/  ISETP.GT.AND P6, PT, R4, UR6, PT ;  /* 0x0000000604007c0c */ /* 0x002fda000bfc4270 */
[----:B------:R-:W-:Y:S05]  /*df50*/  @P6 BRA `(.L_x_420) ;  /* 0x0000000000a06947 */ /* 0x000fea0003800000 */
[----:B------:R-:W0:Y:S01]  /*df60*/  LDC R6, c[0x0][0xc3c] ;  /* 0x00030f00ff067b82 */ /* 0x000e220000000800 */
[----:B------:R-:W-:Y:S01]  /*df70*/  IMAD.MOV.U32 R4, RZ, RZ, R7 ;  /* 0x000000ffff047224 */ /* 0x000fe200078e0007 */
[----:B------:R-:W-:Y:S01]  /*df80*/  UMOV UR4, URZ ;  /* 0x0000003f00047c82 */ /* 0x000fe20008000000 */
[----:B------:R-:W-:Y:S01]  /*df90*/  ULDC UR7, c[0x0][0xc3c] ;  /* 0x00030f0000077ab9 */ /* 0x000fe20000000800 */
[----:B------:R-:W-:-:S05]  /*dfa0*/  ULDC UR5, c[0x0][0xc38] ;  /* 0x00030e0000057ab9 */ /* 0x000fca0000000800 */
.L_x_424:
[----:B------:R-:W-:Y:S01]  /*dfb0*/  UIADD3 UR4, UR4, 0x1f, URZ ;  /* 0x0000001f04047890 */ /* 0x000fe2000fffe03f */
[----:B------:R-:W-:-:S05]  /*dfc0*/  IMAD.U32 R19, RZ, RZ, UR7 ;  /* 0x00000007ff137e24 */ /* 0x000fca000f8e00ff */
[----:B0-----:R-:W-:-:S13]  /*dfd0*/  ISETP.LE.AND P6, PT, R6, UR4, PT ;  /* 0x0000000406007c0c */ /* 0x001fda000bfc3270 */
[----:B------:R-:W-:Y:S05]  /*dfe0*/  @P6 BRA `(.L_x_421) ;  /* 0x0000000400206947 */ /* 0x000fea0003800000 */
[----:B------:R-:W-:Y:S01]  /*dff0*/  VIADD R7, R5, UR4 ;  /* 0x0000000405077c36 */ /* 0x000fe20008000000 */
[----:B------:R-:W-:Y:S01]  /*e000*/  BSSY B0, `(.L_x_422) ;  /* 0x0000007000007945 */ /* 0x000fe20003800000 */
[----:B------:R-:W-:-:S03]  /*e010*/  IMAD.MOV.U32 R0, RZ, RZ, RZ ;  /* 0x000000ffff007224 */ /* 0x000fc600078e00ff */
[----:B------:R-:W-:-:S13]  /*e020*/  ISETP.GE.OR P6, PT, R7, R6, !P0 ;  /* 0x000000060700720c */ /* 0x000fda00047c6670 */
[----:B------:R-:W-:Y:S05]  /*e030*/  @P6 BRA `(.L_x_423) ;  /* 0x00000000000c6947 */ /* 0x000fea0003800000 */
[----:B------:R-:W0:Y:S02]  /*e040*/  LDC.64 R2, c[0x0][0xc80] ;  /* 0x00032000ff027b82 */ /* 0x000e240000000a00 */
[----:B0-----:R-:W-:-:S05]  /*e050*/  IMAD.WIDE R2, R7, 0x4, R2 ;  /* 0x0000000407027825 */ /* 0x001fca00078e0202 */
[----:B------:R0:W5:Y:S02]  /*e060*/  LDG.E R0, desc[UR60][R2.64] ;  /* 0x0000003c02007981 */ /* 0x000164000c1e1900 */
.L_x_423:
[----:B------:R-:W-:Y:S05]  /*e070*/  BSYNC B0 ;  /* 0x0000000000007941 */ /* 0x000fea0003800000 */
.L_x_422:
[----:B0----5:R-:W0:Y:S02]  /*e080*/  SHFL.UP PT, R2, R0, 0x1, RZ ;  /* 0x0420000000027989 */ /* 0x021e2400000e00ff */
        /* <DEDUP_REMOVED lines=16> */
[----:B------:R-:W-:-:S05]  /*e190*/  IMAD.IADD R4, R3, 0x1, R4 ;  /* 0x0000000103047824 */ /* 0x000fca00078e0204 */
[----:B------:R-:W-:-:S13]  /*e1a0*/  ISETP.GT.AND P6, PT, R4, UR6, PT ;  /* 0x0000000604007c0c */ /* 0x000fda000bfc4270 */
[----:B------:R-:W-:Y:S05]  /*e1b0*/  @!P6 BRA `(.L_x_424) ;  /* 0xfffffffc007ce947 */ /* 0x000fea000383ffff */
[----:B------:R-:W-:Y:S02]  /*e1c0*/  IMAD.MOV.U32 R2, RZ, RZ, R9 ;  /* 0x000000ffff027224 */ /* 0x000fe400078e0009 */
[----:B------:R-:W-:-:S07]  /*e1d0*/  IMAD.MOV.U32 R7, RZ, RZ, R3 ;  /* 0x000000ffff077224 */ /* 0x000fce00078e0003 */
.L_x_420:
[----:B------:R-:W-:-:S04]  /*e1e0*/  IMAD.IADD R7, R4, 0x1, -R7 ;  /* 0x0000000104077824 */ /* 0x000fc800078e0a07 */
[----:B------:R-:W-:-:S05]  /*e1f0*/  IMAD R3, R2, UR5, R7 ;  /* 0x0000000502037c24 */ /* 0x000fca000f8e0207 */
[----:B------:R-:W-:-:S13]  /*e200*/  ISETP.GT.AND P0, PT, R3, UR6, PT ;  /* 0x0000000603007c0c */ /* 0x000fda000bf04270 */
[----:B------:R-:W-:-:S04]  /*e210*/  VOTE.ANY R6, PT, !P0 ;  /* 0x0000000000067806 */ /* 0x000fc800040e0100 */
[----:B------:R-:W0:Y:S01]  /*e220*/  POPC R19, R6 ;  /* 0x0000000600137309 */ /* 0x000e220000000000 */
[----:B------:R-:W-:Y:S01]  /*e230*/  ISETP.NE.AND P0, PT, R6, RZ, PT ;  /* 0x000000ff0600720c */ /* 0x000fe20003f05270 */
[----:B0-----:R-:W0:Y:S02]  /*e240*/  SHFL.IDX PT, R0, R0, R19, 0x1f ;  /* 0x00001f1300007589 */ /* 0x001e2400000e0000 */
[----:B0-----:R-:W-:-:S04]  /*e250*/  IABS R4, R0 ;  /* 0x0000000000047213 */ /* 0x001fc80000000000 */
[----:B------:R-:W0:Y:S08]  /*e260*/  I2F.RP R8, R4 ;  /* 0x0000000400087306 */ /* 0x000e300000209400 */
[----:B0-----:R-:W0:Y:S02]  /*e270*/  MUFU.RCP R8, R8 ;  /* 0x0000000800087308 */ /* 0x001e240000001000 */
[----:B0-----:R-:W-:-:S06]  /*e280*/  VIADD R3, R8, 0xffffffe ;  /* 0x0ffffffe08037836 */ /* 0x001fcc0000000000 */
[----:B------:R-:W0:Y:S02]  /*e290*/  F2I.FTZ.U32.TRUNC.NTZ R3, R3 ;  /* 0x0000000300037305 */ /* 0x000e24000021f000 */
[----:B0-----:R-:W-:Y:S01]  /*e2a0*/  IMAD.MOV R11, RZ, RZ, -R3 ;  /* 0x000000ffff0b7224 */ /* 0x001fe200078e0a03 */
[----:B------:R-:W-:Y:S06]  /*e2b0*/  @!P0 BRA `(.L_x_425) ;  /* 0x0000000000088947 */ /* 0x000fec0003800000 */
[----:B------:R-:W-:-:S05]  /*e2c0*/  VIADD R9, R19, 0xffffffff ;  /* 0xffffffff13097836 */ /* 0x000fca0000000000 */
[----:B------:R0:W1:Y:S02]  /*e2d0*/  SHFL.IDX PT, R16, R2, R9, 0x1f ;  /* 0x00001f0902107589 */ /* 0x00006400000e0000 */
.L_x_425:
[----:B-1----:R-:W-:Y:S01]  /*e2e0*/  IMAD R16, R16, UR5, R7 ;  /* 0x0000000510107c24 */ /* 0x002fe2000f8e0207 */
[----:B------:R-:W-:Y:S01]  /*e2f0*/  IABS R6, R0 ;  /* 0x0000000000067213 */ /* 0x000fe20000000000 */
[----:B------:R-:W-:Y:S02]  /*e300*/  IMAD R7, R11, R4, RZ ;  /* 0x000000040b077224 */ /* 0x000fe400078e02ff */
[----:B0-----:R-:W-:Y:S01]  /*e310*/  IMAD.MOV.U32 R2, RZ, RZ, RZ ;  /* 0x000000ffff027224 */ /* 0x001fe200078e00ff */
[----:B------:R-:W-:Y:S01]  /*e320*/  IADD3 R17, -R16, UR6, RZ ;  /* 0x0000000610117c10 */ /* 0x000fe2000fffe1ff */
[----:B------:R-:W-:Y:S01]  /*e330*/  VIADD R19, R19, UR4 ;  /* 0x0000000413137c36 */ /* 0x000fe20008000000 */
[----:B------:R-:W-:Y:S01]  /*e340*/  IADD3 R6, RZ, -R6, RZ ;  /* 0x80000006ff067210 */ /* 0x000fe20007ffe0ff */
[----:B------:R-:W-:Y:S01]  /*e350*/  IMAD.HI.U32 R2, R3, R7, R2 ;  /* 0x0000000703027227 */ /* 0x000fe200078e0002 */
[----:B------:R-:W-:-:S05]  /*e360*/  IABS R3, R17 ;  /* 0x0000001100037213 */ /* 0x000fca0000000000 */
[----:B------:R-:W-:-:S04]  /*e370*/  IMAD.HI.U32 R2, R2, R3, RZ ;  /* 0x0000000302027227 */ /* 0x000fc800078e00ff */
[----:B------:R-:W-:-:S05]  /*e380*/  IMAD R3, R2, R6, R3 ;  /* 0x0000000602037224 */ /* 0x000fca00078e0203 */
[----:B------:R-:W-:-:S13]  /*e390*/  ISETP.GT.U32.AND P1, PT, R4, R3, PT ;  /* 0x000000030400720c */ /* 0x000fda0003f24070 */
[----:B------:R-:W-:Y:S02]  /*e3a0*/  @!P1 IMAD.IADD R3, R3, 0x1, -R4 ;  /* 0x0000000103039824 */ /* 0x000fe400078e0a04 */
[----:B------:R-:W-:Y:S01]  /*e3b0*/  @!P1 VIADD R2, R2, 0x1 ;  /* 0x0000000102029836 */ /* 0x000fe20000000000 */
[----:B------:R-:W-:Y:S02]  /*e3c0*/  ISETP.NE.AND P1, PT, R0, RZ, PT ;  /* 0x000000ff0000720c */ /* 0x000fe40003f25270 */
[----:B------:R-:W-:Y:S02]  /*e3d0*/  ISETP.GE.U32.AND P0, PT, R3, R4, PT ;  /* 0x000000040300720c */ /* 0x000fe40003f06070 */
[----:B------:R-:W-:-:S04]  /*e3e0*/  LOP3.LUT R3, R17, R0, RZ, 0x3c, !PT ;  /* 0x0000000011037212 */ /* 0x000fc800078e3cff */
[----:B------:R-:W-:-:S07]  /*e3f0*/  ISETP.GE.AND P2, PT, R3, RZ, PT ;  /* 0x000000ff0300720c */ /* 0x000fce0003f46270 */
[----:B------:R-:W-:-:S06]  /*e400*/  @P0 VIADD R2, R2, 0x1 ;  /* 0x0000000102020836 */ /* 0x000fcc0000000000 */
[----:B------:R-:W-:Y:S01]  /*e410*/  @!P2 IMAD.MOV R2, RZ, RZ, -R2 ;  /* 0x000000ffff02a224 */ /* 0x000fe200078e0a02 */
[----:B------:R-:W-:-:S05]  /*e420*/  @!P1 LOP3.LUT R2, RZ, R0, RZ, 0x33, !PT ;  /* 0x00000000ff029212 */ /* 0x000fca00078e33ff */
[--C-:B------:R-:W-:Y:S02]  /*e430*/  IMAD.MOV R3, RZ, RZ, -R2.reuse ;  /* 0x000000ffff037224 */ /* 0x100fe400078e0a02 */
[----:B------:R-:W-:Y:S02]  /*e440*/  IMAD.MOV.U32 R18, RZ, RZ, R2 ;  /* 0x000000ffff127224 */ /* 0x000fe400078e0002 */
[----:B------:R-:W-:Y:S01]  /*e450*/  IMAD R17, R0, R3, R17 ;  /* 0x0000000300117224 */ /* 0x000fe200078e0211 */
[----:B------:R-:W-:Y:S06]  /*e460*/  BRA `(.L_x_426) ;  /* 0x00000000000c7947 */ /* 0x000fec0003800000 */
.L_x_421:
[----:B------:R-:W-:Y:S02]  /*e470*/  IMAD.MOV.U32 R17, RZ, RZ, RZ ;  /* 0x000000ffff117224 */ /* 0x000fe400078e00ff */
[----:B------:R-:W-:Y:S02]  /*e480*/  IMAD.U32 R16, RZ, RZ, UR6 ;  /* 0x00000006ff107e24 */ /* 0x000fe4000f8e00ff */
[----:B------:R-:W-:-:S07]  /*e490*/  IMAD.MOV.U32 R18, RZ, RZ, RZ ;  /* 0x000000ffff127224 */ /* 0x000fce00078e00ff */
.L_x_426:
[----:B------:R-:W-:-:S13]  /*e4a0*/  ISETP.NE.AND P0, PT, R5, RZ, PT ;  /* 0x000000ff0500720c */ /* 0x000fda0003f05270 */
[----:B------:R-:W0:Y:S01]  /*e4b0*/  @!P0 S2R R3, SR_CgaCtaId ;  /* 0x0000000000038919 */ /* 0x000e220000008800 */
[----:B------:R-:W-:-:S04]  /*e4c0*/  @!P0 MOV R0, 0x400 ;  /* 0x0000040000008802 */ /* 0x000fc80000000f00 */
[----:B0-----:R-:W-:-:S05]  /*e4d0*/  @!P0 LEA R0, R3, R0, 0x18 ;  /* 0x0000000003008211 */ /* 0x001fca00078ec0ff */
[----:B------:R0:W-:Y:S01]  /*e4e0*/  @!P0 STS.128 [R0+0x368d0], R16 ;  /* 0x0368d01000008388 */ /* 0x0001e20000000c00 */
[----:B------:R-:W-:Y:S06]  /*e4f0*/  BAR.ARV 0x5, 0x180 ;  /* 0x0146000000007b1d */ /* 0x000fec0000002000 */
.L_x_419:
[----:B0-----:R-:W-:Y:S01]  /*e500*/  MOV R0, 0x1 ;  /* 0x0000000100007802 */ /* 0x001fe20000000f00 */
[----:B------:R0:W-:Y:S01]  /*e510*/  STL [R1+0x50], RZ ;  /* 0x000050ff01007387 */ /* 0x0001e20000100800 */
[----:B------:R-:W-:Y:S02]  /*e520*/  ULDC UR4, c[0x0][0xc3c] ;  /* 0x00030f0000047ab9 */ /* 0x000fe40000000800 */
[----:B-1----:R-:W-:Y:S01]  /*e530*/  ISETP.GE.AND P0, PT, R19, UR4, PT ;  /* 0x0000000413007c0c */ /* 0x002fe2000bf06270 */
[----:B------:R0:W-:Y:S04]  /*e540*/  STL [R1+0x10], R0 ;  /* 0x0000100001007387 */ /* 0x0001e80000100800 */
[----:B------:R0:W-:Y:S08]  /*e550*/  STL [R1+0x8], RZ ;  /* 0x000008ff01007387 */ /* 0x0001f00000100800 */
[----:B0-----:R-:W-:Y:S05]  /*e560*/  @P0 BRA `(.L_x_427) ;  /* 0x0000005400f80947 */ /* 0x001fea0003800000 */
[----:B------:R-:W0:Y:S01]  /*e570*/  S2R R5, SR_TID.X ;  /* 0x0000000000057919 */ /* 0x000e220000002100 */
[----:B------:R-:W1:Y:S01]  /*e580*/  S2UR UR5, SR_CgaCtaId ;  /* 0x00000000000579c3 */ /* 0x000e620000008800 */
[----:B------:R-:W-:Y:S01]  /*e590*/  UMOV UR4, 0x400 ;  /* 0x0000040000047882 */ /* 0x000fe20000000000 */
[----:B------:R-:W-:Y:S01]  /*e5a0*/  BSSY B8, `(.L_x_427) ;  /* 0x000057a000087945 */ /* 0x000fe20003800000 */
[----:B------:R-:W-:Y:S01]  /*e5b0*/  ULDC UR38, c[0x0][0xc] ;  /* 0x0000030000267ab9 */ /* 0x000fe20000000800 */
[----:B------:R-:W-:Y:S01]  /*e5c0*/  ULDC.64 UR36, c[0x0][0x198] ;  /* 0x0000660000247ab9 */ /* 0x000fe20000000a00 */
[----:B-1----:R-:W-:Y:S01]  /*e5d0*/  ULEA UR4, UR5, UR4, 0x18 ;  /* 0x0000000405047291 */ /* 0x002fe2000f8ec03f */
[C---:B0-----:R-:W-:Y:S01]  /*e5e0*/  IMAD.SHL.U32 R0, R5.reuse, 0x8, RZ ;  /* 0x0000000805007824 */ /* 0x041fe200078e00ff */
[----:B------:R-:W-:-:S04]  /*e5f0*/  LOP3.LUT R4, R5, 0x7f, RZ, 0xc0, !PT ;  /* 0x0000007f05047812 */ /* 0x000fc800078ec0ff */
[C---:B------:R-:W-:Y:S02]  /*e600*/  LOP3.LUT R2, R0.reuse, 0x1f8, RZ, 0xc0, !PT ;  /* 0x000001f800027812 */ /* 0x040fe400078ec0ff */
[----:B------:R-:W-:Y:S02]  /*e610*/  LOP3.LUT R0, R0, 0x38, RZ, 0xc0, !PT ;  /* 0x0000003800007812 */ /* 0x000fe400078ec0ff */
[----:B------:R-:W-:Y:S01]  /*e620*/  LOP3.LUT R3, R2, 0x38, R5, 0x78, !PT ;  /* 0x0000003802037812 */ /* 0x000fe200078e7805 */
[----:B------:R-:W-:-:S05]  /*e630*/  IMAD.SHL.U32 R2, R4, 0x8, RZ ;  /* 0x0000000804027824 */ /* 0x000fca00078e00ff */
[----:B------:R-:W-:Y:S01]  /*e640*/  LOP3.LUT R3, R3, 0x200, R2, 0xf8, !PT ;  /* 0x0000020003037812 */ /* 0x000fe200078ef802 */
[----:B------:R-:W-:Y:S01]  /*e650*/  IMAD.SHL.U32 R2, R5, 0x10, RZ ;  /* 0x0000001005027824 */ /* 0x000fe200078e00ff */
[----:B------:R-:W-:Y:S01]  /*e660*/  SHF.R.U32.HI R5, RZ, 0x3, R4 ;  /* 0x00000003ff057819 */ /* 0x000fe20000011604 */
[----:B------:R-:W-:-:S03]  /*e670*/  IMAD.U32 R4, RZ, RZ, UR4 ;  /* 0x00000004ff047e24 */ /* 0x000fc6000f8e00ff */
[----:B------:R-:W-:Y:S01]  /*e680*/  LOP3.LUT R2, R5, 0x70, R2, 0xf8, !PT ;  /* 0x0000007005027812 */ /* 0x000fe200078ef802 */
[----:B------:R-:W-:Y:S01]  /*e690*/  IMAD R3, R3, 0x2, R4 ;  /* 0x0000000203037824 */ /* 0x000fe200078e0204 */
[----:B------:R-:W-:Y:S01]  /*e6a0*/  STL [R1+0x4], R4 ;  /* 0x0000040401007387 */ /* 0x000fe20000100800 */
[----:B------:R-:W-:-:S03]  /*e6b0*/  IMAD.MOV.U32 R2, RZ, RZ, 0x1 ;  /* 0x00000001ff027424 */ /* 0x000fc600078e00ff */
[----:B------:R-:W-:Y:S04]  /*e6c0*/  STL [R1+0x24], R3 ;  /* 0x0000240301007387 */ /* 0x000fe80000100800 */
[----:B------:R-:W-:Y:S04]  /*e6d0*/  STL [R1+0x8], RZ ;  /* 0x000008ff01007387 */ /* 0x000fe80000100800 */
[----:B------:R0:W-:Y:S04]  /*e6e0*/  STL [R1+0x10], R2 ;  /* 0x0000100201007387 */ /* 0x0001e80000100800 */
[----:B------:R1:W-:Y:S01]  /*e6f0*/  STL [R1+0x50], RZ ;  /* 0x000050ff01007387 */ /* 0x0003e20000100800 */
[----:B0-----:R-:W-:-:S02]  /*e700*/  LOP3.LUT R2, R0, 0x40, RZ, 0xfc, !PT ;  /* 0x0000004000027812 */ /* 0x001fc400078efcff */
[----:B-1----:R-:W-:-:S07]  /*e710*/  LOP3.LUT R0, R0, 0x80, RZ, 0xfc, !PT ;  /* 0x0000008000007812 */ /* 0x002fce00078efcff */
.L_x_533:
[----:B0--3--:R-:W0:Y:S02]  /*e720*/  LDC.64 R2, c[0x0][0xc88] ;  /* 0x00032200ff027b82 */ /* 0x009e240000000a00 */
[----:B0-----:R-:W-:-:S05]  /*e730*/  IMAD.WIDE R2, R19, 0x4, R2 ;  /* 0x0000000413027825 */ /* 0x001fca00078e0202 */
[----:B------:R-:W2:Y:S01]  /*e740*/  LDG.E R11, desc[UR60][R2.64] ;  /* 0x0000003c020b7981 */ /* 0x000ea2000c1e1900 */
[----:B------:R-:W-:Y:S05]  /*e750*/  YIELD ;  /* 0x0000000000007946 */ /* 0x000fea0003800000 */
[----:B------:R-:W-:Y:S01]  /*e760*/  ULDC.64 UR4, c[0x0][0xa28] ;  /* 0x00028a0000047ab9 */ /* 0x000fe20000000a00 */
[----:B------:R-:W-:Y:S01]  /*e770*/  IMAD.MOV.U32 R0, RZ, RZ, RZ ;  /* 0x000000ffff007224 */ /* 0x000fe200078e00ff */
[----:B------:R-:W-:Y:S01]  /*e780*/  ISETP.NE.U32.AND P0, PT, RZ, UR4, PT ;  /* 0x00000004ff007c0c */ /* 0x000fe2000bf05070 */
[----:B------:R-:W-:Y:S01]  /*e790*/  IMAD.MOV.U32 R6, RZ, RZ, RZ ;  /* 0x000000ffff067224 */ /* 0x000fe200078e00ff */
[----:B------:R-:W-:Y:S01]  /*e7a0*/  ULDC.64 UR6, c[0x0][0xa18] ;  /* 0x0002860000067ab9 */ /* 0x000fe20000000a00 */
[----:B------:R-:W-:Y:S01]  /*e7b0*/  ULDC.64 UR8, c[0x0][0xa08] ;  /* 0x0002820000087ab9 */ /* 0x000fe20000000a00 */
[----:B------:R-:W-:-:S02]  /*e7c0*/  ISETP.NE.AND.EX P0, PT, RZ, UR5, PT, P0 ;  /* 0x00000005ff007c0c */ /* 0x000fc4000bf05300 */
[----:B--2---:R-:W-:Y:S01]  /*e7d0*/  SHF.R.S32.HI R4, RZ, 0x1f, R11 ;  /* 0x0000001fff047819 */ /* 0x004fe2000001140b */
[----:B------:R-:W-:-:S10]  /*e7e0*/  IMAD.SHL.U32 R10, R11, 0x4, RZ ;  /* 0x000000040b0a7824 */ /* 0x000fd400078e00ff */
[C---:B------:R-:W-:Y:S01]  /*e7f0*/  @P0 LEA R2, P1, R11.reuse, UR4, 0x2 ;  /* 0x000000040b020c11 */ /* 0x040fe2000f8210ff */
[----:B------:R-:W-:Y:S03]  /*e800*/  STL [R1+0x28], R11 ;  /* 0x0000280b01007387 */ /* 0x000fe60000100800 */
[C-C-:B------:R-:W-:Y:S01]  /*e810*/  @P0 LEA.HI.X R3, R11.reuse, UR5, R4.reuse, 0x2, P1 ;  /* 0x000000050b030c11 */ /* 0x140fe200088f1404 */
[----:B------:R-:W-:Y:S01]  /*e820*/  ULDC.64 UR4, c[0x0][0xa00] ;  /* 0x0002800000047ab9 */ /* 0x000fe20000000a00 */
[----:B------:R-:W-:Y:S01]  /*e830*/  SHF.L.U64.HI R9, R11, 0x2, R4 ;  /* 0x000000020b097819 */ /* 0x000fe20000010204 */
[----:B------:R0:W-:Y:S01]  /*e840*/  STL [R1+0x38], R4 ;  /* 0x0000380401007387 */ /* 0x0001e20000100800 */
[----:B------:R-:W-:-:S03]  /*e850*/  ISETP.NE.U32.AND P1, PT, RZ, UR4, PT ;  /* 0x00000004ff007c0c */ /* 0x000fc6000bf25070 */
[----:B-1---5:R1:W5:Y:S01]  /*e860*/  @P0 LDG.E R0, desc[UR60][R2.64] ;  /* 0x0000003c02000981 */ /* 0x022362000c1e1900 */
[----:B------:R-:W-:Y:S01]  /*e870*/  ISETP.NE.AND.EX P1, PT, RZ, UR5, PT, P1 ;  /* 0x00000005ff007c0c */ /* 0x000fe2000bf25310 */
[----:B----4-:R-:W-:Y:S01]  /*e880*/  IMAD.MOV.U32 R8, RZ, RZ, RZ ;  /* 0x000000ffff087224 */ /* 0x010fe200078e00ff */
[----:B------:R-:W-:Y:S01]  /*e890*/  ISETP.NE.U32.AND P2, PT, RZ, UR6, PT ;  /* 0x00000006ff007c0c */ /* 0x000fe2000bf45070 */
[----:B------:R-:W-:Y:S01]  /*e8a0*/  STL [R1], R10 ;  /* 0x0000000a01007387 */ /* 0x000fe20000100800 */
[----:B------:R-:W-:Y:S02]  /*e8b0*/  ISETP.NE.U32.AND P0, PT, RZ, UR8, PT ;  /* 0x00000008ff007c0c */ /* 0x000fe4000bf05070 */
[----:B------:R-:W-:Y:S01]  /*e8c0*/  ISETP.NE.AND.EX P2, PT, RZ, UR7, PT, P2 ;  /* 0x00000007ff007c0c */ /* 0x000fe2000bf45320 */
[----:B------:R-:W-:Y:S01]  /*e8d0*/  STL [R1+0x1c], R9 ;  /* 0x00001c0901007387 */ /* 0x000fe20000100800 */
[----:B------:R-:W-:Y:S02]  /*e8e0*/  ISETP.NE.AND.EX P0, PT, RZ, UR9, PT, P0 ;  /* 0x00000009ff007c0c */ /* 0x000fe4000bf05300 */
[----:B-1----:R-:W-:-:S02]  /*e8f0*/  IADD3 R2, P3, R10, UR4, RZ ;  /* 0x000000040a027c10 */ /* 0x002fc4000ff7e0ff */
[----:B0-----:R-:W-:Y:S02]  /*e900*/  IADD3 R4, P4, R10, UR8, RZ ;  /* 0x000000080a047c10 */ /* 0x001fe4000ff9e0ff */
[C---:B------:R-:W-:Y:S01]  /*e910*/  IADD3.X R3, R9.reuse, UR5, RZ, P3, !PT ;  /* 0x0000000509037c10 */ /* 0x040fe20009ffe4ff */
[----:B------:R-:W-:Y:S01]  /*e920*/  ULDC UR4, c[0x0][0x288] ;  /* 0x0000a20000047ab9 */ /* 0x000fe20000000800 */
[----:B------:R-:W-:-:S03]  /*e930*/  IADD3.X R5, R9, UR9, RZ, P4, !PT ;  /* 0x0000000909057c10 */ /* 0x000fc6000a7fe4ff */
[----:B------:R-:W2:Y:S01]  /*e940*/  @P1 LDG.E R6, desc[UR60][R2.64] ;  /* 0x0000003c02061981 */ /* 0x000ea2000c1e1900 */
[----:B------:R-:W-:Y:S01]  /*e950*/  MOV R12, UR4 ;  /* 0x00000004000c7c02 */ /* 0x000fe20008000f00 */
[----:B------:R-:W-:Y:S02]  /*e960*/  ULDC.64 UR4, c[0x0][0x418] ;  /* 0x0001060000047ab9 */ /* 0x000fe40000000a00 */
[----:B------:R-:W5:Y:S04]  /*e970*/  @P0 LDG.E R8, desc[UR60][R4.64] ;  /* 0x0000003c04080981 */ /* 0x000f68000c1e1900 */
[----:B--2---:R0:W-:Y:S02]  /*e980*/  STL [R1+0x34], R6 ;  /* 0x0000340601007387 */ /* 0x0041e40000100800 */
[----:B0-----:R-:W-:-:S04]  /*e990*/  @P2 IADD3 R6, P3, R10, UR6, RZ ;  /* 0x000000060a062c10 */ /* 0x001fc8000ff7e0ff */
[----:B------:R-:W-:-:S05]  /*e9a0*/  @P2 IADD3.X R7, R9, UR7, RZ, P3, !PT ;  /* 0x0000000709072c10 */ /* 0x000fca0009ffe4ff */
[----:B------:R0:W2:Y:S01]  /*e9b0*/  @P2 LDG.E R12, desc[UR60][R6.64] ;  /* 0x0000003c060c2981 */ /* 0x0000a2000c1e1900 */
[----:B------:R-:W-:-:S03]  /*e9c0*/  UISETP.NE.U32.AND UP0, UPT, UR4, URZ, UPT ;  /* 0x0000003f0400728c */ /* 0x000fc6000bf05070 */
[----:B------:R-:W-:Y:S01]  /*e9d0*/  ULDC UR4, c[0x0][0x424] ;  /* 0x0001090000047ab9 */ /* 0x000fe20000000800 */
[----:B------:R-:W-:-:S03]  /*e9e0*/  UISETP.NE.AND.EX UP0, UPT, UR5, URZ, UPT, UP0 ;  /* 0x0000003f0500728c */ /* 0x000fc6000bf05300 */
[----:B------:R-:W-:Y:S01]  /*e9f0*/  ULDC UR5, c[0x0][0x2f0] ;  /* 0x0000bc0000057ab9 */ /* 0x000fe20000000800 */
[----:B------:R-:W-:-:S04]  /*ea00*/  USEL UR4, UR4, 0x1, UP0 ;  /* 0x0000000104047887 */ /* 0x000fc80008000000 */
[----:B------:R-:W-:-:S06]  /*ea10*/  UIMAD UR4, UR4, UR5, URZ ;  /* 0x00000005040472a4 */ /* 0x000fcc000f8e023f */
[----:B0-----:R-:W-:Y:S01]  /*ea20*/  IMAD.U32 R6, RZ, RZ, UR4 ;  /* 0x00000004ff067e24 */ /* 0x001fe2000f8e00ff */
[----:B--2---:R0:W-:Y:S01]  /*ea30*/  STL [R1+0x3c], R12 ;  /* 0x00003c0c01007387 */ /* 0x0041e20000100800 */
[----:B------:R-:W-:Y:S05]  /*ea40*/  @P2 BRA `(.L_x_428) ;  /* 0x0000000000142947 */ /* 0x000fea0003800000 */
[----:B------:R-:W-:Y:S05]  /*ea50*/  @!P1 BRA `(.L_x_428) ;  /* 0x0000000000109947 */ /* 0x000fea0003800000 */
[----:B------:R-:W2:Y:S04]  /*ea60*/  LDG.E R7, desc[UR60][R2.64] ;  /* 0x0000003c02077981 */ /* 0x000ea8000c1e1900 */
[----:B------:R-:W2:Y:S02]  /*ea70*/  LDG.E R2, desc[UR60][R2.64+0x4] ;  /* 0x0000043c02027981 */ /* 0x000ea4000c1e1900 */
[----:B--2---:R-:W-:-:S05]  /*ea80*/  IMAD.IADD R2, R2, 0x1, -R7 ;  /* 0x0000000102027824 */ /* 0x004fca00078e0a07 */
[----:B------:R1:W-:Y:S02]  /*ea90*/  STL [R1+0x3c], R2 ;  /* 0x00003c0201007387 */ /* 0x0003e40000100800 */
.L_x_428:
[----:B-1----:R-:W-:Y:S01]  /*eaa0*/  IMAD.MOV.U32 R2, RZ, RZ, R11 ;  /* 0x000000ffff027224 */ /* 0x002fe200078e000b */
[----:B------:R-:W-:Y:S01]  /*eab0*/  ULDC.64 UR4, c[0x0][0xa20] ;  /* 0x0002880000047ab9 */ /* 0x000fe20000000a00 */
[----:B-----5:R-:W-:Y:S01]  /*eac0*/  IMAD.IADD R3, R8, 0x1, R0 ;  /* 0x0000000108037824 */ /* 0x020fe200078e0200 */
[----:B------:R-:W-:Y:S02]  /*ead0*/  ISETP.NE.U32.AND P1, PT, RZ, UR4, PT ;  /* 0x00000004ff007c0c */ /* 0x000fe4000bf25070 */
[----:B------:R1:W-:Y:S02]  /*eae0*/  STL [R1+0xc], R2 ;  /* 0x00000c0201007387 */ /* 0x0003e40000100800 */
[----:B------:R-:W-:Y:S02]  /*eaf0*/  ISETP.NE.AND.EX P1, PT, RZ, UR5, PT, P1 ;  /* 0x00000005ff007c0c */ /* 0x000fe4000bf25310 */
[----:B------:R1:W-:Y:S11]  /*eb00*/  STL [R1+0x18], R3 ;  /* 0x0000180301007387 */ /* 0x0003f60000100800 */
[----:B-1----:R-:W-:Y:S05]  /*eb10*/  @!P1 BRA `(.L_x_429) ;  /* 0x0000000000109947 */ /* 0x002fea0003800000 */
[----:B------:R-:W-:-:S04]  /*eb20*/  IADD3 R6, P0, R10, UR4, RZ ;  /* 0x000000040a067c10 */ /* 0x000fc8000ff1e0ff */
[----:B------:R-:W-:-:S05]  /*eb30*/  IADD3.X R7, R9, UR5, RZ, P0, !PT ;  /* 0x0000000509077c10 */ /* 0x000fca00087fe4ff */
[----:B------:R1:W5:Y:S01]  /*eb40*/  LDG.E R6, desc[UR60][R6.64] ;  /* 0x0000003c06067981 */ /* 0x000362000c1e1900 */
[----:B------:R-:W-:Y:S05]  /*eb50*/  BRA `(.L_x_430) ;  /* 0x0000000000107947 */ /* 0x000fea0003800000 */
.L_x_429:
[----:B------:R-:W-:Y:S05]  /*eb60*/  @!P0 BRA `(.L_x_430) ;  /* 0x00000000000c8947 */ /* 0x000fea0003800000 */
[----:B------:R-:W2:Y:S04]  /*eb70*/  LDG.E R6, desc[UR60][R4.64] ;  /* 0x0000003c04067981 */ /* 0x000ea8000c1e1900 */
[----:B------:R-:W2:Y:S02]  /*eb80*/  LDG.E R4, desc[UR60][R4.64+0x4] ;  /* 0x0000043c04047981 */ /* 0x000ea4000c1e1900 */
[----:B--2---:R-:W-:-:S07]  /*eb90*/  IMAD.IADD R6, R4, 0x1, -R6 ;  /* 0x0000000104067824 */ /* 0x004fce00078e0a06 */
.L_x_430:
[----:B-----5:R-:W-:Y:S01]  /*eba0*/  IMAD.IADD R0, R6, 0x1, -R0 ;  /* 0x0000000106007824 */ /* 0x020fe200078e0a00 */
[----:B------:R-:W-:Y:S01]  /*ebb0*/  BSSY B7, `(.L_x_431) ;  /* 0x0000476000077945 */ /* 0x000fe20003800000 */
[----:B------:R-:W-:Y:S02]  /*ebc0*/  IMAD.MOV.U32 R2, RZ, RZ, RZ ;  /* 0x000000ffff027224 */ /* 0x000fe400078e00ff */
[C---:B------:R-:W-:Y:S01]  /*ebd0*/  VIADD R3, R0.reuse, 0x6f ;  /* 0x0000006f00037836 */ /* 0x040fe20000000000 */
[----:B------:R2:W-:Y:S01]  /*ebe0*/  STL [R1+0x40], R0 ;  /* 0x0000400001007387 */ /* 0x0005e20000100800 */
[----:B------:R-:W-:Y:S02]  /*ebf0*/  ISETP.GT.AND P0, PT, R0, RZ, PT ;  /* 0x000000ff0000720c */ /* 0x000fe40003f04270 */
[----:B------:R-:W-:-:S05]  /*ec00*/  IMAD.HI R2, R3, -0x6db6db6d, R2 ;  /* 0x9249249303027827 */ /* 0x000fca00078e0202 */
[----:B--2---:R-:W-:-:S04]  /*ec10*/  SHF.R.U32.HI R0, RZ, 0x1f, R2 ;  /* 0x0000001fff007819 */ /* 0x004fc80000011602 */
[----:B------:R-:W-:-:S05]  /*ec20*/  LEA.HI.SX32 R0, R2, R0, 0x1a ;  /* 0x0000000002007211 */ /* 0x000fca00078fd2ff */
[----:B------:R2:W-:Y:S01]  /*ec30*/  STL [R1+0x30], R0 ;  /* 0x0000300001007387 */ /* 0x0005e20000100800 */
[----:B------:R-:W-:Y:S05]  /*ec40*/  @P0 BRA `(.L_x_432) ;  /* 0x0000000000440947 */ /* 0x000fea0003800000 */
[----:B------:R-:W3:Y:S02]  /*ec50*/  S2R R4, SR_TID.X ;  /* 0x0000000000047919 */ /* 0x000ee40000002100 */
[----:B---3--:R-:W-:-:S04]  /*ec60*/  LOP3.LUT R4, R4, 0x7f, RZ, 0xc0, !PT ;  /* 0x0000007f04047812 */ /* 0x008fc800078ec0ff */
[----:B------:R-:W-:-:S13]  /*ec70*/  ISETP.NE.AND P0, PT, R4, RZ, PT ;  /* 0x000000ff0400720c */ /* 0x000fda0003f05270 */
[----:B------:R-:W-:Y:S05]  /*ec80*/  @P0 BRA `(.L_x_433) ;  /* 0x0000004400a00947 */ /* 0x000fea0003800000 */
[----:B------:R-:W3:Y:S01]  /*ec90*/  S2R R3, SR_LANEID ;  /* 0x0000000000037919 */ /* 0x000ee20000000000 */
[----:B------:R-:W-:Y:S02]  /*eca0*/  VOTEU.ANY UR4, UPT, PT ;  /* 0x0000000000047886 */ /* 0x000fe400038e0100 */
[----:B--2---:R-:W3:Y:S08]  /*ecb0*/  FLO.U32 R0, UR4 ;  /* 0x0000000400007d00 */ /* 0x004ef000080e0000 */
[----:B------:R-:W2:Y:S01]  /*ecc0*/  POPC R5, UR4 ;  /* 0x0000000400057d09 */ /* 0x000ea20008000000 */
[----:B---3--:R-:W-:-:S02]  /*ecd0*/  ISETP.EQ.U32.AND P0, PT, R0, R3, PT ;  /* 0x000000030000720c */ /* 0x008fc40003f02070 */
[----:B------:R-:W2:Y:S11]  /*ece0*/  LDC.64 R2, c[0x0][0xc60] ;  /* 0x00031800ff027b82 */ /* 0x000eb60000000a00 */
[----:B--2---:R-:W2:Y:S01]  /*ecf0*/  @P0 ATOMG.E.ADD.STRONG.GPU PT, R3, desc[UR60][R2.64], R5 ;  /* 0x00000005020309a8 */ /* 0x004ea200081ee1fc */
[----:B------:R-:W3:Y:S02]  /*ed00*/  S2R R4, SR_LTMASK ;  /* 0x0000000000047919 */ /* 0x000ee40000003900 */
[----:B---3--:R-:W-:-:S04]  /*ed10*/  LOP3.LUT R4, R4, UR4, RZ, 0xc0, !PT ;  /* 0x0000000404047c12 */ /* 0x008fc8000f8ec0ff */
[----:B-1----:R-:W1:Y:S01]  /*ed20*/  POPC R7, R4 ;  /* 0x0000000400077309 */ /* 0x002e620000000000 */
[----:B--2---:R-:W1:Y:S02]  /*ed30*/  SHFL.IDX PT, R0, R3, R0, 0x1f ;  /* 0x00001f0003007589 */ /* 0x004e6400000e0000 */
[----:B-1----:R-:W-:Y:S01]  /*ed40*/  IADD3 R16, R0, UR38, R7 ;  /* 0x0000002600107c10 */ /* 0x002fe2000fffe007 */
[----:B------:R-:W-:Y:S06]  /*ed50*/  BRA `(.L_x_433) ;  /* 0x00000044006c7947 */ /* 0x000fec0003800000 */
.L_x_432:
[----:B--2---:R-:W2:Y:S01]  /*ed60*/  LDL R0, [R1+0x4] ;  /* 0x0000040001007983 */ /* 0x004ea20000100800 */
[----:B------:R-:W-:Y:S01]  /*ed70*/  BSSY B6, `(.L_x_434) ;  /* 0x0000014000067945 */ /* 0x000fe20003800000 */
[----:B--2---:R-:W-:-:S05]  /*ed80*/  VIADD R0, R0, 0x21400 ;  /* 0x0002140000007836 */ /* 0x004fca0000000000 */
[----:B------:R-:W-:-:S13]  /*ed90*/  LOP3.LUT P0, RZ, R0, 0x3ff, RZ, 0xc0, !PT ;  /* 0x000003ff00ff7812 */ /* 0x000fda000780c0ff */
[----:B------:R-:W-:Y:S05]  /*eda0*/  @!P0 BRA `(.L_x_435) ;  /* 0x0000000000408947 */ /* 0x000fea0003800000 */
[----:B------:R-:W-:Y:S01]  /*edb0*/  MOV R2, 0x0 ;  /* 0x0000000000027802 */ /* 0x000fe20000000f00 */
[----:B------:R-:W-:Y:S01]  /*edc0*/  ULDC.64 UR6, c[0x4][0xa8] ;  /* 0x01002a0000067ab9 */ /* 0x000fe20000000a00 */
[----:B------:R-:W-:Y:S01]  /*edd0*/  ULDC.64 UR8, c[0x4][0xb0] ;  /* 0x01002c0000087ab9 */ /* 0x000fe20000000a00 */
[----:B------:R-:W-:Y:S01]  /*ede0*/  ULDC.64 UR4, c[0x4][0x8] ;  /* 0x0100020000047ab9 */ /* 0x000fe20000000a00 */
[----:B------:R-:W-:Y:S01]  /*edf0*/  IMAD.U32 R4, RZ, RZ, UR6 ;  /* 0x00000006ff047e24 */ /* 0x000fe2000f8e00ff */
[----:B------:R-:W-:Y:S01]  /*ee00*/  MOV R5, UR7 ;  /* 0x0000000700057c02 */ /* 0x000fe20008000f00 */
[----:B------:R-:W2:Y:S01]  /*ee10*/  LDC.64 R2, c[0x4][R2] ;  /* 0x0100000002027b82 */ /* 0x000ea20000000a00 */
[----:B------:R-:W-:Y:S02]  /*ee20*/  IMAD.U32 R6, RZ, RZ, UR8 ;  /* 0x00000008ff067e24 */ /* 0x000fe4000f8e00ff */
[----:B-1----:R-:W-:Y:S02]  /*ee30*/  IMAD.U32 R7, RZ, RZ, UR9 ;  /* 0x00000009ff077e24 */ /* 0x002fe4000f8e00ff */
[----:B------:R-:W-:-:S02]  /*ee40*/  IMAD.U32 R10, RZ, RZ, UR4 ;  /* 0x00000004ff0a7e24 */ /* 0x000fc4000f8e00ff */
[----:B------:R-:W-:Y:S02]  /*ee50*/  IMAD.U32 R11, RZ, RZ, UR5 ;  /* 0x00000005ff0b7e24 */ /* 0x000fe4000f8e00ff */
[----:B------:R-:W-:Y:S02]  /*ee60*/  IMAD.MOV.U32 R8, RZ, RZ, 0x70 ;  /* 0x00000070ff087424 */ /* 0x000fe400078e00ff */
[----:B0-----:R-:W-:Y:S02]  /*ee70*/  IMAD.MOV.U32 R12, RZ, RZ, 0x1 ;  /* 0x00000001ff0c7424 */ /* 0x001fe400078e00ff */
[----:B------:R-:W-:-:S07]  /*ee80*/  IMAD.MOV.U32 R13, RZ, RZ, RZ ;  /* 0x000000ffff0d7224 */ /* 0x000fce00078e00ff */
[----:B------:R-:W-:-:S07]  /*ee90*/  LEPC R20, `(.L_x_435) ;  /* 0x000000001014794e */ /* 0x000fce0000000000 */
[----:B--2---:R-:W-:Y:S05]  /*eea0*/  CALL.ABS.NOINC R2 ;  /* 0x0000000002007343 */ /* 0x004fea0003c00000 */
.L_x_435:
[----:B------:R-:W-:Y:S05]  /*eeb0*/  BSYNC B6 ;  /* 0x0000000000067941 */ /* 0x000fea0003800000 */
.L_x_434:
[----:B------:R-:W2:Y:S01]  /*eec0*/  LDL R2, [R1+0x4] ;  /* 0x0000040001027983 */ /* 0x000ea20000100800 */
        /* <DEDUP_REMOVED lines=8> */
[----:B------:R2:W3:Y:S01]  /*ef50*/  LDC.64 R2, c[0x4][R0] ;  /* 0x0100000000027b82 */ /* 0x0004e20000000a00 */
[----:B------:R-:W-:Y:S01]  /*ef60*/  IMAD.U32 R4, RZ, RZ, UR6 ;  /* 0x00000006ff047e24 */ /* 0x000fe2000f8e00ff */
[----:B------:R-:W-:Y:S01]  /*ef70*/  MOV R6, UR8 ;  /* 0x0000000800067c02 */ /* 0x000fe20008000f00 */
[----:B------:R-:W-:Y:S02]  /*ef80*/  IMAD.U32 R5, RZ, RZ, UR7 ;  /* 0x00000007ff057e24 */ /* 0x000fe4000f8e00ff */
[----:B-1----:R-:W-:Y:S02]  /*ef90*/  IMAD.U32 R7, RZ, RZ, UR9 ;  /* 0x00000009ff077e24 */ /* 0x002fe4000f8e00ff */
[----:B------:R-:W-:-:S02]  /*efa0*/  IMAD.U32 R10, RZ, RZ, UR4 ;  /* 0x00000004ff0a7e24 */ /* 0x000fc4000f8e00ff */
[----:B------:R-:W-:Y:S02]  /*efb0*/  IMAD.U32 R11, RZ, RZ, UR5 ;  /* 0x00000005ff0b7e24 */ /* 0x000fe4000f8e00ff */
[----:B------:R-:W-:Y:S02]  /*efc0*/  IMAD.MOV.U32 R8, RZ, RZ, 0x70 ;  /* 0x00000070ff087424 */ /* 0x000fe400078e00ff */
[----:B0-----:R-:W-:Y:S02]  /*efd0*/  IMAD.MOV.U32 R12, RZ, RZ, 0x1 ;  /* 0x00000001ff0c7424 */ /* 0x001fe400078e00ff */
[----:B--2---:R-:W-:-:S07]  /*efe0*/  IMAD.MOV.U32 R13, RZ, RZ, RZ ;  /* 0x000000ffff0d7224 */ /* 0x004fce00078e00ff */
[----:B------:R-:W-:-:S07]  /*eff0*/  LEPC R20, `(.L_x_438) ;  /* 0x000000001014794e */ /* 0x000fce0000000000 */
[----:B---3--:R-:W-:Y:S05]  /*f000*/  CALL.ABS.NOINC R2 ;  /* 0x0000000002007343 */ /* 0x008fea0003c00000 */
.L_x_438:
[----:B------:R-:W-:Y:S01]  /*f010*/  MOV R2, 0x0 ;  /* 0x0000000000027802 */ /* 0x000fe20000000f00 */
[----:B------:R-:W-:Y:S01]  /*f020*/  ULDC.64 UR6, c[0x4][0xa8] ;  /* 0x01002a0000067ab9 */ /* 0x000fe20000000a00 */
[----:B------:R-:W-:Y:S01]  /*f030*/  ULDC.64 UR8, c[0x4][0xb0] ;  /* 0x01002c0000087ab9 */ /* 0x000fe20000000a00 */
[----:B------:R-:W-:Y:S01]  /*f040*/  ULDC.64 UR4, c[0x4][0x18] ;  /* 0x0100060000047ab9 */ /* 0x000fe20000000a00 */
[----:B------:R-:W-:Y:S01]  /*f050*/  IMAD.U32 R4, RZ, RZ, UR6 ;  /* 0x00000006ff047e24 */ /* 0x000fe2000f8e00ff */
        /* <DEDUP_REMOVED lines=10> */
[----:B0-----:R-:W-:Y:S05]  /*f100*/  CALL.ABS.NOINC R2 ;  /* 0x0000000002007343 */ /* 0x001fea0003c00000 */
.L_x_437:
[----:B------:R-:W-:Y:S05]  /*f110*/  BSYNC B6 ;  /* 0x0000000000067941 */ /* 0x000fea0003800000 */
.L_x_436:
[----:B------:R-:W2:Y:S01]  /*f120*/  LDL.LU R2, [R1] ;  /* 0x0000000001027983 */ /* 0x000ea20000300800 */
[----:B------:R-:W-:-:S03]  /*f130*/  ULDC.64 UR4, c[0x0][0x9f8] ;  /* 0x00027e0000047ab9 */ /* 0x000fc60000000a00 */
[----:B------:R-:W3:Y:S04]  /*f140*/  LDL.LU R4, [R1+0x1c] ;  /* 0x00001c0001047983 */ /* 0x000ee80000300800 */
[----:B-1----:R-:W4:Y:S01]  /*f150*/  LDL R7, [R1+0xc] ;  /* 0x00000c0001077983 */ /* 0x002f220000100800 */
[----:B------:R-:W-:-:S03]  /*f160*/  ISETP.NE.U32.AND P0, PT, RZ, UR4, PT ;  /* 0x00000004ff007c0c */ /* 0x000fc6000bf05070 */
[----:B------:R-:W5:Y:S01]  /*f170*/  LDL R0, [R1+0x30] ;  /* 0x0000300001007983 */ /* 0x000f620000100800 */
[----:B------:R-:W-:-:S13]  /*f180*/  ISETP.NE.AND.EX P0, PT, RZ, UR5, PT, P0 ;  /* 0x00000005ff007c0c */ /* 0x000fda000bf05300 */
[----:B--2---:R-:W-:-:S04]  /*f190*/  @P0 IADD3 R2, P1, R2, UR4, RZ ;  /* 0x0000000402020c10 */ /* 0x004fc8000ff3e0ff */
[----:B---3--:R-:W-:Y:S01]  /*f1a0*/  @P0 IADD3.X R3, R4, UR5, RZ, P1, !PT ;  /* 0x0000000504030c10 */ /* 0x008fe20008ffe4ff */
[----:B------:R-:W-:-:S04]  /*f1b0*/  ULDC.64 UR4, c[0x0][0xa08] ;  /* 0x0002820000047ab9 */ /* 0x000fc80000000a00 */
[----:B----4-:R1:W2:Y:S01]  /*f1c0*/  @P0 LDG.E R7, desc[UR60][R2.64] ;  /* 0x0000003c02070981 */ /* 0x0102a2000c1e1900 */
[----:B-----5:R-:W-:Y:S01]  /*f1d0*/  VIADD R9, R0, 0xffffffff ;  /* 0xffffffff00097836 */ /* 0x020fe20000000000 */
[----:B-1----:R-:W1:Y:S01]  /*f1e0*/  LDC.64 R2, c[0x0][0x418] ;  /* 0x00010600ff027b82 */ /* 0x002e620000000a00 */
[----:B--2---:R-:W-:Y:S01]  /*f1f0*/  SHF.R.S32.HI R8, RZ, 0x1f, R7 ;  /* 0x0000001fff087819 */ /* 0x004fe20000011407 */
[----:B------:R2:W-:Y:S04]  /*f200*/  @P0 STL [R1+0xc], R7 ;  /* 0x00000c0701000387 */ /* 0x0005e80000100800 */
[----:B------:R2:W-:Y:S04]  /*f210*/  STL [R1+0x2c], R9 ;  /* 0x00002c0901007387 */ /* 0x0005e80000100800 */
[----:B------:R2:W-:Y:S01]  /*f220*/  STL [R1+0x1c], R8 ;  /* 0x00001c0801007387 */ /* 0x0005e20000100800 */
[----:B-1----:R-:W-:Y:S01]  /*f230*/  LOP3.LUT P0, RZ, R2, UR4, RZ, 0xfc, !PT ;  /* 0x0000000402ff7c12 */ /* 0x002fe2000f80fcff */
[----:B------:R-:W-:-:S03]  /*f240*/  UMOV UR4, 0xffffffff ;  /* 0xffffffff00047882 */ /* 0x000fc60000000000 */
[----:B------:R-:W-:-:S04]  /*f250*/  LOP3.LUT P0, RZ, R3, UR5, RZ, 0xfc, P0 ;  /* 0x0000000503ff7c12 */ /* 0x000fc8000800fcff */
[----:B------:R-:W-:Y:S01]  /*f260*/  SEL R0, R7, RZ, !P0 ;  /* 0x000000ff07007207 */ /* 0x000fe20004000000 */
[----:B--2---:R-:W-:Y:S08]  /*f270*/  BRA.DIV UR4, `(.L_x_439) ;  /* 0x00000052040c7947 */ /* 0x004ff0000b800000 */
[----:B------:R-:W1:Y:S02]  /*f280*/  S2R R4, SR_TID.X ;  /* 0x0000000000047919 */ /* 0x000e640000002100 */
[----:B-1----:R-:W-:-:S04]  /*f290*/  SHF.R.U32.HI R4, RZ, 0x5, R4 ;  /* 0x00000005ff047819 */ /* 0x002fc80000011604 */
[----:B------:R-:W-:-:S05]  /*f2a0*/  LOP3.LUT R4, R4, 0x3, RZ, 0xc0, !PT ;  /* 0x0000000304047812 */ /* 0x000fca00078ec0ff */
[----:B------:R1:W2:Y:S02]  /*f2b0*/  SHFL.IDX PT, R14, R4, RZ, 0x1f ;  /* 0x00001fff040e7589 */ /* 0x0002a400000e0000 */
.L_x_549:
[----:B------:R-:W-:Y:S01]  /*f2c0*/  PLOP3.LUT P1, PT, PT, PT, PT, 0x8, 0x0 ;  /* 0x000000000000781c */ /* 0x000fe20003f2e170 */
[----:B------:R3:W-:Y:S01]  /*f2d0*/  STL [R1], R0 ;  /* 0x0000000001007387 */ /* 0x0007e20000100800 */
[----:B--2---:R-:W-:Y:S02]  /*f2e0*/  ISETP.NE.AND P0, PT, R14, RZ, PT ;  /* 0x000000ff0e00720c */ /* 0x004fe40003f05270 */
[----:B---3--:R-:W-:-:S05]  /*f2f0*/  P2R R0, PR, RZ, 0x2 ;  /* 0x00000002ff007803 */ /* 0x008fca0000000000 */
[----:B------:R2:W-:Y:S06]  /*f300*/  STL [R1+0x20], R0 ;  /* 0x0000200001007387 */ /* 0x0005ec0000100800 */
[----:B------:R-:W-:Y:S05]  /*f310*/  @P0 BRA `(.L_x_440) ;  /* 0x0000000400480947 */ /* 0x000fea0003800000 */
[----:B------:R-:W-:-:S03]  /*f320*/  UMOV UR4, 0xffffffff ;  /* 0xffffffff00047882 */ /* 0x000fc60000000000 */
[----:B------:R-:W-:Y:S05]  /*f330*/  BRA.DIV UR4, `(.L_x_441) ;  /* 0x0000005204107947 */ /* 0x000fea000b800000 */
[----:B------:R-:W-:-:S13]  /*f340*/  ELECT P6, URZ, PT ;  /* 0x00000000003f782f */ /* 0x000fda00038c0000 */
.L_x_552:
[----:B------:R-:W-:Y:S05]  /*f350*/  @!P6 BRA `(.L_x_440) ;  /* 0x000000040038e947 */ /* 0x000fea0003800000 */
[----:B------:R3:W-:Y:S01]  /*f360*/  STL [R1+0x14], R9 ;  /* 0x0000140901007387 */ /* 0x0007e20000100800 */
[----:B------:R-:W-:-:S04]  /*f370*/  ISETP.NE.U32.AND P0, PT, R2, RZ, PT ;  /* 0x000000ff0200720c */ /* 0x000fc80003f05070 */
[----:B------:R-:W-:-:S13]  /*f380*/  ISETP.NE.AND.EX P0, PT, R3, RZ, PT, P0 ;  /* 0x000000ff0300720c */ /* 0x000fda0003f05300 */
[----:B---3--:R-:W-:Y:S05]  /*f390*/  @!P0 BRA `(.L_x_442) ;  /* 0x0000000000508947 */ /* 0x008fea0003800000 */
[----:B------:R-:W3:Y:S01]  /*f3a0*/  LDC R6, c[0x0][0x43c] ;  /* 0x00010f00ff067b82 */ /* 0x000ee20000000800 */
[----:B--2---:R-:W-:Y:S01]  /*f3b0*/  IMAD.MOV.U32 R0, RZ, RZ, R9 ;  /* 0x000000ffff007224 */ /* 0x004fe200078e0009 */
[----:B------:R-:W-:Y:S01]  /*f3c0*/  ULDC.64 UR4, c[0x0][0x428] ;  /* 0x00010a0000047ab9 */ /* 0x000fe20000000a00 */
[----:B---3--:R-:W-:-:S13]  /*f3d0*/  ISETP.NE.AND P0, PT, R6, 0x1, PT ;  /* 0x000000010600780c */ /* 0x008fda0003f05270 */
[----:B-1----:R-:W1:Y:S02]  /*f3e0*/  @P0 LDC.64 R4, c[0x0][0x440] ;  /* 0x00011000ff040b82 */ /* 0x002e640000000a00 */
[----:B-1----:R-:W-:-:S05]  /*f3f0*/  @P0 IMAD.HI.U32 R4, R9, R4, RZ ;  /* 0x0000000409040227 */ /* 0x002fca00078e00ff */
[----:B------:R-:W-:-:S04]  /*f400*/  @P0 SHF.R.U32.HI R0, RZ, R5, R4 ;  /* 0x00000005ff000219 */ /* 0x000fc80000011604 */
[--C-:B------:R-:W-:Y:S01]  /*f410*/  SHF.R.S32.HI R5, RZ, 0x1f, R0.reuse ;  /* 0x0000001fff057819 */ /* 0x100fe20000011400 */
[----:B------:R-:W-:-:S04]  /*f420*/  IMAD.MOV R4, RZ, RZ, -R0 ;  /* 0x000000ffff047224 */ /* 0x000fc800078e0a00 */
[----:B------:R-:W-:Y:S02]  /*f430*/  IMAD R6, R6, R4, R9 ;  /* 0x0000000406067224 */ /* 0x000fe400078e0209 */
[----:B------:R-:W-:-:S03]  /*f440*/  IMAD.MOV.U32 R4, RZ, RZ, R0 ;  /* 0x000000ffff047224 */ /* 0x000fc600078e0000 */
[----:B------:R1:W-:Y:S01]  /*f450*/  STL [R1+0x14], R6 ;  /* 0x0000140601007387 */ /* 0x0003e20000100800 */
[----:B------:R-:W-:-:S03]  /*f460*/  IMAD.WIDE.U32 R4, R7, UR4, R4 ;  /* 0x0000000407047c25 */ /* 0x000fc6000f8e0004 */
[----:B------:R-:W-:Y:S01]  /*f470*/  LEA R2, P0, R4, R2, 0x2 ;  /* 0x0000000204027211 */ /* 0x000fe200078010ff */
[----:B-1----:R-:W-:-:S04]  /*f480*/  IMAD R6, R8, UR4, RZ ;  /* 0x0000000408067c24 */ /* 0x002fc8000f8e02ff */
[----:B------:R-:W-:-:S04]  /*f490*/  IMAD R0, R7, UR5, R6 ;  /* 0x0000000507007c24 */ /* 0x000fc8000f8e0206 */
[----:B------:R-:W-:-:S05]  /*f4a0*/  IMAD.IADD R0, R5, 0x1, R0 ;  /* 0x0000000105007824 */ /* 0x000fca00078e0200 */
[----:B------:R-:W-:-:S05]  /*f4b0*/  LEA.HI.X R3, R4, R3, R0, 0x2, P0 ;  /* 0x0000000304037211 */ /* 0x000fca00000f1400 */
[----:B------:R-:W2:Y:S04]  /*f4c0*/  LDG.E R0, desc[UR60][R2.64] ;  /* 0x0000003c02007981 */ /* 0x000ea8000c1e1900 */
[----:B--2---:R3:W-:Y:S02]  /*f4d0*/  STL [R1], R0 ;  /* 0x0000000001007387 */ /* 0x0047e40000100800 */
.L_x_442:
[----:B------:R-:W4:Y:S04]  /*f4e0*/  LDL R7, [R1+0x4] ;  /* 0x0000040001077983 */ /* 0x000f280000100800 */
[----:B--23--:R-:W4:Y:S04]  /*f4f0*/  LDL R0, [R1+0x8] ;  /* 0x0000080001007983 */ /* 0x00cf280000100800 */
[----:B------:R-:W2:Y:S01]  /*f500*/  LDL R2, [R1+0x10] ;  /* 0x0000100001027983 */ /* 0x000ea20000100800 */
[----:B----4-:R-:W-:Y:S01]  /*f510*/  IMAD R0, R0, 0x8, R7 ;  /* 0x0000000800007824 */ /* 0x010fe200078e0207 */
[----:B--2---:R-:W-:-:S04]  /*f520*/  SHF.L.U32 R2, R2, 0x1f, RZ ;  /* 0x0000001f02027819 */ /* 0x004fc800000006ff */
[----:B------:R-:W2:Y:S02]  /*f530*/  SYNCS.PHASECHK.TRANS64.TRYWAIT P0, [R0+URZ+0x36840], R2 ;  /* 0x03684002000075a7 */ /* 0x000ea4000800017f */
[----:B--2---:R-:W-:Y:S05]  /*f540*/  @!P0 BRA `(.L_x_443) ;  /* 0x0000004c00ac8947 */ /* 0x004fea0003800000 */
.L_x_553:
[----:B------:R-:W3:Y:S02]  /*f550*/  S2R R3, SR_TID.X ;  /* 0x0000000000037919 */ /* 0x000ee40000002100 */
[----:B---3--:R-:W-:-:S04]  /*f560*/  LOP3.LUT R3, R3, 0x7f, RZ, 0xc0, !PT ;  /* 0x0000007f03037812 */ /* 0x008fc800078ec0ff */
[----:B------:R-:W-:-:S13]  /*f570*/  ISETP.NE.AND P0, PT, R3, RZ, PT ;  /* 0x000000ff0300720c */ /* 0x000fda0003f05270 */
[----:B------:R-:W-:Y:S05]  /*f580*/  @P0 BRA `(.L_x_444) ;  /* 0x00000000001c0947 */ /* 0x000fea0003800000 */
[----:B------:R-:W3:Y:S01]  /*f590*/  S2R R3, SR_TID.X ;  /* 0x0000000000037919 */ /* 0x000ee20000002100 */
[----:B--2---:R-:W-:-:S04]  /*f5a0*/  MOV R2, 0xa800 ;  /* 0x0000a80000027802 */ /* 0x004fc80000000f00 */
[----:B------:R4:W-:Y:S01]  /*f5b0*/  SYNCS.ARRIVE.TRANS64 RZ, [R0+URZ+0x36830], R2 ;  /* 0x0368300200ff79a7 */ /* 0x0009e2000800003f */
[----:B---3--:R-:W-:-:S04]  /*f5c0*/  LOP3.LUT R3, R3, 0x1f, RZ, 0xc0, !PT ;  /* 0x0000001f03037812 */ /* 0x008fc800078ec0ff */
[----:B------:R-:W-:-:S13]  /*f5d0*/  ISETP.NE.AND P0, PT, R3, RZ, PT ;  /* 0x000000ff0300720c */ /* 0x000fda0003f05270 */
[----:B----4-:R-:W-:Y:S05]  /*f5e0*/  @!P0 BRA `(.L_x_444) ;  /* 0x0000000000048947 */ /* 0x010fea0003800000 */
[----:B------:R-:W-:Y:S01]  /*f5f0*/  BPT.TRAP 0x1 ;  /* 0x000000040000795c */ /* 0x000fe20000300000 */
.L_x_444:
[----:B------:R-:W3:Y:S04]  /*f600*/  LDL R6, [R1+0x4] ;  /* 0x0000040001067983 */ /* 0x000ee80000100800 */
[----:B------:R-:W3:Y:S04]  /*f610*/  LDL R5, [R1+0x8] ;  /* 0x0000080001057983 */ /* 0x000ee80000100800 */
[----:B-1----:R-:W4:Y:S04]  /*f620*/  LDL R4, [R1+0x14] ;  /* 0x0000140001047983 */ /* 0x002f280000100800 */
[----:B------:R-:W5:Y:S04]  /*f630*/  LDL R3, [R1+0x18] ;  /* 0x0000180001037983 */ /* 0x000f680000100800 */
[----:B--2---:R-:W2:Y:S01]  /*f640*/  LDL R2, [R1] ;  /* 0x0000000001027983 */ /* 0x004ea20000100800 */
[----:B------:R-:W-:Y:S01]  /*f650*/  R2UR UR9, R0 ;  /* 0x00000000000972ca */ /* 0x000fe200000e0000 */
[----:B------:R-:W-:Y:S01]  /*f660*/  UIADD3 UR4, UP0, UR36, 0x370, URZ ;  /* 0x0000037024047890 */ /* 0x000fe2000ff1e03f */
[----:B------:R-:W-:Y:S01]  /*f670*/  R2UR UR12, R18 ;  /* 0x00000000120c72ca */ /* 0x000fe200000e0000 */
[----:B------:R-:W-:Y:S01]  /*f680*/  UMOV UR10, URZ ;  /* 0x0000003f000a7c82 */ /* 0x000fe20008000000 */
[----:B------:R-:W-:Y:S01]  /*f690*/  PLOP3.LUT P0, PT, PT, PT, PT, 0x80, 0x0 ;  /* 0x000000000000781c */ /* 0x000fe20003f0f070 */
[----:B------:R-:W-:Y:S01]  /*f6a0*/  UMOV UR6, 0x0 ;  /* 0x0000000000067882 */ /* 0x000fe20000000000 */
[----:B------:R-:W-:Y:S01]  /*f6b0*/  UMOV UR7, 0x14f00000 ;  /* 0x14f0000000077882 */ /* 0x000fe20000000000 */
[----:B------:R-:W-:-:S06]  /*f6c0*/  UMOV UR16, 0x40 ;  /* 0x0000004000107882 */ /* 0x000fcc0000000000 */
[----:B------:R-:W-:Y:S01]  /*f6d0*/  UIADD3 UR9, UR9, 0x36830, URZ ;  /* 0x0003683009097890 */ /* 0x000fe2000fffe03f */
[----:B---3--:R-:W-:Y:S01]  /*f6e0*/  IMAD R0, R5, 0xa800, R6 ;  /* 0x0000a80005007824 */ /* 0x008fe200078e0206 */
[----:B----4-:R-:W-:-:S04]  /*f6f0*/  R2UR UR11, R4 ;  /* 0x00000000040b72ca */ /* 0x010fc800000e0000 */
[----:B------:R-:W-:Y:S02]  /*f700*/  R2UR UR8, R0 ;  /* 0x00000000000872ca */ /* 0x000fe400000e0000 */
[----:B-----5:R-:W-:Y:S02]  /*f710*/  R2UR UR5, R3 ;  /* 0x00000000030572ca */ /* 0x020fe400000e0000 */
[----:B------:R-:W-:Y:S02]  /*f720*/  P2R R0, PR, RZ, 0x1 ;  /* 0x00000001ff007803 */ /* 0x000fe40000000000 */
[----:B--2---:R-:W-:-:S03]  /*f730*/  R2UR UR13, R2 ;  /* 0x00000000020d72ca */ /* 0x004fc600000e0000 */
[----:B------:R3:W-:Y:S04]  /*f740*/  STL [R1+0x20], R0 ;  /* 0x0000200001007387 */ /* 0x0007e80000100800 */
[----:B------:R-:W-:Y:S02]  /*f750*/  UIADD3 UR14, UR8, 0x21400, URZ ;  /* 0x00021400080e7890 */ /* 0x000fe4000fffe03f */
[----:B------:R-:W-:Y:S02]  /*f760*/  UIMAD UR11, UR11, 0x70, UR5 ;  /* 0x000000700b0b78a4 */ /* 0x000fe4000f8e0205 */
[----:B------:R-:W-:Y:S02]  /*f770*/  UIADD3.X UR5, URZ, UR37, URZ, UP0, !UPT ;  /* 0x000000253f057290 */ /* 0x000fe400087fe43f */
[----:B------:R-:W-:-:S02]  /*f780*/  UIADD3 UR15, UR8, 0x24c00, URZ ;  /* 0x00024c00080f7890 */ /* 0x000fc4000fffe03f */
[----:B------:R-:W-:-:S03]  /*f790*/  UIADD3 UR17, UR8, 0x28400, URZ ;  /* 0x0002840008117890 */ /* 0x000fc6000fffe03f */
[----:B------:R-:W-:Y:S01]  /*f7a0*/  UMOV UR8, UR14 ;  /* 0x0000000e00087c82 */ /* 0x000fe20008000000 */
[----:B------:R-:W-:Y:S01]  /*f7b0*/  UMOV UR14, 0x80 ;  /* 0x00000080000e7882 */ /* 0x000fe20000000000 */
[----:B------:R1:W-:Y:S02]  /*f7c0*/  UTMALDG.4D [UR8], [UR4], desc[UR6] ;  /* 0x00000608040075b4 */ /* 0x0003e40008019000 */
[----:B-1----:R-:W-:Y:S01]  /*f7d0*/  UMOV UR8, UR15 ;  /* 0x0000000f00087c82 */ /* 0x002fe20008000000 */
[----:B------:R-:W-:Y:S02]  /*f7e0*/  UMOV UR10, UR16 ;  /* 0x00000010000a7c82 */ /* 0x000fe40008000000 */
[----:B------:R1:W-:Y:S02]  /*f7f0*/  UTMALDG.4D [UR8], [UR4], desc[UR6] ;  /* 0x00000608040075b4 */ /* 0x0003e40008019000 */
[----:B-1----:R-:W-:Y:S01]  /*f800*/  UMOV UR8, UR17 ;  /* 0x0000001100087c82 */ /* 0x002fe20008000000 */
[----:B------:R-:W-:-:S02]  /*f810*/  UMOV UR10, UR14 ;  /* 0x0000000e000a7c82 */ /* 0x000fc40008000000 */
[----:B------:R3:W-:Y:S02]  /*f820*/  UTMALDG.4D [UR8], [UR4], desc[UR6] ;  /* 0x00000608040075b4 */ /* 0x0007e40008019000 */
[----:B---3--:R-:W-:Y:S01]  /*f830*/  NOP ;  /* 0x0000000000007918 */ /* 0x008fe20000000000 */
.L_x_440:
[----:B------:R-:W3:Y:S04]  /*f840*/  LDL R2, [R1+0x4] ;  /* 0x0000040001027983 */ /* 0x000ee80000100800 */
[----:B------:R-:W2:Y:S04]  /*f850*/  LDL.LU R3, [R1+0x34] ;  /* 0x0000340001037983 */ /* 0x000ea80000300800 */
[----:B------:R-:W4:Y:S04]  /*f860*/  LDL.LU R5, [R1+0x28] ;  /* 0x0000280001057983 */ /* 0x000f280000300800 */
[----:B-1----:R-:W5:Y:S01]  /*f870*/  LDL.LU R4, [R1+0x38] ;  /* 0x0000380001047983 */ /* 0x002f620000300800 */
[----:B------:R-:W-:Y:S05]  /*f880*/  WARPSYNC.ALL ;  /* 0x0000000000007948 */ /* 0x000fea0003800000 */
[----:B------:R-:W-:Y:S01]  /*f890*/  ULDC.64 UR4, c[0x0][0x298] ;  /* 0x0000a60000047ab9 */ /* 0x000fe20000000a00 */
[----:B------:R-:W-:Y:S01]  /*f8a0*/  ULDC.64 UR6, c[0x0][0xa00] ;  /* 0x0002800000067ab9 */ /* 0x000fe20000000a00 */
[----:B------:R-:W-:Y:S01]  /*f8b0*/  BSSY B6, `(.L_x_445) ;  /* 0x0000024000067945 */ /* 0x000fe20003800000 */
[----:B------:R-:W-:Y:S01]  /*f8c0*/  BAR.SYNC.DEFER_BLOCKING 0x8, 0x180 ;  /* 0x0206000000007b1d */ /* 0x000fe20000010000 */
[----:B------:R-:W-:-:S04]  /*f8d0*/  ISETP.NE.U32.AND P0, PT, RZ, UR6, PT ;  /* 0x00000006ff007c0c */ /* 0x000fc8000bf05070 */
[----:B------:R-:W-:Y:S01]  /*f8e0*/  ISETP.NE.AND.EX P0, PT, RZ, UR7, PT, P0 ;  /* 0x00000007ff007c0c */ /* 0x000fe2000bf05300 */
[----:B---3--:R-:W-:Y:S01]  /*f8f0*/  VIADD R2, R2, 0x15400 ;  /* 0x0001540002027836 */ /* 0x008fe20000000000 */
[----:B--2---:R-:W-:-:S04]  /*f900*/  SHF.R.S32.HI R0, RZ, 0x1f, R3 ;  /* 0x0000001fff007819 */ /* 0x004fc80000011403 */
[----:B------:R-:W-:Y:S02]  /*f910*/  LOP3.LUT P1, RZ, R2, 0x3ff, RZ, 0xc0, !PT ;  /* 0x000003ff02ff7812 */ /* 0x000fe4000782c0ff */
[----:B----4-:R-:W-:Y:S01]  /*f920*/  SEL R5, R5, RZ, !P0 ;  /* 0x000000ff05057207 */ /* 0x010fe20004000000 */
[----:B------:R-:W-:Y:S01]  /*f930*/  IMAD R0, R0, UR4, RZ ;  /* 0x0000000400007c24 */ /* 0x000fe2000f8e02ff */
[----:B-----5:R-:W-:-:S03]  /*f940*/  SEL R4, R4, RZ, !P0 ;  /* 0x000000ff04047207 */ /* 0x020fc60004000000 */
[C---:B------:R-:W-:Y:S02]  /*f950*/  IMAD R0, R3.reuse, UR5, R0 ;  /* 0x0000000503007c24 */ /* 0x040fe4000f8e0200 */
[----:B------:R-:W-:-:S05]  /*f960*/  IMAD.WIDE.U32 R2, R3, UR4, RZ ;  /* 0x0000000403027c25 */ /* 0x000fca000f8e00ff */
[----:B------:R1:W-:Y:S04]  /*f970*/  STL.64 [R1+0x48], R2 ;  /* 0x0000480201007387 */ /* 0x0003e80000100a00 */
[----:B------:R2:W-:Y:S04]  /*f980*/  STL [R1+0x28], R5 ;  /* 0x0000280501007387 */ /* 0x0005e80000100800 */
[----:B------:R2:W-:Y:S01]  /*f990*/  STL [R1+0x54], R4 ;  /* 0x0000540401007387 */ /* 0x0005e20000100800 */
[----:B-1----:R-:W-:Y:S01]  /*f9a0*/  IMAD.IADD R2, R3, 0x1, R0 ;  /* 0x0000000103027824 */ /* 0x002fe200078e0200 */
[----:B------:R-:W-:-:S05]  /*f9b0*/  SHF.R.S32.HI R0, RZ, 0x1f, R18 ;  /* 0x0000001fff007819 */ /* 0x000fca0000011412 */
[----:B------:R2:W-:Y:S04]  /*f9c0*/  STL [R1+0x38], R0 ;  /* 0x0000380001007387 */ /* 0x0005e80000100800 */
[----:B------:R2:W-:Y:S01]  /*f9d0*/  STL [R1+0x34], R2 ;  /* 0x0000340201007387 */ /* 0x0005e20000100800 */
[----:B------:R-:W-:Y:S05]  /*f9e0*/  @!P1 BRA `(.L_x_446) ;  /* 0x0000000000409947 */ /* 0x000fea0003800000 */
[----:B--2---:R-:W-:Y:S01]  /*f9f0*/  MOV R2, 0x0 ;  /* 0x0000000000027802 */ /* 0x004fe20000000f00 */
[----:B------:R-:W-:Y:S01]  /*fa00*/  ULDC.64 UR6, c[0x4][0xa8] ;  /* 0x01002a0000067ab9 */ /* 0x000fe20000000a00 */
[----:B------:R-:W-:Y:S01]  /*fa10*/  ULDC.64 UR8, c[0x4][0xb0] ;  /* 0x01002c0000087ab9 */ /* 0x000fe20000000a00 */
[----:B------:R-:W-:Y:S01]  /*fa20*/  ULDC.64 UR4, c[0x4][0x20] ;  /* 0x0100080000047ab9 */ /* 0x000fe20000000a00 */
[----:B------:R-:W-:Y:S01]  /*fa30*/  IMAD.U32 R4, RZ, RZ, UR6 ;  /* 0x00000006ff047e24 */ /* 0x000fe2000f8e00ff */
[----:B------:R-:W-:Y:S01]  /*fa40*/  MOV R13, RZ ;  /* 0x000000ff000d7202 */ /* 0x000fe20000000f00 */
[----:B------:R-:W1:Y:S01]  /*fa50*/  LDC.64 R2, c[0x4][R2] ;  /* 0x0100000002027b82 */ /* 0x000e620000000a00 */
[----:B------:R-:W-:Y:S02]  /*fa60*/  IMAD.U32 R5, RZ, RZ, UR7 ;  /* 0x00000007ff057e24 */ /* 0x000fe4000f8e00ff */
[----:B------:R-:W-:Y:S02]  /*fa70*/  IMAD.U32 R6, RZ, RZ, UR8 ;  /* 0x00000008ff067e24 */ /* 0x000fe4000f8e00ff */
[----:B------:R-:W-:-:S02]  /*fa80*/  IMAD.U32 R7, RZ, RZ, UR9 ;  /* 0x00000009ff077e24 */ /* 0x000fc4000f8e00ff */
[----:B------:R-:W-:Y:S02]  /*fa90*/  IMAD.U32 R10, RZ, RZ, UR4 ;  /* 0x00000004ff0a7e24 */ /* 0x000fe4000f8e00ff */
[----:B------:R-:W-:Y:S02]  /*faa0*/  IMAD.U32 R11, RZ, RZ, UR5 ;  /* 0x00000005ff0b7e24 */ /* 0x000fe4000f8e00ff */
[----:B------:R-:W-:Y:S02]  /*fab0*/  IMAD.MOV.U32 R8, RZ, RZ, 0x70 ;  /* 0x00000070ff087424 */ /* 0x000fe400078e00ff */
[----:B0-----:R-:W-:-:S07]  /*fac0*/  IMAD.MOV.U32 R12, RZ, RZ, 0x1 ;  /* 0x00000001ff0c7424 */ /* 0x001fce00078e00ff */
[----:B------:R-:W-:-:S07]  /*fad0*/  LEPC R20, `(.L_x_446) ;  /* 0x000000001014794e */ /* 0x000fce0000000000 */
[----:B-1----:R-:W-:Y:S05]  /*fae0*/  CALL.ABS.NOINC R2 ;  /* 0x0000000002007343 */ /* 0x002fea0003c00000 */
.L_x_446:
[----:B------:R-:W-:Y:S05]  /*faf0*/  BSYNC B6 ;  /* 0x0000000000067941 */ /* 0x000fea0003800000 */
.L_x_445:
[----:B--2---:R-:W2:Y:S01]  /*fb00*/  LDL.LU R4, [R1+0x34] ;  /* 0x0000340001047983 */ /* 0x004ea20000300800 */
[----:B------:R-:W1:Y:S01]  /*fb10*/  LDC R7, c[0x0][0x448] ;  /* 0x00011200ff077b82 */ /* 0x000e620000000800 */
[----:B------:R-:W-:Y:S01]  /*fb20*/  ULDC.64 UR4, c[0x0][0x2d8] ;  /* 0x0000b60000047ab9 */ /* 0x000fe20000000a00 */
[----:B------:R-:W-:Y:S01]  /*fb30*/  IMAD.SHL.U32 R17, R17, 0x80, RZ ;  /* 0x0000008011117824 */ /* 0x000fe200078e00ff */
[----:B------:R-:W2:Y:S01]  /*fb40*/  LDL.LU.64 R2, [R1+0x48] ;  /* 0x0000480001027983 */ /* 0x000ea20000300a00 */
[----:B------:R-:W-:-:S03]  /*fb50*/  ULDC.64 UR6, c[0x0][0x280] ;  /* 0x0000a00000067ab9 */ /* 0x000fc60000000a00 */
[----:B------:R-:W3:Y:S04]  /*fb60*/  LDL.LU R0, [R1+0x38] ;  /* 0x0000380001007983 */ /* 0x000ee80000300800 */
[----:B------:R-:W4:Y:S04]  /*fb70*/  LDL.LU R6, [R1+0x54] ;  /* 0x0000540001067983 */ /* 0x000f280000300800 */
[----:B------:R-:W4:Y:S01]  /*fb80*/  LDL.LU R5, [R1+0x28] ;  /* 0x0000280001057983 */ /* 0x000f220000300800 */
[----:B------:R-:W0:Y:S01]  /*fb90*/  S2R R8, SR_TID.X ;  /* 0x0000000000087919 */ /* 0x000e220000002100 */
[----:B-1----:R-:W-:Y:S01]  /*fba0*/  ISETP.NE.AND P0, PT, R7, 0x1, PT ;  /* 0x000000010700780c */ /* 0x002fe20003f05270 */
[----:B0-----:R-:W-:-:S05]  /*fbb0*/  IMAD.SHL.U32 R10, R8, 0x8, RZ ;  /* 0x00000008080a7824 */ /* 0x001fca00078e00ff */
[----:B------:R-:W-:-:S04]  /*fbc0*/  LOP3.LUT R10, R10, 0x38, RZ, 0xc0, !PT ;  /* 0x000000380a0a7812 */ /* 0x000fc800078ec0ff */
[C---:B------:R-:W-:Y:S02]  /*fbd0*/  LOP3.LUT R9, R10.reuse, 0x40, RZ, 0xfc, !PT ;  /* 0x000000400a097812 */ /* 0x040fe400078efcff */
[----:B------:R-:W-:Y:S01]  /*fbe0*/  LOP3.LUT R8, R10, 0x80, RZ, 0xfc, !PT ;  /* 0x000000800a087812 */ /* 0x000fe200078efcff */
[----:B--2---:R-:W-:Y:S02]  /*fbf0*/  IMAD.MOV.U32 R3, RZ, RZ, R4 ;  /* 0x000000ffff037224 */ /* 0x004fe400078e0004 */
[----:B------:R-:W0:Y:S01]  /*fc00*/  S2R R4, SR_TID.X ;  /* 0x0000000000047919 */ /* 0x000e220000002100 */
[----:B---3--:R-:W-:Y:S02]  /*fc10*/  IMAD R0, R0, UR4, RZ ;  /* 0x0000000400007c24 */ /* 0x008fe4000f8e02ff */
[----:B------:R-:W-:-:S04]  /*fc20*/  IMAD.WIDE.U32 R2, R18, UR4, R2 ;  /* 0x0000000412027c25 */ /* 0x000fc8000f8e0002 */
[----:B------:R-:W-:Y:S01]  /*fc30*/  IMAD R0, R18, UR5, R0 ;  /* 0x0000000512007c24 */ /* 0x000fe2000f8e0200 */
[----:B------:R-:W-:-:S03]  /*fc40*/  ULDC.64 UR4, c[0x0][0x2e0] ;  /* 0x0000b80000047ab9 */ /* 0x000fc60000000a00 */
[----:B------:R-:W-:Y:S02]  /*fc50*/  IMAD.IADD R3, R3, 0x1, R0 ;  /* 0x0000000103037824 */ /* 0x000fe400078e0200 */
[----:B----4-:R-:W-:Y:S02]  /*fc60*/  IMAD R0, R6, UR4, RZ ;  /* 0x0000000406007c24 */ /* 0x010fe4000f8e02ff */
[C---:B------:R-:W-:Y:S01]  /*fc70*/  IMAD.WIDE.U32 R2, R5.reuse, UR4, R2 ;  /* 0x0000000405027c25 */ /* 0x040fe2000f8e0002 */
[----:B------:R-:W1:Y:S03]  /*fc80*/  @P0 LDC R6, c[0x0][0x450] ;  /* 0x00011400ff060b82 */ /* 0x000e660000000800 */
[----:B------:R-:W-:Y:S01]  /*fc90*/  IMAD R0, R5, UR5, R0 ;  /* 0x0000000505007c24 */ /* 0x000fe2000f8e0200 */
[----:B------:R-:W-:-:S03]  /*fca0*/  ULDC.64 UR4, c[0x0][0x2d0] ;  /* 0x0000b40000047ab9 */ /* 0x000fc60000000a00 */
[----:B------:R-:W-:Y:S01]  /*fcb0*/  IMAD.IADD R3, R3, 0x1, R0 ;  /* 0x0000000103037824 */ /* 0x000fe200078e0200 */
[C---:B0-----:R-:W-:Y:S01]  /*fcc0*/  LOP3.LUT R5, R4.reuse, 0x7f, RZ, 0xc0, !PT ;  /* 0x0000007f04057812 */ /* 0x041fe200078ec0ff */
[----:B------:R-:W-:-:S03]  /*fcd0*/  IMAD.SHL.U32 R4, R4, 0x10, RZ ;  /* 0x0000001004047824 */ /* 0x000fc600078e00ff */
[----:B------:R-:W-:-:S04]  /*fce0*/  SHF.R.U32.HI R5, RZ, 0x3, R5 ;  /* 0x00000003ff057819 */ /* 0x000fc80000011605 */
[----:B------:R-:W-:Y:S02]  /*fcf0*/  LOP3.LUT R4, R5, 0x70, R4, 0xf8, !PT ;  /* 0x0000007005047812 */ /* 0x000fe400078ef804 */
[----:B------:R-:W0:Y:S02]  /*fd00*/  @P0 LDC R5, c[0x0][0x44c] ;  /* 0x00011300ff050b82 */ /* 0x000e240000000800 */
[----:B------:R-:W-:-:S05]  /*fd10*/  LOP3.LUT R0, R4, R17, RZ, 0xfc, !PT ;  /* 0x0000001104007212 */ /* 0x000fca00078efcff */
[----:B------:R-:W-:Y:S02]  /*fd20*/  IMAD.MOV.U32 R4, RZ, RZ, R0 ;  /* 0x000000ffff047224 */ /* 0x000fe400078e0000 */
[----:B0-----:R-:W-:-:S05]  /*fd30*/  @P0 IMAD.HI.U32 R5, R0, R5, RZ ;  /* 0x0000000500050227 */ /* 0x001fca00078e00ff */
[----:B-1----:R-:W-:-:S05]  /*fd40*/  @P0 SHF.R.U32.HI R4, RZ, R6, R5 ;  /* 0x00000006ff040219 */ /* 0x002fca0000011605 */
[----:B------:R-:W-:Y:S02]  /*fd50*/  IMAD.MOV R5, RZ, RZ, -R4 ;  /* 0x000000ffff057224 */ /* 0x000fe400078e0a04 */
[----:B------:R-:W-:-:S04]  /*fd60*/  IMAD.WIDE.U32 R2, R4, UR4, R2 ;  /* 0x0000000404027c25 */ /* 0x000fc8000f8e0002 */
[----:B------:R-:W-:Y:S01]  /*fd70*/  IMAD R0, R7, R5, R0 ;  /* 0x0000000507007224 */ /* 0x000fe200078e0200 */
[----:B------:R-:W-:-:S05]  /*fd80*/  SHF.R.S32.HI R5, RZ, 0x1f, R4 ;  /* 0x0000001fff057819 */ /* 0x000fca0000011404 */
[----:B------:R-:W-:-:S04]  /*fd90*/  IMAD R5, R5, UR4, RZ ;  /* 0x0000000405057c24 */ /* 0x000fc8000f8e02ff */
[----:B------:R-:W-:Y:S01]  /*fda0*/  IMAD R4, R4, UR5, R5 ;  /* 0x0000000504047c24 */ /* 0x000fe2000f8e0205 */
[----:B------:R-:W-:-:S03]  /*fdb0*/  ULDC.64 UR4, c[0x0][0x2c8] ;  /* 0x0000b20000047ab9 */ /* 0x000fc60000000a00 */
[----:B------:R-:W-:Y:S01]  /*fdc0*/  IMAD.IADD R3, R3, 0x1, R4 ;  /* 0x0000000103037824 */ /* 0x000fe200078e0204 */
[----:B------:R-:W-:Y:S01]  /*fdd0*/  SHF.R.S32.HI R4, RZ, 0x1f, R0 ;  /* 0x0000001fff047819 */ /* 0x000fe20000011400 */
[----:B------:R-:W-:-:S04]  /*fde0*/  IMAD.WIDE.U32 R2, R0, UR4, R2 ;  /* 0x0000000400027c25 */ /* 0x000fc8000f8e0002 */
[----:B------:R-:W-:Y:S01]  /*fdf0*/  IMAD R4, R4, UR4, RZ ;  /* 0x0000000404047c24 */ /* 0x000fe2000f8e02ff */
[----:B------:R-:W-:Y:S02]  /*fe00*/  ULDC UR4, c[0x0][0x2b8] ;  /* 0x0000ae0000047ab9 */ /* 0x000fe40000000800 */
[----:B------:R-:W-:Y:S01]  /*fe10*/  ISETP.GE.AND P2, PT, R10, UR4, PT ;  /* 0x000000040a007c0c */ /* 0x000fe2000bf46270 */
[----:B------:R-:W-:Y:S01]  /*fe20*/  IMAD R0, R0, UR5, R4 ;  /* 0x0000000500007c24 */ /* 0x000fe2000f8e0204 */
[----:B------:R0:W5:Y:S01]  /*fe30*/  LDL R10, [R1+0x24] ;  /* 0x00002400010a7983 */ /* 0x0001620000100800 */
[----:B------:R-:W-:Y:S02]  /*fe40*/  LEA R4, P3, R2, UR6, 0x1 ;  /* 0x0000000602047c11 */ /* 0x000fe4000f8608ff */
[----:B------:R-:W-:Y:S01]  /*fe50*/  IMAD.IADD R0, R3, 0x1, R0 ;  /* 0x0000000103007824 */ /* 0x000fe200078e0200 */
[----:B------:R-:W-:Y:S02]  /*fe60*/  ISETP.GE.AND P1, PT, R9, UR4, PT ;  /* 0x0000000409007c0c */ /* 0x000fe4000bf26270 */
[----:B------:R-:W-:Y:S01]  /*fe70*/  ISETP.GE.AND P0, PT, R8, UR4, PT ;  /* 0x0000000408007c0c */ /* 0x000fe2000bf06270 */
[----:B------:R-:W-:Y:S01]  /*fe80*/  UMOV UR4, 0xffffffff ;  /* 0xffffffff00047882 */ /* 0x000fe20000000000 */
[----:B------:R-:W-:-:S02]  /*fe90*/  LEA.HI.X R0, R2, UR7, R0, 0x1, P3 ;  /* 0x0000000702007c11 */ /* 0x000fc400098f0c00 */
[----:B0-----:R-:W-:Y:S09]  /*fea0*/  BRA.DIV UR4, `(.L_x_447) ;  /* 0x0000004604687947 */ /* 0x001ff2000b800000 */
[----:B------:R-:W0:Y:S02]  /*feb0*/  S2R R5, SR_TID.X ;  /* 0x0000000000057919 */ /* 0x000e240000002100 */
[----:B0-----:R-:W-:-:S04]  /*fec0*/  LOP3.LUT R5, R5, 0x7f, RZ, 0xc0, !PT ;  /* 0x0000007f05057812 */ /* 0x001fc800078ec0ff */
[----:B------:R-:W-:Y:S02]  /*fed0*/  SHF.R.U32.HI R6, RZ, 0x3, R5 ;  /* 0x00000003ff067819 */ /* 0x000fe40000011605 */
[----:B------:R-:W2:Y:S02]  /*fee0*/  LDL.LU R5, [R1+0x3c] ;  /* 0x00003c0001057983 */ /* 0x000ea40000300800 */
[----:B------:R-:W-:Y:S02]  /*fef0*/  IADD3 R2, R6, R17, RZ ;  /* 0x0000001106027210 */ /* 0x000fe40007ffe0ff */
[----:B------:R-:W0:Y:S01]  /*ff00*/  S2R R6, SR_TID.X ;  /* 0x0000000000067919 */ /* 0x000e220000002100 */
[----:B------:R-:W-:Y:S01]  /*ff10*/  SHFL.IDX PT, R9, R0, 0x1, 0x181f ;  /* 0x00381f0000097f89 */ /* 0x000fe200000e0000 */
[----:B0-----:R-:W-:-:S03]  /*ff20*/  IMAD.SHL.U32 R11, R6, 0x8, RZ ;  /* 0x00000008060b7824 */ /* 0x001fc600078e00ff */
[----:B------:R-:W-:Y:S02]  /*ff30*/  SHFL.IDX PT, R6, R0, RZ, 0x181f ;  /* 0x00181fff00067589 */ /* 0x000fe400000e0000 */
[----:B------:R-:W-:Y:S01]  /*ff40*/  LOP3.LUT R11, R11, 0x38, RZ, 0xc0, !PT ;  /* 0x000000380b0b7812 */ /* 0x000fe200078ec0ff */
[----:B--2---:R-:W-:Y:S02]  /*ff50*/  IMAD R3, R5, R7, RZ ;  /* 0x0000000705037224 */ /* 0x004fe400078e02ff */
[----:B------:R-:W0:Y:S01]  /*ff60*/  SHFL.IDX PT, R7, R4, RZ, 0x181f ;  /* 0x00181fff04077589 */ /* 0x000e2200000e0000 */
[C---:B------:R-:W-:Y:S02]  /*ff70*/  VIADD R5, R2.reuse, 0x10 ;  /* 0x0000001002057836 */ /* 0x040fe40000000000 */
[----:B------:R-:W-:-:S03]  /*ff80*/  ISETP.GE.AND P4, PT, R2, R3, PT ;  /* 0x000000030200720c */ /* 0x000fc60003f86270 */
[----:B------:R-:W-:Y:S02]  /*ff90*/  ISETP.GE.AND P3, PT, R5, R3, PT ;  /* 0x000000030500720c */ /* 0x000fe40003f66270 */
[----:B------:R-:W1:Y:S08]  /*ffa0*/  SHFL.IDX PT, R5, R4, 0x1, 0x181f ;  /* 0x00381f0004057f89 */ /* 0x000e7000000e0000 */
[----:B0-----:R-:W-:-:S05]  /*ffb0*/  @!P4 LEA R7, P5, R11, R7, 0x1 ;  /* 0x000000070b07c211 */ /* 0x001fca00078a08ff */
[----:B------:R-:W-:Y:S01]  /*ffc0*/  @!P4 IMAD.X R6, RZ, RZ, R6, P5 ;  /* 0x000000ffff06c224 */ /* 0x000fe200028e0606 */
[----:B-1----:R-:W-:-:S04]  /*ffd0*/  @!P3 LEA R8, P5, R11, R5, 0x1 ;  /* 0x000000050b08b211 */ /* 0x002fc800078a08ff */
[----:B------:R-:W-:Y:S01]  /*ffe0*/  @!P4 LOP3.LUT R7, R7, R6, RZ, 0x3c, !PT ;  /* 0x000000060707c212 */ /* 0x000fe200078e3cff */
[----:B------:R-:W-:-:S03]  /*fff0*/  @!P3 IMAD.X R5, RZ, RZ, R9, P5 ;  /* 0x000000ffff05b224 */ /* 0x000fc600028e0609 */
[----:B------:R-:W-:-:S04]  /*10000*/  @!P4 LOP3.LUT R6, R7, R6, RZ, 0x3c, !PT ;  /* 0x000000060706c212 */ /* 0x000fc800078e3cff */
[----:B------:R-:W-:-:S05]  /*10010*/  @!P4 LOP3.LUT R7, R7, R6, RZ, 0x3c, !PT ;  /* 0x000000060707c212 */ /* 0x000fca00078e3cff */
[----:B-----5:R-:W-:Y:S04]  /*10020*/  @!P4 LDGSTS.E.BYPASS.LTC128B.128 [R10+0x15400], desc[UR60][R6.64], !P2 ;  /* 0x15400000060acfae */ /* 0x020fe8000d101d7c */
[----:B------:R-:W-:Y:S04]  /*10030*/  @!P4 LDGSTS.E.BYPASS.LTC128B.128 [R10+0x19400], desc[UR60][R6.64+0x80], !P1 ;  /* 0x19400080060acfae */ /* 0x000fe8000c901d7c */
[----:B------:R0:W-:Y:S02]  /*10040*/  @!P4 LDGSTS.E.BYPASS.LTC128B.128 [R10+0x1d400], desc[UR60][R6.64+0x100], !P0 ;  /* 0x1d400100060acfae */ /* 0x0001e4000c101d7c */
[----:B0-----:R-:W-:-:S02]  /*10050*/  @!P3 IMAD.MOV.U32 R6, RZ, RZ, R8 ;  /* 0x000000ffff06b224 */ /* 0x001fc400078e0008 */
[----:B------:R-:W-:Y:S01]  /*10060*/  @!P3 IMAD.MOV.U32 R7, RZ, RZ, R5 ;  /* 0x000000ffff07b224 */ /* 0x000fe200078e0005 */
[----:B------:R-:W-:Y:S01]  /*10070*/  SHFL.IDX PT, R8, R0, 0x2, 0x181f ;  /* 0x00581f0000087f89 */ /* 0x000fe200000e0000 */
[----:B------:R-:W-:-:S03]  /*10080*/  VIADD R5, R2, 0x20 ;  /* 0x0000002002057836 */ /* 0x000fc60000000000 */
[----:B------:R-:W-:Y:S04]  /*10090*/  @!P3 LDGSTS.E.BYPASS.LTC128B.128 [R10+0x15c00], desc[UR60][R6.64], !P2 ;  /* 0x15c00000060abfae */ /* 0x000fe8000d101d7c */
[----:B------:R-:W-:Y:S04]  /*100a0*/  @!P3 LDGSTS.E.BYPASS.LTC128B.128 [R10+0x19c00], desc[UR60][R6.64+0x80], !P1 ;  /* 0x19c00080060abfae */ /* 0x000fe8000c901d7c */
[----:B------:R0:W-:Y:S01]  /*100b0*/  @!P3 LDGSTS.E.BYPASS.LTC128B.128 [R10+0x1dc00], desc[UR60][R6.64+0x100], !P0 ;  /* 0x1dc00100060abfae */ /* 0x0001e2000c101d7c */
[----:B------:R-:W-:-:S03]  /*100c0*/  ISETP.GE.AND P3, PT, R5, R3, PT ;  /* 0x000000030500720c */ /* 0x000fc60003f66270 */
[----:B------:R-:W1:Y:S10]  /*100d0*/  SHFL.IDX PT, R5, R4, 0x2, 0x181f ;  /* 0x00581f0004057f89 */ /* 0x000e7400000e0000 */
[----:B-1----:R-:W-:-:S05]  /*100e0*/  @!P3 LEA R5, P4, R11, R5, 0x1 ;  /* 0x000000050b05b211 */ /* 0x002fca00078808ff */
[----:B0-----:R-:W-:-:S04]  /*100f0*/  @!P3 IMAD.X R6, RZ, RZ, R8, P4 ;  /* 0x000000ffff06b224 */ /* 0x001fc800020e0608 */
[----:B------:R-:W-:Y:S02]  /*10100*/  @!P3 IMAD.MOV.U32 R7, RZ, RZ, R6 ;  /* 0x000000ffff07b224 */ /* 0x000fe400078e0006 */
[----:B------:R-:W-:Y:S01]  /*10110*/  @!P3 IMAD.MOV.U32 R6, RZ, RZ, R5 ;  /* 0x000000ffff06b224 */ /* 0x000fe200078e0005 */
[----:B------:R-:W-:-:S04]  /*10120*/  IADD3 R5, R2, 0x30, RZ ;  /* 0x0000003002057810 */ /* 0x000fc80007ffe0ff */
        /* <DEDUP_REMOVED lines=33> */
[----:B------:R-:W-:Y:S01]  /*10340*/  @!P3 LDGSTS.E.BYPASS.LTC128B.128 [R10+0x17c00], desc[UR60][R6.64], !P2 ;  /* 0x17c00000060abfae */ /* 0x000fe2000d101d7c */
[----:B------:R-:W-:-:S03]  /*10350*/  ISETP.GE.AND P4, PT, R5, R3, PT ;  /* 0x000000030500720c */ /* 0x000fc60003f86270 */
[----:B------:R-:W0:Y:S04]  /*10360*/  SHFL.IDX PT, R5, R4, 0x6, 0x181f ;  /* 0x00d81f0004057f89 */ /* 0x000e2800000e0000 */
[----:B------:R-:W-:Y:S04]  /*10370*/  @!P3 LDGSTS.E.BYPASS.LTC128B.128 [R10+0x1bc00], desc[UR60][R6.64+0x80], !P1 ;  /* 0x1bc00080060abfae */ /* 0x000fe8000c901d7c */
[----:B------:R1:W-:Y:S04]  /*10380*/  @!P3 LDGSTS.E.BYPASS.LTC128B.128 [R10+0x1fc00], desc[UR60][R6.64+0x100], !P0 ;  /* 0x1fc00100060abfae */ /* 0x0003e8000c101d7c */
[----:B------:R-:W-:Y:S04]  /*10390*/  SHFL.IDX PT, R4, R4, 0x7, 0x181f ;  /* 0x00f81f0004047f89 */ /* 0x000fe800000e0000 */
[----:B-1----:R-:W1:Y:S01]  /*103a0*/  SHFL.IDX PT, R6, R0, 0x6, 0x181f ;  /* 0x00d81f0000067f89 */ /* 0x002e6200000e0000 */
[----:B0-----:R-:W-:-:S03]  /*103b0*/  @!P4 LEA R5, P3, R11, R5, 0x1 ;  /* 0x000000050b05c211 */ /* 0x001fc600078608ff */
[----:B------:R-:W2:Y:S02]  /*103c0*/  SHFL.IDX PT, R0, R0, 0x7, 0x181f ;  /* 0x00f81f0000007f89 */ /* 0x000ea400000e0000 */
[----:B-1----:R-:W-:-:S04]  /*103d0*/  @!P4 IMAD.X R6, RZ, RZ, R6, P3 ;  /* 0x000000ffff06c224 */ /* 0x002fc800018e0606 */
[----:B------:R-:W-:Y:S02]  /*103e0*/  @!P4 IMAD.MOV.U32 R7, RZ, RZ, R6 ;  /* 0x000000ffff07c224 */ /* 0x000fe400078e0006 */
[----:B------:R-:W-:-:S05]  /*103f0*/  @!P4 IMAD.MOV.U32 R6, RZ, RZ, R5 ;  /* 0x000000ffff06c224 */ /* 0x000fca00078e0005 */
[----:B------:R1:W-:Y:S04]  /*10400*/  @!P4 LDGSTS.E.BYPASS.LTC128B.128 [R10+0x18400], desc[UR60][R6.64], !P2 ;  /* 0x18400000060acfae */ /* 0x0003e8000d101d7c */
[----:B------:R1:W-:Y:S04]  /*10410*/  @!P4 LDGSTS.E.BYPASS.LTC128B.128 [R10+0x1c400], desc[UR60][R6.64+0x80], !P1 ;  /* 0x1c400080060acfae */ /* 0x0003e8000c901d7c */
[----:B--2---:R1:W-:Y:S02]  /*10420*/  @!P4 LDGSTS.E.BYPASS.LTC128B.128 [R10+0x20400], desc[UR60][R6.64+0x100], !P0 ;  /* 0x20400100060acfae */ /* 0x0043e4000c101d7c */
.L_x_570:
[----:B------:R-:W-:Y:S01]  /*10430*/  VIADD R2, R2, 0x70 ;  /* 0x0000007002027836 */ /* 0x000fe20000000000 */
[----:B------:R-:W-:Y:S04]  /*10440*/  BSSY B0, `(.L_x_448) ;  /* 0x000000e000007945 */ /* 0x000fe80003800000 */
[----:B------:R-:W-:-:S13]  /*10450*/  ISETP.GE.AND P3, PT, R2, R3, PT ;  /* 0x000000030200720c */ /* 0x000fda0003f66270 */
[----:B------:R-:W-:Y:S05]  /*10460*/  @P3 BRA `(.L_x_449) ;  /* 0x00000000002c3947 */ /* 0x000fea0003800000 */
[----:B------:R-:W2:Y:S02]  /*10470*/  S2R R5, SR_TID.X ;  /* 0x0000000000057919 */ /* 0x000ea40000002100 */
[----:B--2---:R-:W-:-:S05]  /*10480*/  IMAD.SHL.U32 R5, R5, 0x8, RZ ;  /* 0x0000000805057824 */ /* 0x004fca00078e00ff */
[----:B------:R-:W-:-:S04]  /*10490*/  LOP3.LUT R5, R5, 0x38, RZ, 0xc0, !PT ;  /* 0x0000003805057812 */ /* 0x000fc800078ec0ff */
[----:B------:R-:W-:-:S05]  /*104a0*/  LEA R2, P3, R5, R4, 0x1 ;  /* 0x0000000405027211 */ /* 0x000fca00078608ff */
[----:B------:R-:W-:-:S05]  /*104b0*/  IMAD.X R3, RZ, RZ, R0, P3 ;  /* 0x000000ffff037224 */ /* 0x000fca00018e0600 */
[----:B------:R-:W-:Y:S01]  /*104c0*/  @!PT LDS RZ, [RZ] ;  /* 0x00000000fffff984 */ /* 0x000fe20000000800 */
[----:B------:R-:W-:Y:S01]  /*104d0*/  @!PT LDS RZ, [RZ] ;  /* 0x00000000fffff984 */ /* 0x000fe20000000800 */
[----:B------:R-:W-:Y:S01]  /*104e0*/  @!PT LDS RZ, [RZ] ;  /* 0x00000000fffff984 */ /* 0x000fe20000000800 */
[----:B------:R2:W-:Y:S04]  /*104f0*/  LDGSTS.E.BYPASS.LTC128B.128 [R10+0x18c00], desc[UR60][R2.64], !P2 ;  /* 0x18c00000020a7fae */ /* 0x0005e8000d101d7c */
[----:B------:R2:W-:Y:S04]  /*10500*/  LDGSTS.E.BYPASS.LTC128B.128 [R10+0x1cc00], desc[UR60][R2.64+0x80], !P1 ;  /* 0x1cc00080020a7fae */ /* 0x0005e8000c901d7c */
[----:B------:R2:W-:Y:S02]  /*10510*/  LDGSTS.E.BYPASS.LTC128B.128 [R10+0x20c00], desc[UR60][R2.64+0x100], !P0 ;  /* 0x20c00100020a7fae */ /* 0x0005e4000c101d7c */
.L_x_449:
[----:B------:R-:W-:Y:S05]  /*10520*/  BSYNC B0 ;  /* 0x0000000000007941 */ /* 0x000fea0003800000 */
.L_x_448:
[----:B012---:R-:W2:Y:S01]  /*10530*/  LDL R10, [R1+0x4] ;  /* 0x00000400010a7983 */ /* 0x007ea20000100800 */
[----:B------:R-:W-:Y:S01]  /*10540*/  PLOP3.LUT P0, PT, PT, PT, PT, 0x80, 0x0 ;  /* 0x000000000000781c */ /* 0x000fe20003f0f070 */
[----:B------:R-:W-:Y:S01]  /*10550*/  NOP ;  /* 0x0000000000007918 */ /* 0x000fe20000000000 */
[----:B--2---:R-:W-:-:S11]  /*10560*/  VIADD R6, R10, 0x36800 ;  /* 0x000368000a067836 */ /* 0x004fd60000000000 */
.L_x_450:
[----:B------:R-:W2:Y:S01]  /*10570*/  LDL R2, [R1+0x4] ;  /* 0x0000040001027983 */ /* 0x000ea20000100800 */
[----:B------:R-:W-:Y:S02]  /*10580*/  PLOP3.LUT P1, PT, P1, P0, PT, 0xa2, 0x0 ;  /* 0x000000000000781c */ /* 0x000fe40000f21472 */
[----:B--2---:R-:W-:-:S08]  /*10590*/  @P0 R2UR P1, UR4, R2 ;  /* 0x00000000020402ca */ /* 0x004fd00000020000 */
[----:B------:R-:W-:-:S05]  /*105a0*/  @P0 PLOP3.LUT P0, PT, P1, PT, PT, 0x80, 0x0 ;  /* 0x000000000000081c */ /* 0x000fca0000f0f070 */
[----:B------:R-:W-:Y:S01]  /*105b0*/  @!P1 SYNCS.ARRIVE.TRANS64.RED.A0T1 RZ, [UR4+0x36800], RZ ;  /* 0x036800ffffff99a7 */ /* 0x000fe20008200404 */
[----:B------:R-:W-:Y:S07]  /*105c0*/  @!P1 ARRIVES.LDGSTSBAR.64.TRANSCNT [UR4+0x36800] ;  /* 0x03680000ff0099b0 */ /* 0x000fee0008000a84 */
[----:B------:R-:W-:Y:S05]  /*105d0*/  @P0 BRA.U.ANY `(.L_x_450) ;  /* 0xfffffffd00e40947 */ /* 0x000fea000393ffff */
[----:B------:R-:W2:Y:S02]  /*105e0*/  LDL.LU R3, [R1+0x50] ;  /* 0x0000500001037983 */ /* 0x000ea40000300800 */
[----:B--2---:R-:W-:-:S05]  /*105f0*/  VIADD R3, R3, 0x1 ;  /* 0x0000000103037836 */ /* 0x004fca0000000000 */
[----:B------:R0:W-:Y:S01]  /*10600*/  STL [R1+0x50], R3 ;  /* 0x0000500301007387 */ /* 0x0001e20000100800 */
[----:B------:R-:W-:-:S04]  /*10610*/  LEA.HI R0, R3, R3, RZ, 0x1 ;  /* 0x0000000303007211 */ /* 0x000fc800078f08ff */
[----:B------:R-:W-:-:S05]  /*10620*/  LOP3.LUT R0, R0, 0xfffffffe, RZ, 0xc0, !PT ;  /* 0xfffffffe00007812 */ /* 0x000fca00078ec0ff */
[----:B------:R-:W-:-:S05]  /*10630*/  IMAD.IADD R0, R3, 0x1, -R0 ;  /* 0x0000000103007824 */ /* 0x000fca00078e0a00 */
[----:B------:R-:W-:Y:S01]  /*10640*/  SHF.L.U32 R0, R0, 0x1f, RZ ;  /* 0x0000001f00007819 */ /* 0x000fe200000006ff */
[----:B------:R-:W-:Y:S01]  /*10650*/  NOP ;  /* 0x0000000000007918 */ /* 0x000fe20000000000 */
[----:B------:R0:W-:Y:S01]  /*10660*/  SYNCS.ARRIVE.TRANS64.A1T0 RZ, [R2+URZ+0x36800], RZ ;  /* 0x036800ff02ff79a7 */ /* 0x0001e2000810003f */
[----:B------:R-:W-:Y:S01]  /*10670*/  BSSY B0, `(.L_x_451) ;  /* 0x0000003000007945 */ /* 0x000fe20003800000 */
[----:B------:R-:W1:Y:S03]  /*10680*/  SYNCS.PHASECHK.TRANS64.TRYWAIT P0, [R2+URZ+0x36820], R0 ;  /* 0x03682000020075a7 */ /* 0x000e66000800017f */
[----:B01----:R-:W-:Y:S05]  /*10690*/  @!P0 BRA `(.L_x_452) ;  /* 0x0000004800588947 */ /* 0x003fea0003800000 */
.L_x_571:
[----:B------:R-:W-:Y:S05]  /*106a0*/  BSYNC B0 ;  /* 0x0000000000007941 */ /* 0x000fea0003800000 */
.L_x_451:
[----:B0-----:R-:W2:Y:S01]  /*106b0*/  LDL.LU R2, [R1+0x40] ;  /* 0x0000400001027983 */ /* 0x001ea20000300800 */
[----:B------:R-:W-:Y:S01]  /*106c0*/  BSSY B0, `(.L_x_453) ;  /* 0x0000257000007945 */ /* 0x000fe20003800000 */
[----:B--2---:R-:W-:-:S13]  /*106d0*/  ISETP.GE.AND P0, PT, R2, 0x71, PT ;  /* 0x000000710200780c */ /* 0x004fda0003f06270 */
[----:B------:R-:W-:Y:S05]  /*106e0*/  @!P0 BRA `(.L_x_454) ;  /* 0x0000002400508947 */ /* 0x000fea0003800000 */
[----:B------:R-:W2:Y:S01]  /*106f0*/  LDL R2, [R1+0x30] ;  /* 0x0000300001027983 */ /* 0x000ea20000100800 */
[----:B------:R-:W-:Y:S01]  /*10700*/  IMAD.MOV.U32 R0, RZ, RZ, 0x1 ;  /* 0x00000001ff007424 */ /* 0x000fe200078e00ff */
[----:B------:R-:W-:Y:S01]  /*10710*/  BSSY B2, `(.L_x_455) ;  /* 0x00000cd000027945 */ /* 0x000fe20003800000 */
[----:B--2---:R-:W-:-:S04]  /*10720*/  IADD3 R9, -R2, RZ, RZ ;  /* 0x000000ff02097210 */ /* 0x004fc80007ffe1ff */
[----:B------:R-:W-:-:S05]  /*10730*/  VIADDMNMX R9, R9, R0, 0xffffffff, !PT ;  /* 0xffffffff09097446 */ /* 0x000fca0007800100 */
[----:B------:R-:W-:-:S05]  /*10740*/  IMAD.IADD R0, R2, 0x1, R9 ;  /* 0x0000000102007824 */ /* 0x000fca00078e0209 */
[----:B------:R-:W-:-:S04]  /*10750*/  LOP3.LUT R0, R0, 0x1, RZ, 0xc0, !PT ;  /* 0x0000000100007812 */ /* 0x000fc800078ec0ff */
[----:B------:R-:W-:Y:S01]  /*10760*/  ISETP.NE.U32.AND P0, PT, R0, 0x1, PT ;  /* 0x000000010000780c */ /* 0x000fe20003f05070 */
[----:B------:R-:W-:-:S12]  /*10770*/  VIADD R0, R2, 0xfffffffe ;  /* 0xfffffffe02007836 */ /* 0x000fd80000000000 */
[----:B------:R-:W-:Y:S05]  /*10780*/  @P0 BRA `(.L_x_456) ;  /* 0x0000000c00140947 */ /* 0x000fea0003800000 */
[----:B------:R-:W2:Y:S04]  /*10790*/  LDL R4, [R1+0x20] ;  /* 0x0000200001047983 */ /* 0x000ea80000100800 */
[----:B------:R-:W3:Y:S04]  /*107a0*/  LDL R3, [R1+0x8] ;  /* 0x0000080001037983 */ /* 0x000ee80000100800 */
[----:B------:R-:W4:Y:S01]  /*107b0*/  LDL R2, [R1+0x10] ;  /* 0x0000100001027983 */ /* 0x000f220000100800 */
[----:B------:R-:W-:Y:S01]  /*107c0*/  BSSY B1, `(.L_x_457) ;  /* 0x00000bd000017945 */ /* 0x000fe20003800000 */
[----:B--2---:R-:W-:Y:S01]  /*107d0*/  ISETP.NE.AND P1, PT, R4, RZ, PT ;  /* 0x000000ff0400720c */ /* 0x004fe20003f25270 */
[----:B---3--:R-:W-:-:S05]  /*107e0*/  VIADD R8, R3, 0x1 ;  /* 0x0000000103087836 */ /* 0x008fca0000000000 */
[----:B------:R-:W-:-:S04]  /*107f0*/  ISETP.NE.AND P0, PT, R8, 0x2, PT ;  /* 0x000000020800780c */ /* 0x000fc80003f05270 */
[----:B------:R-:W-:Y:S02]  /*10800*/  SEL R10, RZ, 0x1, P0 ;  /* 0x00000001ff0a7807 */ /* 0x000fe40000000000 */
[----:B------:R-:W-:Y:S02]  /*10810*/  SEL R8, R8, RZ, P0 ;  /* 0x000000ff08087207 */ /* 0x000fe40000000000 */
[----:B----4-:R-:W-:Y:S01]  /*10820*/  LOP3.LUT R10, R2, R10, RZ, 0x3c, !PT ;  /* 0x0000000a020a7212 */ /* 0x010fe200078e3cff */
[----:B------:R-:W-:Y:S06]  /*10830*/  @!P1 BRA `(.L_x_458) ;  /* 0x0000000800d49947 */ /* 0x000fec0003800000 */
[----:B------:R0:W5:Y:S01]  /*10840*/  LDL R4, [R1] ;  /* 0x0000000001047983 */ /* 0x0001620000100800 */
[----:B------:R-:W-:Y:S02]  /*10850*/  ULDC.64 UR4, c[0x0][0x418] ;  /* 0x0001060000047ab9 */ /* 0x000fe40000000a00 */
[----:B------:R-:W-:-:S04]  /*10860*/  ISETP.NE.U32.AND P0, PT, RZ, UR4, PT ;  /* 0x00000004ff007c0c */ /* 0x000fc8000bf05070 */
[----:B------:R-:W-:-:S13]  /*10870*/  ISETP.NE.AND.EX P0, PT, RZ, UR5, PT, P0 ;  /* 0x00000005ff007c0c */ /* 0x000fda000bf05300 */
[----:B0-----:R-:W-:Y:S05]  /*10880*/  @!P0 BRA `(.L_x_459) ;  /* 0x00000000004c8947 */ /* 0x001fea0003800000 */
[----:B------:R-:W2:Y:S01]  /*10890*/  LDL R11, [R1+0x1c] ;  /* 0x00001c00010b7983 */ /* 0x000ea20000100800 */
[----:B------:R-:W0:Y:S01]  /*108a0*/  LDC R5, c[0x0][0x43c] ;  /* 0x00010f00ff057b82 */ /* 0x000e220000000800 */
[----:B------:R-:W-:Y:S02]  /*108b0*/  ULDC.64 UR6, c[0x0][0x428] ;  /* 0x00010a0000067ab9 */ /* 0x000fe40000000a00 */
[----:B------:R-:W3:Y:S01]  /*108c0*/  LDL R7, [R1+0xc] ;  /* 0x00000c0001077983 */ /* 0x000ee20000100800 */
[----:B0-----:R-:W-:-:S13]  /*108d0*/  ISETP.NE.AND P0, PT, R5, 0x1, PT ;  /* 0x000000010500780c */ /* 0x001fda0003f05270 */
[----:B------:R-:W0:Y:S02]  /*108e0*/  @P0 LDC.64 R2, c[0x0][0x440] ;  /* 0x00011000ff020b82 */ /* 0x000e240000000a00 */
[----:B0----5:R-:W-:-:S04]  /*108f0*/  @P0 IMAD.HI.U32 R4, R0, R2, RZ ;  /* 0x0000000200040227 */ /* 0x021fc800078e00ff */
[----:B------:R-:W-:Y:S01]  /*10900*/  IMAD.MOV.U32 R2, RZ, RZ, R0 ;  /* 0x000000ffff027224 */ /* 0x000fe200078e0000 */
[----:B------:R-:W-:-:S05]  /*10910*/  @P0 SHF.R.U32.HI R2, RZ, R3, R4 ;  /* 0x00000003ff020219 */ /* 0x000fca0000011604 */
[----:B------:R-:W-:-:S04]  /*10920*/  IMAD.MOV R3, RZ, RZ, -R2 ;  /* 0x000000ffff037224 */ /* 0x000fc800078e0a02 */
[----:B------:R-:W-:Y:S01]  /*10930*/  IMAD R0, R5, R3, R0 ;  /* 0x0000000305007224 */ /* 0x000fe200078e0200 */
[----:B------:R-:W-:Y:S01]  /*10940*/  SHF.R.S32.HI R3, RZ, 0x1f, R2 ;  /* 0x0000001fff037819 */ /* 0x000fe20000011402 */
[----:B--2---:R-:W-:-:S04]  /*10950*/  IMAD R4, R11, UR6, RZ ;  /* 0x000000060b047c24 */ /* 0x004fc8000f8e02ff */
[C---:B---3--:R-:W-:Y:S02]  /*10960*/  IMAD R4, R7.reuse, UR7, R4 ;  /* 0x0000000707047c24 */ /* 0x048fe4000f8e0204 */
[----:B------:R-:W-:-:S04]  /*10970*/  IMAD.WIDE.U32 R2, R7, UR6, R2 ;  /* 0x0000000607027c25 */ /* 0x000fc8000f8e0002 */
[----:B------:R-:W-:Y:S01]  /*10980*/  IMAD.IADD R3, R4, 0x1, R3 ;  /* 0x0000000104037824 */ /* 0x000fe200078e0203 */
[----:B------:R-:W-:-:S04]  /*10990*/  LEA R4, P0, R2, UR4, 0x2 ;  /* 0x0000000402047c11 */ /* 0x000fc8000f8010ff */
[----:B------:R-:W-:-:S05]  /*109a0*/  LEA.HI.X R5, R2, UR5, R3, 0x2, P0 ;  /* 0x0000000502057c11 */ /* 0x000fca00080f1403 */
[----:B------:R0:W5:Y:S04]  /*109b0*/  LDG.E R4, desc[UR60][R4.64] ;  /* 0x0000003c04047981 */ /* 0x000168000c1e1900 */
.L_x_459:
[----:B------:R-:W2:Y:S01]  /*109c0*/  LDL R2, [R1+0x4] ;  /* 0x0000040001027983 */ /* 0x000ea20000100800 */
[----:B------:R-:W-:Y:S01]  /*109d0*/  BSSY B3, `(.L_x_460) ;  /* 0x0000005000037945 */ /* 0x000fe20003800000 */
[----:B--2---:R-:W-:Y:S01]  /*109e0*/  IMAD R3, R8, 0x8, R2 ;  /* 0x0000000808037824 */ /* 0x004fe200078e0202 */
[----:B------:R-:W-:-:S04]  /*109f0*/  SHF.L.U32 R2, R10, 0x1f, RZ ;  /* 0x0000001f0a027819 */ /* 0x000fc800000006ff */
[----:B------:R-:W1:Y:S02]  /*10a00*/  SYNCS.PHASECHK.TRANS64.TRYWAIT P0, [R3+URZ+0x36840], R2 ;  /* 0x03684002030075a7 */ /* 0x000e64000800017f */
[----:B-1----:R-:W-:Y:S05]  /*10a10*/  @!P0 BRA `(.L_x_461) ;  /* 0x0000004400908947 */ /* 0x002fea0003800000 */
.L_x_572:
[----:B------:R-:W-:Y:S05]  /*10a20*/  BSYNC B3 ;  /* 0x0000000000037941 */ /* 0x000fea0003800000 */
.L_x_460:
[----:B0-----:R-:W0:Y:S01]  /*10a30*/  S2R R5, SR_TID.X ;  /* 0x0000000000057919 */ /* 0x001e220000002100 */
[----:B------:R-:W-:Y:S01]  /*10a40*/  BSSY B3, `(.L_x_462) ;  /* 0x000000b000037945 */ /* 0x000fe20003800000 */
[----:B0-----:R-:W-:-:S04]  /*10a50*/  LOP3.LUT R5, R5, 0x7f, RZ, 0xc0, !PT ;  /* 0x0000007f05057812 */ /* 0x001fc800078ec0ff */
[----:B------:R-:W-:-:S13]  /*10a60*/  ISETP.NE.AND P1, PT, R5, RZ, PT ;  /* 0x000000ff0500720c */ /* 0x000fda0003f25270 */
[----:B------:R-:W-:Y:S05]  /*10a70*/  @P1 BRA `(.L_x_463) ;  /* 0x00000000001c1947 */ /* 0x000fea0003800000 */
[----:B------:R-:W0:Y:S01]  /*10a80*/  S2R R5, SR_TID.X ;  /* 0x0000000000057919 */ /* 0x000e220000002100 */
[----:B-1----:R-:W-:-:S04]  /*10a90*/  IMAD.MOV.U32 R2, RZ, RZ, 0xa800 ;  /* 0x0000a800ff027424 */ /* 0x002fc800078e00ff */
[----:B------:R2:W-:Y:S01]  /*10aa0*/  SYNCS.ARRIVE.TRANS64 RZ, [R3+URZ+0x36830], R2 ;  /* 0x0368300203ff79a7 */ /* 0x0005e2000800003f */
[----:B0-----:R-:W-:-:S04]  /*10ab0*/  LOP3.LUT R5, R5, 0x1f, RZ, 0xc0, !PT ;  /* 0x0000001f05057812 */ /* 0x001fc800078ec0ff */
[----:B------:R-:W-:-:S13]  /*10ac0*/  ISETP.NE.AND P0, PT, R5, RZ, PT ;  /* 0x000000ff0500720c */ /* 0x000fda0003f05270 */
[----:B--2---:R-:W-:Y:S05]  /*10ad0*/  @!P0 BRA `(.L_x_463) ;  /* 0x0000000000048947 */ /* 0x004fea0003800000 */
[----:B------:R-:W-:Y:S01]  /*10ae0*/  BPT.TRAP 0x1 ;  /* 0x000000040000795c */ /* 0x000fe20000300000 */
.L_x_463:
[----:B------:R-:W-:Y:S05]  /*10af0*/  BSYNC B3 ;  /* 0x0000000000037941 */ /* 0x000fea0003800000 */
.L_x_462:
[----:B------:R-:W2:Y:S04]  /*10b00*/  LDL R5, [R1+0x4] ;  /* 0x0000040001057983 */ /* 0x000ea80000100800 */
[----:B-1----:R-:W3:Y:S01]  /*10b10*/  LDL R2, [R1+0x18] ;  /* 0x0000180001027983 */ /* 0x002ee20000100800 */
[----:B------:R-:W-:Y:S01]  /*10b20*/  IMAD.MOV.U32 R11, RZ, RZ, RZ ;  /* 0x000000ffff0b7224 */ /* 0x000fe200078e00ff */
[----:B------:R-:W-:Y:S01]  /*10b30*/  UIADD3 UR4, UP0, UR36, 0x370, URZ ;  /* 0x0000037024047890 */ /* 0x000fe2000ff1e03f */
[----:B------:R-:W-:Y:S01]  /*10b40*/  PLOP3.LUT P0, PT, PT, PT, PT, 0x80, 0x0 ;  /* 0x000000000000781c */ /* 0x000fe20003f0f070 */
[----:B------:R-:W-:Y:S01]  /*10b50*/  UMOV UR6, 0x0 ;  /* 0x0000000000067882 */ /* 0x000fe20000000000 */
[----:B------:R-:W-:Y:S01]  /*10b60*/  IADD3 R3, R3, 0x36830, RZ ;  /* 0x0003683003037810 */ /* 0x000fe20007ffe0ff */
[----:B------:R-:W-:Y:S01]  /*10b70*/  UIADD3.X UR5, URZ, UR37, URZ, UP0, !UPT ;  /* 0x000000253f057290 */ /* 0x000fe200087fe43f */
[----:B------:R-:W-:Y:S01]  /*10b80*/  R2UR UR10, R11 ;  /* 0x000000000b0a72ca */ /* 0x000fe200000e0000 */
[----:B------:R-:W-:Y:S01]  /*10b90*/  UMOV UR7, 0x14f00000 ;  /* 0x14f0000000077882 */ /* 0x000fe20000000000 */
[----:B--2---:R-:W-:-:S02]  /*10ba0*/  IMAD R7, R8, 0xa800, R5 ;  /* 0x0000a80008077824 */ /* 0x004fc400078e0205 */
[----:B---3--:R-:W-:Y:S02]  /*10bb0*/  IMAD R2, R0, 0x70, R2 ;  /* 0x0000007000027824 */ /* 0x008fe400078e0202 */
[----:B------:R-:W-:-:S09]  /*10bc0*/  VIADD R5, R7, 0x21400 ;  /* 0x0002140007057836 */ /* 0x000fd20000000000 */
.L_x_464:
        /* <DEDUP_REMOVED lines=16> */
.L_x_465:
        /* <DEDUP_REMOVED lines=16> */
.L_x_466:
        /* <DEDUP_REMOVED lines=10> */
[----:B------:R-:W2:Y:S04]  /*10e70*/  LDL.LU R12, [R1+0x10] ;  /* 0x00001000010c7983 */ /* 0x000ea80000300800 */
[----:B------:R-:W3:Y:S01]  /*10e80*/  LDL R7, [R1+0x8] ;  /* 0x0000080001077983 */ /* 0x000ee20000100800 */
[----:B------:R-:W-:Y:S01]  /*10e90*/  BSSY B3, `(.L_x_467) ;  /* 0x0000005000037945 */ /* 0x000fe20003800000 */
[----:B--2---:R-:W-:Y:S01]  /*10ea0*/  SHF.L.U32 R2, R12, 0x1f, RZ ;  /* 0x0000001f0c027819 */ /* 0x004fe200000006ff */
[----:B---3--:R-:W-:-:S04]  /*10eb0*/  IMAD R3, R7, 0x8, R6 ;  /* 0x0000000807037824 */ /* 0x008fc800078e0206 */
[----:B------:R-:W0:Y:S02]  /*10ec0*/  SYNCS.PHASECHK.TRANS64.TRYWAIT P0, [R3+URZ+0x60], R2 ;  /* 0x00006002030075a7 */ /* 0x000e24000800017f */
[----:B0-----:R-:W-:Y:S05]  /*10ed0*/  @!P0 BRA `(.L_x_468) ;  /* 0x0000004000748947 */ /* 0x001fea0003800000 */
.L_x_573:
[----:B------:R-:W-:Y:S05]  /*10ee0*/  BSYNC B3 ;  /* 0x0000000000037941 */ /* 0x000fea0003800000 */
.L_x_467:
[----:B------:R1:W5:Y:S01]  /*10ef0*/  LDL R17, [R1+0x8] ;  /* 0x0000080001117983 */ /* 0x0003620000100800 */
[----:B------:R-:W-:Y:S01]  /*10f00*/  BSSY B3, `(.L_x_469) ;  /* 0x000000d000037945 */ /* 0x000fe20003800000 */
[----:B------:R-:W-:Y:S02]  /*10f10*/  IMAD.MOV.U32 R12, RZ, RZ, 0x0 ;  /* 0x00000000ff0c7424 */ /* 0x000fe400078e00ff */
[----:B------:R-:W-:Y:S01]  /*10f20*/  IMAD.MOV.U32 R13, RZ, RZ, 0x14f00000 ;  /* 0x14f00000ff0d7424 */ /* 0x000fe200078e00ff */
[----:B------:R-:W-:Y:S06]  /*10f30*/  @P1 BRA `(.L_x_470) ;  /* 0x0000000000241947 */ /* 0x000fec0003800000 */
[----:B------:R-:W2:Y:S01]  /*10f40*/  LDL R7, [R1+0x4] ;  /* 0x0000040001077983 */ /* 0x000ea20000100800 */
[----:B------:R-:W3:Y:S01]  /*10f50*/  S2R R5, SR_TID.X ;  /* 0x0000000000057919 */ /* 0x000ee20000002100 */
[----:B0-----:R-:W-:Y:S01]  /*10f60*/  IMAD.MOV.U32 R3, RZ, RZ, 0xa800 ;  /* 0x0000a800ff037424 */ /* 0x001fe200078e00ff */
[----:B---3--:R-:W-:-:S04]  /*10f70*/  LOP3.LUT R5, R5, 0x1f, RZ, 0xc0, !PT ;  /* 0x0000001f05057812 */ /* 0x008fc800078ec0ff */
[----:B------:R-:W-:Y:S01]  /*10f80*/  ISETP.NE.AND P0, PT, R5, RZ, PT ;  /* 0x000000ff0500720c */ /* 0x000fe20003f05270 */
[----:B--2--5:R-:W-:-:S04]  /*10f90*/  IMAD R2, R17, 0x8, R7 ;  /* 0x0000000811027824 */ /* 0x024fc800078e0207 */
[----:B------:R2:W-:Y:S08]  /*10fa0*/  SYNCS.ARRIVE.TRANS64 RZ, [R2+URZ+0x36850], R3 ;  /* 0x0368500302ff79a7 */ /* 0x0005f0000800003f */
[----:B------:R-:W-:Y:S05]  /*10fb0*/  @!P0 BRA `(.L_x_470) ;  /* 0x0000000000048947 */ /* 0x000fea0003800000 */
[----:B------:R-:W-:Y:S01]  /*10fc0*/  BPT.TRAP 0x1 ;  /* 0x000000040000795c */ /* 0x000fe20000300000 */
.L_x_470:
[----:B------:R-:W-:Y:S05]  /*10fd0*/  BSYNC B3 ;  /* 0x0000000000037941 */ /* 0x000fea0003800000 */
.L_x_469:
[----:B0-2---:R-:W2:Y:S04]  /*10fe0*/  LDL R2, [R1+0x4] ;  /* 0x0000040001027983 */ /* 0x005ea80000100800 */
[----:B------:R-:W3:Y:S04]  /*10ff0*/  LDL R7, [R1+0x18] ;  /* 0x0000180001077983 */ /* 0x000ee80000100800 */
[----:B------:R-:W3:Y:S01]  /*11000*/  LDL.LU R5, [R1+0x14] ;  /* 0x0000140001057983 */ /* 0x000ee20000300800 */
[----:B------:R-:W-:Y:S01]  /*11010*/  R2UR UR10, R11 ;  /* 0x000000000b0a72ca */ /* 0x000fe200000e0000 */
[----:B------:R-:W-:Y:S01]  /*11020*/  UIADD3 UR4, UP0, UR36, 0x470, URZ ;  /* 0x0000047024047890 */ /* 0x000fe2000ff1e03f */
[----:B------:R-:W-:-:S02]  /*11030*/  R2UR UR6, R12 ;  /* 0x000000000c0672ca */ /* 0x000fc400000e0000 */
[----:B------:R-:W-:Y:S01]  /*11040*/  R2UR UR7, R13 ;  /* 0x000000000d0772ca */ /* 0x000fe200000e0000 */
[----:B------:R-:W-:Y:S01]  /*11050*/  UIADD3.X UR5, URZ, UR37, URZ, UP0, !UPT ;  /* 0x000000253f057290 */ /* 0x000fe200087fe43f */
[----:B------:R-:W-:Y:S02]  /*11060*/  PLOP3.LUT P0, PT, PT, PT, PT, 0x80, 0x0 ;  /* 0x000000000000781c */ /* 0x000fe40003f0f070 */
[C---:B--2--5:R-:W-:Y:S01]  /*11070*/  LEA R3, R17.reuse, R2, 0x3 ;  /* 0x0000000211037211 */ /* 0x064fe200078e18ff */
[----:B------:R-:W-:-:S04]  /*11080*/  IMAD R2, R17, 0xa800, R2 ;  /* 0x0000a80011027824 */ /* 0x000fc800078e0202 */
[----:B------:R-:W-:Y:S02]  /*11090*/  VIADD R3, R3, 0x36850 ;  /* 0x0003685003037836 */ /* 0x000fe40000000000 */
[----:B---3--:R-:W-:Y:S02]  /*110a0*/  IMAD R5, R5, 0x70, R7 ;  /* 0x0000007005057824 */ /* 0x008fe400078e0207 */
[----:B------:R-:W-:-:S07]  /*110b0*/  VIADD R7, R2, 0x400 ;  /* 0x0000040002077836 */ /* 0x000fce0000000000 */
.L_x_471:
[----:B------:R-:W2:Y:S01]  /*110c0*/  LDL R11, [R1] ;  /* 0x00000000010b7983 */ /* 0x000ea20000100800 */
[----:B------:R-:W-:-:S13]  /*110d0*/  @P0 ELECT P1, URZ, PT ;  /* 0x00000000003f082f */ /* 0x000fda0003820000 */
[----:B------:R-:W-:Y:S02]  /*110e0*/  @P1 R2UR UR12, R18 ;  /* 0x00000000120c12ca */ /* 0x000fe400000e0000 */
[----:B------:R-:W-:Y:S02]  /*110f0*/  @P1 R2UR UR11, R5 ;  /* 0x00000000050b12ca */ /* 0x000fe400000e0000 */
[----:B------:R-:W-:Y:S02]  /*11100*/  @P1 R2UR UR9, R3 ;  /* 0x00000000030912ca */ /* 0x000fe400000e0000 */
[----:B------:R-:W-:Y:S02]  /*11110*/  @P1 R2UR UR8, R7 ;  /* 0x00000000070812ca */ /* 0x000fe400000e0000 */
[----:B------:R-:W-:Y:S02]  /*11120*/  @P1 PLOP3.LUT P0, PT, P1, PT, PT, 0x8, 0x0 ;  /* 0x000000000000181c */ /* 0x000fe40000f0e170 */
[----:B--2---:R-:W-:-:S02]  /*11130*/  @P1 R2UR UR13, R11 ;  /* 0x000000000b0d12ca */ /* 0x004fc400000e0000 */
[----:B------:R-:W-:-:S11]  /*11140*/  PLOP3.LUT P1, PT, PT, PT, PT, 0x8, 0x0 ;  /* 0x000000000000781c */ /* 0x000fd60003f2e170 */
[----:B------:R0:W-:Y:S02]  /*11150*/  UTMALDG.4D [UR8], [UR4], desc[UR6] ;  /* 0x00000608040075b4 */ /* 0x0001e40008019000 */
[----:B0-----:R-:W-:Y:S05]  /*11160*/  @P0 BRA.U.ANY `(.L_x_471) ;  /* 0xfffffffd00d40947 */ /* 0x001fea000393ffff */
[----:B------:R-:W-:Y:S01]  /*11170*/  R2UR UR10, R15 ;  /* 0x000000000f0a72ca */ /* 0x000fe200000e0000 */
[----:B------:R-:W-:Y:S01]  /*11180*/  VIADD R7, R2, 0x3c00 ;  /* 0x00003c0002077836 */ /* 0x000fe20000000000 */
[----:B------:R-:W-:Y:S02]  /*11190*/  R2UR UR6, R12 ;  /* 0x000000000c0672ca */ /* 0x000fe400000e0000 */
[----:B------:R-:W-:Y:S02]  /*111a0*/  R2UR UR7, R13 ;  /* 0x000000000d0772ca */ /* 0x000fe400000e0000 */
[----:B------:R-:W-:-:S13]  /*111b0*/  PLOP3.LUT P0, PT, PT, PT, PT, 0x80, 0x0 ;  /* 0x000000000000781c */ /* 0x000fda0003f0f070 */
.L_x_472:
        /* <DEDUP_REMOVED lines=16> */
.L_x_473:
        /* <DEDUP_REMOVED lines=11> */
[----:B------:R0:W-:Y:S04]  /*11370*/  STL [R1], R4 ;  /* 0x0000000401007387 */ /* 0x0001e80000100800 */
[----:B------:R0:W-:Y:S02]  /*11380*/  STL [R1+0x14], R0 ;  /* 0x0000140001007387 */ /* 0x0001e40000100800 */
.L_x_458:
[----:B------:R-:W-:Y:S05]  /*11390*/  BSYNC B1 ;  /* 0x0000000000017941 */ /* 0x000fea0003800000 */
.L_x_457:
[----:B0-----:R-:W2:Y:S04]  /*113a0*/  LDL.LU R0, [R1+0x30] ;  /* 0x0000300001007983 */ /* 0x001ea80000300800 */
[----:B------:R0:W-:Y:S04]  /*113b0*/  STL [R1+0x8], R8 ;  /* 0x0000080801007387 */ /* 0x0001e80000100800 */
[----:B------:R0:W-:Y:S02]  /*113c0*/  STL [R1+0x10], R10 ;  /* 0x0000100a01007387 */ /* 0x0001e40000100800 */
[----:B0-2---:R-:W-:-:S07]  /*113d0*/  VIADD R0, R0, 0xfffffffd ;  /* 0xfffffffd00007836 */ /* 0x005fce0000000000 */
.L_x_456:
[----:B------:R-:W-:Y:S05]  /*113e0*/  BSYNC B2 ;  /* 0x0000000000027941 */ /* 0x000fea0003800000 */
.L_x_455:
[----:B------:R-:W2:Y:S01]  /*113f0*/  LDL.LU R2, [R1+0x2c] ;  /* 0x00002c0001027983 */ /* 0x000ea20000300800 */
[----:B------:R-:W-:-:S05]  /*11400*/  IMAD.MOV R9, RZ, RZ, -R9 ;  /* 0x000000ffff097224 */ /* 0x000fca00078e0a09 */
[----:B--2---:R-:W-:-:S13]  /*11410*/  ISETP.NE.AND P0, PT, R2, R9, PT ;  /* 0x000000090200720c */ /* 0x004fda0003f05270 */
[----:B------:R-:W-:Y:S05]  /*11420*/  @!P0 BRA `(.L_x_454) ;  /* 0x0000001800008947 */ /* 0x000fea0003800000 */
[----:B------:R0:W5:Y:S02]  /*11430*/  LDL R8, [R1] ;  /* 0x0000000001087983 */ /* 0x0001640000100800 */
.L_x_508:
[----:B--2---:R-:W2:Y:S04]  /*11440*/  LDL R4, [R1+0x20] ;  /* 0x0000200001047983 */ /* 0x004ea80000100800 */
[----:B---3--:R-:W3:Y:S04]  /*11450*/  LDL R3, [R1+0x8] ;  /* 0x0000080001037983 */ /* 0x008ee80000100800 */
[----:B----4-:R-:W4:Y:S01]  /*11460*/  LDL R2, [R1+0x10] ;  /* 0x0000100001027983 */ /* 0x010f220000100800 */
[----:B------:R-:W-:Y:S05]  /*11470*/  YIELD ;  /* 0x0000000000007946 */ /* 0x000fea0003800000 */
        /* <DEDUP_REMOVED lines=8> */
[----:B------:R-:W-:Y:S01]  /*11500*/  ULDC.64 UR4, c[0x0][0x418] ;  /* 0x0001060000047ab9 */ /* 0x000fe20000000a00 */
[----:B------:R-:W-:Y:S01]  /*11510*/  IMAD.MOV.U32 R7, RZ, RZ, R0 ;  /* 0x000000ffff077224 */ /* 0x000fe200078e0000 */
[----:B------:R-:W-:-:S04]  /*11520*/  ISETP.NE.U32.AND P0, PT, RZ, UR4, PT ;  /* 0x00000004ff007c0c */ /* 0x000fc8000bf05070 */
[----:B------:R-:W-:-:S13]  /*11530*/  ISETP.NE.AND.EX P0, PT, RZ, UR5, PT, P0 ;  /* 0x00000005ff007c0c */ /* 0x000fda000bf05300 */
[----:B------:R-:W-:Y:S05]  /*11540*/  @!P0 BRA `(.L_x_476) ;  /* 0x00000000004c8947 */ /* 0x000fea0003800000 */
[----:B------:R-:W2:Y:S01]  /*11550*/  LDL R10, [R1+0x1c] ;  /* 0x00001c00010a7983 */ /* 0x000ea20000100800 */
[----:B-----5:R-:W3:Y:S01]  /*11560*/  LDC R8, c[0x0][0x43c] ;  /* 0x00010f00ff087b82 */ /* 0x020ee20000000800 */
[----:B------:R-:W-:Y:S02]  /*11570*/  ULDC.64 UR6, c[0x0][0x428] ;  /* 0x00010a0000067ab9 */ /* 0x000fe40000000a00 */
[----:B------:R-:W4:Y:S01]  /*11580*/  LDL R9, [R1+0xc] ;  /* 0x00000c0001097983 */ /* 0x000f220000100800 */
[----:B---3--:R-:W-:-:S13]  /*11590*/  ISETP.NE.AND P0, PT, R8, 0x1, PT ;  /* 0x000000010800780c */ /* 0x008fda0003f05270 */
[----:B------:R-:W3:Y:S02]  /*115a0*/  @P0 LDC.64 R2, c[0x0][0x440] ;  /* 0x00011000ff020b82 */ /* 0x000ee40000000a00 */
[----:B---3--:R-:W-:-:S04]  /*115b0*/  @P0 IMAD.HI.U32 R7, R0, R2, RZ ;  /* 0x0000000200070227 */ /* 0x008fc800078e00ff */
[----:B------:R-:W-:Y:S01]  /*115c0*/  IMAD.MOV.U32 R2, RZ, RZ, R0 ;  /* 0x000000ffff027224 */ /* 0x000fe200078e0000 */
[----:B------:R-:W-:-:S04]  /*115d0*/  @P0 SHF.R.U32.HI R2, RZ, R3, R7 ;  /* 0x00000003ff020219 */ /* 0x000fc80000011607 */
[--C-:B------:R-:W-:Y:S01]  /*115e0*/  SHF.R.S32.HI R3, RZ, 0x1f, R2.reuse ;  /* 0x0000001fff037819 */ /* 0x100fe20000011402 */
[----:B------:R-:W-:-:S04]  /*115f0*/  IMAD.MOV R7, RZ, RZ, -R2 ;  /* 0x000000ffff077224 */ /* 0x000fc800078e0a02 */
[----:B------:R-:W-:Y:S02]  /*11600*/  IMAD R7, R8, R7, R0 ;  /* 0x0000000708077224 */ /* 0x000fe400078e0200 */
[----:B--2---:R-:W-:-:S04]  /*11610*/  IMAD R8, R10, UR6, RZ ;  /* 0x000000060a087c24 */ /* 0x004fc8000f8e02ff */
[C---:B----4-:R-:W-:Y:S02]  /*11620*/  IMAD R8, R9.reuse, UR7, R8 ;  /* 0x0000000709087c24 */ /* 0x050fe4000f8e0208 */
[----:B------:R-:W-:-:S05]  /*11630*/  IMAD.WIDE.U32 R2, R9, UR6, R2 ;  /* 0x0000000609027c25 */ /* 0x000fca000f8e0002 */
[----:B------:R-:W-:Y:S02]  /*11640*/  IADD3 R3, R8, R3, RZ ;  /* 0x0000000308037210 */ /* 0x000fe40007ffe0ff */
[----:B------:R-:W-:-:S04]  /*11650*/  LEA R8, P0, R2, UR4, 0x2 ;  /* 0x0000000402087c11 */ /* 0x000fc8000f8010ff */
[----:B------:R-:W-:-:S05]  /*11660*/  LEA.HI.X R9, R2, UR5, R3, 0x2, P0 ;  /* 0x0000000502097c11 */ /* 0x000fca00080f1403 */
[----:B------:R2:W5:Y:S04]  /*11670*/  LDG.E R8, desc[UR60][R8.64] ;  /* 0x0000003c08087981 */ /* 0x000568000c1e1900 */
.L_x_476:
[----:B------:R-:W3:Y:S01]  /*11680*/  LDL R2, [R1+0x4] ;  /* 0x0000040001027983 */ /* 0x000ee20000100800 */
[----:B------:R-:W-:Y:S01]  /*11690*/  BSSY B2, `(.L_x_477) ;  /* 0x0000005000027945 */ /* 0x000fe20003800000 */
[----:B---3--:R-:W-:Y:S01]  /*116a0*/  IMAD R3, R4, 0x8, R2 ;  /* 0x0000000804037824 */ /* 0x008fe200078e0202 */
[----:B------:R-:W-:-:S04]  /*116b0*/  SHF.L.U32 R2, R5, 0x1f, RZ ;  /* 0x0000001f05027819 */ /* 0x000fc800000006ff */
[----:B------:R-:W3:Y:S02]  /*116c0*/  SYNCS.PHASECHK.TRANS64.TRYWAIT P0, [R3+URZ+0x36840], R2 ;  /* 0x03684002030075a7 */ /* 0x000ee4000800017f */
[----:B---3--:R-:W-:Y:S05]  /*116d0*/  @!P0 BRA `(.L_x_478) ;  /* 0x0000003800888947 */ /* 0x008fea0003800000 */
.L_x_574:
[----:B------:R-:W-:Y:S05]  /*116e0*/  BSYNC B2 ;  /* 0x0000000000027941 */ /* 0x000fea0003800000 */
.L_x_477:
[----:B--2---:R-:W2:Y:S01]  /*116f0*/  S2R R9, SR_TID.X ;  /* 0x0000000000097919 */ /* 0x004ea20000002100 */
[----:B------:R-:W-:Y:S01]  /*11700*/  BSSY B2, `(.L_x_479) ;  /* 0x000000b000027945 */ /* 0x000fe20003800000 */
[----:B--2---:R-:W-:-:S04]  /*11710*/  LOP3.LUT R9, R9, 0x7f, RZ, 0xc0, !PT ;  /* 0x0000007f09097812 */ /* 0x004fc800078ec0ff */
[----:B------:R-:W-:-:S13]  /*11720*/  ISETP.NE.AND P1, PT, R9, RZ, PT ;  /* 0x000000ff0900720c */ /* 0x000fda0003f25270 */
[----:B------:R-:W-:Y:S05]  /*11730*/  @P1 BRA `(.L_x_480) ;  /* 0x00000000001c1947 */ /* 0x000fea0003800000 */
[----:B------:R-:W2:Y:S01]  /*11740*/  S2R R9, SR_TID.X ;  /* 0x0000000000097919 */ /* 0x000ea20000002100 */
[----:B---3--:R-:W-:-:S04]  /*11750*/  IMAD.MOV.U32 R2, RZ, RZ, 0xa800 ;  /* 0x0000a800ff027424 */ /* 0x008fc800078e00ff */
[----:B------:R4:W-:Y:S01]  /*11760*/  SYNCS.ARRIVE.TRANS64 RZ, [R3+URZ+0x36830], R2 ;  /* 0x0368300203ff79a7 */ /* 0x0009e2000800003f */
[----:B--2---:R-:W-:-:S04]  /*11770*/  LOP3.LUT R9, R9, 0x1f, RZ, 0xc0, !PT ;  /* 0x0000001f09097812 */ /* 0x004fc800078ec0ff */
[----:B------:R-:W-:-:S13]  /*11780*/  ISETP.NE.AND P0, PT, R9, RZ, PT ;  /* 0x000000ff0900720c */ /* 0x000fda0003f05270 */
[----:B----4-:R-:W-:Y:S05]  /*11790*/  @!P0 BRA `(.L_x_480) ;  /* 0x0000000000048947 */ /* 0x010fea0003800000 */
[----:B------:R-:W-:Y:S01]  /*117a0*/  BPT.TRAP 0x1 ;  /* 0x000000040000795c */ /* 0x000fe20000300000 */
.L_x_480:
[----:B------:R-:W-:Y:S05]  /*117b0*/  BSYNC B2 ;  /* 0x0000000000027941 */ /* 0x000fea0003800000 */
.L_x_479:
[----:B------:R-:W2:Y:S04]  /*117c0*/  LDL R9, [R1+0x4] ;  /* 0x0000040001097983 */ /* 0x000ea80000100800 */
[----:B---3--:R-:W3:Y:S01]  /*117d0*/  LDL R2, [R1+0x18] ;  /* 0x0000180001027983 */ /* 0x008ee20000100800 */
        /* <DEDUP_REMOVED lines=8> */
[----:B--2---:R-:W-:-:S02]  /*11860*/  IMAD R9, R4, 0xa800, R9 ;  /* 0x0000a80004097824 */ /* 0x004fc400078e0209 */
[----:B---3--:R-:W-:Y:S02]  /*11870*/  IMAD R2, R7, 0x70, R2 ;  /* 0x0000007007027824 */ /* 0x008fe400078e0202 */
[----:B------:R-:W-:-:S08]  /*11880*/  VIADD R10, R9, 0x21400 ;  /* 0x00021400090a7836 */ /* 0x000fd00000000000 */
.L_x_481:
        /* <DEDUP_REMOVED lines=9> */
[----:B--2---:R-:W-:Y:S05]  /*11920*/  @P0 BRA.U.ANY `(.L_x_481) ;  /* 0xfffffffd00d80947 */ /* 0x004fea000393ffff */
[----:B------:R-:W-:Y:S01]  /*11930*/  IMAD.MOV.U32 R15, RZ, RZ, 0x40 ;  /* 0x00000040ff0f7424 */ /* 0x000fe200078e00ff */
[----:B------:R-:W-:Y:S01]  /*11940*/  PLOP3.LUT P0, PT, PT, PT, PT, 0x80, 0x0 ;  /* 0x000000000000781c */ /* 0x000fe20003f0f070 */
[----:B------:R-:W-:Y:S01]  /*11950*/  VIADD R10, R9, 0x24c00 ;  /* 0x00024c00090a7836 */ /* 0x000fe20000000000 */
[----:B------:R-:W-:Y:S01]  /*11960*/  UMOV UR6, 0x0 ;  /* 0x0000000000067882 */ /* 0x000fe20000000000 */
[----:B------:R-:W-:Y:S01]  /*11970*/  UMOV UR7, 0x14f00000 ;  /* 0x14f0000000077882 */ /* 0x000fe20000000000 */
[----:B------:R-:W-:-:S15]  /*11980*/  R2UR UR10, R15 ;  /* 0x000000000f0a72ca */ /* 0x000fde00000e0000 */
.L_x_482:
        /* <DEDUP_REMOVED lines=16> */
.L_x_483:
        /* <DEDUP_REMOVED lines=10> */
[----:B------:R-:W2:Y:S04]  /*11b30*/  LDL.LU R12, [R1+0x10] ;  /* 0x00001000010c7983 */ /* 0x000ea80000300800 */
[----:B------:R-:W3:Y:S01]  /*11b40*/  LDL R10, [R1+0x8] ;  /* 0x00000800010a7983 */ /* 0x000ee20000100800 */
[----:B------:R-:W-:Y:S01]  /*11b50*/  BSSY B2, `(.L_x_484) ;  /* 0x0000005000027945 */ /* 0x000fe20003800000 */
[----:B--2---:R-:W-:Y:S01]  /*11b60*/  SHF.L.U32 R3, R12, 0x1f, RZ ;  /* 0x0000001f0c037819 */ /* 0x004fe200000006ff */
[----:B---3--:R-:W-:-:S04]  /*11b70*/  IMAD R2, R10, 0x8, R6 ;  /* 0x000000080a027824 */ /* 0x008fc800078e0206 */
[----:B------:R-:W2:Y:S02]  /*11b80*/  SYNCS.PHASECHK.TRANS64.TRYWAIT P0, [R2+URZ+0x60], R3 ;  /* 0x00006003020075a7 */ /* 0x000ea4000800017f */
[----:B--2---:R-:W-:Y:S05]  /*11b90*/  @!P0 BRA `(.L_x_485) ;  /* 0x00000034006c8947 */ /* 0x004fea0003800000 */
.L_x_575:
[----:B------:R-:W-:Y:S05]  /*11ba0*/  BSYNC B2 ;  /* 0x0000000000027941 */ /* 0x000fea0003800000 */
.L_x_484:
[----:B------:R-:W-:Y:S01]  /*11bb0*/  BSSY B2, `(.L_x_486) ;  /* 0x000000b000027945 */ /* 0x000fe20003800000 */
[----:B------:R-:W-:Y:S01]  /*11bc0*/  MOV R12, 0x0 ;  /* 0x00000000000c7802 */ /* 0x000fe20000000f00 */
[----:B------:R-:W-:Y:S02]  /*11bd0*/  IMAD.MOV.U32 R13, RZ, RZ, 0x14f00000 ;  /* 0x14f00000ff0d7424 */ /* 0x000fe400078e00ff */
[----:B------:R-:W-:Y:S05]  /*11be0*/  @P1 BRA `(.L_x_487) ;  /* 0x00000000001c1947 */ /* 0x000fea0003800000 */
[----:B------:R-:W3:Y:S01]  /*11bf0*/  S2R R9, SR_TID.X ;  /* 0x0000000000097919 */ /* 0x000ee20000002100 */
[----:B--2---:R-:W-:-:S04]  /*11c00*/  IMAD.MOV.U32 R3, RZ, RZ, 0xa800 ;  /* 0x0000a800ff037424 */ /* 0x004fc800078e00ff */
[----:B------:R4:W-:Y:S01]  /*11c10*/  SYNCS.ARRIVE.TRANS64 RZ, [R2+URZ+0x50], R3 ;  /* 0x0000500302ff79a7 */ /* 0x0009e2000800003f */
[----:B---3--:R-:W-:-:S04]  /*11c20*/  LOP3.LUT R9, R9, 0x1f, RZ, 0xc0, !PT ;  /* 0x0000001f09097812 */ /* 0x008fc800078ec0ff */
[----:B------:R-:W-:-:S13]  /*11c30*/  ISETP.NE.AND P0, PT, R9, RZ, PT ;  /* 0x000000ff0900720c */ /* 0x000fda0003f05270 */
[----:B----4-:R-:W-:Y:S05]  /*11c40*/  @!P0 BRA `(.L_x_487) ;  /* 0x0000000000048947 */ /* 0x010fea0003800000 */
[----:B------:R-:W-:Y:S01]  /*11c50*/  BPT.TRAP 0x1 ;  /* 0x000000040000795c */ /* 0x000fe20000300000 */
.L_x_487:
[----:B------:R-:W-:Y:S05]  /*11c60*/  BSYNC B2 ;  /* 0x0000000000027941 */ /* 0x000fea0003800000 */
.L_x_486:
[----:B------:R-:W3:Y:S04]  /*11c70*/  LDL R17, [R1+0x4] ;  /* 0x0000040001117983 */ /* 0x000ee80000100800 */
[----:B--2---:R-:W3:Y:S04]  /*11c80*/  LDL.LU R3, [R1+0x8] ;  /* 0x0000080001037983 */ /* 0x004ee80000300800 */
[----:B------:R-:W2:Y:S04]  /*11c90*/  LDL R10, [R1+0x18] ;  /* 0x00001800010a7983 */ /* 0x000ea80000100800 */
[----:B------:R-:W2:Y:S01]  /*11ca0*/  LDL.LU R9, [R1+0x14] ;  /* 0x0000140001097983 */ /* 0x000ea20000300800 */
[----:B------:R-:W-:Y:S01]  /*11cb0*/  R2UR UR10, R11 ;  /* 0x000000000b0a72ca */ /* 0x000fe200000e0000 */
[----:B------:R-:W-:Y:S01]  /*11cc0*/  UIADD3 UR4, UP0, UR36, 0x470, URZ ;  /* 0x0000047024047890 */ /* 0x000fe2000ff1e03f */
[----:B------:R-:W-:Y:S01]  /*11cd0*/  R2UR UR6, R12 ;  /* 0x000000000c0672ca */ /* 0x000fe200000e0000 */
[----:B------:R-:W-:Y:S01]  /*11ce0*/  VIADD R2, R2, 0x50 ;  /* 0x0000005002027836 */ /* 0x000fe20000000000 */
[----:B------:R-:W-:Y:S01]  /*11cf0*/  R2UR UR7, R13 ;  /* 0x000000000d0772ca */ /* 0x000fe200000e0000 */
[----:B------:R-:W-:Y:S01]  /*11d00*/  UIADD3.X UR5, URZ, UR37, URZ, UP0, !UPT ;  /* 0x000000253f057290 */ /* 0x000fe200087fe43f */
[----:B------:R-:W-:Y:S01]  /*11d10*/  PLOP3.LUT P0, PT, PT, PT, PT, 0x80, 0x0 ;  /* 0x000000000000781c */ /* 0x000fe20003f0f070 */
[----:B---3--:R-:W-:-:S02]  /*11d20*/  IMAD R3, R3, 0xa800, R17 ;  /* 0x0000a80003037824 */ /* 0x008fc400078e0211 */
[----:B--2---:R-:W-:Y:S02]  /*11d30*/  IMAD R9, R9, 0x70, R10 ;  /* 0x0000007009097824 */ /* 0x004fe400078e020a */
[----:B------:R-:W-:-:S08]  /*11d40*/  VIADD R10, R3, 0x400 ;  /* 0x00000400030a7836 */ /* 0x000fd00000000000 */
.L_x_488:
        /* <DEDUP_REMOVED lines=10> */
[----:B--2---:R-:W-:Y:S05]  /*11df0*/  @P0 BRA.U.ANY `(.L_x_488) ;  /* 0xfffffffd00d40947 */ /* 0x004fea000393ffff */
[----:B------:R-:W-:Y:S01]  /*11e00*/  R2UR UR10, R15 ;  /* 0x000000000f0a72ca */ /* 0x000fe200000e0000 */
[----:B------:R-:W-:Y:S01]  /*11e10*/  VIADD R10, R3, 0x3c00 ;  /* 0x00003c00030a7836 */ /* 0x000fe20000000000 */
[----:B------:R-:W-:Y:S02]  /*11e20*/  R2UR UR6, R12 ;  /* 0x000000000c0672ca */ /* 0x000fe400000e0000 */
[----:B------:R-:W-:Y:S02]  /*11e30*/  R2UR UR7, R13 ;  /* 0x000000000d0772ca */ /* 0x000fe400000e0000 */
[----:B------:R-:W-:-:S13]  /*11e40*/  PLOP3.LUT P0, PT, PT, PT, PT, 0x80, 0x0 ;  /* 0x000000000000781c */ /* 0x000fda0003f0f070 */
.L_x_489:
        /* <DEDUP_REMOVED lines=16> */
.L_x_490:
        /* <DEDUP_REMOVED lines=11> */
[----:B------:R2:W-:Y:S04]  /*12000*/  STL [R1+0x14], R7 ;  /* 0x0000140701007387 */ /* 0x0005e80000100800 */
[----:B------:R2:W-:Y:S02]  /*12010*/  STL [R1], R8 ;  /* 0x0000000801007387 */ /* 0x0005e40000100800 */
.L_x_475:
[----:B------:R-:W-:Y:S05]  /*12020*/  BSYNC B1 ;  /* 0x0000000000017941 */ /* 0x000fea0003800000 */
.L_x_474:
        /* <DEDUP_REMOVED lines=8> */
[----:B------:R3:W-:Y:S04]  /*120b0*/  STL [R1+0x10], R10 ;  /* 0x0000100a01007387 */ /* 0x0007e80000100800 */
[----:B------:R3:W-:Y:S01]  /*120c0*/  STL [R1+0x8], R11 ;  /* 0x0000080b01007387 */ /* 0x0007e20000100800 */
[----:B------:R-:W-:Y:S05]  /*120d0*/  @!P1 BRA `(.L_x_492) ;  /* 0x0000000800c49947 */ /* 0x000fea0003800000 */
[----:B------:R-:W-:Y:S01]  /*120e0*/  ULDC.64 UR4, c[0x0][0x418] ;  /* 0x0001060000047ab9 */ /* 0x000fe20000000a00 */
[----:B--2---:R-:W-:Y:S01]  /*120f0*/  VIADD R7, R0, 0xffffffff ;  /* 0xffffffff00077836 */ /* 0x004fe20000000000 */
[----:B------:R-:W-:-:S04]  /*12100*/  ISETP.NE.U32.AND P0, PT, RZ, UR4, PT ;  /* 0x00000004ff007c0c */ /* 0x000fc8000bf05070 */
[----:B------:R-:W-:-:S13]  /*12110*/  ISETP.NE.AND.EX P0, PT, RZ, UR5, PT, P0 ;  /* 0x00000005ff007c0c */ /* 0x000fda000bf05300 */
[----:B------:R-:W-:Y:S05]  /*12120*/  @!P0 BRA `(.L_x_493) ;  /* 0x00000000004c8947 */ /* 0x000fea0003800000 */
[----:B------:R-:W2:Y:S01]  /*12130*/  LDL R13, [R1+0x1c] ;  /* 0x00001c00010d7983 */ /* 0x000ea20000100800 */
[----:B------:R-:W4:Y:S01]  /*12140*/  LDC R9, c[0x0][0x43c] ;  /* 0x00010f00ff097b82 */ /* 0x000f220000000800 */
[----:B------:R-:W-:Y:S02]  /*12150*/  ULDC.64 UR6, c[0x0][0x428] ;  /* 0x00010a0000067ab9 */ /* 0x000fe40000000a00 */
[----:B------:R-:W3:Y:S01]  /*12160*/  LDL R12, [R1+0xc] ;  /* 0x00000c00010c7983 */ /* 0x000ee20000100800 */
[----:B----4-:R-:W-:-:S13]  /*12170*/  ISETP.NE.AND P0, PT, R9, 0x1, PT ;  /* 0x000000010900780c */ /* 0x010fda0003f05270 */
[----:B------:R-:W4:Y:S02]  /*12180*/  @P0 LDC.64 R2, c[0x0][0x440] ;  /* 0x00011000ff020b82 */ /* 0x000f240000000a00 */
[----:B----45:R-:W-:-:S04]  /*12190*/  @P0 IMAD.HI.U32 R8, R7, R2, RZ ;  /* 0x0000000207080227 */ /* 0x030fc800078e00ff */
[----:B------:R-:W-:Y:S01]  /*121a0*/  IMAD.MOV.U32 R2, RZ, RZ, R7 ;  /* 0x000000ffff027224 */ /* 0x000fe200078e0007 */
[----:B------:R-:W-:-:S05]  /*121b0*/  @P0 SHF.R.U32.HI R2, RZ, R3, R8 ;  /* 0x00000003ff020219 */ /* 0x000fca0000011608 */
[----:B------:R-:W-:-:S04]  /*121c0*/  IMAD.MOV R3, RZ, RZ, -R2 ;  /* 0x000000ffff037224 */ /* 0x000fc800078e0a02 */
[----:B------:R-:W-:Y:S01]  /*121d0*/  IMAD R7, R9, R3, R7 ;  /* 0x0000000309077224 */ /* 0x000fe200078e0207 */
[----:B------:R-:W-:Y:S01]  /*121e0*/  SHF.R.S32.HI R3, RZ, 0x1f, R2 ;  /* 0x0000001fff037819 */ /* 0x000fe20000011402 */
[----:B--2---:R-:W-:-:S04]  /*121f0*/  IMAD R8, R13, UR6, RZ ;  /* 0x000000060d087c24 */ /* 0x004fc8000f8e02ff */
[C---:B---3--:R-:W-:Y:S02]  /*12200*/  IMAD R8, R12.reuse, UR7, R8 ;  /* 0x000000070c087c24 */ /* 0x048fe4000f8e0208 */
[----:B------:R-:W-:-:S05]  /*12210*/  IMAD.WIDE.U32 R2, R12, UR6, R2 ;  /* 0x000000060c027c25 */ /* 0x000fca000f8e0002 */
[----:B------:R-:W-:Y:S02]  /*12220*/  IADD3 R3, R8, R3, RZ ;  /* 0x0000000308037210 */ /* 0x000fe40007ffe0ff */
[----:B------:R-:W-:-:S04]  /*12230*/  LEA R8, P0, R2, UR4, 0x2 ;  /* 0x0000000402087c11 */ /* 0x000fc8000f8010ff */
[----:B------:R-:W-:-:S05]  /*12240*/  LEA.HI.X R9, R2, UR5, R3, 0x2, P0 ;  /* 0x0000000502097c11 */ /* 0x000fca00080f1403 */
[----:B------:R2:W5:Y:S04]  /*12250*/  LDG.E R8, desc[UR60][R8.64] ;  /* 0x0000003c08087981 */ /* 0x000568000c1e1900 */
.L_x_493:
[----:B------:R-:W4:Y:S01]  /*12260*/  LDL R2, [R1+0x4] ;  /* 0x0000040001027983 */ /* 0x000f220000100800 */
[----:B------:R-:W-:Y:S01]  /*12270*/  SHF.L.U32 R3, R10, 0x1f, RZ ;  /* 0x0000001f0a037819 */ /* 0x000fe200000006ff */
[----:B------:R-:W-:Y:S01]  /*12280*/  BSSY B2, `(.L_x_494) ;  /* 0x0000004000027945 */ /* 0x000fe20003800000 */
[----:B----4-:R-:W-:-:S04]  /*12290*/  IMAD R2, R11, 0x8, R2 ;  /* 0x000000080b027824 */ /* 0x010fc800078e0202 */
[----:B------:R-:W4:Y:S02]  /*122a0*/  SYNCS.PHASECHK.TRANS64.TRYWAIT P0, [R2+URZ+0x36840], R3 ;  /* 0x03684003020075a7 */ /* 0x000f24000800017f */
[----:B----4-:R-:W-:Y:S05]  /*122b0*/  @!P0 BRA `(.L_x_495) ;  /* 0x0000002c00b88947 */ /* 0x010fea0003800000 */
.L_x_576:
[----:B------:R-:W-:Y:S05]  /*122c0*/  BSYNC B2 ;  /* 0x0000000000027941 */ /* 0x000fea0003800000 */
.L_x_494:
[----:B--2---:R-:W2:Y:S01]  /*122d0*/  S2R R9, SR_TID.X ;  /* 0x0000000000097919 */ /* 0x004ea20000002100 */
[----:B------:R-:W-:Y:S01]  /*122e0*/  BSSY B2, `(.L_x_496) ;  /* 0x000000b000027945 */ /* 0x000fe20003800000 */
[----:B--2---:R-:W-:-:S04]  /*122f0*/  LOP3.LUT R9, R9, 0x7f, RZ, 0xc0, !PT ;  /* 0x0000007f09097812 */ /* 0x004fc800078ec0ff */
[----:B------:R-:W-:-:S13]  /*12300*/  ISETP.NE.AND P1, PT, R9, RZ, PT ;  /* 0x000000ff0900720c */ /* 0x000fda0003f25270 */
[----:B------:R-:W-:Y:S05]  /*12310*/  @P1 BRA `(.L_x_497) ;  /* 0x00000000001c1947 */ /* 0x000fea0003800000 */
[----:B------:R-:W2:Y:S01]  /*12320*/  S2R R9, SR_TID.X ;  /* 0x0000000000097919 */ /* 0x000ea20000002100 */
[----:B----4-:R-:W-:-:S04]  /*12330*/  IMAD.MOV.U32 R3, RZ, RZ, 0xa800 ;  /* 0x0000a800ff037424 */ /* 0x010fc800078e00ff */
[----:B------:R4:W-:Y:S01]  /*12340*/  SYNCS.ARRIVE.TRANS64 RZ, [R2+URZ+0x36830], R3 ;  /* 0x0368300302ff79a7 */ /* 0x0009e2000800003f */
[----:B--2---:R-:W-:-:S04]  /*12350*/  LOP3.LUT R9, R9, 0x1f, RZ, 0xc0, !PT ;  /* 0x0000001f09097812 */ /* 0x004fc800078ec0ff */
[----:B------:R-:W-:-:S13]  /*12360*/  ISETP.NE.AND P0, PT, R9, RZ, PT ;  /* 0x000000ff0900720c */ /* 0x000fda0003f05270 */
[----:B----4-:R-:W-:Y:S05]  /*12370*/  @!P0 BRA `(.L_x_497) ;  /* 0x0000000000048947 */ /* 0x010fea0003800000 */
[----:B------:R-:W-:Y:S01]  /*12380*/  BPT.TRAP 0x1 ;  /* 0x000000040000795c */ /* 0x000fe20000300000 */
.L_x_497:
[----:B------:R-:W-:Y:S05]  /*12390*/  BSYNC B2 ;  /* 0x0000000000027941 */ /* 0x000fea0003800000 */
.L_x_496:
[----:B------:R-:W2:Y:S04]  /*123a0*/  LDL R9, [R1+0x8] ;  /* 0x0000080001097983 */ /* 0x000ea80000100800 */
[----:B---3--:R-:W3:Y:S04]  /*123b0*/  LDL R10, [R1+0x4] ;  /* 0x00000400010a7983 */ /* 0x008ee80000100800 */
[----:B----4-:R-:W4:Y:S01]  /*123c0*/  LDL R2, [R1+0x18] ;  /* 0x0000180001027983 */ /* 0x010f220000100800 */
[----:B------:R-:W-:-:S05]  /*123d0*/  IMAD.MOV.U32 R12, RZ, RZ, RZ ;  /* 0x000000ffff0c7224 */ /* 0x000fca00078e00ff */
[----:B------:R-:W-:Y:S01]  /*123e0*/  R2UR UR10, R12 ;  /* 0x000000000c0a72ca */ /* 0x000fe200000e0000 */
[----:B------:R-:W-:Y:S01]  /*123f0*/  UIADD3 UR4, UP0, UR36, 0x370, URZ ;  /* 0x0000037024047890 */ /* 0x000fe2000ff1e03f */
[----:B------:R-:W-:Y:S01]  /*12400*/  PLOP3.LUT P0, PT, PT, PT, PT, 0x80, 0x0 ;  /* 0x000000000000781c */ /* 0x000fe20003f0f070 */
[----:B------:R-:W-:Y:S01]  /*12410*/  UMOV UR6, 0x0 ;  /* 0x0000000000067882 */ /* 0x000fe20000000000 */
[----:B------:R-:W-:Y:S01]  /*12420*/  UMOV UR7, 0x14f00000 ;  /* 0x14f0000000077882 */ /* 0x000fe20000000000 */
[----:B------:R-:W-:Y:S01]  /*12430*/  UIADD3.X UR5, URZ, UR37, URZ, UP0, !UPT ;  /* 0x000000253f057290 */ /* 0x000fe200087fe43f */
[C---:B--2---:R-:W-:Y:S02]  /*12440*/  IMAD R3, R9.reuse, 0x8, R6 ;  /* 0x0000000809037824 */ /* 0x044fe400078e0206 */
[----:B---3--:R-:W-:Y:S02]  /*12450*/  IMAD R9, R9, 0xa800, R10 ;  /* 0x0000a80009097824 */ /* 0x008fe400078e020a */
[----:B------:R-:W-:-:S02]  /*12460*/  VIADD R3, R3, 0x30 ;  /* 0x0000003003037836 */ /* 0x000fc40000000000 */
[----:B----4-:R-:W-:Y:S02]  /*12470*/  IMAD R2, R7, 0x70, R2 ;  /* 0x0000007007027824 */ /* 0x010fe400078e0202 */
[----:B------:R-:W-:-:S07]  /*12480*/  VIADD R10, R9, 0x21400 ;  /* 0x00021400090a7836 */ /* 0x000fce0000000000 */
.L_x_498:
        /* <DEDUP_REMOVED lines=16> */
.L_x_499:
        /* <DEDUP_REMOVED lines=16> */
.L_x_500:
        /* <DEDUP_REMOVED lines=10> */
[----:B------:R-:W-:Y:S01]  /*12730*/  SHF.L.U32 R5, R5, 0x1f, RZ ;  /* 0x0000001f05057819 */ /* 0x000fe200000006ff */
[----:B------:R-:W-:Y:S01]  /*12740*/  BSSY B2, `(.L_x_501) ;  /* 0x0000004000027945 */ /* 0x000fe20003800000 */
[----:B------:R-:W-:-:S04]  /*12750*/  LEA R2, R4, R6, 0x3 ;  /* 0x0000000604027211 */ /* 0x000fc800078e18ff */
[----:B------:R-:W2:Y:S02]  /*12760*/  SYNCS.PHASECHK.TRANS64.TRYWAIT P0, [R2+URZ+0x60], R5 ;  /* 0x00006005020075a7 */ /* 0x000ea4000800017f */
[----:B--2---:R-:W-:Y:S05]  /*12770*/  @!P0 BRA `(.L_x_502) ;  /* 0x00000028009c8947 */ /* 0x004fea0003800000 */
.L_x_577:
[----:B------:R-:W-:Y:S05]  /*12780*/  BSYNC B2 ;  /* 0x0000000000027941 */ /* 0x000fea0003800000 */
.L_x_501:
[----:B------:R-:W-:Y:S01]  /*12790*/  BSSY B2, `(.L_x_503) ;  /* 0x000000b000027945 */ /* 0x000fe20003800000 */
[----:B------:R-:W-:Y:S02]  /*127a0*/  IMAD.MOV.U32 R10, RZ, RZ, 0x0 ;  /* 0x00000000ff0a7424 */ /* 0x000fe400078e00ff */
[----:B------:R-:W-:Y:S01]  /*127b0*/  IMAD.MOV.U32 R11, RZ, RZ, 0x14f00000 ;  /* 0x14f00000ff0b7424 */ /* 0x000fe200078e00ff */
[----:B------:R-:W-:Y:S06]  /*127c0*/  @P1 BRA `(.L_x_504) ;  /* 0x00000000001c1947 */ /* 0x000fec0003800000 */
[----:B------:R-:W3:Y:S02]  /*127d0*/  S2R R3, SR_TID.X ;  /* 0x0000000000037919 */ /* 0x000ee40000002100 */
[----:B---3--:R-:W-:Y:S01]  /*127e0*/  LOP3.LUT R9, R3, 0x1f, RZ, 0xc0, !PT ;  /* 0x0000001f03097812 */ /* 0x008fe200078ec0ff */
[----:B------:R-:W-:-:S03]  /*127f0*/  IMAD.MOV.U32 R3, RZ, RZ, 0xa800 ;  /* 0x0000a800ff037424 */ /* 0x000fc600078e00ff */
[----:B------:R-:W-:Y:S01]  /*12800*/  ISETP.NE.AND P0, PT, R9, RZ, PT ;  /* 0x000000ff0900720c */ /* 0x000fe20003f05270 */
[----:B------:R3:W-:-:S12]  /*12810*/  SYNCS.ARRIVE.TRANS64 RZ, [R2+URZ+0x50], R3 ;  /* 0x0000500302ff79a7 */ /* 0x0007d8000800003f */
[----:B---3--:R-:W-:Y:S05]  /*12820*/  @!P0 BRA `(.L_x_504) ;  /* 0x0000000000048947 */ /* 0x008fea0003800000 */
[----:B------:R-:W-:Y:S01]  /*12830*/  BPT.TRAP 0x1 ;  /* 0x000000040000795c */ /* 0x000fe20000300000 */
.L_x_504:
[----:B------:R-:W-:Y:S05]  /*12840*/  BSYNC B2 ;  /* 0x0000000000027941 */ /* 0x000fea0003800000 */
.L_x_503:
[----:B------:R-:W3:Y:S04]  /*12850*/  LDL R9, [R1+0x4] ;  /* 0x0000040001097983 */ /* 0x000ee80000100800 */
[----:B--2---:R-:W2:Y:S04]  /*12860*/  LDL R5, [R1+0x18] ;  /* 0x0000180001057983 */ /* 0x004ea80000100800 */
        /* <DEDUP_REMOVED lines=11> */
.L_x_505:
        /* <DEDUP_REMOVED lines=16> */
.L_x_506:
        /* <DEDUP_REMOVED lines=16> */
.L_x_507:
        /* <DEDUP_REMOVED lines=13> */
.L_x_492:
[----:B------:R-:W-:Y:S05]  /*12bf0*/  BSYNC B1 ;  /* 0x0000000000017941 */ /* 0x000fea0003800000 */
.L_x_491:
[C---:B------:R-:W-:Y:S01]  /*12c00*/  ISETP.GT.AND P0, PT, R0.reuse, 0x1, PT ;  /* 0x000000010000780c */ /* 0x040fe20003f04270 */
[----:B------:R-:W-:-:S12]  /*12c10*/  VIADD R0, R0, 0xfffffffe ;  /* 0xfffffffe00007836 */ /* 0x000fd80000000000 */
[----:B------:R-:W-:Y:S05]  /*12c20*/  @P0 BRA `(.L_x_508) ;  /* 0xffffffe800040947 */ /* 0x000fea000383ffff */
.L_x_454:
[----:B------:R-:W-:Y:S05]  /*12c30*/  BSYNC B0 ;  /* 0x0000000000007941 */ /* 0x000fea0003800000 */
.L_x_453:
[----:B------:R-:W0:Y:S01]  /*12c40*/  S2R R2, SR_TID.X ;  /* 0x0000000000027919 */ /* 0x000e220000002100 */
[----:B------:R-:W-:Y:S01]  /*12c50*/  BSSY B0, `(.L_x_509) ;  /* 0x0000010000007945 */ /* 0x000fe20003800000 */
[----:B0-----:R-:W-:-:S04]  /*12c60*/  LOP3.LUT R3, R2, 0x7f, RZ, 0xc0, !PT ;  /* 0x0000007f02037812 */ /* 0x001fc800078ec0ff */
[----:B------:R-:W-:-:S13]  /*12c70*/  ISETP.NE.AND P0, PT, R3, RZ, PT ;  /* 0x000000ff0300720c */ /* 0x000fda0003f05270 */
[----:B------:R-:W-:Y:S05]  /*12c80*/  @P0 BRA `(.L_x_510) ;  /* 0x0000000000300947 */ /* 0x000fea0003800000 */
[----:B------:R-:W0:Y:S01]  /*12c90*/  S2R R2, SR_LANEID ;  /* 0x0000000000027919 */ /* 0x000e220000000000 */
[----:B------:R-:W-:Y:S01]  /*12ca0*/  VOTEU.ANY UR4, UPT, PT ;  /* 0x0000000000047886 */ /* 0x000fe200038e0100 */
[----:B------:R-:W1:Y:S01]  /*12cb0*/  LDC.64 R4, c[0x0][0xc60] ;  /* 0x00031800ff047b82 */ /* 0x000e620000000a00 */
[----:B------:R-:W0:Y:S02]  /*12cc0*/  FLO.U32 R0, UR4 ;  /* 0x0000000400007d00 */ /* 0x000e2400080e0000 */
[----:B0-----:R-:W-:-:S06]  /*12cd0*/  ISETP.EQ.U32.AND P0, PT, R0, R2, PT ;  /* 0x000000020000720c */ /* 0x001fcc0003f02070 */
[----:B------:R-:W1:Y:S07]  /*12ce0*/  POPC R2, UR4 ;  /* 0x0000000400027d09 */ /* 0x000e6e0008000000 */
[----:B-1----:R-:W2:Y:S04]  /*12cf0*/  @P0 ATOMG.E.ADD.STRONG.GPU PT, R2, desc[UR60][R4.64], R2 ;  /* 0x00000002040209a8 */ /* 0x002ea800081ee1fc */
[----:B--2---:R0:W1:Y:S02]  /*12d00*/  SHFL.IDX PT, R2, R2, R0, 0x1f ;  /* 0x00001f0002027589 */ /* 0x00406400000e0000 */
[----:B0-----:R-:W0:Y:S02]  /*12d10*/  S2R R0, SR_LTMASK ;  /* 0x0000000000007919 */ /* 0x001e240000003900 */
[----:B0-----:R-:W-:-:S06]  /*12d20*/  LOP3.LUT R0, R0, UR4, RZ, 0xc0, !PT ;  /* 0x0000000400007c12 */ /* 0x001fcc000f8ec0ff */
[----:B------:R-:W1:Y:S02]  /*12d30*/  POPC R0, R0 ;  /* 0x0000000000007309 */ /* 0x000e640000000000 */
[----:B-1----:R-:W-:-:S07]  /*12d40*/  IADD3 R16, R2, UR38, R0 ;  /* 0x0000002602107c10 */ /* 0x002fce000fffe000 */
.L_x_510:
[----:B------:R-:W-:Y:S05]  /*12d50*/  BSYNC B0 ;  /* 0x0000000000007941 */ /* 0x000fea0003800000 */
.L_x_509:
[----:B------:R-:W2:Y:S01]  /*12d60*/  LDL.LU R0, [R1+0x20] ;  /* 0x0000200001007983 */ /* 0x000ea20000300800 */
[----:B------:R-:W-:Y:S01]  /*12d70*/  BSSY B0, `(.L_x_511) ;  /* 0x0000050000007945 */ /* 0x000fe20003800000 */
[----:B--2---:R-:W-:-:S13]  /*12d80*/  ISETP.NE.AND P0, PT, R0, RZ, PT ;  /* 0x000000ff0000720c */ /* 0x004fda0003f05270 */
[----:B------:R-:W-:Y:S05]  /*12d90*/  @!P0 BRA `(.L_x_512) ;  /* 0x0000000400348947 */ /* 0x000fea0003800000 */
[----:B------:R-:W2:Y:S04]  /*12da0*/  LDL R4, [R1+0x4] ;  /* 0x0000040001047983 */ /* 0x000ea80000100800 */
[----:B------:R-:W2:Y:S04]  /*12db0*/  LDL R2, [R1+0x8] ;  /* 0x0000080001027983 */ /* 0x000ea80000100800 */
[----:B------:R-:W3:Y:S01]  /*12dc0*/  LDL R0, [R1+0x10] ;  /* 0x0000100001007983 */ /* 0x000ee20000100800 */
[----:B------:R-:W-:Y:S01]  /*12dd0*/  BSSY B1, `(.L_x_513) ;  /* 0x0000006000017945 */ /* 0x000fe20003800000 */
[----:B------:R-:W-:Y:S01]  /*12de0*/  ISETP.NE.AND P1, PT, R3, RZ, PT ;  /* 0x000000ff0300720c */ /* 0x000fe20003f25270 */
[----:B--2---:R-:W-:Y:S01]  /*12df0*/  IMAD R2, R2, 0x8, R4 ;  /* 0x0000000802027824 */ /* 0x004fe200078e0204 */
[----:B---3--:R-:W-:-:S04]  /*12e00*/  SHF.L.U32 R0, R0, 0x1f, RZ ;  /* 0x0000001f00007819 */ /* 0x008fc800000006ff */
[----:B------:R-:W0:Y:S02]  /*12e10*/  SYNCS.PHASECHK.TRANS64.TRYWAIT P0, [R2+URZ+0x36860], R0 ;  /* 0x03686000020075a7 */ /* 0x000e24000800017f */
[----:B0-----:R-:W-:Y:S05]  /*12e20*/  @!P0 BRA `(.L_x_514) ;  /* 0x0000002400048947 */ /* 0x001fea0003800000 */
.L_x_578:
[----:B------:R-:W-:Y:S05]  /*12e30*/  BSYNC B1 ;  /* 0x0000000000017941 */ /* 0x000fea0003800000 */
.L_x_513:
[----:B------:R-:W-:Y:S04]  /*12e40*/  BSSY B1, `(.L_x_515) ;  /* 0x0000009000017945 */ /* 0x000fe80003800000 */
[----:B------:R-:W-:Y:S05]  /*12e50*/  @P1 BRA `(.L_x_516) ;  /* 0x00000000001c1947 */ /* 0x000fea0003800000 */
[----:B------:R-:W2:Y:S01]  /*12e60*/  S2R R3, SR_TID.X ;  /* 0x0000000000037919 */ /* 0x000ea20000002100 */
[----:B0-----:R-:W-:-:S04]  /*12e70*/  IMAD.MOV.U32 R0, RZ, RZ, 0xa800 ;  /* 0x0000a800ff007424 */ /* 0x001fc800078e00ff */
[----:B------:R3:W-:Y:S01]  /*12e80*/  SYNCS.ARRIVE.TRANS64 RZ, [R2+URZ+0x36850], R0 ;  /* 0x0368500002ff79a7 */ /* 0x0007e2000800003f */
[----:B--2---:R-:W-:-:S04]  /*12e90*/  LOP3.LUT R3, R3, 0x1f, RZ, 0xc0, !PT ;  /* 0x0000001f03037812 */ /* 0x004fc800078ec0ff */
[----:B------:R-:W-:-:S13]  /*12ea0*/  ISETP.NE.AND P0, PT, R3, RZ, PT ;  /* 0x000000ff0300720c */ /* 0x000fda0003f05270 */
[----:B---3--:R-:W-:Y:S05]  /*12eb0*/  @!P0 BRA `(.L_x_516) ;  /* 0x0000000000048947 */ /* 0x008fea0003800000 */
[----:B------:R-:W-:Y:S01]  /*12ec0*/  BPT.TRAP 0x1 ;  /* 0x000000040000795c */ /* 0x000fe20000300000 */
.L_x_516:
[----:B------:R-:W-:Y:S05]  /*12ed0*/  BSYNC B1 ;  /* 0x0000000000017941 */ /* 0x000fea0003800000 */
.L_x_515:
[----:B------:R-:W2:Y:S04]  /*12ee0*/  LDL R5, [R1+0x4] ;  /* 0x0000040001057983 */ /* 0x000ea80000100800 */
[----:B0-----:R-:W2:Y:S04]  /*12ef0*/  LDL R0, [R1+0x8] ;  /* 0x0000080001007983 */ /* 0x001ea80000100800 */
[----:B------:R-:W3:Y:S04]  /*12f00*/  LDL.LU R4, [R1+0x18] ;  /* 0x0000180001047983 */ /* 0x000ee80000300800 */
[----:B------:R-:W3:Y:S01]  /*12f10*/  LDL R3, [R1+0x14] ;  /* 0x0000140001037983 */ /* 0x000ee20000100800 */
[----:B------:R-:W-:Y:S01]  /*12f20*/  UIADD3 UR4, UP0, UR36, 0x470, URZ ;  /* 0x0000047024047890 */ /* 0x000fe2000ff1e03f */
[----:B------:R-:W-:Y:S01]  /*12f30*/  PLOP3.LUT P0, PT, PT, PT, PT, 0x80, 0x0 ;  /* 0x000000000000781c */ /* 0x000fe20003f0f070 */
[----:B------:R-:W-:Y:S01]  /*12f40*/  UMOV UR6, 0x0 ;  /* 0x0000000000067882 */ /* 0x000fe20000000000 */
[----:B------:R-:W-:Y:S01]  /*12f50*/  IADD3 R2, R2, 0x36850, RZ ;  /* 0x0003685002027810 */ /* 0x000fe20007ffe0ff */
[----:B------:R-:W-:Y:S01]  /*12f60*/  UIADD3.X UR5, URZ, UR37, URZ, UP0, !UPT ;  /* 0x000000253f057290 */ /* 0x000fe200087fe43f */
[----:B------:R-:W-:Y:S01]  /*12f70*/  UMOV UR7, 0x14f00000 ;  /* 0x14f0000000077882 */ /* 0x000fe20000000000 */
[----:B------:R-:W-:Y:S01]  /*12f80*/  UMOV UR10, URZ ;  /* 0x0000003f000a7c82 */ /* 0x000fe20008000000 */
[----:B--2---:R-:W-:-:S02]  /*12f90*/  IMAD R0, R0, 0xa800, R5 ;  /* 0x0000a80000007824 */ /* 0x004fc400078e0205 */
[----:B---3--:R-:W-:Y:S02]  /*12fa0*/  IMAD R3, R3, 0x70, R4 ;  /* 0x0000007003037824 */ /* 0x008fe400078e0204 */
[----:B------:R-:W-:-:S07]  /*12fb0*/  VIADD R4, R0, 0x400 ;  /* 0x0000040000047836 */ /* 0x000fce0000000000 */
.L_x_517:
        /* <DEDUP_REMOVED lines=11> */
[----:B------:R-:W-:Y:S01]  /*13070*/  PLOP3.LUT P0, PT, PT, PT, PT, 0x80, 0x0 ;  /* 0x000000000000781c */ /* 0x000fe20003f0f070 */
[----:B------:R-:W-:Y:S01]  /*13080*/  VIADD R4, R0, 0x3c00 ;  /* 0x00003c0000047836 */ /* 0x000fe20000000000 */
[----:B------:R-:W-:Y:S01]  /*13090*/  UMOV UR6, 0x0 ;  /* 0x0000000000067882 */ /* 0x000fe20000000000 */
[----:B------:R-:W-:Y:S01]  /*130a0*/  UMOV UR7, 0x14f00000 ;  /* 0x14f0000000077882 */ /* 0x000fe20000000000 */
[----:B------:R-:W-:-:S09]  /*130b0*/  UMOV UR10, 0x40 ;  /* 0x00000040000a7882 */ /* 0x000fd20000000000 */
.L_x_518:
        /* <DEDUP_REMOVED lines=16> */
.L_x_519:
        /* <DEDUP_REMOVED lines=11> */
.L_x_512:
[----:B------:R-:W-:Y:S05]  /*13270*/  BSYNC B0 ;  /* 0x0000000000007941 */ /* 0x000fea0003800000 */
.L_x_511:
[----:B------:R-:W2:Y:S04]  /*13280*/  LDL.LU R5, [R1+0x8] ;  /* 0x0000080001057983 */ /* 0x000ea80000300800 */
[----:B------:R-:W3:Y:S01]  /*13290*/  LDL.LU R4, [R1+0x10] ;  /* 0x0000100001047983 */ /* 0x000ee20000300800 */
[----:B--2---:R-:W-:-:S05]  /*132a0*/  VIADD R0, R5, 0x1 ;  /* 0x0000000105007836 */ /* 0x004fca0000000000 */
[----:B------:R-:W-:-:S04]  /*132b0*/  ISETP.NE.AND P0, PT, R0, 0x2, PT ;  /* 0x000000020000780c */ /* 0x000fc80003f05270 */
[----:B------:R-:W-:Y:S02]  /*132c0*/  SEL R2, RZ, 0x1, P0 ;  /* 0x00000001ff027807 */ /* 0x000fe40000000000 */
[----:B------:R-:W-:Y:S02]  /*132d0*/  SEL R0, R0, RZ, P0 ;  /* 0x000000ff00007207 */ /* 0x000fe40000000000 */
[----:B---3--:R-:W-:-:S03]  /*132e0*/  LOP3.LUT R4, R4, R2, RZ, 0x3c, !PT ;  /* 0x0000000204047212 */ /* 0x008fc600078e3cff */
[----:B------:R0:W-:Y:S04]  /*132f0*/  STL [R1+0x8], R0 ;  /* 0x0000080001007387 */ /* 0x0001e80000100800 */
[----:B------:R0:W-:Y:S02]  /*13300*/  STL [R1+0x10], R4 ;  /* 0x0000100401007387 */ /* 0x0001e40000100800 */
.L_x_433:
[----:B------:R-:W-:Y:S05]  /*13310*/  BSYNC B7 ;  /* 0x0000000000077941 */ /* 0x000fea0003800000 */
.L_x_431:
[----:B0-2---:R-:W2:Y:S02]  /*13320*/  LDL R0, [R1+0x58] ;  /* 0x0000580001007983 */ /* 0x005ea40000100800 */
[----:B--2---:R-:W-:-:S13]  /*13330*/  ISETP.NE.AND P0, PT, R0, RZ, PT ;  /* 0x000000ff0000720c */ /* 0x004fda0003f05270 */
[----:B------:R-:W-:Y:S05]  /*13340*/  @!P0 BRA `(.L_x_520) ;  /* 0x0000000000288947 */ /* 0x000fea0003800000 */
[----:B------:R-:W-:Y:S05]  /*13350*/  WARPSYNC.ALL ;  /* 0x0000000000007948 */ /* 0x000fea0003800000 */
[----:B------:R-:W0:Y:S08]  /*13360*/  S2UR UR5, SR_CgaCtaId ;  /* 0x00000000000579c3 */ /* 0x000e300000008800 */
[----:B------:R-:W-:Y:S06]  /*13370*/  BAR.SYNC.DEFER_BLOCKING 0x5, 0x180 ;  /* 0x0146000000007b1d */ /* 0x000fec0000010000 */
[----:B------:R-:W-:-:S02]  /*13380*/  UMOV UR4, 0x400 ;  /* 0x0000040000047882 */ /* 0x000fc40000000000 */
[----:B0-----:R-:W-:-:S06]  /*13390*/  ULEA UR4, UR5, UR4, 0x18 ;  /* 0x0000000405047291 */ /* 0x001fcc000f8ec03f */
[----:B------:R-:W-:-:S05]  /*133a0*/  IMAD.U32 R0, RZ, RZ, UR4 ;  /* 0x00000004ff007e24 */ /* 0x000fca000f8e00ff */
[----:B------:R0:W2:Y:S04]  /*133b0*/  LDS.128 R16, [R0+0x368d0] ;  /* 0x0368d00000107984 */ /* 0x0000a80000000c00 */
[----:B------:R0:W-:Y:S01]  /*133c0*/  STL [R1+0x4], R0 ;  /* 0x0000040001007387 */ /* 0x0001e20000100800 */
[----:B------:R-:W-:Y:S06]  /*133d0*/  BAR.ARV 0x4, 0x180 ;  /* 0x0106000000007b1d */ /* 0x000fec0000002000 */
[----:B------:R-:W-:Y:S05]  /*133e0*/  BRA `(.L_x_521) ;  /* 0x0000000800487947 */ /* 0x000fea0003800000 */
.L_x_520:
[----:B------:R-:W1:Y:S01]  /*133f0*/  S2R R0, SR_TID.X ;  /* 0x0000000000007919 */ /* 0x000e620000002100 */
[----:B------:R-:W-:Y:S01]  /*13400*/  UMOV UR4, 0xffffffff ;  /* 0xffffffff00047882 */ /* 0x000fe20000000000 */
[----:B-1--4-:R-:W-:-:S04]  /*13410*/  LOP3.LUT R7, R0, 0x1f, RZ, 0xc0, !PT ;  /* 0x0000001f00077812 */ /* 0x012fc800078ec0ff */
[----:B------:R-:W-:Y:S01]  /*13420*/  ISETP.NE.AND P0, PT, R7, 0x1f, PT ;  /* 0x0000001f0700780c */ /* 0x000fe20003f05270 */
[----:B------:R-:W-:-:S12]  /*13430*/  BRA.DIV UR4, `(.L_x_522) ;  /* 0x0000001e04947947 */ /* 0x000fd8000b800000 */
[----:B------:R-:W-:Y:S01]  /*13440*/  IMAD.IADD R5, R19, 0x1, R7 ;  /* 0x0000000113057824 */ /* 0x000fe200078e0207 */
[----:B------:R-:W-:-:S04]  /*13450*/  ULDC UR4, c[0x0][0xc3c] ;  /* 0x00030f0000047ab9 */ /* 0x000fc80000000800 */
[----:B------:R-:W-:-:S13]  /*13460*/  ISETP.GE.OR P1, PT, R5, UR4, !P0 ;  /* 0x0000000405007c0c */ /* 0x000fda000c726670 */
[----:B------:R-:W0:Y:S02]  /*13470*/  @!P1 LDC.64 R2, c[0x0][0xc80] ;  /* 0x00032000ff029b82 */ /* 0x000e240000000a00 */
[----:B0-----:R-:W-:-:S06]  /*13480*/  @!P1 IMAD.WIDE R2, R5, 0x4, R2 ;  /* 0x0000000405029825 */ /* 0x001fcc00078e0202 */
[----:B------:R0:W2:Y:S01]  /*13490*/  @!P1 LDG.E R3, desc[UR60][R2.64] ;  /* 0x0000003c02039981 */ /* 0x0000a2000c1e1900 */
[C---:B------:R-:W-:Y:S02]  /*134a0*/  ISETP.GE.U32.AND P2, PT, R7.reuse, 0x2, PT ;  /* 0x000000020700780c */ /* 0x040fe40003f46070 */
[C---:B------:R-:W-:Y:S01]  /*134b0*/  ISETP.GE.U32.AND P3, PT, R7.reuse, 0x4, PT ;  /* 0x000000040700780c */ /* 0x040fe20003f66070 */
[----:B------:R-:W-:Y:S01]  /*134c0*/  SHFL.IDX PT, R4, R16, 0x1, 0x1f ;  /* 0x00201f0010047f89 */ /* 0x000fe200000e0000 */
[C---:B------:R-:W-:Y:S02]  /*134d0*/  ISETP.GE.U32.AND P4, PT, R7.reuse, 0x8, PT ;  /* 0x000000080700780c */ /* 0x040fe40003f86070 */
[C---:B------:R-:W-:Y:S01]  /*134e0*/  ISETP.GE.U32.AND P5, PT, R7.reuse, 0x10, PT ;  /* 0x000000100700780c */ /* 0x040fe20003fa6070 */
[----:B0-----:R-:W-:Y:S02]  /*134f0*/  IMAD.MOV.U32 R2, RZ, RZ, RZ ;  /* 0x000000ffff027224 */ /* 0x001fe400078e00ff */
[----:B--2---:R-:W-:Y:S01]  /*13500*/  @!P1 IMAD.MOV.U32 R2, RZ, RZ, R3 ;  /* 0x000000ffff029224 */ /* 0x004fe200078e0003 */
[----:B------:R-:W-:-:S04]  /*13510*/  ISETP.NE.AND P1, PT, R7, RZ, PT ;  /* 0x000000ff0700720c */ /* 0x000fc80003f25270 */
[----:B------:R-:W0:Y:S02]  /*13520*/  SHFL.UP PT, R3, R2, 0x1, RZ ;  /* 0x0420000002037989 */ /* 0x000e2400000e00ff */
        /* <DEDUP_REMOVED lines=13> */
[----:B------:R-:W-:Y:S02]  /*13600*/  IMAD.IADD R3, R3, 0x1, R0 ;  /* 0x0000000103037824 */ /* 0x000fe400078e0200 */
[----:B------:R0:W1:Y:S04]  /*13610*/  SHFL.IDX PT, R0, R16, RZ, 0x1f ;  /* 0x00001fff10007589 */ /* 0x00006800000e0000 */
[----:B------:R0:W2:Y:S02]  /*13620*/  SHFL.IDX PT, R6, R3, 0x1f, 0x1f ;  /* 0x03e01f0003067f89 */ /* 0x0000a400000e0000 */
.L_x_588:
[----:B------:R-:W-:Y:S02]  /*13630*/  ULDC UR4, c[0x0][0xc38] ;  /* 0x00030e0000047ab9 */ /* 0x000fe40000000800 */
[----:B0-----:R-:W-:-:S04]  /*13640*/  IMAD.U32 R16, RZ, RZ, UR4 ;  /* 0x00000004ff107e24 */ /* 0x001fc8000f8e00ff */
[----:B--2---:R-:W-:-:S04]  /*13650*/  IMAD R6, R6, R16, RZ ;  /* 0x0000001006067224 */ /* 0x004fc800078e02ff */
[----:B------:R-:W-:-:S05]  /*13660*/  IMAD.IADD R4, R4, 0x1, R6 ;  /* 0x0000000104047824 */ /* 0x000fca00078e0206 */
[----:B-1----:R-:W-:-:S13]  /*13670*/  ISETP.GT.AND P6, PT, R4, R0, PT ;  /* 0x000000000400720c */ /* 0x002fda0003fc4270 */
[----:B------:R-:W-:Y:S05]  /*13680*/  @P6 BRA `(.L_x_523) ;  /* 0x00000000009c6947 */ /* 0x000fea0003800000 */
.L_x_528:
[----:B0-----:R-:W0:Y:S01]  /*13690*/  LDC R2, c[0x0][0xc3c] ;  /* 0x00030f00ff027b82 */ /* 0x001e220000000800 */
[----:B------:R-:W-:-:S05]  /*136a0*/  VIADD R19, R19, 0x1f ;  /* 0x0000001f13137836 */ /* 0x000fca0000000000 */
[----:B0-----:R-:W-:-:S13]  /*136b0*/  ISETP.GE.AND P6, PT, R19, R2, PT ;  /* 0x000000021300720c */ /* 0x001fda0003fc6270 */
[----:B------:R-:W-:Y:S05]  /*136c0*/  @P6 BRA `(.L_x_524) ;  /* 0x0000000400446947 */ /* 0x000fea0003800000 */
[----:B------:R-:W0:Y:S01]  /*136d0*/  S2R R3, SR_TID.X ;  /* 0x0000000000037919 */ /* 0x000e220000002100 */
[----:B------:R-:W-:Y:S01]  /*136e0*/  BSSY B0, `(.L_x_525) ;  /* 0x0000009000007945 */ /* 0x000fe20003800000 */
[----:B0-----:R-:W-:-:S05]  /*136f0*/  LOP3.LUT R3, R3, 0x1f, RZ, 0xc0, !PT ;  /* 0x0000001f03037812 */ /* 0x001fca00078ec0ff */
[----:B------:R-:W-:-:S05]  /*13700*/  IMAD.IADD R5, R19, 0x1, R3 ;  /* 0x0000000113057824 */ /* 0x000fca00078e0203 */
[----:B------:R-:W-:Y:S01]  /*13710*/  ISETP.GE.OR P6, PT, R5, R2, !P0 ;  /* 0x000000020500720c */ /* 0x000fe200047c6670 */
[----:B------:R-:W-:-:S12]  /*13720*/  IMAD.MOV.U32 R2, RZ, RZ, RZ ;  /* 0x000000ffff027224 */ /* 0x000fd800078e00ff */
[----:B------:R-:W-:Y:S05]  /*13730*/  @P6 BRA `(.L_x_526) ;  /* 0x00000000000c6947 */ /* 0x000fea0003800000 */
[----:B------:R-:W0:Y:S02]  /*13740*/  LDC.64 R2, c[0x0][0xc80] ;  /* 0x00032000ff027b82 */ /* 0x000e240000000a00 */
[----:B0-----:R-:W-:-:S06]  /*13750*/  IMAD.WIDE R2, R5, 0x4, R2 ;  /* 0x0000000405027825 */ /* 0x001fcc00078e0202 */
[----:B------:R0:W5:Y:S02]  /*13760*/  LDG.E R2, desc[UR60][R2.64] ;  /* 0x0000003c02027981 */ /* 0x000164000c1e1900 */
.L_x_526:
[----:B------:R-:W-:Y:S05]  /*13770*/  BSYNC B0 ;  /* 0x0000000000007941 */ /* 0x000fea0003800000 */
.L_x_525:
[----:B------:R-:W-:-:S03]  /*13780*/  UMOV UR4, 0xffffffff ;  /* 0xffffffff00047882 */ /* 0x000fc60000000000 */
[----:B------:R-:W-:Y:S05]  /*13790*/  BRA.DIV UR4, `(.L_x_527) ;  /* 0x0000001e04f87947 */ /* 0x000fea000b800000 */
[----:B-----5:R-:W0:Y:S02]  /*137a0*/  SHFL.UP PT, R14, R2, 0x1, RZ ;  /* 0x04200000020e7989 */ /* 0x020e2400000e00ff */
[----:B0-----:R-:W-:-:S05]  /*137b0*/  SEL R3, R14, RZ, P1 ;  /* 0x000000ff0e037207 */ /* 0x001fca0000800000 */
[----:B------:R-:W-:-:S05]  /*137c0*/  IMAD.IADD R3, R2, 0x1, R3 ;  /* 0x0000000102037824 */ /* 0x000fca00078e0203 */
        /* <DEDUP_REMOVED lines=12> */
[----:B------:R0:W1:Y:S02]  /*13890*/  SHFL.IDX PT, R6, R3, 0x1f, 0x1f ;  /* 0x03e01f0003067f89 */ /* 0x00006400000e0000 */
.L_x_596:
[----:B------:R-:W-:Y:S02]  /*138a0*/  ULDC UR4, c[0x0][0xc38] ;  /* 0x00030e0000047ab9 */ /* 0x000fe40000000800 */
[----:B------:R-:W-:-:S04]  /*138b0*/  IMAD.U32 R16, RZ, RZ, UR4 ;  /* 0x00000004ff107e24 */ /* 0x000fc8000f8e00ff */
[----:B-1----:R-:W-:-:S04]  /*138c0*/  IMAD R6, R6, R16, RZ ;  /* 0x0000001006067224 */ /* 0x002fc800078e02ff */
[----:B------:R-:W-:-:S05]  /*138d0*/  IMAD.IADD R4, R6, 0x1, R4 ;  /* 0x0000000106047824 */ /* 0x000fca00078e0204 */
[----:B------:R-:W-:-:S13]  /*138e0*/  ISETP.GT.AND P6, PT, R4, R0, PT ;  /* 0x000000000400720c */ /* 0x000fda0003fc4270 */
[----:B------:R-:W-:Y:S05]  /*138f0*/  @!P6 BRA `(.L_x_528) ;  /* 0xfffffffc0064e947 */ /* 0x000fea000383ffff */
.L_x_523:
[----:B------:R-:W-:Y:S01]  /*13900*/  IMAD.IADD R6, R4, 0x1, -R6 ;  /* 0x0000000104067824 */ /* 0x000fe200078e0a06 */
[----:B------:R-:W-:-:S03]  /*13910*/  UMOV UR4, 0xffffffff ;  /* 0xffffffff00047882 */ /* 0x000fc60000000000 */
[----:B------:R-:W-:-:S05]  /*13920*/  IMAD R4, R3, R16, R6 ;  /* 0x0000001003047224 */ /* 0x000fca00078e0206 */
[----:B------:R-:W-:Y:S01]  /*13930*/  ISETP.GT.AND P6, PT, R4, R0, PT ;  /* 0x000000000400720c */ /* 0x000fe20003fc4270 */
[----:B------:R-:W-:-:S12]  /*13940*/  BRA.DIV UR4, `(.L_x_529) ;  /* 0x0000002204607947 */ /* 0x000fd8000b800000 */
[----:B------:R-:W-:-:S04]  /*13950*/  VOTE.ANY R5, PT, !P6 ;  /* 0x0000000000057806 */ /* 0x000fc800070e0100 */
[----:B------:R-:W1:Y:S02]  /*13960*/  POPC R4, R5 ;  /* 0x0000000500047309 */ /* 0x000e640000000000 */
[----:B-1----:R1:W2:Y:S02]  /*13970*/  SHFL.IDX PT, R17, R2, R4, 0x1f ;  /* 0x00001f0402117589 */ /* 0x0022a400000e0000 */
.L_x_600:
[----:B------:R-:W-:Y:S01]  /*13980*/  ISETP.NE.AND P0, PT, R5, RZ, PT ;  /* 0x000000ff0500720c */ /* 0x000fe20003f05270 */
[----:B-1----:R-:W-:-:S12]  /*13990*/  IMAD.MOV.U32 R2, RZ, RZ, RZ ;  /* 0x000000ffff027224 */ /* 0x002fd800078e00ff */
[----:B------:R-:W-:Y:S05]  /*139a0*/  @!P0 BRA `(.L_x_530) ;  /* 0x0000000000108947 */ /* 0x000fea0003800000 */
[----:B------:R-:W-:Y:S01]  /*139b0*/  UMOV UR4, 0xffffffff ;  /* 0xffffffff00047882 */ /* 0x000fe20000000000 */
[----:B------:R-:W-:Y:S02]  /*139c0*/  VIADD R12, R4, 0xffffffff ;  /* 0xffffffff040c7836 */ /* 0x000fe40000000000 */
[----:B------:R-:W-:Y:S05]  /*139d0*/  BRA.DIV UR4, `(.L_x_531) ;  /* 0x0000002204847947 */ /* 0x000fea000b800000 */
[----:B------:R1:W3:Y:S02]  /*139e0*/  SHFL.IDX PT, R2, R3, R12, 0x1f ;  /* 0x00001f0c03027589 */ /* 0x0002e400000e0000 */
.L_x_530:
[----:B--2---:R-:W-:Y:S01]  /*139f0*/  IABS R5, R17 ;  /* 0x0000001100057213 */ /* 0x004fe20000000000 */
[----:B---3--:R-:W-:Y:S02]  /*13a00*/  IMAD R16, R2, R16, R6 ;  /* 0x0000001002107224 */ /* 0x008fe400078e0206 */
[----:B------:R-:W-:Y:S01]  /*13a10*/  IMAD.IADD R19, R4, 0x1, R19 ;  /* 0x0000000104137824 */ /* 0x000fe200078e0213 */
[----:B------:R-:W2:Y:S01]  /*13a20*/  I2F.RP R2, R5 ;  /* 0x0000000500027306 */ /* 0x000ea20000209400 */
[----:B------:R-:W-:-:S07]  /*13a30*/  IMAD.IADD R0, R0, 0x1, -R16 ;  /* 0x0000000100007824 */ /* 0x000fce00078e0a10 */
[----:B--2---:R-:W2:Y:S02]  /*13a40*/  MUFU.RCP R2, R2 ;  /* 0x0000000200027308 */ /* 0x004ea40000001000 */
[----:B--2---:R-:W-:-:S06]  /*13a50*/  VIADD R2, R2, 0xffffffe ;  /* 0x0ffffffe02027836 */ /* 0x004fcc0000000000 */
[----:B01----:R-:W0:Y:S02]  /*13a60*/  F2I.FTZ.U32.TRUNC.NTZ R3, R2 ;  /* 0x0000000200037305 */ /* 0x003e24000021f000 */
[----:B0-----:R-:W-:-:S04]  /*13a70*/  IMAD.MOV R2, RZ, RZ, -R3 ;  /* 0x000000ffff027224 */ /* 0x001fc800078e0a03 */
[----:B------:R-:W-:Y:S02]  /*13a80*/  IMAD R6, R2, R5, RZ ;  /* 0x0000000502067224 */ /* 0x000fe400078e02ff */
[----:B------:R-:W-:-:S04]  /*13a90*/  IMAD.MOV.U32 R2, RZ, RZ, RZ ;  /* 0x000000ffff027224 */ /* 0x000fc800078e00ff */
[----:B------:R-:W-:Y:S01]  /*13aa0*/  IMAD.HI.U32 R2, R3, R6, R2 ;  /* 0x0000000603027227 */ /* 0x000fe200078e0002 */
[----:B------:R-:W-:Y:S02]  /*13ab0*/  IABS R6, R17 ;  /* 0x0000001100067213 */ /* 0x000fe40000000000 */
[----:B------:R-:W-:Y:S02]  /*13ac0*/  IABS R3, R0 ;  /* 0x0000000000037213 */ /* 0x000fe40000000000 */
[----:B------:R-:W-:-:S03]  /*13ad0*/  IADD3 R6, RZ, -R6, RZ ;  /* 0x80000006ff067210 */ /* 0x000fc60007ffe0ff */
        /* <DEDUP_REMOVED lines=16> */
.L_x_524:
[----:B------:R-:W-:Y:S01]  /*13be0*/  UMOV UR4, URZ ;  /* 0x0000003f00047c82 */ /* 0x000fe20008000000 */
[----:B------:R-:W-:Y:S01]  /*13bf0*/  UMOV UR5, URZ ;  /* 0x0000003f00057c82 */ /* 0x000fe20008000000 */
[----:B------:R-:W-:Y:S01]  /*13c00*/  ULDC UR6, c[0x0][0xc3c] ;  /* 0x00030f0000067ab9 */ /* 0x000fe20000000800 */
[----:B------:R-:W-:Y:S01]  /*13c10*/  IMAD.MOV.U32 R16, RZ, RZ, R0 ;  /* 0x000000ffff107224 */ /* 0x000fe200078e0000 */
[----:B------:R-:W-:Y:S01]  /*13c20*/  MOV R19, UR6 ;  /* 0x0000000600137c02 */ /* 0x000fe20008000f00 */
[----:B------:R-:W-:Y:S02]  /*13c30*/  IMAD.U32 R17, RZ, RZ, UR4 ;  /* 0x00000004ff117e24 */ /* 0x000fe4000f8e00ff */
[----:B------:R-:W-:-:S07]  /*13c40*/  IMAD.U32 R18, RZ, RZ, UR5 ;  /* 0x00000005ff127e24 */ /* 0x000fce000f8e00ff */
.L_x_532:
[----:B------:R3:W2:Y:S01]  /*13c50*/  LDL R3, [R1+0x4] ;  /* 0x0000040001037983 */ /* 0x0006a20000100800 */
[----:B------:R-:W0:Y:S01]  /*13c60*/  S2R R0, SR_TID.X ;  /* 0x0000000000007919 */ /* 0x000e220000002100 */
[----:B------:R-:W-:Y:S05]  /*13c70*/  WARPSYNC.ALL ;  /* 0x0000000000007948 */ /* 0x000fea0003800000 */
[----:B0-----:R-:W-:Y:S01]  /*13c80*/  LOP3.LUT R0, R0, 0x1f, RZ, 0xc0, !PT ;  /* 0x0000001f00007812 */ /* 0x001fe200078ec0ff */
[----:B------:R-:W-:Y:S03]  /*13c90*/  BAR.SYNC.DEFER_BLOCKING 0x4, 0x180 ;  /* 0x0106000000007b1d */ /* 0x000fe60000010000 */
[----:B------:R-:W-:-:S13]  /*13ca0*/  ISETP.NE.AND P0, PT, R0, RZ, PT ;  /* 0x000000ff0000720c */ /* 0x000fda0003f05270 */
[----:B------:R-:W2:Y:S01]  /*13cb0*/  @!P0 S2R R0, SR_CgaCtaId ;  /* 0x0000000000008919 */ /* 0x000ea20000008800 */
[----:B------:R-:W-:-:S04]  /*13cc0*/  @!P0 MOV R2, 0x400 ;  /* 0x0000040000028802 */ /* 0x000fc80000000f00 */
[----:B--2---:R-:W-:-:S05]  /*13cd0*/  @!P0 LEA R3, R0, R2, 0x18 ;  /* 0x0000000200038211 */ /* 0x004fca00078ec0ff */
[----:B------:R3:W-:Y:S04]  /*13ce0*/  @!P0 STS.128 [R3+0x368d0], R16 ;  /* 0x0368d01003008388 */ /* 0x0007e80000000c00 */
[----:B------:R3:W-:Y:S01]  /*13cf0*/  @!P0 STL [R1+0x4], R3 ;  /* 0x0000040301008387 */ /* 0x0007e20000100800 */
[----:B------:R-:W-:Y:S06]  /*13d00*/  BAR.ARV 0x5, 0x180 ;  /* 0x0146000000007b1d */ /* 0x000fec0000002000 */
.L_x_521:
[----:B------:R-:W-:Y:S02]  /*13d10*/  ULDC UR4, c[0x0][0xc3c] ;  /* 0x00030f0000047ab9 */ /* 0x000fe40000000800 */
[----:B--2---:R-:W-:-:S13]  /*13d20*/  ISETP.GE.AND P0, PT, R19, UR4, PT ;  /* 0x0000000413007c0c */ /* 0x004fda000bf06270 */
[----:B------:R-:W-:Y:S05]  /*13d30*/  @!P0 BRA `(.L_x_533) ;  /* 0xffffffa800788947 */ /* 0x000fea000383ffff */
[----:B------:R-:W-:Y:S05]  /*13d40*/  BSYNC B8 ;  /* 0x0000000000087941 */ /* 0x000fea0003800000 */
.L_x_427:
[----:B0-----:R-:W2:Y:S01]  /*13d50*/  LDL.LU R0, [R1+0x50] ;  /* 0x0000500001007983 */ /* 0x001ea20000300800 */
[----:B------:R-:W-:Y:S01]  /*13d60*/  BSSY B0, `(.L_x_534) ;  /* 0x000000b000007945 */ /* 0x000fe20003800000 */
[----:B------:R-:W0:Y:S01]  /*13d70*/  S2R R5, SR_CgaCtaId ;  /* 0x0000000000057919 */ /* 0x000e220000008800 */
[----:B--2---:R-:W-:-:S05]  /*13d80*/  VIADD R0, R0, 0x1 ;  /* 0x0000000100007836 */ /* 0x004fca0000000000 */
[----:B------:R-:W-:-:S04]  /*13d90*/  LEA.HI R2, R0, R0, RZ, 0x1 ;  /* 0x0000000000027211 */ /* 0x000fc800078f08ff */
[----:B---3--:R-:W-:-:S05]  /*13da0*/  LOP3.LUT R3, R2, 0xfffffffe, RZ, 0xc0, !PT ;  /* 0xfffffffe02037812 */ /* 0x008fca00078ec0ff */
[----:B------:R-:W-:Y:S01]  /*13db0*/  IMAD.IADD R3, R0, 0x1, -R3 ;  /* 0x0000000100037824 */ /* 0x000fe200078e0a03 */
[----:B------:R-:W-:-:S04]  /*13dc0*/  MOV R0, 0x400 ;  /* 0x0000040000007802 */ /* 0x000fc80000000f00 */
[----:B0-----:R-:W-:Y:S02]  /*13dd0*/  LEA R0, R5, R0, 0x18 ;  /* 0x0000000005007211 */ /* 0x001fe400078ec0ff */
[----:B------:R-:W-:-:S04]  /*13de0*/  SHF.L.U32 R3, R3, 0x1f, RZ ;  /* 0x0000001f03037819 */ /* 0x000fc800000006ff */
[----:B------:R-:W0:Y:S02]  /*13df0*/  SYNCS.PHASECHK.TRANS64.TRYWAIT P0, [R0+URZ+0x36820], R3 ;  /* 0x03682003000075a7 */ /* 0x000e24000800017f */
[----:B0-----:R-:W-:Y:S05]  /*13e00*/  @!P0 BRA `(.L_x_535) ;  /* 0x0000001c00a08947 */ /* 0x001fea0003800000 */
.L_x_603:
[----:B------:R-:W-:Y:S05]  /*13e10*/  BSYNC B0 ;  /* 0x0000000000007941 */ /* 0x000fea0003800000 */
.L_x_534:
[----:B------:R-:W-:-:S03]  /*13e20*/  UMOV UR4, 0xffffffff ;  /* 0xffffffff00047882 */ /* 0x000fc60000000000 */
[----:B------:R-:W-:Y:S05]  /*13e30*/  BRA.DIV UR4, `(.L_x_536) ;  /* 0x0000001e04a87947 */ /* 0x000fea000b800000 */
[----:B------:R-:W2:Y:S02]  /*13e40*/  S2R R2, SR_TID.X ;  /* 0x0000000000027919 */ /* 0x000ea40000002100 */
[----:B--2---:R-:W-:-:S04]  /*13e50*/  SHF.R.U32.HI R2, RZ, 0x5, R2 ;  /* 0x00000005ff027819 */ /* 0x004fc80000011602 */
[----:B------:R-:W-:-:S05]  /*13e60*/  LOP3.LUT R2, R2, 0x3, RZ, 0xc0, !PT ;  /* 0x0000000302027812 */ /* 0x000fca00078ec0ff */
[----:B------:R2:W3:Y:S02]  /*13e70*/  SHFL.IDX PT, R14, R2, RZ, 0x1f ;  /* 0x00001fff020e7589 */ /* 0x0004e400000e0000 */
.L_x_606:
[----:B---3--:R-:W-:Y:S01]  /*13e80*/  ISETP.NE.AND P0, PT, R14, RZ, PT ;  /* 0x000000ff0e00720c */ /* 0x008fe20003f05270 */
[----:B------:R-:W-:-:S12]  /*13e90*/  BSSY B0, `(.L_x_537) ;  /* 0x0000027000007945 */ /* 0x000fd80003800000 */
[----:B------:R-:W-:Y:S05]  /*13ea0*/  @P0 BRA `(.L_x_538) ;  /* 0x0000000000940947 */ /* 0x000fea0003800000 */
[----:B------:R-:W-:-:S03]  /*13eb0*/  UMOV UR4, 0xffffffff ;  /* 0xffffffff00047882 */ /* 0x000fc60000000000 */
[----:B------:R-:W-:Y:S05]  /*13ec0*/  BRA.DIV UR4, `(.L_x_539) ;  /* 0x0000001e04b87947 */ /* 0x000fea000b800000 */
[----:B------:R-:W-:-:S13]  /*13ed0*/  ELECT P6, URZ, PT ;  /* 0x00000000003f782f */ /* 0x000fda00038c0000 */
.L_x_609:
[----:B------:R-:W-:Y:S05]  /*13ee0*/  @!P6 BRA `(.L_x_538) ;  /* 0x000000000084e947 */ /* 0x000fea0003800000 */
[----:B--2---:R-:W2:Y:S02]  /*13ef0*/  LDL.LU R2, [R1+0x5c] ;  /* 0x00005c0001027983 */ /* 0x004ea40000300800 */
[----:B--2---:R-:W-:-:S04]  /*13f00*/  LOP3.LUT R2, R2, 0x2, RZ, 0xfc, !PT ;  /* 0x0000000202027812 */ /* 0x004fc800078efcff */
[----:B------:R-:W-:-:S13]  /*13f10*/  ISETP.NE.AND P2, PT, R2, 0x3, PT ;  /* 0x000000030200780c */ /* 0x000fda0003f45270 */
[----:B------:R-:W-:Y:S05]  /*13f20*/  @!P2 BRA `(.L_x_540) ;  /* 0x000000000004a947 */ /* 0x000fea0003800000 */
[----:B------:R-:W-:Y:S01]  /*13f30*/  BPT.TRAP 0x1 ;  /* 0x000000040000795c */ /* 0x000fe20000300000 */
.L_x_540:
[----:B0-----:R-:W2:Y:S04]  /*13f40*/  LDL R3, [R1+0x8] ;  /* 0x0000080001037983 */ /* 0x001ea80000100800 */
[----:B-1--4-:R-:W3:Y:S01]  /*13f50*/  LDL.LU R7, [R1+0x10] ;  /* 0x0000100001077983 */ /* 0x012ee20000300800 */
[----:B------:R-:W-:-:S04]  /*13f60*/  VIADD R2, R0, 0x36840 ;  /* 0x0003684000027836 */ /* 0x000fc80000000000 */
[C---:B--2---:R-:W-:Y:S02]  /*13f70*/  IMAD R6, R3.reuse, 0x8, R2 ;  /* 0x0000000803067824 */ /* 0x044fe400078e0202 */
[----:B------:R-:W-:Y:S01]  /*13f80*/  VIADD R3, R3, 0x1 ;  /* 0x0000000103037836 */ /* 0x000fe20000000000 */
[----:B---3--:R-:W-:-:S04]  /*13f90*/  SHF.L.U32 R5, R7, 0x1f, RZ ;  /* 0x0000001f07057819 */ /* 0x008fc800000006ff */
[C---:B------:R-:W-:Y:S01]  /*13fa0*/  ISETP.NE.AND P1, PT, R3.reuse, 0x2, PT ;  /* 0x000000020300780c */ /* 0x040fe20003f25270 */
[----:B------:R-:W0:Y:S03]  /*13fb0*/  SYNCS.PHASECHK.TRANS64.TRYWAIT P0, [R6+URZ], R5 ;  /* 0x00000005060075a7 */ /* 0x000e26000800017f */
[----:B------:R-:W-:Y:S02]  /*13fc0*/  SEL R4, RZ, 0x1, P1 ;  /* 0x00000001ff047807 */ /* 0x000fe40000800000 */
[----:B------:R-:W-:Y:S02]  /*13fd0*/  SEL R3, R3, RZ, P1 ;  /* 0x000000ff03037207 */ /* 0x000fe40000800000 */
[----:B------:R-:W-:-:S03]  /*13fe0*/  LOP3.LUT R4, R7, R4, RZ, 0x3c, !PT ;  /* 0x0000000407047212 */ /* 0x000fc600078e3cff */
[----:B------:R-:W-:Y:S01]  /*13ff0*/  IMAD R7, R3, 0x8, R2 ;  /* 0x0000000803077824 */ /* 0x000fe200078e0202 */
[----:B------:R-:W-:Y:S01]  /*14000*/  SHF.L.U32 R2, R4, 0x1f, RZ ;  /* 0x0000001f04027819 */ /* 0x000fe200000006ff */
[----:B0-----:R-:W-:Y:S06]  /*14010*/  @!P0 BRA `(.L_x_541) ;  /* 0x0000001c00848947 */ /* 0x001fec0003800000 */
.L_x_610:
[----:B------:R-:W1:Y:S02]  /*14020*/  SYNCS.PHASECHK.TRANS64.TRYWAIT P0, [R7+URZ], R2 ;  /* 0x00000002070075a7 */ /* 0x000e64000800017f */
[----:B-1----:R-:W-:Y:S05]  /*14030*/  @!P0 BRA `(.L_x_542) ;  /* 0x0000001c00908947 */ /* 0x002fea0003800000 */
.L_x_611:
[----:B------:R-:W-:Y:S05]  /*14040*/  @!P2 BRA `(.L_x_543) ;  /* 0x000000000004a947 */ /* 0x000fea0003800000 */
[----:B------:R-:W-:Y:S01]  /*14050*/  BPT.TRAP 0x1 ;  /* 0x000000040000795c */ /* 0x000fe20000300000 */
.L_x_543:
[----:B------:R-:W2:Y:S01]  /*14060*/  LDL.LU R4, [R1+0x8] ;  /* 0x0000080001047983 */ /* 0x000ea20000300800 */
[----:B------:R-:W-:-:S04]  /*14070*/  VIADD R0, R0, 0x36860 ;  /* 0x0003686000007836 */ /* 0x000fc80000000000 */
[----:B--2---:R-:W-:-:S04]  /*14080*/  IMAD R4, R4, 0x8, R0 ;  /* 0x0000000804047824 */ /* 0x004fc800078e0200 */
[----:B------:R-:W2:Y:S02]  /*14090*/  SYNCS.PHASECHK.TRANS64.TRYWAIT P0, [R4+URZ], R5 ;  /* 0x00000005040075a7 */ /* 0x000ea4000800017f */
[----:B--2---:R-:W-:Y:S05]  /*140a0*/  @!P0 BRA `(.L_x_544) ;  /* 0x0000001c00888947 */ /* 0x004fea0003800000 */
.L_x_612:
[----:B------:R-:W-:-:S07]  /*140b0*/  IMAD R3, R3, 0x8, R0 ;  /* 0x0000000803037824 */ /* 0x000fce00078e0200 */
.L_x_545:
[----:B---3--:R3:W4:Y:S02]  /*140c0*/  SYNCS.PHASECHK.TRANS64.TRYWAIT P0, [R3+URZ], R2 ;  /* 0x00000002030075a7 */ /* 0x008724000800017f */
[----:B----4-:R-:W-:Y:S05]  /*140d0*/  @!P0 NANOSLEEP.SYNCS 0x989680 ;  /* 0x009896800000895d */ /* 0x010fea0003900000 */
[----:B------:R-:W4:Y:S02]  /*140e0*/  @!P0 SYNCS.PHASECHK.TRANS64 P0, [R3+URZ], R2 ;  /* 0x00000002030085a7 */ /* 0x000f24000800007f */
[----:B----4-:R-:W-:Y:S05]  /*140f0*/  @!P0 BRA `(.L_x_545) ;  /* 0xfffffffc00f08947 */ /* 0x010fea000383ffff */
.L_x_538:
[----:B------:R-:W-:Y:S05]  /*14100*/  BSYNC B0 ;  /* 0x0000000000007941 */ /* 0x000fea0003800000 */
.L_x_537:
[----:B------:R-:W-:Y:S05]  /*14110*/  EXIT ;  /* 0x000000000000794d */ /* 0x000fea0003800000 */
.L_x_379:
[----:B0-----:R0:W1:Y:S02]  /*14120*/  SYNCS.PHASECHK.TRANS64.TRYWAIT P1, [R2+URZ+0x36800], R3 ;  /* 0x03680003020075a7 */ /* 0x001064000802017f */
[----:B-1----:R-:W-:Y:S05]  /*14130*/  @!P1 NANOSLEEP.SYNCS 0x989680 ;  /* 0x009896800000995d */ /* 0x002fea0003900000 */
[----:B------:R-:W1:Y:S02]  /*14140*/  @!P1 SYNCS.PHASECHK.TRANS64 P1, [R2+URZ+0x36800], R3 ;  /* 0x03680003020095a7 */ /* 0x000e64000802007f */
[----:B-1----:R-:W-:Y:S05]  /*14150*/  @!P1 BRA `(.L_x_379) ;  /* 0xfffffffc00f09947 */ /* 0x002fea000383ffff */
[----:B------:R-:W-:Y:S05]  /*14160*/  BRA `(.L_x_546) ;  /* 0xfffffed400507947 */ /* 0x000fea000383ffff */
.L_x_383:
[----:B-1----:R1:W2:Y:S02]  /*14170*/  SYNCS.PHASECHK.TRANS64.TRYWAIT P2, [R0+URZ+0x36830], R3 ;  /* 0x03683003000075a7 */ /* 0x0022a4000804017f */
[----:B--2---:R-:W-:Y:S05]  /*14180*/  @!P2 NANOSLEEP.SYNCS 0x989680 ;  /* 0x009896800000a95d */ /* 0x004fea0003900000 */
[----:B------:R-:W2:Y:S02]  /*14190*/  @!P2 SYNCS.PHASECHK.TRANS64 P2, [R0+URZ+0x36830], R3 ;  /* 0x036830030000a5a7 */ /* 0x000ea4000804007f */
[----:B--2---:R-:W-:Y:S05]  /*141a0*/  @!P2 BRA `(.L_x_383) ;  /* 0xfffffffc00f0a947 */ /* 0x004fea000383ffff */
[----:B------:R-:W-:Y:S05]  /*141b0*/  BRA `(.L_x_382) ;  /* 0xfffffed400747947 */ /* 0x000fea000383ffff */
.L_x_388:
[----:B-1----:R1:W2:Y:S02]  /*141c0*/  SYNCS.PHASECHK.TRANS64.TRYWAIT P2, [R12+URZ+0x36830], R9 ;  /* 0x036830090c0075a7 */ /* 0x0022a4000804017f */
[----:B--2---:R-:W-:Y:S05]  /*141d0*/  @!P2 NANOSLEEP.SYNCS 0x989680 ;  /* 0x009896800000a95d */ /* 0x004fea0003900000 */
[----:B------:R-:W2:Y:S02]  /*141e0*/  @!P2 SYNCS.PHASECHK.TRANS64 P2, [R12+URZ+0x36830], R9 ;  /* 0x036830090c00a5a7 */ /* 0x000ea4000804007f */
[----:B--2---:R-:W-:Y:S05]  /*141f0*/  @!P2 BRA `(.L_x_388) ;  /* 0xfffffffc00f0a947 */ /* 0x004fea000383ffff */
[----:B------:R-:W-:Y:S05]  /*14200*/  BRA `(.L_x_387) ;  /* 0xffffff2000587947 */ /* 0x000fea000383ffff */
.L_x_392:
[----:B-1----:R1:W2:Y:S02]  /*14210*/  SYNCS.PHASECHK.TRANS64.TRYWAIT P2, [R14+URZ+0x36850], R7 ;  /* 0x036850070e0075a7 */ /* 0x0022a4000804017f */
[----:B--2---:R-:W-:Y:S05]  /*14220*/  @!P2 NANOSLEEP.SYNCS 0x989680 ;  /* 0x009896800000a95d */ /* 0x004fea0003900000 */
[----:B------:R-:W2:Y:S02]  /*14230*/  @!P2 SYNCS.PHASECHK.TRANS64 P2, [R14+URZ+0x36850], R7 ;  /* 0x036850070e00a5a7 */ /* 0x000ea4000804007f */
[----:B--2---:R-:W-:Y:S05]  /*14240*/  @!P2 BRA `(.L_x_392) ;  /* 0xfffffffc00f0a947 */ /* 0x004fea000383ffff */
[----:B------:R-:W-:Y:S05]  /*14250*/  BRA `(.L_x_391) ;  /* 0xffffff4400a47947 */ /* 0x000fea000383ffff */
.L_x_397:
[----:B-1----:R1:W2:Y:S02]  /*14260*/  SYNCS.PHASECHK.TRANS64.TRYWAIT P0, [R13+URZ+0x36850], R0 ;  /* 0x036850000d0075a7 */ /* 0x0022a4000800017f */
[----:B--2---:R-:W-:Y:S05]  /*14270*/  @!P0 NANOSLEEP.SYNCS 0x989680 ;  /* 0x009896800000895d */ /* 0x004fea0003900000 */
[----:B------:R-:W2:Y:S02]  /*14280*/  @!P0 SYNCS.PHASECHK.TRANS64 P0, [R13+URZ+0x36850], R0 ;  /* 0x036850000d0085a7 */ /* 0x000ea4000800007f */
[----:B--2---:R-:W-:Y:S05]  /*14290*/  @!P0 BRA `(.L_x_397) ;  /* 0xfffffffc00f08947 */ /* 0x004fea000383ffff */
[----:B------:R-:W-:Y:S05]  /*142a0*/  BRA `(.L_x_396) ;  /* 0xffffff6800047947 */ /* 0x000fea000383ffff */
.L_x_439:
[----:B------:R-:W1:Y:S01]  /*142b0*/  S2R R4, SR_TID.X ;  /* 0x0000000000047919 */ /* 0x000e620000002100 */
[----:B------:R-:W-:Y:S01]  /*142c0*/  BSSY B0, `(.L_x_547) ;  /* 0x000000a000007945 */ /* 0x000fe20003800000 */
[----:B0-----:R-:W-:Y:S01]  /*142d0*/  MOV R12, RZ ;  /* 0x000000ff000c7202 */ /* 0x001fe20000000f00 */
[----:B------:R-:W-:Y:S02]  /*142e0*/  IMAD.MOV.U32 R11, RZ, RZ, 0x1f ;  /* 0x0000001fff0b7424 */ /* 0x000fe400078e00ff */
[----:B------:R-:W-:Y:S01]  /*142f0*/  IMAD.MOV.U32 R15, RZ, RZ, -0x1 ;  /* 0xffffffffff0f7424 */ /* 0x000fe200078e00ff */
[----:B-1----:R-:W-:-:S04]  /*14300*/  SHF.R.U32.HI R4, RZ, 0x5, R4 ;  /* 0x00000005ff047819 */ /* 0x002fc80000011604 */
[----:B------:R-:W-:-:S05]  /*14310*/  LOP3.LUT R4, R4, 0x3, RZ, 0xc0, !PT ;  /* 0x0000000304047812 */ /* 0x000fca00078ec0ff */
[----:B------:R-:W-:-:S07]  /*14320*/  IMAD.MOV.U32 R13, RZ, RZ, R4 ;  /* 0x000000ffff0d7224 */ /* 0x000fce00078e0004 */
[----:B------:R-:W-:Y:S05]  /*14330*/  WARPSYNC.COLLECTIVE R15, `(.L_x_548) ;  /* 0x000000000f087348 */ /* 0x000fea0003c00000 */
[----:B------:R0:W1:Y:S02]  /*14340*/  SHFL.IDX P6, R14, R13, R12, R11 ;  /* 0x0000000c0d0e7389 */ /* 0x00006400000c000b */
[----:B01----:R-:W-:Y:S01]  /*14350*/  ENDCOLLECTIVE ;  /* 0x000000000000791b */ /* 0x003fe20003800000 */
.L_x_548:
[----:B------:R-:W-:Y:S05]  /*14360*/  BSYNC B0 ;  /* 0x0000000000007941 */ /* 0x000fea0003800000 */
.L_x_547:
[----:B------:R-:W-:Y:S05]  /*14370*/  BRA `(.L_x_549) ;  /* 0xffffffac00d07947 */ /* 0x000fea000383ffff */
.L_x_441:
[----:B------:R-:W-:Y:S01]  /*14380*/  BSSY B0, `(.L_x_550) ;  /* 0x0000006000007945 */ /* 0x000fe20003800000 */
[----:B------:R-:W-:-:S07]  /*14390*/  IMAD.MOV.U32 R15, RZ, RZ, -0x1 ;  /* 0xffffffffff0f7424 */ /* 0x000fce00078e00ff */
[----:B012---:R-:W-:Y:S05]  /*143a0*/  WARPSYNC.COLLECTIVE R15, `(.L_x_551) ;  /* 0x000000000f0c7348 */ /* 0x007fea0003c00000 */
[----:B------:R-:W-:Y:S02]  /*143b0*/  ELECT P6, UR62, PT ;  /* 0x00000000003e782f */ /* 0x000fe400038c0000 */
[----:B------:R-:W-:Y:S01]  /*143c0*/  MOV R14, UR62 ;  /* 0x0000003e000e7c02 */ /* 0x000fe20008000f00 */
[----:B012---:R-:W-:Y:S10]  /*143d0*/  ENDCOLLECTIVE ;  /* 0x000000000000791b */ /* 0x007ff40003800000 */
.L_x_551:
[----:B------:R-:W-:Y:S05]  /*143e0*/  BSYNC B0 ;  /* 0x0000000000007941 */ /* 0x000fea0003800000 */
.L_x_550:
[----:B------:R-:W-:Y:S05]  /*143f0*/  BRA `(.L_x_552) ;  /* 0xffffffac00d47947 */ /* 0x000fea000383ffff */
.L_x_443:
[----:B--2---:R2:W3:Y:S02]  /*14400*/  SYNCS.PHASECHK.TRANS64.TRYWAIT P0, [R0+URZ+0x36840], R2 ;  /* 0x03684002000075a7 */ /* 0x0044e4000800017f */
[----:B---3--:R-:W-:Y:S05]  /*14410*/  @!P0 NANOSLEEP.SYNCS 0x989680 ;  /* 0x009896800000895d */ /* 0x008fea0003900000 */
[----:B------:R-:W3:Y:S02]  /*14420*/  @!P0 SYNCS.PHASECHK.TRANS64 P0, [R0+URZ+0x36840], R2 ;  /* 0x03684002000085a7 */ /* 0x000ee4000800007f */
[----:B---3--:R-:W-:Y:S05]  /*14430*/  @!P0 BRA `(.L_x_443) ;  /* 0xfffffffc00f08947 */ /* 0x008fea000383ffff */
[----:B------:R-:W-:Y:S05]  /*14440*/  BRA `(.L_x_553) ;  /* 0xffffffb000407947 */ /* 0x000fea000383ffff */
.L_x_447:
[----:B------:R0:W5:Y:S01]  /*14450*/  LDL.LU R8, [R1+0x3c] ;  /* 0x00003c0001087983 */ /* 0x0001620000300800 */
[----:B------:R-:W-:Y:S02]  /*14460*/  IMAD.MOV.U32 R13, RZ, RZ, R0 ;  /* 0x000000ffff0d7224 */ /* 0x000fe400078e0000 */
[----:B------:R-:W-:Y:S01]  /*14470*/  IMAD.MOV.U32 R12, RZ, RZ, RZ ;  /* 0x000000ffff0c7224 */ /* 0x000fe200078e00ff */
[----:B------:R-:W1:Y:S01]  /*14480*/  S2R R5, SR_TID.X ;  /* 0x0000000000057919 */ /* 0x000e620000002100 */
[----:B------:R-:W-:Y:S02]  /*14490*/  IMAD.MOV.U32 R11, RZ, RZ, 0x181f ;  /* 0x0000181fff0b7424 */ /* 0x000fe400078e00ff */
[----:B------:R-:W-:-:S07]  /*144a0*/  IMAD.MOV.U32 R15, RZ, RZ, -0x1 ;  /* 0xffffffffff0f7424 */ /* 0x000fce00078e00ff */
[----:B01---5:R-:W-:Y:S05]  /*144b0*/  WARPSYNC.COLLECTIVE R15, `(.L_x_554) ;  /* 0x000000000f087348 */ /* 0x023fea0003c00000 */
[----:B------:R2:W3:Y:S02]  /*144c0*/  SHFL.IDX P6, R14, R13, R12, R11 ;  /* 0x0000000c0d0e7389 */ /* 0x0004e400000c000b */
[----:B0123-5:R-:W-:Y:S01]  /*144d0*/  ENDCOLLECTIVE ;  /* 0x000000000000791b */ /* 0x02ffe20003800000 */
.L_x_554:
[----:B------:R-:W-:Y:S02]  /*144e0*/  IMAD.MOV.U32 R13, RZ, RZ, R4 ;  /* 0x000000ffff0d7224 */ /* 0x000fe400078e0004 */
[----:B------:R-:W-:-:S07]  /*144f0*/  IMAD.MOV.U32 R6, RZ, RZ, R14 ;  /* 0x000000ffff067224 */ /* 0x000fce00078e000e */
[----:B------:R-:W-:Y:S05]  /*14500*/  WARPSYNC.COLLECTIVE R15, `(.L_x_555) ;  /* 0x000000000f087348 */ /* 0x000fea0003c00000 */
[----:B------:R0:W1:Y:S02]  /*14510*/  SHFL.IDX P6, R14, R13, R12, R11 ;  /* 0x0000000c0d0e7389 */ /* 0x00006400000c000b */
[----:B01----:R-:W-:Y:S01]  /*14520*/  ENDCOLLECTIVE ;  /* 0x000000000000791b */ /* 0x003fe20003800000 */
.L_x_555:
[----:B------:R-:W-:Y:S02]  /*14530*/  IMAD.MOV.U32 R13, RZ, RZ, R0 ;  /* 0x000000ffff0d7224 */ /* 0x000fe400078e0000 */
[----:B------:R-:W-:Y:S02]  /*14540*/  IMAD.MOV.U32 R12, RZ, RZ, 0x1 ;  /* 0x00000001ff0c7424 */ /* 0x000fe400078e00ff */
[----:B------:R-:W-:Y:S02]  /*14550*/  IMAD R3, R8, R7, RZ ;  /* 0x0000000708037224 */ /* 0x000fe400078e02ff */
[----:B------:R-:W0:Y:S01]  /*14560*/  S2R R8, SR_TID.X ;  /* 0x0000000000087919 */ /* 0x000e220000002100 */
[----:B------:R-:W-:-:S07]  /*14570*/  IMAD.MOV.U32 R7, RZ, RZ, R14 ;  /* 0x000000ffff077224 */ /* 0x000fce00078e000e */
[----:B0-----:R-:W-:Y:S05]  /*14580*/  WARPSYNC.COLLECTIVE R15, `(.L_x_556) ;  /* 0x000000000f087348 */ /* 0x001fea0003c00000 */
[----:B------:R1:W2:Y:S02]  /*14590*/  SHFL.IDX P6, R14, R13, R12, R11 ;  /* 0x0000000c0d0e7389 */ /* 0x0002a400000c000b */
[----:B012---:R-:W-:Y:S01]  /*145a0*/  ENDCOLLECTIVE ;  /* 0x000000000000791b */ /* 0x007fe20003800000 */
.L_x_556:
[----:B------:R-:W-:Y:S02]  /*145b0*/  IMAD.MOV.U32 R13, RZ, RZ, R4 ;  /* 0x000000ffff0d7224 */ /* 0x000fe400078e0004 */
[----:B------:R-:W-:-:S07]  /*145c0*/  IMAD.MOV.U32 R9, RZ, RZ, R14 ;  /* 0x000000ffff097224 */ /* 0x000fce00078e000e */
[----:B------:R-:W-:Y:S05]  /*145d0*/  WARPSYNC.COLLECTIVE R15, `(.L_x_557) ;  /* 0x000000000f087348 */ /* 0x000fea0003c00000 */
[----:B------:R0:W1:Y:S02]  /*145e0*/  SHFL.IDX P6, R14, R13, R12, R11 ;  /* 0x0000000c0d0e7389 */ /* 0x00006400000c000b */
[----:B01----:R-:W-:Y:S01]  /*145f0*/  ENDCOLLECTIVE ;  /* 0x000000000000791b */ /* 0x003fe20003800000 */
.L_x_557:
[----:B------:R-:W-:-:S04]  /*14600*/  LOP3.LUT R8, R8, 0x7f, RZ, 0xc0, !PT ;  /* 0x0000007f08087812 */ /* 0x000fc800078ec0ff */
[----:B------:R-:W-:-:S04]  /*14610*/  SHF.R.U32.HI R8, RZ, 0x3, R8 ;  /* 0x00000003ff087819 */ /* 0x000fc80000011608 */
[----:B------:R-:W-:Y:S01]  /*14620*/  IADD3 R2, R8, R17, RZ ;  /* 0x0000001108027210 */ /* 0x000fe20007ffe0ff */
[----:B------:R-:W-:-:S03]  /*14630*/  IMAD.SHL.U32 R17, R5, 0x8, RZ ;  /* 0x0000000805117824 */ /* 0x000fc600078e00ff */
[C---:B------:R-:W-:Y:S01]  /*14640*/  ISETP.GE.AND P3, PT, R2.reuse, R3, PT ;  /* 0x000000030200720c */ /* 0x040fe20003f66270 */
[----:B------:R-:W-:Y:S01]  /*14650*/  VIADD R5, R2, 0x10 ;  /* 0x0000001002057836 */ /* 0x000fe20000000000 */
[----:B------:R-:W-:Y:S01]  /*14660*/  LOP3.LUT R17, R17, 0x38, RZ, 0xc0, !PT ;  /* 0x0000003811117812 */ /* 0x000fe200078ec0ff */
[----:B------:R-:W-:Y:S02]  /*14670*/  IMAD.MOV.U32 R13, RZ, RZ, R0 ;  /* 0x000000ffff0d7224 */ /* 0x000fe400078e0000 */
[----:B------:R-:W-:-:S08]  /*14680*/  IMAD.MOV.U32 R12, RZ, RZ, 0x2 ;  /* 0x00000002ff0c7424 */ /* 0x000fd000078e00ff */
[----:B------:R-:W-:-:S05]  /*14690*/  @!P3 LEA R7, P5, R17, R7, 0x1 ;  /* 0x000000071107b211 */ /* 0x000fca00078a08ff */
[----:B------:R-:W-:-:S05]  /*146a0*/  @!P3 IMAD.X R6, RZ, RZ, R6, P5 ;  /* 0x000000ffff06b224 */ /* 0x000fca00028e0606 */
[----:B------:R-:W-:-:S04]  /*146b0*/  @!P3 LOP3.LUT R7, R7, R6, RZ, 0x3c, !PT ;  /* 0x000000060707b212 */ /* 0x000fc800078e3cff */
[----:B------:R-:W-:-:S04]  /*146c0*/  @!P3 LOP3.LUT R6, R7, R6, RZ, 0x3c, !PT ;  /* 0x000000060706b212 */ /* 0x000fc800078e3cff */
[----:B------:R-:W-:-:S05]  /*146d0*/  @!P3 LOP3.LUT R7, R7, R6, RZ, 0x3c, !PT ;  /* 0x000000060707b212 */ /* 0x000fca00078e3cff */
        /* <DEDUP_REMOVED lines=11> */
.L_x_558:
[----:B------:R-:W-:Y:S01]  /*14790*/  @!P3 LEA R8, P5, R17, R5, 0x1 ;  /* 0x000000051108b211 */ /* 0x000fe200078a08ff */
[----:B------:R-:W-:-:S04]  /*147a0*/  IMAD.MOV.U32 R13, RZ, RZ, R4 ;  /* 0x000000ffff0d7224 */ /* 0x000fc800078e0004 */
[----:B------:R-:W-:Y:S02]  /*147b0*/  @!P3 IMAD.MOV.U32 R6, RZ, RZ, R8 ;  /* 0x000000ffff06b224 */ /* 0x000fe400078e0008 */
[----:B------:R-:W-:-:S05]  /*147c0*/  @!P3 IMAD.X R5, RZ, RZ, R9, P5 ;  /* 0x000000ffff05b224 */ /* 0x000fca00028e0609 */
[----:B------:R-:W-:Y:S01]  /*147d0*/  @!P3 MOV R7, R5 ;  /* 0x000000050007b202 */ /* 0x000fe20000000f00 */
[----:B------:R-:W-:-:S07]  /*147e0*/  IMAD.MOV.U32 R8, RZ, RZ, R14 ;  /* 0x000000ffff087224 */ /* 0x000fce00078e000e */
[----:B------:R-:W-:Y:S05]  /*147f0*/  WARPSYNC.COLLECTIVE R15, `(.L_x_559) ;  /* 0x000000000f087348 */ /* 0x000fea0003c00000 */
[----:B------:R0:W1:Y:S02]  /*14800*/  SHFL.IDX P6, R14, R13, R12, R11 ;  /* 0x0000000c0d0e7389 */ /* 0x00006400000c000b */
[----:B01----:R-:W-:Y:S01]  /*14810*/  ENDCOLLECTIVE ;  /* 0x000000000000791b */ /* 0x003fe20003800000 */
.L_x_559:
[----:B------:R-:W-:Y:S01]  /*14820*/  VIADD R5, R2, 0x20 ;  /* 0x0000002002057836 */ /* 0x000fe20000000000 */
[----:B------:R-:W-:Y:S01]  /*14830*/  @!PT LDS RZ, [RZ] ;  /* 0x00000000fffff984 */ /* 0x000fe20000000800 */
[----:B------:R-:W-:Y:S01]  /*14840*/  @!PT LDS RZ, [RZ] ;  /* 0x00000000fffff984 */ /* 0x000fe20000000800 */
[----:B------:R-:W-:Y:S01]  /*14850*/  @!PT LDS RZ, [RZ] ;  /* 0x00000000fffff984 */ /* 0x000fe20000000800 */
[----:B------:R0:W-:Y:S04]  /*14860*/  @!P3 LDGSTS.E.BYPASS.LTC128B.128 [R10+0x15c00], desc[UR60][R6.64], !P2 ;  /* 0x15c00000060abfae */ /* 0x0001e8000d101d7c */
[----:B------:R0:W-:Y:S04]  /*14870*/  @!P3 LDGSTS.E.BYPASS.LTC128B.128 [R10+0x19c00], desc[UR60][R6.64+0x80], !P1 ;  /* 0x19c00080060abfae */ /* 0x0001e8000c901d7c */
[----:B------:R0:W-:Y:S01]  /*14880*/  @!P3 LDGSTS.E.BYPASS.LTC128B.128 [R10+0x1dc00], desc[UR60][R6.64+0x100], !P0 ;  /* 0x1dc00100060abfae */ /* 0x0001e2000c101d7c */
[----:B------:R-:W-:Y:S01]  /*14890*/  ISETP.GE.AND P3, PT, R5, R3, PT ;  /* 0x000000030500720c */ /* 0x000fe20003f66270 */
[----:B------:R-:W-:Y:S01]  /*148a0*/  IMAD.MOV.U32 R12, RZ, RZ, 0x3 ;  /* 0x00000003ff0c7424 */ /* 0x000fe200078e00ff */
[----:B------:R-:W-:Y:S01]  /*148b0*/  MOV R13, R0 ;  /* 0x00000000000d7202 */ /* 0x000fe20000000f00 */
[----:B------:R-:W-:-:S10]  /*148c0*/  IMAD.MOV.U32 R5, RZ, RZ, R14 ;  /* 0x000000ffff057224 */ /* 0x000fd400078e000e */
[----:B0-----:R-:W-:Y:S05]  /*148d0*/  WARPSYNC.COLLECTIVE R15, `(.L_x_560) ;  /* 0x000000000f087348 */ /* 0x001fea0003c00000 */
[----:B------:R1:W2:Y:S02]  /*148e0*/  SHFL.IDX P6, R14, R13, R12, R11 ;  /* 0x0000000c0d0e7389 */ /* 0x0002a400000c000b */
[----:B012---:R-:W-:Y:S01]  /*148f0*/  ENDCOLLECTIVE ;  /* 0x000000000000791b */ /* 0x007fe20003800000 */
.L_x_560:
[----:B------:R-:W-:-:S05]  /*14900*/  @!P3 LEA R5, P4, R17, R5, 0x1 ;  /* 0x000000051105b211 */ /* 0x000fca00078808ff */
[----:B------:R-:W-:Y:S02]  /*14910*/  @!P3 IMAD.X R6, RZ, RZ, R8, P4 ;  /* 0x000000ffff06b224 */ /* 0x000fe400020e0608 */
[C---:B------:R-:W-:Y:S02]  /*14920*/  VIADD R8, R2.reuse, 0x60 ;  /* 0x0000006002087836 */ /* 0x040fe40000000000 */
        /* <DEDUP_REMOVED lines=15> */
.L_x_561:
[----:B------:R-:W-:Y:S02]  /*14a20*/  IMAD.MOV.U32 R13, RZ, RZ, R0 ;  /* 0x000000ffff0d7224 */ /* 0x000fe400078e0000 */
[----:B------:R-:W-:Y:S02]  /*14a30*/  IMAD.MOV.U32 R12, RZ, RZ, 0x4 ;  /* 0x00000004ff0c7424 */ /* 0x000fe400078e00ff */
[----:B------:R-:W-:-:S07]  /*14a40*/  IMAD.MOV.U32 R5, RZ, RZ, R14 ;  /* 0x000000ffff057224 */ /* 0x000fce00078e000e */
[----:B------:R-:W-:Y:S05]  /*14a50*/  WARPSYNC.COLLECTIVE R15, `(.L_x_562) ;  /* 0x000000000f087348 */ /* 0x000fea0003c00000 */
[----:B------:R0:W1:Y:S02]  /*14a60*/  SHFL.IDX P6, R14, R13, R12, R11 ;  /* 0x0000000c0d0e7389 */ /* 0x00006400000c000b */
[----:B01----:R-:W-:Y:S01]  /*14a70*/  ENDCOLLECTIVE ;  /* 0x000000000000791b */ /* 0x003fe20003800000 */
.L_x_562:
        /* <DEDUP_REMOVED lines=12> */
[----:B------:R-:W-:-:S02]  /*14b40*/  ISETP.GE.AND P3, PT, R5, R3, PT ;  /* 0x000000030500720c */ /* 0x000fc40003f66270 */
[----:B0-----:R-:W-:-:S11]  /*14b50*/  MOV R6, R14 ;  /* 0x0000000e00067202 */ /* 0x001fd60000000f00 */
[----:B------:R-:W-:Y:S05]  /*14b60*/  WARPSYNC.COLLECTIVE R15, `(.L_x_563) ;  /* 0x000000000f087348 */ /* 0x000fea0003c00000 */
[----:B------:R0:W1:Y:S02]  /*14b70*/  SHFL.IDX P6, R14, R13, R12, R11 ;  /* 0x0000000c0d0e7389 */ /* 0x00006400000c000b */
[----:B01----:R-:W-:Y:S01]  /*14b80*/  ENDCOLLECTIVE ;  /* 0x000000000000791b */ /* 0x003fe20003800000 */
.L_x_563:
[----:B------:R-:W-:Y:S02]  /*14b90*/  IMAD.MOV.U32 R13, RZ, RZ, R0 ;  /* 0x000000ffff0d7224 */ /* 0x000fe400078e0000 */
[----:B------:R-:W-:Y:S02]  /*14ba0*/  IMAD.MOV.U32 R12, RZ, RZ, 0x5 ;  /* 0x00000005ff0c7424 */ /* 0x000fe400078e00ff */
[----:B------:R-:W-:-:S07]  /*14bb0*/  IMAD.MOV.U32 R5, RZ, RZ, R14 ;  /* 0x000000ffff057224 */ /* 0x000fce00078e000e */
[----:B------:R-:W-:Y:S05]  /*14bc0*/  WARPSYNC.COLLECTIVE R15, `(.L_x_564) ;  /* 0x000000000f087348 */ /* 0x000fea0003c00000 */
[----:B------:R0:W1:Y:S02]  /*14bd0*/  SHFL.IDX P6, R14, R13, R12, R11 ;  /* 0x0000000c0d0e7389 */ /* 0x00006400000c000b */
[----:B01----:R-:W-:Y:S01]  /*14be0*/  ENDCOLLECTIVE ;  /* 0x000000000000791b */ /* 0x003fe20003800000 */
.L_x_564:
        /* <DEDUP_REMOVED lines=17> */
.L_x_565:
[----:B------:R-:W-:Y:S02]  /*14d00*/  IMAD.MOV.U32 R13, RZ, RZ, R0 ;  /* 0x000000ffff0d7224 */ /* 0x000fe400078e0000 */
[----:B------:R-:W-:Y:S01]  /*14d10*/  IMAD.MOV.U32 R12, RZ, RZ, 0x6 ;  /* 0x00000006ff0c7424 */ /* 0x000fe200078e00ff */
[----:B------:R-:W-:-:S07]  /*14d20*/  MOV R5, R14 ;  /* 0x0000000e00057202 */ /* 0x000fce0000000f00 */
[----:B------:R-:W-:Y:S05]  /*14d30*/  WARPSYNC.COLLECTIVE R15, `(.L_x_566) ;  /* 0x000000000f087348 */ /* 0x000fea0003c00000 */
[----:B------:R0:W1:Y:S02]  /*14d40*/  SHFL.IDX P6, R14, R13, R12, R11 ;  /* 0x0000000c0d0e7389 */ /* 0x00006400000c000b */
[----:B01----:R-:W-:Y:S01]  /*14d50*/  ENDCOLLECTIVE ;  /* 0x000000000000791b */ /* 0x003fe20003800000 */
.L_x_566:
[----:B------:R-:W-:-:S05]  /*14d60*/  @!P3 LEA R5, P4, R17, R5, 0x1 ;  /* 0x000000051105b211 */ /* 0x000fca00078808ff */
[----:B------:R-:W-:Y:S01]  /*14d70*/  @!P3 IMAD.X R6, RZ, RZ, R6, P4 ;  /* 0x000000ffff06b224 */ /* 0x000fe200020e0606 */
[----:B------:R-:W-:-:S03]  /*14d80*/  ISETP.GE.AND P4, PT, R8, R3, PT ;  /* 0x000000030800720c */ /* 0x000fc60003f86270 */
[----:B------:R-:W-:Y:S02]  /*14d90*/  @!P3 IMAD.MOV.U32 R7, RZ, RZ, R6 ;  /* 0x000000ffff07b224 */ /* 0x000fe400078e0006 */
[----:B------:R-:W-:Y:S02]  /*14da0*/  @!P3 IMAD.MOV.U32 R6, RZ, RZ, R5 ;  /* 0x000000ffff06b224 */ /* 0x000fe400078e0005 */
[----:B------:R-:W-:-:S03]  /*14db0*/  IMAD.MOV.U32 R13, RZ, RZ, R4 ;  /* 0x000000ffff0d7224 */ /* 0x000fc600078e0004 */
[----:B------:R-:W-:Y:S01]  /*14dc0*/  @!PT LDS RZ, [RZ] ;  /* 0x00000000fffff984 */ /* 0x000fe20000000800 */
[----:B------:R-:W-:Y:S01]  /*14dd0*/  @!PT LDS RZ, [RZ] ;  /* 0x00000000fffff984 */ /* 0x000fe20000000800 */
[----:B------:R-:W-:Y:S01]  /*14de0*/  @!PT LDS RZ, [RZ] ;  /* 0x00000000fffff984 */ /* 0x000fe20000000800 */
[----:B------:R-:W-:Y:S04]  /*14df0*/  @!P3 LDGSTS.E.BYPASS.LTC128B.128 [R10+0x17c00], desc[UR60][R6.64], !P2 ;  /* 0x17c00000060abfae */ /* 0x000fe8000d101d7c */
[----:B------:R-:W-:Y:S04]  /*14e00*/  @!P3 LDGSTS.E.BYPASS.LTC128B.128 [R10+0x1bc00], desc[UR60][R6.64+0x80], !P1 ;  /* 0x1bc00080060abfae */ /* 0x000fe8000c901d7c */
[----:B------:R0:W-:Y:S02]  /*14e10*/  @!P3 LDGSTS.E.BYPASS.LTC128B.128 [R10+0x1fc00], desc[UR60][R6.64+0x100], !P0 ;  /* 0x1fc00100060abfae */ /* 0x0001e4000c101d7c */
[----:B0-----:R-:W-:-:S07]  /*14e20*/  IMAD.MOV.U32 R6, RZ, RZ, R14 ;  /* 0x000000ffff067224 */ /* 0x001fce00078e000e */
[----:B------:R-:W-:Y:S05]  /*14e30*/  WARPSYNC.COLLECTIVE R15, `(.L_x_567) ;  /* 0x000000000f087348 */ /* 0x000fea0003c00000 */
[----:B------:R0:W1:Y:S02]  /*14e40*/  SHFL.IDX P6, R14, R13, R12, R11 ;  /* 0x0000000c0d0e7389 */ /* 0x00006400000c000b */
[----:B01----:R-:W-:Y:S01]  /*14e50*/  ENDCOLLECTIVE ;  /* 0x000000000000791b */ /* 0x003fe20003800000 */
.L_x_567:
[----:B------:R-:W-:Y:S02]  /*14e60*/  IMAD.MOV.U32 R13, RZ, RZ, R0 ;  /* 0x000000ffff0d7224 */ /* 0x000fe400078e0000 */
[----:B------:R-:W-:Y:S02]  /*14e70*/  IMAD.MOV.U32 R12, RZ, RZ, 0x7 ;  /* 0x00000007ff0c7424 */ /* 0x000fe400078e00ff */
[----:B------:R-:W-:-:S07]  /*14e80*/  IMAD.MOV.U32 R5, RZ, RZ, R14 ;  /* 0x000000ffff057224 */ /* 0x000fce00078e000e */
[----:B------:R-:W-:Y:S05]  /*14e90*/  WARPSYNC.COLLECTIVE R15, `(.L_x_568) ;  /* 0x000000000f087348 */ /* 0x000fea0003c00000 */
[----:B------:R0:W1:Y:S02]  /*14ea0*/  SHFL.IDX P6, R14, R13, R12, R11 ;  /* 0x0000000c0d0e7389 */ /* 0x00006400000c000b */
[----:B01----:R-:W-:Y:S01]  /*14eb0*/  ENDCOLLECTIVE ;  /* 0x000000000000791b */ /* 0x003fe20003800000 */
.L_x_568:
[----:B------:R-:W-:-:S05]  /*14ec0*/  @!P4 LEA R5, P3, R17, R5, 0x1 ;  /* 0x000000051105c211 */ /* 0x000fca00078608ff */
[----:B------:R-:W-:-:S05]  /*14ed0*/  @!P4 IMAD.X R6, RZ, RZ, R6, P3 ;  /* 0x000000ffff06c224 */ /* 0x000fca00018e0606 */
[----:B------:R-:W-:Y:S01]  /*14ee0*/  @!P4 MOV R7, R6 ;  /* 0x000000060007c202 */ /* 0x000fe20000000f00 */
        /* <DEDUP_REMOVED lines=11> */
.L_x_569:
[----:B------:R-:W-:Y:S01]  /*14fa0*/  @!PT LDS RZ, [RZ] ;  /* 0x00000000fffff984 */ /* 0x000fe20000000800 */
[----:B------:R-:W-:Y:S01]  /*14fb0*/  @!PT LDS RZ, [RZ] ;  /* 0x00000000fffff984 */ /* 0x000fe20000000800 */
[----:B------:R-:W-:Y:S01]  /*14fc0*/  @!PT LDS RZ, [RZ] ;  /* 0x00000000fffff984 */ /* 0x000fe20000000800 */
[----:B------:R0:W-:Y:S01]  /*14fd0*/  @!P4 LDGSTS.E.BYPASS.LTC128B.128 [R10+0x20400], desc[UR60][R6.64+0x100], !P0 ;  /* 0x20400100060acfae */ /* 0x0001e2000c101d7c */
[----:B------:R-:W-:Y:S01]  /*14fe0*/  IMAD.MOV.U32 R4, RZ, RZ, R14 ;  /* 0x000000ffff047224 */ /* 0x000fe200078e000e */
[----:B------:R-:W-:Y:S06]  /*14ff0*/  BRA `(.L_x_570) ;  /* 0xffffffb4000c7947 */ /* 0x000fec000383ffff */
.L_x_452:
[----:B0-----:R-:W2:Y:S02]  /*15000*/  LDL R2, [R1+0x4] ;  /* 0x0000040001027983 */ /* 0x001ea40000100800 */
[----:B--2---:R0:W1:Y:S02]  /*15010*/  SYNCS.PHASECHK.TRANS64.TRYWAIT P0, [R2+URZ+0x36820], R0 ;  /* 0x03682000020075a7 */ /* 0x004064000800017f */
[----:B-1----:R-:W-:Y:S05]  /*15020*/  @!P0 NANOSLEEP.SYNCS 0x989680 ;  /* 0x009896800000895d */ /* 0x002fea0003900000 */
[----:B------:R-:W1:Y:S02]  /*15030*/  @!P0 SYNCS.PHASECHK.TRANS64 P0, [R2+URZ+0x36820], R0 ;  /* 0x03682000020085a7 */ /* 0x000e64000800007f */
[----:B-1----:R-:W-:Y:S05]  /*15040*/  @!P0 BRA `(.L_x_452) ;  /* 0xfffffffc00ec8947 */ /* 0x002fea000383ffff */
[----:B------:R-:W-:Y:S05]  /*15050*/  BRA `(.L_x_571) ;  /* 0xffffffb400907947 */ /* 0x000fea000383ffff */
.L_x_461:
[----:B-1----:R1:W2:Y:S02]  /*15060*/  SYNCS.PHASECHK.TRANS64.TRYWAIT P0, [R3+URZ+0x36840], R2 ;  /* 0x03684002030075a7 */ /* 0x0022a4000800017f */
[----:B--2---:R-:W-:Y:S05]  /*15070*/  @!P0 NANOSLEEP.SYNCS 0x989680 ;  /* 0x009896800000895d */ /* 0x004fea0003900000 */
[----:B------:R-:W2:Y:S02]  /*15080*/  @!P0 SYNCS.PHASECHK.TRANS64 P0, [R3+URZ+0x36840], R2 ;  /* 0x03684002030085a7 */ /* 0x000ea4000800007f */
[----:B--2---:R-:W-:Y:S05]  /*15090*/  @!P0 BRA `(.L_x_461) ;  /* 0xfffffffc00f08947 */ /* 0x004fea000383ffff */
[----:B------:R-:W-:Y:S05]  /*150a0*/  BRA `(.L_x_572) ;  /* 0xffffffb8005c7947 */ /* 0x000fea000383ffff */
.L_x_468:
[----:B0-----:R0:W1:Y:S02]  /*150b0*/  SYNCS.PHASECHK.TRANS64.TRYWAIT P0, [R3+URZ+0x60], R2 ;  /* 0x00006002030075a7 */ /* 0x001064000800017f */
[----:B-1----:R-:W-:Y:S05]  /*150c0*/  @!P0 NANOSLEEP.SYNCS 0x989680 ;  /* 0x009896800000895d */ /* 0x002fea0003900000 */
[----:B------:R-:W1:Y:S02]  /*150d0*/  @!P0 SYNCS.PHASECHK.TRANS64 P0, [R3+URZ+0x60], R2 ;  /* 0x00006002030085a7 */ /* 0x000e64000800007f */
[----:B-1----:R-:W-:Y:S05]  /*150e0*/  @!P0 BRA `(.L_x_468) ;  /* 0xfffffffc00f08947 */ /* 0x002fea000383ffff */
[----:B------:R-:W-:Y:S05]  /*150f0*/  BRA `(.L_x_573) ;  /* 0xffffffbc00787947 */ /* 0x000fea000383ffff */
.L_x_478:
[----:B---3--:R3:W4:Y:S02]  /*15100*/  SYNCS.PHASECHK.TRANS64.TRYWAIT P0, [R3+URZ+0x36840], R2 ;  /* 0x03684002030075a7 */ /* 0x008724000800017f */
[----:B----4-:R-:W-:Y:S05]  /*15110*/  @!P0 NANOSLEEP.SYNCS 0x989680 ;  /* 0x009896800000895d */ /* 0x010fea0003900000 */
[----:B------:R-:W4:Y:S02]  /*15120*/  @!P0 SYNCS.PHASECHK.TRANS64 P0, [R3+URZ+0x36840], R2 ;  /* 0x03684002030085a7 */ /* 0x000f24000800007f */
[----:B----4-:R-:W-:Y:S05]  /*15130*/  @!P0 BRA `(.L_x_478) ;  /* 0xfffffffc00f08947 */ /* 0x010fea000383ffff */
[----:B------:R-:W-:Y:S05]  /*15140*/  BRA `(.L_x_574) ;  /* 0xffffffc400647947 */ /* 0x000fea000383ffff */
.L_x_485:
[----:B--2---:R2:W3:Y:S02]  /*15150*/  SYNCS.PHASECHK.TRANS64.TRYWAIT P0, [R2+URZ+0x60], R3 ;  /* 0x00006003020075a7 */ /* 0x0044e4000800017f */
[----:B---3--:R-:W-:Y:S05]  /*15160*/  @!P0 NANOSLEEP.SYNCS 0x989680 ;  /* 0x009896800000895d */ /* 0x008fea0003900000 */
[----:B------:R-:W3:Y:S02]  /*15170*/  @!P0 SYNCS.PHASECHK.TRANS64 P0, [R2+URZ+0x60], R3 ;  /* 0x00006003020085a7 */ /* 0x000ee4000800007f */
[----:B---3--:R-:W-:Y:S05]  /*15180*/  @!P0 BRA `(.L_x_485) ;  /* 0xfffffffc00f08947 */ /* 0x008fea000383ffff */
[----:B------:R-:W-:Y:S05]  /*15190*/  BRA `(.L_x_575) ;  /* 0xffffffc800807947 */ /* 0x000fea000383ffff */
.L_x_495:
[----:B----4-:R4:W0:Y:S02]  /*151a0*/  SYNCS.PHASECHK.TRANS64.TRYWAIT P0, [R2+URZ+0x36840], R3 ;  /* 0x03684003020075a7 */ /* 0x010824000800017f */
[----:B0-----:R-:W-:Y:S05]  /*151b0*/  @!P0 NANOSLEEP.SYNCS 0x989680 ;  /* 0x009896800000895d */ /* 0x001fea0003900000 */
[----:B------:R-:W0:Y:S02]  /*151c0*/  @!P0 SYNCS.PHASECHK.TRANS64 P0, [R2+URZ+0x36840], R3 ;  /* 0x03684003020085a7 */ /* 0x000e24000800007f */
[----:B0-----:R-:W-:Y:S05]  /*151d0*/  @!P0 BRA `(.L_x_495) ;  /* 0xfffffffc00f08947 */ /* 0x001fea000383ffff */
[----:B------:R-:W-:Y:S05]  /*151e0*/  BRA `(.L_x_576) ;  /* 0xffffffd000347947 */ /* 0x000fea000383ffff */
.L_x_502:
[----:B--2---:R2:W3:Y:S02]  /*151f0*/  SYNCS.PHASECHK.TRANS64.TRYWAIT P0, [R2+URZ+0x60], R5 ;  /* 0x00006005020075a7 */ /* 0x0044e4000800017f */
[----:B---3--:R-:W-:Y:S05]  /*15200*/  @!P0 NANOSLEEP.SYNCS 0x989680 ;  /* 0x009896800000895d */ /* 0x008fea0003900000 */
[----:B------:R-:W3:Y:S02]  /*15210*/  @!P0 SYNCS.PHASECHK.TRANS64 P0, [R2+URZ+0x60], R5 ;  /* 0x00006005020085a7 */ /* 0x000ee4000800007f */
[----:B---3--:R-:W-:Y:S05]  /*15220*/  @!P0 BRA `(.L_x_502) ;  /* 0xfffffffc00f08947 */ /* 0x008fea000383ffff */
[----:B------:R-:W-:Y:S05]  /*15230*/  BRA `(.L_x_577) ;  /* 0xffffffd400507947 */ /* 0x000fea000383ffff */
.L_x_514:
[----:B0-----:R0:W2:Y:S02]  /*15240*/  SYNCS.PHASECHK.TRANS64.TRYWAIT P0, [R2+URZ+0x36860], R0 ;  /* 0x03686000020075a7 */ /* 0x0010a4000800017f */
[----:B--2---:R-:W-:Y:S05]  /*15250*/  @!P0 NANOSLEEP.SYNCS 0x989680 ;  /* 0x009896800000895d */ /* 0x004fea0003900000 */
[----:B------:R-:W2:Y:S02]  /*15260*/  @!P0 SYNCS.PHASECHK.TRANS64 P0, [R2+URZ+0x36860], R0 ;  /* 0x03686000020085a7 */ /* 0x000ea4000800007f */
[----:B--2---:R-:W-:Y:S05]  /*15270*/  @!P0 BRA `(.L_x_514) ;  /* 0xfffffffc00f08947 */ /* 0x004fea000383ffff */
[----:B------:R-:W-:Y:S05]  /*15280*/  BRA `(.L_x_578) ;  /* 0xffffffd800e87947 */ /* 0x000fea000383ffff */
.L_x_522:
[----:B------:R-:W-:Y:S01]  /*15290*/  BSSY B0, `(.L_x_579) ;  /* 0x0000008000007945 */ /* 0x000fe20003800000 */
[----:B------:R-:W-:Y:S02]  /*152a0*/  IMAD.MOV.U32 R13, RZ, RZ, R16 ;  /* 0x000000ffff0d7224 */ /* 0x000fe400078e0010 */
[----:B------:R-:W-:Y:S02]  /*152b0*/  IMAD.MOV.U32 R12, RZ, RZ, RZ ;  /* 0x000000ffff0c7224 */ /* 0x000fe400078e00ff */
[----:B------:R-:W-:Y:S02]  /*152c0*/  IMAD.MOV.U32 R11, RZ, RZ, 0x1f ;  /* 0x0000001fff0b7424 */ /* 0x000fe400078e00ff */
[----:B------:R-:W-:-:S07]  /*152d0*/  IMAD.MOV.U32 R15, RZ, RZ, -0x1 ;  /* 0xffffffffff0f7424 */ /* 0x000fce00078e00ff */
[----:B-----5:R-:W-:Y:S05]  /*152e0*/  WARPSYNC.COLLECTIVE R15, `(.L_x_580) ;  /* 0x000000000f087348 */ /* 0x020fea0003c00000 */
[----:B------:R0:W1:Y:S02]  /*152f0*/  SHFL.IDX P6, R14, R13, R12, R11 ;  /* 0x0000000c0d0e7389 */ /* 0x00006400000c000b */
[----:B01---5:R-:W-:Y:S01]  /*15300*/  ENDCOLLECTIVE ;  /* 0x000000000000791b */ /* 0x023fe20003800000 */
.L_x_580:
[----:B------:R-:W-:Y:S05]  /*15310*/  BSYNC B0 ;  /* 0x0000000000007941 */ /* 0x000fea0003800000 */
.L_x_579:
[----:B------:R-:W-:Y:S01]  /*15320*/  IMAD.MOV.U32 R13, RZ, RZ, R16 ;  /* 0x000000ffff0d7224 */ /* 0x000fe200078e0010 */
[----:B------:R-:W-:Y:S01]  /*15330*/  MOV R0, R14 ;  /* 0x0000000e00007202 */ /* 0x000fe20000000f00 */
[----:B------:R-:W-:Y:S02]  /*15340*/  IMAD.MOV.U32 R12, RZ, RZ, 0x1 ;  /* 0x00000001ff0c7424 */ /* 0x000fe400078e00ff */
[----:B------:R-:W-:Y:S02]  /*15350*/  IMAD.MOV.U32 R11, RZ, RZ, 0x1f ;  /* 0x0000001fff0b7424 */ /* 0x000fe400078e00ff */
[----:B------:R-:W-:Y:S02]  /*15360*/  IMAD.MOV.U32 R15, RZ, RZ, -0x1 ;  /* 0xffffffffff0f7424 */ /* 0x000fe400078e00ff */
[----:B------:R-:W-:-:S07]  /*15370*/  IMAD.IADD R5, R19, 0x1, R7 ;  /* 0x0000000113057824 */ /* 0x000fce00078e0207 */
[----:B------:R-:W-:Y:S05]  /*15380*/  WARPSYNC.COLLECTIVE R15, `(.L_x_581) ;  /* 0x000000000f087348 */ /* 0x000fea0003c00000 */
[----:B------:R0:W1:Y:S02]  /*15390*/  SHFL.IDX P6, R14, R13, R12, R11 ;  /* 0x0000000c0d0e7389 */ /* 0x00006400000c000b */
[----:B01----:R-:W-:Y:S01]  /*153a0*/  ENDCOLLECTIVE ;  /* 0x000000000000791b */ /* 0x003fe20003800000 */
.L_x_581:
[----:B------:R-:W-:Y:S02]  /*153b0*/  ULDC UR4, c[0x0][0xc3c] ;  /* 0x00030f0000047ab9 */ /* 0x000fe40000000800 */
[----:B------:R-:W-:-:S13]  /*153c0*/  ISETP.GE.OR P1, PT, R5, UR4, !P0 ;  /* 0x0000000405007c0c */ /* 0x000fda000c726670 */
[----:B------:R-:W0:Y:S01]  /*153d0*/  @!P1 LDC.64 R2, c[0x0][0xc80] ;  /* 0x00032000ff029b82 */ /* 0x000e220000000a00 */
[----:B------:R-:W-:Y:S02]  /*153e0*/  IMAD.MOV.U32 R11, RZ, RZ, RZ ;  /* 0x000000ffff0b7224 */ /* 0x000fe400078e00ff */
[----:B------:R-:W-:Y:S02]  /*153f0*/  IMAD.MOV.U32 R4, RZ, RZ, R14 ;  /* 0x000000ffff047224 */ /* 0x000fe400078e000e */
[----:B0-----:R-:W-:-:S06]  /*15400*/  @!P1 IMAD.WIDE R2, R5, 0x4, R2 ;  /* 0x0000000405029825 */ /* 0x001fcc00078e0202 */
[----:B------:R0:W2:Y:S01]  /*15410*/  @!P1 LDG.E R3, desc[UR60][R2.64] ;  /* 0x0000003c02039981 */ /* 0x0000a2000c1e1900 */
[C---:B------:R-:W-:Y:S02]  /*15420*/  ISETP.GE.U32.AND P2, PT, R7.reuse, 0x2, PT ;  /* 0x000000020700780c */ /* 0x040fe40003f46070 */
[C---:B------:R-:W-:Y:S02]  /*15430*/  ISETP.GE.U32.AND P3, PT, R7.reuse, 0x4, PT ;  /* 0x000000040700780c */ /* 0x040fe40003f66070 */
[C---:B------:R-:W-:Y:S02]  /*15440*/  ISETP.GE.U32.AND P4, PT, R7.reuse, 0x8, PT ;  /* 0x000000080700780c */ /* 0x040fe40003f86070 */
[C---:B------:R-:W-:Y:S01]  /*15450*/  ISETP.GE.U32.AND P5, PT, R7.reuse, 0x10, PT ;  /* 0x000000100700780c */ /* 0x040fe20003fa6070 */
[----:B0-----:R-:W-:Y:S02]  /*15460*/  IMAD.MOV.U32 R2, RZ, RZ, RZ ;  /* 0x000000ffff027224 */ /* 0x001fe400078e00ff */
[----:B--2---:R-:W-:Y:S01]  /*15470*/  @!P1 IMAD.MOV.U32 R2, RZ, RZ, R3 ;  /* 0x000000ffff029224 */ /* 0x004fe200078e0003 */
[----:B------:R-:W-:-:S03]  /*15480*/  ISETP.NE.AND P1, PT, R7, RZ, PT ;  /* 0x000000ff0700720c */ /* 0x000fc60003f25270 */
[----:B------:R-:W-:-:S10]  /*15490*/  IMAD.MOV.U32 R13, RZ, RZ, R2 ;  /* 0x000000ffff0d7224 */ /* 0x000fd400078e0002 */
[----:B------:R-:W-:Y:S05]  /*154a0*/  WARPSYNC.COLLECTIVE R15, `(.L_x_582) ;  /* 0x000000000f087348 */ /* 0x000fea0003c00000 */
[----:B------:R0:W1:Y:S02]  /*154b0*/  SHFL.UP P6, R14, R13, R12, R11 ;  /* 0x0400000c0d0e7389 */ /* 0x00006400000c000b */
[----:B01----:R-:W-:Y:S01]  /*154c0*/  ENDCOLLECTIVE ;  /* 0x000000000000791b */ /* 0x003fe20003800000 */
.L_x_582:
[----:B------:R-:W-:Y:S01]  /*154d0*/  IMAD.MOV.U32 R12, RZ, RZ, 0x2 ;  /* 0x00000002ff0c7424 */ /* 0x000fe200078e00ff */
[----:B------:R-:W-:-:S04]  /*154e0*/  MOV R3, R14 ;  /* 0x0000000e00037202 */ /* 0x000fc80000000f00 */
[----:B------:R-:W-:-:S05]  /*154f0*/  SEL R5, R3, RZ, P1 ;  /* 0x000000ff03057207 */ /* 0x000fca0000800000 */
[----:B------:R-:W-:-:S04]  /*15500*/  IMAD.IADD R3, R2, 0x1, R5 ;  /* 0x0000000102037824 */ /* 0x000fc800078e0205 */
[----:B------:R-:W-:-:S07]  /*15510*/  IMAD.MOV.U32 R13, RZ, RZ, R3 ;  /* 0x000000ffff0d7224 */ /* 0x000fce00078e0003 */
[----:B------:R-:W-:Y:S05]  /*15520*/  WARPSYNC.COLLECTIVE R15, `(.L_x_583) ;  /* 0x000000000f087348 */ /* 0x000fea0003c00000 */
[----:B------:R0:W1:Y:S02]  /*15530*/  SHFL.UP P6, R14, R13, R12, R11 ;  /* 0x0400000c0d0e7389 */ /* 0x00006400000c000b */
[----:B01----:R-:W-:Y:S01]  /*15540*/  ENDCOLLECTIVE ;  /* 0x000000000000791b */ /* 0x003fe20003800000 */
.L_x_583:
[----:B------:R-:W-:Y:S02]  /*15550*/  IMAD.MOV.U32 R12, RZ, RZ, 0x4 ;  /* 0x00000004ff0c7424 */ /* 0x000fe400078e00ff */
[----:B------:R-:W-:-:S05]  /*15560*/  IMAD.MOV.U32 R5, RZ, RZ, R14 ;  /* 0x000000ffff057224 */ /* 0x000fca00078e000e */
[----:B------:R-:W-:-:S05]  /*15570*/  SEL R5, R5, RZ, P2 ;  /* 0x000000ff05057207 */ /* 0x000fca0001000000 */
[----:B------:R-:W-:-:S04]  /*15580*/  IMAD.IADD R3, R3, 0x1, R5 ;  /* 0x0000000103037824 */ /* 0x000fc800078e0205 */
[----:B------:R-:W-:-:S07]  /*15590*/  IMAD.MOV.U32 R13, RZ, RZ, R3 ;  /* 0x000000ffff0d7224 */ /* 0x000fce00078e0003 */
[----:B------:R-:W-:Y:S05]  /*155a0*/  WARPSYNC.COLLECTIVE R15, `(.L_x_584) ;  /* 0x000000000f087348 */ /* 0x000fea0003c00000 */
[----:B------:R0:W1:Y:S02]  /*155b0*/  SHFL.UP P6, R14, R13, R12, R11 ;  /* 0x0400000c0d0e7389 */ /* 0x00006400000c000b */
[----:B01----:R-:W-:Y:S01]  /*155c0*/  ENDCOLLECTIVE ;  /* 0x000000000000791b */ /* 0x003fe20003800000 */
.L_x_584:
[----:B------:R-:W-:Y:S01]  /*155d0*/  MOV R12, 0x8 ;  /* 0x00000008000c7802 */ /* 0x000fe20000000f00 */
[----:B------:R-:W-:-:S05]  /*155e0*/  IMAD.MOV.U32 R5, RZ, RZ, R14 ;  /* 0x000000ffff057224 */ /* 0x000fca00078e000e */
[----:B------:R-:W-:-:S05]  /*155f0*/  SEL R5, R5, RZ, P3 ;  /* 0x000000ff05057207 */ /* 0x000fca0001800000 */
[----:B------:R-:W-:-:S04]  /*15600*/  IMAD.IADD R3, R3, 0x1, R5 ;  /* 0x0000000103037824 */ /* 0x000fc800078e0205 */
[----:B------:R-:W-:-:S07]  /*15610*/  IMAD.MOV.U32 R13, RZ, RZ, R3 ;  /* 0x000000ffff0d7224 */ /* 0x000fce00078e0003 */
[----:B------:R-:W-:Y:S05]  /*15620*/  WARPSYNC.COLLECTIVE R15, `(.L_x_585) ;  /* 0x000000000f087348 */ /* 0x000fea0003c00000 */
[----:B------:R0:W1:Y:S02]  /*15630*/  SHFL.UP P6, R14, R13, R12, R11 ;  /* 0x0400000c0d0e7389 */ /* 0x00006400000c000b */
[----:B01----:R-:W-:Y:S01]  /*15640*/  ENDCOLLECTIVE ;  /* 0x000000000000791b */ /* 0x003fe20003800000 */
.L_x_585:
        /* <DEDUP_REMOVED lines=8> */
.L_x_586:
[----:B------:R-:W-:Y:S02]  /*156d0*/  IMAD.MOV.U32 R12, RZ, RZ, 0x1f ;  /* 0x0000001fff0c7424 */ /* 0x000fe400078e00ff */
[----:B------:R-:W-:Y:S02]  /*156e0*/  IMAD.MOV.U32 R11, RZ, RZ, 0x1f ;  /* 0x0000001fff0b7424 */ /* 0x000fe400078e00ff */
[----:B------:R-:W-:-:S05]  /*156f0*/  IMAD.MOV.U32 R5, RZ, RZ, R14 ;  /* 0x000000ffff057224 */ /* 0x000fca00078e000e */
[----:B------:R-:W-:-:S05]  /*15700*/  SEL R5, R5, RZ, P5 ;  /* 0x000000ff05057207 */ /* 0x000fca0002800000 */
[----:B------:R-:W-:-:S04]  /*15710*/  IMAD.IADD R3, R3, 0x1, R5 ;  /* 0x0000000103037824 */ /* 0x000fc800078e0205 */
[----:B------:R-:W-:-:S07]  /*15720*/  IMAD.MOV.U32 R13, RZ, RZ, R3 ;  /* 0x000000ffff0d7224 */ /* 0x000fce00078e0003 */
[----:B------:R-:W-:Y:S05]  /*15730*/  WARPSYNC.COLLECTIVE R15, `(.L_x_587) ;  /* 0x000000000f087348 */ /* 0x000fea0003c00000 */
[----:B------:R0:W1:Y:S02]  /*15740*/  SHFL.IDX P6, R14, R13, R12, R11 ;  /* 0x0000000c0d0e7389 */ /* 0x00006400000c000b */
[----:B01----:R-:W-:Y:S01]  /*15750*/  ENDCOLLECTIVE ;  /* 0x000000000000791b */ /* 0x003fe20003800000 */
.L_x_587:
[----:B------:R-:W-:Y:S01]  /*15760*/  IMAD.MOV.U32 R6, RZ, RZ, R14 ;  /* 0x000000ffff067224 */ /* 0x000fe200078e000e */
[----:B------:R-:W-:Y:S06]  /*15770*/  BRA `(.L_x_588) ;  /* 0xffffffdc00ac7947 */ /* 0x000fec000383ffff */
.L_x_527:
[----:B------:R-:W-:Y:S01]  /*15780*/  BSSY B0, `(.L_x_589) ;  /* 0x0000008000007945 */ /* 0x000fe20003800000 */
[----:B-----5:R-:W-:Y:S01]  /*15790*/  MOV R13, R2 ;  /* 0x00000002000d7202 */ /* 0x020fe20000000f00 */
[----:B------:R-:W-:Y:S02]  /*157a0*/  IMAD.MOV.U32 R12, RZ, RZ, 0x1 ;  /* 0x00000001ff0c7424 */ /* 0x000fe400078e00ff */
[----:B------:R-:W-:Y:S02]  /*157b0*/  IMAD.MOV.U32 R11, RZ, RZ, RZ ;  /* 0x000000ffff0b7224 */ /* 0x000fe400078e00ff */
[----:B------:R-:W-:-:S07]  /*157c0*/  IMAD.MOV.U32 R15, RZ, RZ, -0x1 ;  /* 0xffffffffff0f7424 */ /* 0x000fce00078e00ff */
[----:B0-----:R-:W-:Y:S05]  /*157d0*/  WARPSYNC.COLLECTIVE R15, `(.L_x_590) ;  /* 0x000000000f087348 */ /* 0x001fea0003c00000 */
[----:B------:R1:W2:Y:S02]  /*157e0*/  SHFL.UP P6, R14, R13, R12, R11 ;  /* 0x0400000c0d0e7389 */ /* 0x0002a400000c000b */
[----:B012---:R-:W-:Y:S01]  /*157f0*/  ENDCOLLECTIVE ;  /* 0x000000000000791b */ /* 0x007fe20003800000 */
.L_x_590:
[----:B------:R-:W-:Y:S05]  /*15800*/  BSYNC B0 ;  /* 0x0000000000007941 */ /* 0x000fea0003800000 */
.L_x_589:
[----:B------:R-:W-:Y:S01]  /*15810*/  SEL R3, R14, RZ, P1 ;  /* 0x000000ff0e037207 */ /* 0x000fe20000800000 */
[----:B------:R-:W-:Y:S02]  /*15820*/  IMAD.MOV.U32 R12, RZ, RZ, 0x2 ;  /* 0x00000002ff0c7424 */ /* 0x000fe400078e00ff */
[----:B------:R-:W-:Y:S02]  /*15830*/  IMAD.MOV.U32 R11, RZ, RZ, RZ ;  /* 0x000000ffff0b7224 */ /* 0x000fe400078e00ff */
[----:B------:R-:W-:Y:S02]  /*15840*/  IMAD.IADD R3, R2, 0x1, R3 ;  /* 0x0000000102037824 */ /* 0x000fe400078e0203 */
[----:B------:R-:W-:Y:S02]  /*15850*/  IMAD.MOV.U32 R15, RZ, RZ, -0x1 ;  /* 0xffffffffff0f7424 */ /* 0x000fe400078e00ff */
[----:B------:R-:W-:-:S07]  /*15860*/  IMAD.MOV.U32 R13, RZ, RZ, R3 ;  /* 0x000000ffff0d7224 */ /* 0x000fce00078e0003 */
[----:B------:R-:W-:Y:S05]  /*15870*/  WARPSYNC.COLLECTIVE R15, `(.L_x_591) ;  /* 0x000000000f087348 */ /* 0x000fea0003c00000 */
[----:B------:R0:W1:Y:S02]  /*15880*/  SHFL.UP P6, R14, R13, R12, R11 ;  /* 0x0400000c0d0e7389 */ /* 0x00006400000c000b */
[----:B01----:R-:W-:Y:S01]  /*15890*/  ENDCOLLECTIVE ;  /* 0x000000000000791b */ /* 0x003fe20003800000 */
.L_x_591:
[----:B------:R-:W-:Y:S02]  /*158a0*/  IMAD.MOV.U32 R12, RZ, RZ, 0x4 ;  /* 0x00000004ff0c7424 */ /* 0x000fe400078e00ff */
[----:B------:R-:W-:-:S05]  /*158b0*/  IMAD.MOV.U32 R5, RZ, RZ, R14 ;  /* 0x000000ffff057224 */ /* 0x000fca00078e000e */
[----:B------:R-:W-:-:S05]  /*158c0*/  SEL R5, R5, RZ, P2 ;  /* 0x000000ff05057207 */ /* 0x000fca0001000000 */
[----:B------:R-:W-:-:S05]  /*158d0*/  IMAD.IADD R3, R3, 0x1, R5 ;  /* 0x0000000103037824 */ /* 0x000fca00078e0205 */
[----:B------:R-:W-:-:S07]  /*158e0*/  MOV R13, R3 ;  /* 0x00000003000d7202 */ /* 0x000fce0000000f00 */
[----:B------:R-:W-:Y:S05]  /*158f0*/  WARPSYNC.COLLECTIVE R15, `(.L_x_592) ;  /* 0x000000000f087348 */ /* 0x000fea0003c00000 */
[----:B------:R0:W1:Y:S02]  /*15900*/  SHFL.UP P6, R14, R13, R12, R11 ;  /* 0x0400000c0d0e7389 */ /* 0x00006400000c000b */
[----:B01----:R-:W-:Y:S01]  /*15910*/  ENDCOLLECTIVE ;  /* 0x000000000000791b */ /* 0x003fe20003800000 */
.L_x_592:
        /* <DEDUP_REMOVED lines=8> */
.L_x_593:
        /* <DEDUP_REMOVED lines=8> */
.L_x_594:
[----:B------:R-:W-:Y:S02]  /*15a20*/  IMAD.MOV.U32 R12, RZ, RZ, 0x1f ;  /* 0x0000001fff0c7424 */ /* 0x000fe400078e00ff */
[----:B------:R-:W-:Y:S02]  /*15a30*/  IMAD.MOV.U32 R11, RZ, RZ, 0x1f ;  /* 0x0000001fff0b7424 */ /* 0x000fe400078e00ff */
[----:B------:R-:W-:-:S05]  /*15a40*/  IMAD.MOV.U32 R5, RZ, RZ, R14 ;  /* 0x000000ffff057224 */ /* 0x000fca00078e000e */
[----:B------:R-:W-:-:S04]  /*15a50*/  SEL R5, R5, RZ, P5 ;  /* 0x000000ff05057207 */ /* 0x000fc80002800000 */
[----:B------:R-:W-:-:S05]  /*15a60*/  IADD3 R3, R3, R5, RZ ;  /* 0x0000000503037210 */ /* 0x000fca0007ffe0ff */
[----:B------:R-:W-:-:S07]  /*15a70*/  IMAD.MOV.U32 R13, RZ, RZ, R3 ;  /* 0x000000ffff0d7224 */ /* 0x000fce00078e0003 */
[----:B------:R-:W-:Y:S05]  /*15a80*/  WARPSYNC.COLLECTIVE R15, `(.L_x_595) ;  /* 0x000000000f087348 */ /* 0x000fea0003c00000 */
[----:B------:R0:W1:Y:S02]  /*15a90*/  SHFL.IDX P6, R14, R13, R12, R11 ;  /* 0x0000000c0d0e7389 */ /* 0x00006400000c000b */
[----:B01----:R-:W-:Y:S01]  /*15aa0*/  ENDCOLLECTIVE ;  /* 0x000000000000791b */ /* 0x003fe20003800000 */
.L_x_595:
[----:B------:R-:W-:Y:S01]  /*15ab0*/  IMAD.MOV.U32 R6, RZ, RZ, R14 ;  /* 0x000000ffff067224 */ /* 0x000fe200078e000e */
[----:B------:R-:W-:Y:S06]  /*15ac0*/  BRA `(.L_x_596) ;  /* 0xffffffdc00747947 */ /* 0x000fec000383ffff */
.L_x_529:
[----:B------:R-:W-:Y:S01]  /*15ad0*/  BSSY B0, `(.L_x_597) ;  /* 0x0000006000007945 */ /* 0x000fe20003800000 */
[----:B------:R-:W-:Y:S01]  /*15ae0*/  PLOP3.LUT P6, PT, P6, PT, PT, 0x8, 0x0 ;  /* 0x000000000000781c */ /* 0x000fe200037ce170 */
[----:B------:R-:W-:-:S12]  /*15af0*/  IMAD.MOV.U32 R15, RZ, RZ, -0x1 ;  /* 0xffffffffff0f7424 */ /* 0x000fd800078e00ff */
[----:B0----5:R-:W-:Y:S05]  /*15b00*/  WARPSYNC.COLLECTIVE R15, `(.L_x_598) ;  /* 0x000000000f087348 */ /* 0x021fea0003c00000 */
[----:B------:R-:W-:Y:S01]  /*15b10*/  VOTE.ANY R14, PT, P6 ;  /* 0x00000000000e7806 */ /* 0x000fe200030e0100 */
[----:B0----5:R-:W-:Y:S06]  /*15b20*/  ENDCOLLECTIVE ;  /* 0x000000000000791b */ /* 0x021fec0003800000 */
.L_x_598:
[----:B------:R-:W-:Y:S05]  /*15b30*/  BSYNC B0 ;  /* 0x0000000000007941 */ /* 0x000fea0003800000 */
.L_x_597:
[----:B------:R-:W-:Y:S02]  /*15b40*/  IMAD.MOV.U32 R5, RZ, RZ, R14 ;  /* 0x000000ffff057224 */ /* 0x000fe400078e000e */
[----:B------:R-:W-:Y:S02]  /*15b50*/  IMAD.MOV.U32 R13, RZ, RZ, R2 ;  /* 0x000000ffff0d7224 */ /* 0x000fe400078e0002 */
[----:B------:R-:W0:Y:S01]  /*15b60*/  POPC R4, R5 ;  /* 0x0000000500047309 */ /* 0x000e220000000000 */
[----:B------:R-:W-:Y:S02]  /*15b70*/  IMAD.MOV.U32 R11, RZ, RZ, 0x1f ;  /* 0x0000001fff0b7424 */ /* 0x000fe400078e00ff */
[----:B------:R-:W-:Y:S02]  /*15b80*/  IMAD.MOV.U32 R15, RZ, RZ, -0x1 ;  /* 0xffffffffff0f7424 */ /* 0x000fe400078e00ff */
[----:B0-----:R-:W-:-:S07]  /*15b90*/  IMAD.MOV.U32 R12, RZ, RZ, R4 ;  /* 0x000000ffff0c7224 */ /* 0x001fce00078e0004 */
[----:B------:R-:W-:Y:S05]  /*15ba0*/  WARPSYNC.COLLECTIVE R15, `(.L_x_599) ;  /* 0x000000000f087348 */ /* 0x000fea0003c00000 */
[----:B------:R0:W1:Y:S02]  /*15bb0*/  SHFL.IDX P6, R14, R13, R12, R11 ;  /* 0x0000000c0d0e7389 */ /* 0x00006400000c000b */
[----:B01----:R-:W-:Y:S01]  /*15bc0*/  ENDCOLLECTIVE ;  /* 0x000000000000791b */ /* 0x003fe20003800000 */
.L_x_599:
[----:B------:R-:W-:Y:S01]  /*15bd0*/  MOV R17, R14 ;  /* 0x0000000e00117202 */ /* 0x000fe20000000f00 */
[----:B------:R-:W-:Y:S06]  /*15be0*/  BRA `(.L_x_600) ;  /* 0xffffffdc00647947 */ /* 0x000fec000383ffff */
.L_x_531:
[----:B------:R-:W-:Y:S01]  /*15bf0*/  BSSY B0, `(.L_x_601) ;  /* 0x0000007000007945 */ /* 0x000fe20003800000 */
[----:B------:R-:W-:Y:S02]  /*15c00*/  IMAD.MOV.U32 R13, RZ, RZ, R3 ;  /* 0x000000ffff0d7224 */ /* 0x000fe400078e0003 */
[----:B------:R-:W-:Y:S02]  /*15c10*/  IMAD.MOV.U32 R11, RZ, RZ, 0x1f ;  /* 0x0000001fff0b7424 */ /* 0x000fe400078e00ff */
[----:B------:R-:W-:-:S07]  /*15c20*/  IMAD.MOV.U32 R15, RZ, RZ, -0x1 ;  /* 0xffffffffff0f7424 */ /* 0x000fce00078e00ff */
[----:B0-2--5:R-:W-:Y:S05]  /*15c30*/  WARPSYNC.COLLECTIVE R15, `(.L_x_602) ;  /* 0x000000000f087348 */ /* 0x025fea0003c00000 */
[----:B------:R1:W3:Y:S02]  /*15c40*/  SHFL.IDX P6, R14, R13, R12, R11 ;  /* 0x0000000c0d0e7389 */ /* 0x0002e400000c000b */
[----:B0123-5:R-:W-:Y:S01]  /*15c50*/  ENDCOLLECTIVE ;  /* 0x000000000000791b */ /* 0x02ffe20003800000 */
.L_x_602:
[----:B------:R-:W-:Y:S05]  /*15c60*/  BSYNC B0 ;  /* 0x0000000000007941 */ /* 0x000fea0003800000 */
.L_x_601:
[----:B------:R-:W-:Y:S01]  /*15c70*/  IMAD.MOV.U32 R2, RZ, RZ, R14 ;  /* 0x000000ffff027224 */ /* 0x000fe200078e000e */
[----:B------:R-:W-:Y:S06]  /*15c80*/  BRA `(.L_x_530) ;  /* 0xffffffdc00587947 */ /* 0x000fec000383ffff */
.L_x_535:
[----:B0-----:R0:W2:Y:S02]  /*15c90*/  SYNCS.PHASECHK.TRANS64.TRYWAIT P0, [R0+URZ+0x36820], R3 ;  /* 0x03682003000075a7 */ /* 0x0010a4000800017f */
[----:B--2---:R-:W-:Y:S05]  /*15ca0*/  @!P0 NANOSLEEP.SYNCS 0x989680 ;  /* 0x009896800000895d */ /* 0x004fea0003900000 */
[----:B------:R-:W2:Y:S02]  /*15cb0*/  @!P0 SYNCS.PHASECHK.TRANS64 P0, [R0+URZ+0x36820], R3 ;  /* 0x03682003000085a7 */ /* 0x000ea4000800007f */
[----:B--2---:R-:W-:Y:S05]  /*15cc0*/  @!P0 BRA `(.L_x_535) ;  /* 0xfffffffc00f08947 */ /* 0x004fea000383ffff */
[----:B------:R-:W-:Y:S05]  /*15cd0*/  BRA `(.L_x_603) ;  /* 0xffffffe0004c7947 */ /* 0x000fea000383ffff */
.L_x_536:
[----:B------:R-:W2:Y:S01]  /*15ce0*/  S2R R2, SR_TID.X ;  /* 0x0000000000027919 */ /* 0x000ea20000002100 */
[----:B------:R-:W-:Y:S01]  /*15cf0*/  BSSY B0, `(.L_x_604) ;  /* 0x000000a000007945 */ /* 0x000fe20003800000 */
[----:B------:R-:W-:Y:S02]  /*15d00*/  IMAD.MOV.U32 R12, RZ, RZ, RZ ;  /* 0x000000ffff0c7224 */ /* 0x000fe400078e00ff */
[----:B------:R-:W-:Y:S02]  /*15d10*/  IMAD.MOV.U32 R11, RZ, RZ, 0x1f ;  /* 0x0000001fff0b7424 */ /* 0x000fe400078e00ff */
[----:B------:R-:W-:Y:S01]  /*15d20*/  IMAD.MOV.U32 R15, RZ, RZ, -0x1 ;  /* 0xffffffffff0f7424 */ /* 0x000fe200078e00ff */
[----:B--2---:R-:W-:-:S04]  /*15d30*/  SHF.R.U32.HI R2, RZ, 0x5, R2 ;  /* 0x00000005ff027819 */ /* 0x004fc80000011602 */
[----:B------:R-:W-:-:S05]  /*15d40*/  LOP3.LUT R2, R2, 0x3, RZ, 0xc0, !PT ;  /* 0x0000000302027812 */ /* 0x000fca00078ec0ff */
[----:B------:R-:W-:-:S07]  /*15d50*/  IMAD.MOV.U32 R13, RZ, RZ, R2 ;  /* 0x000000ffff0d7224 */ /* 0x000fce00078e0002 */
[----:B01--45:R-:W-:Y:S05]  /*15d60*/  WARPSYNC.COLLECTIVE R15, `(.L_x_605) ;  /* 0x000000000f087348 */ /* 0x033fea0003c00000 */
[----:B------:R2:W3:Y:S02]  /*15d70*/  SHFL.IDX P6, R14, R13, R12, R11 ;  /* 0x0000000c0d0e7389 */ /* 0x0004e400000c000b */
[----:B012345:R-:W-:Y:S01]  /*15d80*/  ENDCOLLECTIVE ;  /* 0x000000000000791b */ /* 0x03ffe20003800000 */
.L_x_605:
[----:B------:R-:W-:Y:S05]  /*15d90*/  BSYNC B0 ;  /* 0x0000000000007941 */ /* 0x000fea0003800000 */
.L_x_604:
[----:B------:R-:W-:Y:S05]  /*15da0*/  BRA `(.L_x_606) ;  /* 0xffffffe000347947 */ /* 0x000fea000383ffff */
.L_x_539:
[----:B------:R-:W-:Y:S01]  /*15db0*/  BSSY B1, `(.L_x_607) ;  /* 0x0000006000017945 */ /* 0x000fe20003800000 */
[----:B------:R-:W-:-:S07]  /*15dc0*/  IMAD.MOV.U32 R15, RZ, RZ, -0x1 ;  /* 0xffffffffff0f7424 */ /* 0x000fce00078e00ff */
[----:B012-45:R-:W-:Y:S05]  /*15dd0*/  WARPSYNC.COLLECTIVE R15, `(.L_x_608) ;  /* 0x000000000f0c7348 */ /* 0x037fea0003c00000 */
[----:B------:R-:W-:Y:S02]  /*15de0*/  ELECT P6, UR62, PT ;  /* 0x00000000003e782f */ /* 0x000fe400038c0000 */
[----:B------:R-:W-:Y:S01]  /*15df0*/  MOV R14, UR62 ;  /* 0x0000003e000e7c02 */ /* 0x000fe20008000f00 */
[----:B012-45:R-:W-:Y:S10]  /*15e00*/  ENDCOLLECTIVE ;  /* 0x000000000000791b */ /* 0x037ff40003800000 */
.L_x_608:
[----:B------:R-:W-:Y:S05]  /*15e10*/  BSYNC B1 ;  /* 0x0000000000017941 */ /* 0x000fea0003800000 */
.L_x_607:
[----:B------:R-:W-:Y:S05]  /*15e20*/  BRA `(.L_x_609) ;  /* 0xffffffe0002c7947 */ /* 0x000fea000383ffff */
.L_x_541:
[----:B0-----:R0:W1:Y:S02]  /*15e30*/  SYNCS.PHASECHK.TRANS64.TRYWAIT P0, [R6+URZ], R5 ;  /* 0x00000005060075a7 */ /* 0x001064000800017f */
[----:B-1----:R-:W-:Y:S05]  /*15e40*/  @!P0 NANOSLEEP.SYNCS 0x989680 ;  /* 0x009896800000895d */ /* 0x002fea0003900000 */
[----:B------:R-:W1:Y:S02]  /*15e50*/  @!P0 SYNCS.PHASECHK.TRANS64 P0, [R6+URZ], R5 ;  /* 0x00000005060085a7 */ /* 0x000e64000800007f */
[----:B-1----:R-:W-:Y:S05]  /*15e60*/  @!P0 BRA `(.L_x_541) ;  /* 0xfffffffc00f08947 */ /* 0x002fea000383ffff */
[----:B------:R-:W-:Y:S05]  /*15e70*/  BRA `(.L_x_610) ;  /* 0xffffffe000687947 */ /* 0x000fea000383ffff */
.L_x_542:
[----:B-1----:R1:W2:Y:S02]  /*15e80*/  SYNCS.PHASECHK.TRANS64.TRYWAIT P0, [R7+URZ], R2 ;  /* 0x00000002070075a7 */ /* 0x0022a4000800017f */
[----:B--2---:R-:W-:Y:S05]  /*15e90*/  @!P0 NANOSLEEP.SYNCS 0x989680 ;  /* 0x009896800000895d */ /* 0x004fea0003900000 */
[----:B------:R-:W2:Y:S02]  /*15ea0*/  @!P0 SYNCS.PHASECHK.TRANS64 P0, [R7+URZ], R2 ;  /* 0x00000002070085a7 */ /* 0x000ea4000800007f */
[----:B--2---:R-:W-:Y:S05]  /*15eb0*/  @!P0 BRA `(.L_x_542) ;  /* 0xfffffffc00f08947 */ /* 0x004fea000383ffff */
[----:B------:R-:W-:Y:S05]  /*15ec0*/  BRA `(.L_x_611) ;  /* 0xffffffe0005c7947 */ /* 0x000fea000383ffff */
.L_x_544:
[----:B--2---:R2:W3:Y:S02]  /*15ed0*/  SYNCS.PHASECHK.TRANS64.TRYWAIT P0, [R4+URZ], R5 ;  /* 0x00000005040075a7 */ /* 0x0044e4000800017f */
[----:B---3--:R-:W-:Y:S05]  /*15ee0*/  @!P0 NANOSLEEP.SYNCS 0x989680 ;  /* 0x009896800000895d */ /* 0x008fea0003900000 */
[----:B------:R-:W3:Y:S02]  /*15ef0*/  @!P0 SYNCS.PHASECHK.TRANS64 P0, [R4+URZ], R5 ;  /* 0x00000005040085a7 */ /* 0x000ee4000800007f */
[----:B---3--:R-:W-:Y:S05]  /*15f00*/  @!P0 BRA `(.L_x_544) ;  /* 0xfffffffc00f08947 */ /* 0x008fea000383ffff */
[----:B------:R-:W-:Y:S05]  /*15f10*/  BRA `(.L_x_612) ;  /* 0xffffffe000647947 */ /* 0x000fea000383ffff */
.L_x_613:
        /* <DEDUP_REMOVED lines=14> */
.L_x_3242:


//--------------------- .text._ZN7cutlass13device_kernelIN5flash11enable_sm90INS1_16FlashAttnFwdSm90INS1_25CollectiveMainloopFwdSm90ILi2EN4cute5tupleIJNS5_1CILi1EEES8_S8_EEENS6_IJNS7_ILi128EEENS7_ILi112EEENS7_ILi192EEEEEELi192ENS_6half_tEfNS_4arch4Sm90ELb0ELb0ELb1ELb1ELb0ELb1ELb0ELb1ELb1ELb1ELb0ELb0EEENS1_21CollectiveEpilogueFwdINS6_IJSA_SC_SB_EEES9_SE_SG_Li256ELb1ELb1ELb0ELb0EEENS1_36VarlenDynamicPersistentTileSchedulerILi128ELi112ELi256ELi128ELb0ELb1ELb1ELb0ELb1ELb1EEEEEEEEEvNT_6ParamsE --------------------------
	.section	.text._ZN7cutlass13device_kernelIN5flash11enable_sm90INS1_16FlashAttnFwdSm90INS1_25CollectiveMainloopFwdSm90ILi2EN4cute5tupleIJNS5_1CILi1EEES8_S8_EEENS6_IJNS7_ILi128EEENS7_ILi112EEENS7_ILi192EEEEEELi192ENS_6half_tEfNS_4arch4Sm90ELb0ELb0ELb1ELb1ELb0ELb1ELb0ELb1ELb1ELb1ELb0ELb0EEENS1_21CollectiveEpilogueFwdINS6_IJSA_SC_SB_EEES9_SE_SG_Li256ELb1ELb1ELb0ELb0EEENS1_36VarlenDynamicPersistentTileSchedulerILi128ELi112ELi256ELi128ELb0ELb1ELb1ELb0ELb1ELb1EEEEEEEEEvNT_6ParamsE,"ax",@progbits
	.align	128
.text._ZN7cutlass13device_kernelIN5flash11enable_sm90INS1_16FlashAttnFwdSm90INS1_25CollectiveMainloopFwdSm90ILi2EN4cute5tupleIJNS5_1CILi1EEES8_S8_EEENS6_IJNS7_ILi128EEENS7_ILi112EEENS7_ILi192EEEEEELi192ENS_6half_tEfNS_4arch4Sm90ELb0ELb0ELb1ELb1ELb0ELb1ELb0ELb1ELb1ELb1ELb0ELb0EEENS1_21CollectiveEpilogueFwdINS6_IJSA_SC_SB_EEES9_SE_SG_Li256ELb1ELb1ELb0ELb0EEENS1_36VarlenDynamicPersistentTileSchedulerILi128ELi112ELi256ELi128ELb0ELb1ELb1ELb0ELb1ELb1EEEEEEEEEvNT_6ParamsE:
        .type           _ZN7cutlass13device_kernelIN5flash11enable_sm90INS1_16FlashAttnFwdSm90INS1_25CollectiveMainloopFwdSm90ILi2EN4cute5tupleIJNS5_1CILi1EEES8_S8_EEENS6_IJNS7_ILi128EEENS7_ILi112EEENS7_ILi192EEEEEELi192ENS_6half_tEfNS_4arch4Sm90ELb0ELb0ELb1ELb1ELb0ELb1ELb0ELb1ELb1ELb1ELb0ELb0EEENS1_21CollectiveEpilogueFwdINS6_IJSA_SC_SB_EEES9_SE_SG_Li256ELb1ELb1ELb0ELb0EEENS1_36VarlenDynamicPersistentTileSchedulerILi128ELi112ELi256ELi128ELb0ELb1ELb1ELb0ELb1ELb1EEEEEEEEEvNT_6ParamsE,@function
        .size           _ZN7cutlass13device_kernelIN5flash11enable_sm90INS1_16FlashAttnFwdSm90INS1_25CollectiveMainloopFwdSm90ILi2EN4cute5tupleIJNS5_1CILi1EEES8_S8_EEENS6_IJNS7_ILi128EEENS7_ILi112EEENS7_ILi192EEEEEELi192ENS_6half_tEfNS_4arch4Sm90ELb0ELb0ELb1ELb1ELb0ELb1ELb0ELb1ELb1ELb1ELb0ELb0EEENS1_21CollectiveEpilogueFwdINS6_IJSA_SC_SB_EEES9_SE_SG_Li256ELb1ELb1ELb0ELb0EEENS1_36VarlenDynamicPersistentTileSchedulerILi128ELi112ELi256ELi128ELb0ELb1ELb1ELb0ELb1ELb1EEEEEEEEEvNT_6ParamsE,(.L_x_3243 - _ZN7cutlass13device_kernelIN5flash11enable_sm90INS1_16FlashAttnFwdSm90INS1_25CollectiveMainloopFwdSm90ILi2EN4cute5tupleIJNS5_1CILi1EEES8_S8_EEENS6_IJNS7_ILi128EEENS7_ILi112EEENS7_ILi192EEEEEELi192ENS_6half_tEfNS_4arch4Sm90ELb0ELb0ELb1ELb1ELb0ELb1ELb0ELb1ELb1ELb1ELb0ELb0EEENS1_21CollectiveEpilogueFwdINS6_IJSA_SC_SB_EEES9_SE_SG_Li256ELb1ELb1ELb0ELb0EEENS1_36VarlenDynamicPersistentTileSchedulerILi128ELi112ELi256ELi128ELb0ELb1ELb1ELb0ELb1ELb1EEEEEEEEEvNT_6ParamsE)
        .other          _ZN7cutlass13device_kernelIN5flash11enable_sm90INS1_16FlashAttnFwdSm90INS1_25CollectiveMainloopFwdSm90ILi2EN4cute5tupleIJNS5_1CILi1EEES8_S8_EEENS6_IJNS7_ILi128EEENS7_ILi112EEENS7_ILi192EEEEEELi192ENS_6half_tEfNS_4arch4Sm90ELb0ELb0ELb1ELb1ELb0ELb1ELb0ELb1ELb1ELb1ELb0ELb0EEENS1_21CollectiveEpilogueFwdINS6_IJSA_SC_SB_EEES9_SE_SG_Li256ELb1ELb1ELb0ELb0EEENS1_36VarlenDynamicPersistentTileSchedulerILi128ELi112ELi256ELi128ELb0ELb1ELb1ELb0ELb1ELb1EEEEEEEEEvNT_6ParamsE,@"STO_CUDA_ENTRY STV_DEFAULT"
_ZN7cutlass13device_kernelIN5flash11enable_sm90INS1_16FlashAttnFwdSm90INS1_25CollectiveMainloopFwdSm90ILi2EN4cute5tupleIJNS5_1CILi1EEES8_S8_EEENS6_IJNS7_ILi128EEENS7_ILi112EEENS7_ILi192EEEEEELi192ENS_6half_tEfNS_4arch4Sm90ELb0ELb0ELb1ELb1ELb0ELb1ELb0ELb1ELb1ELb1ELb0ELb0EEENS1_21CollectiveEpilogueFwdINS6_IJSA_SC_SB_EEES9_SE_SG_Li256ELb1ELb1ELb0ELb0EEENS1_36VarlenDynamicPersistentTileSchedulerILi128ELi112ELi256ELi128ELb0ELb1ELb1ELb0ELb1ELb1EEEEEEEEEvNT_6ParamsE:
[----:B------:R-:W0:Y:S02]  /*0000*/  LDC R1, c[0x0][0x28] ;  /* 0x00000a00ff017b82 */ /* 0x000e240000000800 */
[----:B0-----:R-:W-:Y:S01]  /*0010*/  VIADD R1, R1, 0xffffff60 ;  /* 0xffffff6001017836 */ /* 0x001fe20000000000 */
[----:B------:R-:W0:Y:S01]  /*0020*/  S2R R0, SR_TID.X ;  /* 0x0000000000007919 */ /* 0x000e220000002100 */
[----:B------:R-:W-:Y:S01]  /*0030*/  ELECT P0, URZ, PT ;  /* 0x00000000003f782f */ /* 0x000fe20003800000 */
[----:B------:R-:W-:Y:S01]  /*0040*/  BSSY B0, `(.L_x_614) ;  /* 0x0000014000007945 */ /* 0x000fe20003800000 */
[----:B0-----:R-:W-:-:S05]  /*0050*/  SHF.R.U32.HI R2, RZ, 0x5, R0 ;  /* 0x00000005ff027819 */ /* 0x001fca0000011600 */
[----:B------:R-:W0:Y:S02]  /*0060*/  SHFL.IDX PT, R3, R2, RZ, 0x1f ;  /* 0x00001fff02037589 */ /* 0x000e2400000e0000 */
[----:B0-----:R-:W-:Y:S02]  /*0070*/  ISETP.EQ.AND P0, PT, R3, RZ, P0 ;  /* 0x000000ff0300720c */ /* 0x001fe40000702270 */
[----:B------:R-:W-:-:S11]  /*0080*/  SHF.R.U32.HI R3, RZ, 0x7, R0 ;  /* 0x00000007ff037819 */ /* 0x000fd60000011600 */
[----:B------:R-:W-:Y:S05]  /*0090*/  @!P0 BRA `(.L_x_615) ;  /* 0x0000000000388947 */ /* 0x000fea0003800000 */
[----:B------:R-:W-:Y:S02]  /*00a0*/  ULDC.64 UR4, c[0x0][0x198] ;  /* 0x0000660000047ab9 */ /* 0x000fe40000000a00 */
[----:B------:R-:W-:Y:S02]  /*00b0*/  UIADD3 UR6, UP0, UR4, 0x370, URZ ;  /* 0x0000037004067890 */ /* 0x000fe4000ff1e03f */
[----:B------:R-:W-:Y:S02]  /*00c0*/  UIADD3 UR8, UP1, UR4, 0x470, URZ ;  /* 0x0000047004087890 */ /* 0x000fe4000ff3e03f */
[----:B------:R-:W-:Y:S02]  /*00d0*/  UIADD3 UR10, UP2, UR4, 0x570, URZ ;  /* 0x00000570040a7890 */ /* 0x000fe4000ff5e03f */
[----:B------:R-:W-:Y:S02]  /*00e0*/  UIADD3 UR4, UP3, UR4, 0x670, URZ ;  /* 0x0000067004047890 */ /* 0x000fe4000ff7e03f */
[----:B------:R-:W-:-:S02]  /*00f0*/  UIADD3.X UR7, URZ, UR5, URZ, UP0, !UPT ;  /* 0x000000053f077290 */ /* 0x000fc400087fe43f */
[----:B------:R-:W-:Y:S02]  /*0100*/  UIADD3.X UR9, URZ, UR5, URZ, UP1, !UPT ;  /* 0x000000053f097290 */ /* 0x000fe40008ffe43f */
[----:B------:R-:W-:Y:S02]  /*0110*/  UIADD3.X UR11, URZ, UR5, URZ, UP2, !UPT ;  /* 0x000000053f0b7290 */ /* 0x000fe400097fe43f */
[----:B------:R-:W-:-:S03]  /*0120*/  UIADD3.X UR5, URZ, UR5, URZ, UP3, !UPT ;  /* 0x000000053f057290 */ /* 0x000fc60009ffe43f */
[----:B------:R0:W-:Y:S02]  /*0130*/  UTMACCTL.PF [UR6] ;  /* 0x00000000060079b9 */ /* 0x0001e40008040000 */
[----:B------:R0:W-:Y:S02]  /*0140*/  UTMACCTL.PF [UR8] ;  /* 0x00000000080079b9 */ /* 0x0001e40008040000 */
[----:B------:R0:W-:Y:S02]  /*0150*/  UTMACCTL.PF [UR10] ;  /* 0x000000000a0079b9 */ /* 0x0001e40008040000 */
[----:B------:R0:W-:Y:S02]  /*0160*/  UTMACCTL.PF [UR4] ;  /* 0x00000000040079b9 */ /* 0x0001e40008040000 */
[----:B0-----:R-:W-:Y:S01]  /*0170*/  NOP ;  /* 0x0000000000007918 */ /* 0x001fe20000000000 */
.L_x_615:
[----:B------:R-:W-:Y:S05]  /*0180*/  BSYNC B0 ;  /* 0x0000000000007941 */ /* 0x000fea0003800000 */
.L_x_614:
[----:B------:R-:W-:Y:S01]  /*0190*/  VOTEU.ANY UP0, P0 ;  /* 0x00000000003f7886 */ /* 0x000fe20000000100 */
[----:B------:R-:W0:Y:S01]  /*01a0*/  SHFL.IDX PT, R3, R3, RZ, 0x1f ;  /* 0x00001fff03037589 */ /* 0x000e2200000e0000 */
[----:B------:R-:W-:Y:S01]  /*01b0*/  UMOV UR4, 0x80 ;  /* 0x0000008000047882 */ /* 0x000fe20000000000 */
[----:B------:R-:W-:Y:S01]  /*01c0*/  UMOV UR7, 0x100 ;  /* 0x0000010000077882 */ /* 0x000fe20000000000 */
[----:B------:R-:W-:Y:S01]  /*01d0*/  VOTEU.ANY UP1, P0 ;  /* 0x00000000003f7886 */ /* 0x000fe20000020100 */
[----:B------:R-:W1:Y:S01]  /*01e0*/  @UP0 S2UR UR8, SR_CgaCtaId ;  /* 0x00000000000809c3 */ /* 0x000e620000008800 */
[----:B------:R-:W2:Y:S01]  /*01f0*/  SHFL.IDX PT, R4, R2, RZ, 0x1f ;  /* 0x00001fff02047589 */ /* 0x000ea200000e0000 */
[----:B------:R-:W-:Y:S01]  /*0200*/  @UP0 UMOV UR6, 0x400 ;  /* 0x0000040000060882 */ /* 0x000fe20000000000 */
[----:B------:R-:W-:-:S04]  /*0210*/  @UP0 UIADD3 UR4, -UR4, 0x100000, URZ ;  /* 0x0010000004040890 */ /* 0x000fc8000fffe13f */
[----:B------:R-:W-:Y:S02]  /*0220*/  @UP0 USHF.L.U32 UR5, UR4, 0xb, URZ ;  /* 0x0000000b04050899 */ /* 0x000fe4000800063f */
[----:B------:R-:W-:Y:S01]  /*0230*/  @UP0 USHF.L.U32 UR4, UR4, 0x1, URZ ;  /* 0x0000000104040899 */ /* 0x000fe2000800063f */
[----:B------:R-:W-:Y:S01]  /*0240*/  VOTEU.ANY UP2, P0 ;  /* 0x00000000003f7886 */ /* 0x000fe20000040100 */
[----:B0-----:R-:W-:Y:S01]  /*0250*/  R2UR UR9, R3 ;  /* 0x00000000030972ca */ /* 0x001fe200000e0000 */
[----:B-1----:R-:W-:Y:S01]  /*0260*/  @UP0 ULEA UR8, UR8, UR6, 0x18 ;  /* 0x0000000608080291 */ /* 0x002fe2000f8ec03f */
[----:B--2---:R-:W-:Y:S01]  /*0270*/  ISETP.NE.AND P1, PT, R4, RZ, PT ;  /* 0x000000ff0400720c */ /* 0x004fe20003f25270 */
[----:B------:R-:W-:-:S04]  /*0280*/  @UP0 UIADD3 UR6, -UR7, 0x100000, URZ ;  /* 0x0010000007060890 */ /* 0x000fc8000fffe13f */
[----:B------:R-:W-:Y:S02]  /*0290*/  @UP0 USHF.L.U32 UR7, UR6, 0xb, URZ ;  /* 0x0000000b06070899 */ /* 0x000fe4000800063f */
[----:B------:R-:W-:-:S04]  /*02a0*/  @UP0 USHF.L.U32 UR6, UR6, 0x1, URZ ;  /* 0x0000000106060899 */ /* 0x000fc8000800063f */
[----:B------:R-:W-:Y:S01]  /*02b0*/  UISETP.NE.AND UP0, UPT, UR9, URZ, UPT ;  /* 0x0000003f0900728c */ /* 0x000fe2000bf05270 */
[----:B------:R-:W0:Y:S02]  /*02c0*/  FENCE.VIEW.ASYNC.S ;  /* 0x00000000000073c6 */ /* 0x000e240000000000 */
[----:B0-----:R0:W1:Y:S05]  /*02d0*/  @UP1 SYNCS.EXCH.64 URZ, [UR8+0x36800], UR4 ;  /* 0x03680004083f15b2 */ /* 0x00106a0008000100 */
[----:B------:R0:W2:Y:S01]  /*02e0*/  @UP2 SYNCS.EXCH.64 URZ, [UR8+0x36820], UR6 ;  /* 0x03682006083f25b2 */ /* 0x0000a20008000100 */
[----:B------:R-:W-:Y:S05]  /*02f0*/  @P1 BRA `(.L_x_616) ;  /* 0x0000000000481947 */ /* 0x000fea0003800000 */
        /* <DEDUP_REMOVED lines=17> */
[----:B---3--:R-:W-:Y:S01]  /*0410*/  NOP ;  /* 0x0000000000007918 */ /* 0x008fe20000000000 */
.L_x_616:
[----:B------:R-:W3:Y:S01]  /*0420*/  SHFL.IDX PT, R3, R2, RZ, 0x1f ;  /* 0x00001fff02037589 */ /* 0x000ee200000e0000 */
[----:B------:R-:W-:Y:S01]  /*0430*/  NOP ;  /* 0x0000000000007918 */ /* 0x000fe20000000000 */
[----:B---3--:R-:W-:-:S13]  /*0440*/  ISETP.NE.AND P0, PT, R3, RZ, PT ;  /* 0x000000ff0300720c */ /* 0x008fda0003f05270 */
        /* <DEDUP_REMOVED lines=18> */
[----:B---3--:R-:W-:Y:S01]  /*0570*/  NOP ;  /* 0x0000000000007918 */ /* 0x008fe20000000000 */
.L_x_617:
[----:B------:R-:W3:Y:S01]  /*0580*/  SHFL.IDX PT, R3, R2, RZ, 0x1f ;  /* 0x00001fff02037589 */ /* 0x000ee200000e0000 */
[----:B------:R-:W-:Y:S01]  /*0590*/  NOP ;  /* 0x0000000000007918 */ /* 0x000fe20000000000 */
[----:B---3--:R-:W-:-:S13]  /*05a0*/  ISETP.NE.AND P0, PT, R3, RZ, PT ;  /* 0x000000ff0300720c */ /* 0x008fda0003f05270 */
[----:B------:R-:W-:Y:S05]  /*05b0*/  @P0 BRA `(.L_x_618) ;  /* 0x0000000000380947 */ /* 0x000fea0003800000 */
[----:B0-----:R-:W0:Y:S01]  /*05c0*/  S2UR UR5, SR_CgaCtaId ;  /* 0x00000000000579c3 */ /* 0x001e220000008800 */
[----:B------:R-:W-:Y:S01]  /*05d0*/  UMOV UR4, 0x400 ;  /* 0x0000040000047882 */ /* 0x000fe20000000000 */
[----:B------:R-:W-:Y:S01]  /*05e0*/  UMOV UR7, 0x1 ;  /* 0x0000000100077882 */ /* 0x000fe20000000000 */
[----:B------:R-:W-:Y:S01]  /*05f0*/  ELECT P0, URZ, PT ;  /* 0x00000000003f782f */ /* 0x000fe20003800000 */
[----:B0-----:R-:W-:Y:S02]  /*0600*/  ULEA UR6, UR5, UR4, 0x18 ;  /* 0x0000000405067291 */ /* 0x001fe4000f8ec03f */
[----:B------:R-:W-:-:S04]  /*0610*/  UIADD3 UR4, -UR7, 0x100000, URZ ;  /* 0x0010000007047890 */ /* 0x000fc8000fffe13f */
[----:B------:R-:W-:Y:S02]  /*0620*/  USHF.L.U32 UR5, UR4, 0xb, URZ ;  /* 0x0000000b04057899 */ /* 0x000fe4000800063f */
[----:B------:R-:W-:Y:S01]  /*0630*/  USHF.L.U32 UR4, UR4, 0x1, URZ ;  /* 0x0000000104047899 */ /* 0x000fe2000800063f */
[----:B------:R-:W0:Y:S11]  /*0640*/  FENCE.VIEW.ASYNC.S ;  /* 0x00000000000073c6 */ /* 0x000e360000000000 */
[----:B0-----:R3:W0:Y:S01]  /*0650*/  SYNCS.EXCH.64 URZ, [UR6+0x36870], UR4 ;  /* 0x03687004063f75b2 */ /* 0x0016220008000100 */
[----:B------:R3:W0:Y:S01]  /*0660*/  SYNCS.EXCH.64 URZ, [UR6+0x36880], UR4 ;  /* 0x03688004063f75b2 */ /* 0x0006220008000100 */
[----:B------:R3:W0:Y:S01]  /*0670*/  SYNCS.EXCH.64 URZ, [UR6+0x36878], UR4 ;  /* 0x03687804063f75b2 */ /* 0x0006220008000100 */
[----:B------:R3:W0:Y:S02]  /*0680*/  SYNCS.EXCH.64 URZ, [UR6+0x36888], UR4 ;  /* 0x03688804063f75b2 */ /* 0x0006240008000100 */
[----:B---3--:R-:W-:Y:S01]  /*0690*/  NOP ;  /* 0x0000000000007918 */ /* 0x008fe20000000000 */
.L_x_618:
        /* <DEDUP_REMOVED lines=22> */
.L_x_619:
        /* <DEDUP_REMOVED lines=22> */
.L_x_620:
[----:B0-----:R-:W-:Y:S01]  /*0960*/  UMOV UR4, 0x1 ;  /* 0x0000000100047882 */ /* 0x001fe20000000000 */
[----:B------:R-:W-:Y:S01]  /*0970*/  PLOP3.LUT P0, PT, PT, PT, UP0, 0x80, 0x0 ;  /* 0x000000000000781c */ /* 0x000fe20003f0f008 */
[----:B------:R-:W-:Y:S01]  /*0980*/  USEL UR4, UR4, 0x2, !UP0 ;  /* 0x0000000204047887 */ /* 0x000fe2000c000000 */
[----:B------:R-:W-:Y:S01]  /*0990*/  NOP ;  /* 0x0000000000007918 */ /* 0x000fe20000000000 */
[----:B------:R-:W-:Y:S01]  /*09a0*/  ULDC.64 UR60, c[0x0][0x208] ;  /* 0x00008200003c7ab9 */ /* 0x000fe20000000a00 */
[----:B------:R-:W-:Y:S03]  /*09b0*/  BSSY B9, `(.L_x_621) ;  /* 0x0002637000097945 */ /* 0x000fe60003800000 */
[----:B------:R-:W-:-:S05]  /*09c0*/  IMAD.U32 R3, RZ, RZ, UR4 ;  /* 0x00000004ff037e24 */ /* 0x000fca000f8e00ff */
[----:B------:R0:W-:Y:S01]  /*09d0*/  STL [R1+0x94], R3 ;  /* 0x0000940301007387 */ /* 0x0001e20000100800 */
[----:B-12-4-:R-:W-:Y:S06]  /*09e0*/  BAR.SYNC.DEFER_BLOCKING 0x0 ;  /* 0x0000000000007b1d */ /* 0x016fec0000010000 */
[----:B------:R-:W-:Y:S05]  /*09f0*/  @!P0 BRA `(.L_x_622) ;  /* 0x000001e400a08947 */ /* 0x000fea0003800000 */
.L_x_623:
        /* <DEDUP_REMOVED lines=8> */
[----:B-1----:R-:W-:-:S06]  /*0a80*/  ULEA UR4, UR5, UR4, 0x18 ;  /* 0x0000000405047291 */ /* 0x002fcc000f8ec03f */
[----:B------:R-:W-:Y:S01]  /*0a90*/  IMAD.U32 R2, RZ, RZ, UR4 ;  /* 0x00000004ff027e24 */ /* 0x000fe2000f8e00ff */
[----:B------:R-:W-:-:S04]  /*0aa0*/  ULDC UR4, c[0x0][0xc3c] ;  /* 0x00030f0000047ab9 */ /* 0x000fc80000000800 */
[----:B------:R-:W1:Y:S01]  /*0ab0*/  LDS.128 R136, [R2+0x368d0] ;  /* 0x0368d00002887984 */ /* 0x000e620000000c00 */
[----:B------:R-:W-:Y:S06]  /*0ac0*/  BAR.ARV 0x4, 0x180 ;  /* 0x0106000000007b1d */ /* 0x000fec0000002000 */
[----:B-1----:R-:W-:-:S13]  /*0ad0*/  ISETP.GE.AND P0, PT, R139, UR4, PT ;  /* 0x000000048b007c0c */ /* 0x002fda000bf06270 */
[----:B------:R-:W-:Y:S05]  /*0ae0*/  @P0 BRA `(.L_x_624) ;  /* 0x00000260008c0947 */ /* 0x000fea0003800000 */
[----:B0-----:R-:W2:Y:S01]  /*0af0*/  LDL R3, [R1+0x94] ;  /* 0x0000940001037983 */ /* 0x001ea20000100800 */
[----:B------:R-:W-:Y:S01]  /*0b00*/  IADD3 R18, R0, -0x80, RZ ;  /* 0xffffff8000127810 */ /* 0x000fe20007ffe0ff */
[----:B------:R-:W-:Y:S01]  /*0b10*/  IMAD.MOV.U32 R12, RZ, RZ, -0x2 ;  /* 0xfffffffeff0c7424 */ /* 0x000fe200078e00ff */
[----:B------:R-:W-:Y:S01]  /*0b20*/  R2UR UR4, R2 ;  /* 0x00000000020472ca */ /* 0x000fe200000e0000 */
[----:B------:R-:W-:Y:S01]  /*0b30*/  IMAD.MOV.U32 R226, RZ, RZ, RZ ;  /* 0x000000ffffe27224 */ /* 0x000fe200078e00ff */
[----:B------:R-:W-:Y:S01]  /*0b40*/  SHF.R.S32.HI R0, RZ, 0x1f, R18 ;  /* 0x0000001fff007819 */ /* 0x000fe20000011412 */
[----:B------:R-:W-:Y:S01]  /*0b50*/  IMAD.MOV.U32 R204, RZ, RZ, RZ ;  /* 0x000000ffffcc7224 */ /* 0x000fe200078e00ff */
[----:B------:R-:W-:Y:S01]  /*0b60*/  MOV R16, RZ ;  /* 0x000000ff00107202 */ /* 0x000fe20000000f00 */
[----:B------:R-:W-:Y:S01]  /*0b70*/  IMAD.MOV.U32 R216, RZ, RZ, RZ ;  /* 0x000000ffffd87224 */ /* 0x000fe200078e00ff */
[CC--:B------:R-:W-:Y:S01]  /*0b80*/  LEA.HI R4, R0.reuse, R18.reuse, RZ, 0x4 ;  /* 0x0000001200047211 */ /* 0x0c0fe200078f20ff */
[----:B------:R-:W-:Y:S01]  /*0b90*/  IMAD.MOV.U32 R214, RZ, RZ, RZ ;  /* 0x000000ffffd67224 */ /* 0x000fe200078e00ff */
[----:B------:R-:W-:-:S02]  /*0ba0*/  LEA.HI R10, R0, R18, RZ, 0x2 ;  /* 0x00000012000a7211 */ /* 0x000fc400078f10ff */
[----:B------:R-:W-:Y:S02]  /*0bb0*/  SHF.R.S32.HI R5, RZ, 0x4, R4 ;  /* 0x00000004ff057819 */ /* 0x000fe40000011404 */
[----:B------:R-:W-:Y:S01]  /*0bc0*/  LOP3.LUT R231, R10, 0xfffffffc, RZ, 0xc0, !PT ;  /* 0xfffffffc0ae77812 */ /* 0x000fe200078ec0ff */
[----:B------:R-:W-:Y:S01]  /*0bd0*/  UIADD3 UR4, UR4, 0x15400, URZ ;  /* 0x0001540004047890 */ /* 0x000fe2000fffe03f */
[C---:B------:R-:W-:Y:S02]  /*0be0*/  LEA.HI R6, R4.reuse, R5, RZ, 0x1 ;  /* 0x0000000504067211 */ /* 0x040fe400078f08ff */
[----:B------:R-:W-:Y:S01]  /*0bf0*/  LOP3.LUT R4, R4, 0x3fffff0, RZ, 0xc0, !PT ;  /* 0x03fffff004047812 */ /* 0x000fe200078ec0ff */
[----:B------:R-:W-:Y:S01]  /*0c00*/  IMAD.IADD R231, R18, 0x1, -R231 ;  /* 0x0000000112e77824 */ /* 0x000fe200078e0ae7 */
[----:B------:R-:W-:Y:S02]  /*0c10*/  LOP3.LUT R6, R6, 0x1ffffffe, RZ, 0xc0, !PT ;  /* 0x1ffffffe06067812 */ /* 0x000fe400078ec0ff */
[----:B------:R-:W-:Y:S01]  /*0c20*/  IADD3 R4, R18, -R4, RZ ;  /* 0x8000000412047210 */ /* 0x000fe20007ffe0ff */
[----:B------:R-:W-:Y:S01]  /*0c30*/  IMAD.SHL.U32 R22, R231, 0x4, RZ ;  /* 0x00000004e7167824 */ /* 0x000fe200078e00ff */
[----:B------:R-:W-:Y:S01]  /*0c40*/  SHF.R.S32.HI R17, RZ, 0x2, R10 ;  /* 0x00000002ff117819 */ /* 0x000fe2000001140a */
[----:B------:R-:W-:Y:S01]  /*0c50*/  IMAD.IADD R6, R5, 0x1, -R6 ;  /* 0x0000000105067824 */ /* 0x000fe200078e0a06 */
[----:B------:R-:W-:Y:S01]  /*0c60*/  LEA.HI R5, R0, R18, RZ, 0x5 ;  /* 0x0000001200057211 */ /* 0x000fe200078f28ff */
[C---:B------:R-:W-:Y:S01]  /*0c70*/  VIADD R208, R22.reuse, 0x40 ;  /* 0x0000004016d07836 */ /* 0x040fe20000000000 */
[----:B------:R-:W-:Y:S01]  /*0c80*/  SHF.R.S32.HI R10, RZ, 0x1f, R10 ;  /* 0x0000001fff0a7819 */ /* 0x000fe2000001140a */
[----:B------:R-:W-:Y:S01]  /*0c90*/  VIADD R227, R17, 0x40 ;  /* 0x0000004011e37836 */ /* 0x000fe20000000000 */
[----:B------:R-:W-:Y:S01]  /*0ca0*/  SHF.R.S32.HI R5, RZ, 0x5, R5 ;  /* 0x00000005ff057819 */ /* 0x000fe20000011405 */
[----:B------:R-:W-:Y:S01]  /*0cb0*/  VIADD R209, R22, 0x30 ;  /* 0x0000003016d17836 */ /* 0x000fe20000000000 */
[----:B------:R-:W-:Y:S01]  /*0cc0*/  LEA.HI R10, R10, R17, RZ, 0x3 ;  /* 0x000000110a0a7211 */ /* 0x000fe200078f18ff */
[----:B------:R-:W-:Y:S01]  /*0cd0*/  IMAD.SHL.U32 R205, R227, 0x40, RZ ;  /* 0x00000040e3cd7824 */ /* 0x000fe200078e00ff */
[----:B------:R-:W-:Y:S01]  /*0ce0*/  IADD3 R206, R22, 0x20, RZ ;  /* 0x0000002016ce7810 */ /* 0x000fe20007ffe0ff */
[C---:B------:R-:W-:Y:S01]  /*0cf0*/  IMAD R13, R5.reuse, 0x10, R4 ;  /* 0x00000010050d7824 */ /* 0x040fe200078e0204 */
[----:B------:R-:W-:Y:S01]  /*0d00*/  LOP3.LUT R10, R10, 0xfffffff8, RZ, 0xc0, !PT ;  /* 0xfffffff80a0a7812 */ /* 0x000fe200078ec0ff */
[----:B------:R-:W-:Y:S01]  /*0d10*/  IMAD.SHL.U32 R213, R5, 0x200, RZ ;  /* 0x0000020005d57824 */ /* 0x000fe200078e00ff */
[----:B------:R-:W-:Y:S01]  /*0d20*/  LOP3.LUT R205, R205, 0x1c0, RZ, 0xc0, !PT ;  /* 0x000001c0cdcd7812 */ /* 0x000fe200078ec0ff */
[C---:B------:R-:W-:Y:S01]  /*0d30*/  IMAD.IADD R11, R22.reuse, 0x1, R206 ;  /* 0x00000001160b7824 */ /* 0x040fe200078e02ce */
[----:B------:R-:W-:Y:S01]  /*0d40*/  LEA R14, R13, R6, 0x3 ;  /* 0x000000060d0e7211 */ /* 0x000fe200078e18ff */
[----:B------:R-:W-:Y:S01]  /*0d50*/  IMAD.IADD R218, R17, 0x1, -R10 ;  /* 0x0000000111da7824 */ /* 0x000fe200078e0a0a */
[----:B------:R-:W-:Y:S01]  /*0d60*/  SHF.R.U32.HI R20, RZ, 0x3, R205 ;  /* 0x00000003ff147819 */ /* 0x000fe200000116cd */
[C---:B------:R-:W-:Y:S01]  /*0d70*/  IMAD.IADD R6, R22.reuse, 0x1, R208 ;  /* 0x0000000116067824 */ /* 0x040fe200078e02d0 */
[C---:B------:R-:W-:Y:S01]  /*0d80*/  IADD3 R207, R22.reuse, 0x10, RZ ;  /* 0x0000001016cf7810 */ /* 0x040fe20007ffe0ff */
[----:B------:R-:W-:Y:S01]  /*0d90*/  VIADD R210, R22, 0x50 ;  /* 0x0000005016d27836 */ /* 0x000fe20000000000 */
[----:B------:R-:W-:Y:S01]  /*0da0*/  SHF.L.U32 R211, R218, 0x6, RZ ;  /* 0x00000006dad37819 */ /* 0x000fe200000006ff */
[----:B------:R-:W-:Y:S01]  /*0db0*/  IMAD.SHL.U32 R24, R208, 0x2, RZ ;  /* 0x00000002d0187824 */ /* 0x000fe200078e00ff */
[----:B------:R-:W-:Y:S01]  /*0dc0*/  SHF.R.S32.HI R13, RZ, 0x1f, R6 ;  /* 0x0000001fff0d7819 */ /* 0x000fe20000011406 */
[----:B------:R-:W-:Y:S01]  /*0dd0*/  IMAD.SHL.U32 R236, R207, 0x2, RZ ;  /* 0x00000002cfec7824 */ /* 0x000fe200078e00ff */
[----:B------:R-:W-:-:S02]  /*0de0*/  LOP3.LUT R211, R211, 0x1c0, RZ, 0xc0, !PT ;  /* 0x000001c0d3d37812 */ /* 0x000fc400078ec0ff */
[----:B------:R-:W-:Y:S02]  /*0df0*/  SHF.R.S32.HI R237, RZ, 0x1f, R206 ;  /* 0x0000001fffed7819 */ /* 0x000fe400000114ce */
[----:B------:R-:W-:Y:S02]  /*0e00*/  SHF.R.U32.HI R212, RZ, 0x3, R211 ;  /* 0x00000003ffd47819 */ /* 0x000fe400000116d3 */
[----:B------:R-:W-:Y:S02]  /*0e10*/  SHF.L.U64.HI R237, R206, 0x1, R237 ;  /* 0x00000001ceed7819 */ /* 0x000fe400000102ed */
[----:B--2---:R-:W-:Y:S02]  /*0e20*/  R2UR UR5, R3 ;  /* 0x00000000030572ca */ /* 0x004fe400000e0000 */
[CC--:B------:R-:W-:Y:S02]  /*0e30*/  LEA.HI R3, R0.reuse, R18.reuse, RZ, 0x7 ;  /* 0x0000001200037211 */ /* 0x0c0fe400078f38ff */
[----:B------:R-:W-:-:S02]  /*0e40*/  LEA.HI R0, R0, R18, RZ, 0x3 ;  /* 0x0000001200007211 */ /* 0x000fc400078f18ff */
[C---:B------:R-:W-:Y:S02]  /*0e50*/  LOP3.LUT R234, R3.reuse, 0xffffff80, RZ, 0xc0, !PT ;  /* 0xffffff8003ea7812 */ /* 0x040fe400078ec0ff */
[----:B------:R-:W-:Y:S02]  /*0e60*/  SHF.R.S32.HI R15, RZ, 0x7, R3 ;  /* 0x00000007ff0f7819 */ /* 0x000fe40000011403 */
[----:B------:R-:W-:Y:S01]  /*0e70*/  LOP3.LUT R221, R0, 0xfffffff8, RZ, 0xc0, !PT ;  /* 0xfffffff800dd7812 */ /* 0x000fe200078ec0ff */
[C---:B------:R-:W-:Y:S01]  /*0e80*/  IMAD.IADD R234, R18.reuse, 0x1, -R234 ;  /* 0x0000000112ea7824 */ /* 0x040fe200078e0aea */
[----:B------:R-:W-:Y:S01]  /*0e90*/  LEA.HI R3, R3, R15, RZ, 0x1 ;  /* 0x0000000f03037211 */ /* 0x000fe200078f08ff */
[----:B------:R-:W-:Y:S01]  /*0ea0*/  ULOP3.LUT UR5, UR5, 0x1, URZ, 0xfc, !UPT ;  /* 0x0000000105057892 */ /* 0x000fe2000f8efc3f */
[----:B------:R-:W-:Y:S01]  /*0eb0*/  IADD3 R221, R18, -R221, RZ ;  /* 0x800000dd12dd7210 */ /* 0x000fe20007ffe0ff */
[----:B------:R-:W-:Y:S01]  /*0ec0*/  IMAD.SHL.U32 R18, R231, 0x8, RZ ;  /* 0x00000008e7127824 */ /* 0x000fe200078e00ff */
[----:B------:R-:W-:-:S02]  /*0ed0*/  SHF.R.S32.HI R7, RZ, 0x1f, R234 ;  /* 0x0000001fff077819 */ /* 0x000fc400000114ea */
[----:B------:R-:W-:Y:S01]  /*0ee0*/  LOP3.LUT R3, R3, 0x3fffffe, RZ, 0xc0, !PT ;  /* 0x03fffffe03037812 */ /* 0x000fe200078ec0ff */
[----:B------:R-:W-:Y:S01]  /*0ef0*/  IMAD.SHL.U32 R217, R221, 0x8, RZ ;  /* 0x00000008ddd97824 */ /* 0x000fe200078e00ff */
[CC--:B------:R-:W-:Y:S02]  /*0f00*/  LEA.HI R8, R7.reuse, R234.reuse, RZ, 0x2 ;  /* 0x000000ea07087211 */ /* 0x0c0fe400078f10ff */
[----:B------:R-:W-:Y:S01]  /*0f10*/  LEA.HI R7, R7, R234, RZ, 0x5 ;  /* 0x000000ea07077211 */ /* 0x000fe200078f28ff */
[----:B------:R-:W-:Y:S01]  /*0f20*/  IMAD.IADD R3, R15, 0x1, -R3 ;  /* 0x000000010f037824 */ /* 0x000fe200078e0a03 */
[----:B------:R-:W-:Y:S01]  /*0f30*/  LOP3.LUT R9, R8, 0x7ffffffc, RZ, 0xc0, !PT ;  /* 0x7ffffffc08097812 */ /* 0x000fe200078ec0ff */
[C---:B------:R-:W-:Y:S01]  /*0f40*/  VIADD R219, R217.reuse, 0x40 ;  /* 0x00000040d9db7836 */ /* 0x040fe20000000000 */
[----:B------:R-:W-:Y:S02]  /*0f50*/  SHF.R.S32.HI R7, RZ, 0x5, R7 ;  /* 0x00000005ff077819 */ /* 0x000fe40000011407 */
[----:B------:R-:W-:Y:S01]  /*0f60*/  SHF.R.S32.HI R229, RZ, 0x3, R0 ;  /* 0x00000003ffe57819 */ /* 0x000fe20000011400 */
[----:B------:R-:W-:Y:S01]  /*0f70*/  IMAD.IADD R9, R234, 0x1, -R9 ;  /* 0x00000001ea097824 */ /* 0x000fe200078e0a09 */
[----:B------:R-:W-:Y:S01]  /*0f80*/  IADD3 R220, R217, 0x80, RZ ;  /* 0x00000080d9dc7810 */ /* 0x000fe20007ffe0ff */
[----:B------:R-:W-:Y:S01]  /*0f90*/  IMAD.U32 R0, RZ, RZ, UR4 ;  /* 0x00000004ff007e24 */ /* 0x000fe2000f8e00ff */
[----:B------:R-:W-:Y:S01]  /*0fa0*/  SHF.R.S32.HI R21, RZ, 0x1f, R219 ;  /* 0x0000001fff157819 */ /* 0x000fe200000114db */
[----:B------:R-:W-:Y:S01]  /*0fb0*/  IMAD R4, R9, R12, 0x70 ;  /* 0x0000007009047424 */ /* 0x000fe200078e020c */
[----:B------:R-:W-:Y:S01]  /*0fc0*/  SHF.R.S32.HI R9, RZ, 0x1f, R8 ;  /* 0x0000001fff097819 */ /* 0x000fe20000011408 */
[----:B------:R-:W-:Y:S01]  /*0fd0*/  IMAD.SHL.U32 R21, R206, 0x2, RZ ;  /* 0x00000002ce157824 */ /* 0x000fe200078e00ff */
[----:B------:R-:W-:-:S02]  /*0fe0*/  SHF.R.S32.HI R12, RZ, 0x1f, R11 ;  /* 0x0000001fff0c7819 */ /* 0x000fc4000001140b */
[----:B------:R0:W-:Y:S02]  /*0ff0*/  STL [R1+0x88], R4 ;  /* 0x0000880401007387 */ /* 0x0001e40000100800 */
[CC--:B------:R-:W-:Y:S02]  /*1000*/  LEA.HI R232, R12.reuse, R11.reuse, RZ, 0x3 ;  /* 0x0000000b0ce87211 */ /* 0x0c0fe400078f18ff */
[----:B------:R-:W-:Y:S02]  /*1010*/  LEA.HI R11, R12, R11, RZ, 0x6 ;  /* 0x0000000b0c0b7211 */ /* 0x000fe400078f30ff */
[----:B------:R-:W-:Y:S02]  /*1020*/  SHF.R.S32.HI R12, RZ, 0x1f, R209 ;  /* 0x0000001fff0c7819 */ /* 0x000fe400000114d1 */
[----:B------:R-:W-:Y:S02]  /*1030*/  SHF.L.U32 R11, R11, 0x7, RZ ;  /* 0x000000070b0b7819 */ /* 0x000fe400000006ff */
[----:B0-----:R-:W-:-:S02]  /*1040*/  SHF.R.S32.HI R4, RZ, 0x2, R8 ;  /* 0x00000002ff047819 */ /* 0x001fc40000011408 */
[----:B------:R-:W-:Y:S02]  /*1050*/  LEA.HI R8, R13, R6, RZ, 0x3 ;  /* 0x000000060d087211 */ /* 0x000fe400078f18ff */
[----:B------:R-:W-:Y:S02]  /*1060*/  LEA.HI R9, R9, R4, RZ, 0x3 ;  /* 0x0000000409097211 */ /* 0x000fe400078f18ff */
[----:B------:R-:W-:Y:S02]  /*1070*/  LEA.HI R13, R13, R6, RZ, 0x6 ;  /* 0x000000060d0d7211 */ /* 0x000fe400078f30ff */
[----:B------:R-:W-:Y:S02]  /*1080*/  LOP3.LUT R9, R9, 0xfffffff8, RZ, 0xc0, !PT ;  /* 0xfffffff809097812 */ /* 0x000fe400078ec0ff */
[----:B------:R-:W-:Y:S01]  /*1090*/  SHF.R.S32.HI R6, RZ, 0x1f, R227 ;  /* 0x0000001fff067819 */ /* 0x000fe200000114e3 */
[----:B------:R-:W-:Y:S01]  /*10a0*/  IMAD.SHL.U32 R13, R13, 0x80, RZ ;  /* 0x000000800d0d7824 */ /* 0x000fe200078e00ff */
[----:B------:R-:W-:Y:S01]  /*10b0*/  LOP3.LUT R5, R211, 0x38, R8, 0xf8, !PT ;  /* 0x00000038d3057812 */ /* 0x000fe200078ef808 */
[----:B------:R-:W-:Y:S01]  /*10c0*/  IMAD.IADD R4, R4, 0x1, -R9 ;  /* 0x0000000104047824 */ /* 0x000fe200078e0a09 */
[----:B------:R-:W-:-:S02]  /*10d0*/  LEA.HI R6, R6, R227, RZ, 0x3 ;  /* 0x000000e306067211 */ /* 0x000fc400078f18ff */
[----:B------:R-:W-:Y:S02]  /*10e0*/  LOP3.LUT R10, R205, 0x38, R8, 0xf8, !PT ;  /* 0x00000038cd0a7812 */ /* 0x000fe400078ef808 */
[----:B------:R-:W-:Y:S01]  /*10f0*/  LEA R4, R7, R4, 0x4 ;  /* 0x0000000407047211 */ /* 0x000fe200078e20ff */
[----:B------:R-:W-:Y:S01]  /*1100*/  IMAD.SHL.U32 R6, R6, 0x40, RZ ;  /* 0x0000004006067824 */ /* 0x000fe200078e00ff */
[----:B------:R-:W-:Y:S02]  /*1110*/  LOP3.LUT R7, R205, 0x38, R232, 0xf8, !PT ;  /* 0x00000038cd077812 */ /* 0x000fe400078ef8e8 */
[----:B------:R-:W-:Y:S01]  /*1120*/  LOP3.LUT R10, R10, R20, RZ, 0x3c, !PT ;  /* 0x000000140a0a7212 */ /* 0x000fe200078e3cff */
[----:B------:R-:W-:Y:S01]  /*1130*/  IMAD R15, R3, 0x40, R4 ;  /* 0x00000040030f7824 */ /* 0x000fe200078e0204 */
[----:B------:R-:W-:Y:S02]  /*1140*/  LOP3.LUT R3, R211, 0x38, R232, 0xf8, !PT ;  /* 0x00000038d3037812 */ /* 0x000fe400078ef8e8 */
[----:B------:R-:W-:-:S02]  /*1150*/  LOP3.LUT R4, R11, 0xffffe000, RZ, 0xc0, !PT ;  /* 0xffffe0000b047812 */ /* 0x000fc400078ec0ff */
[----:B------:R-:W-:Y:S01]  /*1160*/  LOP3.LUT R3, R3, R212, RZ, 0x3c, !PT ;  /* 0x000000d403037212 */ /* 0x000fe200078e3cff */
[----:B------:R-:W-:Y:S01]  /*1170*/  STL [R1+0x84], R15 ;  /* 0x0000840f01007387 */ /* 0x000fe20000100800 */
[----:B------:R-:W-:Y:S02]  /*1180*/  LOP3.LUT R9, R7, R20, RZ, 0x3c, !PT ;  /* 0x0000001407097212 */ /* 0x000fe400078e3cff */
[----:B------:R-:W-:Y:S02]  /*1190*/  LOP3.LUT R7, R5, R212, RZ, 0x3c, !PT ;  /* 0x000000d405077212 */ /* 0x000fe400078e3cff */
[----:B------:R-:W-:Y:S01]  /*11a0*/  IADD3 R5, R3, R4, R213 ;  /* 0x0000000403057210 */ /* 0x000fe20007ffe0d5 */
[----:B------:R-:W-:Y:S01]  /*11b0*/  IMAD.U32 R3, RZ, RZ, UR5 ;  /* 0x00000005ff037e24 */ /* 0x000fe2000f8e00ff */
[----:B------:R-:W-:Y:S02]  /*11c0*/  LOP3.LUT R215, R6, 0xfffffe00, RZ, 0xc0, !PT ;  /* 0xfffffe0006d77812 */ /* 0x000fe400078ec0ff */
[----:B------:R-:W-:-:S02]  /*11d0*/  LOP3.LUT R6, R13, 0xffffe000, RZ, 0xc0, !PT ;  /* 0xffffe0000d067812 */ /* 0x000fc400078ec0ff */
[----:B------:R0:W-:Y:S01]  /*11e0*/  STL [R1+0x14], R3 ;  /* 0x0000140301007387 */ /* 0x0001e20000100800 */
[----:B------:R-:W-:Y:S02]  /*11f0*/  SHF.R.S32.HI R13, RZ, 0x1f, R220 ;  /* 0x0000001fff0d7819 */ /* 0x000fe400000114dc */
[----:B------:R-:W-:Y:S01]  /*1200*/  SHF.L.U32 R13, R209, 0x1, RZ ;  /* 0x00000001d10d7819 */ /* 0x000fe200000006ff */
[----:B------:R1:W-:Y:S01]  /*1210*/  STL [R1+0x80], R0 ;  /* 0x0000800001007387 */ /* 0x0003e20000100800 */
[-C--:B------:R-:W-:Y:S02]  /*1220*/  IADD3 R7, R7, R6.reuse, R213 ;  /* 0x0000000607077210 */ /* 0x080fe40007ffe0d5 */
[----:B------:R-:W-:Y:S01]  /*1230*/  IADD3 R10, R10, R6, R215 ;  /* 0x000000060a0a7210 */ /* 0x000fe20007ffe0d7 */
[----:B------:R2:W-:Y:S01]  /*1240*/  STL [R1+0x50], R21 ;  /* 0x0000501501007387 */ /* 0x0005e20000100800 */
[----:B------:R-:W-:Y:S02]  /*1250*/  SHF.R.S32.HI R6, RZ, 0x1f, R207 ;  /* 0x0000001fff067819 */ /* 0x000fe400000114cf */
[----:B0-----:R-:W-:Y:S01]  /*1260*/  LEA.HI R3, R231, R231, RZ, 0x1 ;  /* 0x000000e7e7037211 */ /* 0x001fe200078f08ff */
[----:B------:R0:W-:Y:S01]  /*1270*/  STL [R1+0x58], R13 ;  /* 0x0000580d01007387 */ /* 0x0001e20000100800 */
[----:B------:R-:W-:-:S02]  /*1280*/  IADD3 R9, R9, R4, R215 ;  /* 0x0000000409097210 */ /* 0x000fc40007ffe0d7 */
[----:B-1----:R-:W-:Y:S01]  /*1290*/  LOP3.LUT R0, R3, 0x1ffffffe, RZ, 0xc0, !PT ;  /* 0x1ffffffe03007812 */ /* 0x002fe200078ec0ff */
[----:B------:R-:W-:Y:S01]  /*12a0*/  STL [R1+0x60], R24 ;  /* 0x0000601801007387 */ /* 0x000fe20000100800 */
[----:B------:R-:W-:Y:S01]  /*12b0*/  SHF.R.S32.HI R3, RZ, 0x1f, R217 ;  /* 0x0000001fff037819 */ /* 0x000fe200000114d9 */
[----:B--2---:R-:W-:Y:S01]  /*12c0*/  IMAD.SHL.U32 R21, R210, 0x2, RZ ;  /* 0x00000002d2157824 */ /* 0x004fe200078e00ff */
[----:B------:R-:W-:Y:S01]  /*12d0*/  SHF.R.S32.HI R3, RZ, 0x1f, R208 ;  /* 0x0000001fff037819 */ /* 0x000fe200000114d0 */
[----:B------:R-:W-:Y:S01]  /*12e0*/  IMAD.IADD R0, R231, 0x1, -R0 ;  /* 0x00000001e7007824 */ /* 0x000fe200078e0a00 */
[----:B------:R-:W-:Y:S01]  /*12f0*/  LOP3.LUT R4, R205, 0x38, R18, 0xf8, !PT ;  /* 0x00000038cd047812 */ /* 0x000fe200078ef812 */
[----:B0-----:R-:W-:Y:S01]  /*1300*/  IMAD.SHL.U32 R13, R14, 0x8, RZ ;  /* 0x000000080e0d7824 */ /* 0x001fe200078e00ff */
[----:B------:R-:W-:Y:S01]  /*1310*/  SHF.R.S32.HI R11, RZ, 0x1f, R210 ;  /* 0x0000001fff0b7819 */ /* 0x000fe200000114d2 */
[----:B------:R-:W-:Y:S01]  /*1320*/  STL [R1+0x68], R21 ;  /* 0x0000681501007387 */ /* 0x000fe20000100800 */
[----:B------:R-:W-:-:S02]  /*1330*/  SHF.L.U64.HI R235, R207, 0x1, R6 ;  /* 0x00000001cfeb7819 */ /* 0x000fc40000010206 */
[----:B------:R-:W-:Y:S01]  /*1340*/  SHF.L.U64.HI R12, R209, 0x1, R12 ;  /* 0x00000001d10c7819 */ /* 0x000fe2000001020c */
[----:B------:R-:W-:Y:S01]  /*1350*/  STL [R1+0x90], R13 ;  /* 0x0000900d01007387 */ /* 0x000fe20000100800 */
[----:B------:R-:W-:Y:S02]  /*1360*/  SHF.L.U64.HI R6, R208, 0x1, R3 ;  /* 0x00000001d0067819 */ /* 0x000fe40000010203 */
[----:B------:R-:W-:Y:S01]  /*1370*/  LOP3.LUT R4, R215, R4, R20, 0xf6, !PT ;  /* 0x00000004d7047212 */ /* 0x000fe200078ef614 */
[----:B------:R-:W-:Y:S01]  /*1380*/  STL [R1+0x54], R12 ;  /* 0x0000540c01007387 */ /* 0x000fe20000100800 */
[----:B------:R-:W-:Y:S02]  /*1390*/  SHF.L.U64.HI R3, R210, 0x1, R11 ;  /* 0x00000001d2037819 */ /* 0x000fe4000001020b */
[----:B------:R-:W-:Y:S01]  /*13a0*/  LEA R4, R4, UR4, 0x1 ;  /* 0x0000000404047c11 */ /* 0x000fe2000f8e08ff */
[----:B------:R-:W-:Y:S01]  /*13b0*/  STL [R1+0x5c], R6 ;  /* 0x00005c0601007387 */ /* 0x000fe20000100800 */
[----:B------:R-:W-:-:S02]  /*13c0*/  LEA R0, R0, R15, 0x3 ;  /* 0x0000000f00007211 */ /* 0x000fc400078e18ff */
[----:B------:R-:W-:Y:S01]  /*13d0*/  SHF.R.S32.HI R232, RZ, 0x3, R232 ;  /* 0x00000003ffe87819 */ /* 0x000fe200000114e8 */
[----:B------:R0:W-:Y:S01]  /*13e0*/  STL [R1+0x64], R3 ;  /* 0x0000640301007387 */ /* 0x0001e20000100800 */
[----:B------:R-:W-:-:S03]  /*13f0*/  SHF.R.S32.HI R233, RZ, 0x3, R8 ;  /* 0x00000003ffe97819 */ /* 0x000fc60000011408 */
[----:B------:R1:W-:Y:S01]  /*1400*/  STL [R1+0x78], R4 ;  /* 0x0000780401007387 */ /* 0x0003e20000100800 */
[----:B0-----:R-:W-:Y:S02]  /*1410*/  LEA R3, R5, UR4, 0x1 ;  /* 0x0000000405037c11 */ /* 0x001fe4000f8e08ff */
[----:B------:R-:W-:Y:S02]  /*1420*/  LEA R5, R9, UR4, 0x1 ;  /* 0x0000000409057c11 */ /* 0x000fe4000f8e08ff */
[----:B-1----:R-:W-:Y:S01]  /*1430*/  LEA R4, R7, UR4, 0x1 ;  /* 0x0000000407047c11 */ /* 0x002fe2000f8e08ff */
[----:B------:R0:W-:Y:S04]  /*1440*/  STL [R1+0x7c], R3 ;  /* 0x00007c0301007387 */ /* 0x0001e80000100800 */
[----:B------:R1:W-:Y:S04]  /*1450*/  STL [R1+0x70], R5 ;  /* 0x0000700501007387 */ /* 0x0003e80000100800 */
[----:B------:R1:W-:Y:S01]  /*1460*/  STL [R1+0x74], R4 ;  /* 0x0000740401007387 */ /* 0x0003e20000100800 */
[----:B0-----:R-:W-:-:S03]  /*1470*/  LEA R3, R10, UR4, 0x1 ;  /* 0x000000040a037c11 */ /* 0x001fc6000f8e08ff */
[----:B------:R1:W-:Y:S04]  /*1480*/  STL [R1+0x8c], R0 ;  /* 0x00008c0001007387 */ /* 0x0003e80000100800 */
[----:B------:R1:W-:Y:S02]  /*1490*/  STL [R1+0x6c], R3 ;  /* 0x00006c0301007387 */ /* 0x0003e40000100800 */
.L_x_829:
[----:B01----:R-:W0:Y:S01]  /*14a0*/  LDC.64 R4, c[0x0][0xc88] ;  /* 0x00032200ff047b82 */ /* 0x003e220000000a00 */
[----:B------:R-:W-:Y:S01]  /*14b0*/  ULDC.64 UR4, c[0x0][0xa28] ;  /* 0x00028a0000047ab9 */ /* 0x000fe20000000a00 */
[----:B------:R-:W-:Y:S01]  /*14c0*/  ULDC.64 UR8, c[0x0][0xa18] ;  /* 0x0002860000087ab9 */ /* 0x000fe20000000a00 */
[----:B------:R-:W-:Y:S01]  /*14d0*/  ULDC.64 UR6, c[0x0][0xa08] ;  /* 0x0002820000067ab9 */ /* 0x000fe20000000a00 */
[----:B0-----:R-:W-:-:S05]  /*14e0*/  IMAD.WIDE R4, R139, 0x4, R4 ;  /* 0x000000048b047825 */ /* 0x001fca00078e0204 */
[----:B--2---:R-:W2:Y:S01]  /*14f0*/  LDG.E R225, desc[UR60][R4.64] ;  /* 0x0000003c04e17981 */ /* 0x004ea2000c1e1900 */
[----:B------:R-:W-:Y:S01]  /*1500*/  ISETP.NE.U32.AND P2, PT, RZ, UR4, PT ;  /* 0x00000004ff007c0c */ /* 0x000fe2000bf45070 */
[----:B---3--:R-:W-:Y:S01]  /*1510*/  IMAD.MOV.U32 R3, RZ, RZ, RZ ;  /* 0x000000ffff037224 */ /* 0x008fe200078e00ff */
[----:B------:R-:W-:Y:S01]  /*1520*/  ISETP.NE.U32.AND P1, PT, RZ, UR8, PT ;  /* 0x00000008ff007c0c */ /* 0x000fe2000bf25070 */
[----:B------:R-:W-:Y:S01]  /*1530*/  IMAD.MOV.U32 R29, RZ, RZ, RZ ;  /* 0x000000ffff1d7224 */ /* 0x000fe200078e00ff */
[----:B------:R-:W-:Y:S02]  /*1540*/  ISETP.NE.AND.EX P2, PT, RZ, UR5, PT, P2 ;  /* 0x00000005ff007c0c */ /* 0x000fe4000bf45320 */
[----:B------:R-:W-:Y:S02]  /*1550*/  ISETP.NE.AND.EX P1, PT, RZ, UR9, PT, P1 ;  /* 0x00000009ff007c0c */ /* 0x000fe4000bf25310 */
[----:B------:R-:W-:-:S04]  /*1560*/  ISETP.NE.U32.AND P0, PT, RZ, UR6, PT ;  /* 0x00000006ff007c0c */ /* 0x000fc8000bf05070 */
[----:B------:R-:W-:Y:S02]  /*1570*/  ISETP.NE.AND.EX P0, PT, RZ, UR7, PT, P0 ;  /* 0x00000007ff007c0c */ /* 0x000fe4000bf05300 */
[----:B--2---:R-:W-:Y:S01]  /*1580*/  SHF.R.S32.HI R230, RZ, 0x1f, R225 ;  /* 0x0000001fffe67819 */ /* 0x004fe200000114e1 */
[C---:B------:R-:W-:Y:S02]  /*1590*/  IMAD.SHL.U32 R223, R225.reuse, 0x4, RZ ;  /* 0x00000004e1df7824 */ /* 0x040fe400078e00ff */
[C---:B------:R-:W-:Y:S02]  /*15a0*/  @P2 LEA R4, P3, R225.reuse, UR4, 0x2 ;  /* 0x00000004e1042c11 */ /* 0x040fe4000f8610ff */
[C-C-:B------:R-:W-:Y:S02]  /*15b0*/  SHF.L.U64.HI R224, R225.reuse, 0x2, R230.reuse ;  /* 0x00000002e1e07819 */ /* 0x140fe400000102e6 */
[----:B------:R-:W-:Y:S01]  /*15c0*/  @P2 LEA.HI.X R5, R225, UR5, R230, 0x2, P3 ;  /* 0x00000005e1052c11 */ /* 0x000fe200098f14e6 */
[----:B------:R-:W-:Y:S01]  /*15d0*/  ULDC UR4, c[0x0][0x288] ;  /* 0x0000a20000047ab9 */ /* 0x000fe20000000800 */
[----:B------:R-:W-:-:S03]  /*15e0*/  IADD3 R8, P4, R223, UR6, RZ ;  /* 0x00000006df087c10 */ /* 0x000fc6000ff9e0ff */
[----:B------:R0:W5:Y:S01]  /*15f0*/  @P2 LDG.E R3, desc[UR60][R4.64] ;  /* 0x0000003c04032981 */ /* 0x000162000c1e1900 */
[----:B------:R-:W-:Y:S02]  /*1600*/  @P1 IADD3 R6, P2, R223, UR8, RZ ;  /* 0x00000008df061c10 */ /* 0x000fe4000ff5e0ff */
[----:B------:R-:W-:Y:S01]  /*1610*/  MOV R153, UR4 ;  /* 0x0000000400997c02 */ /* 0x000fe20008000f00 */
[----:B------:R-:W-:Y:S01]  /*1620*/  ULDC.64 UR4, c[0x0][0x418] ;  /* 0x0001060000047ab9 */ /* 0x000fe20000000a00 */
[C---:B------:R-:W-:Y:S02]  /*1630*/  IADD3.X R9, R224.reuse, UR7, RZ, P4, !PT ;  /* 0x00000007e0097c10 */ /* 0x040fe4000a7fe4ff */
[----:B------:R-:W-:Y:S01]  /*1640*/  @P1 IADD3.X R7, R224, UR9, RZ, P2, !PT ;  /* 0x00000009e0071c10 */ /* 0x000fe200097fe4ff */
[----:B------:R-:W-:Y:S02]  /*1650*/  UISETP.NE.U32.AND UP0, UPT, UR4, URZ, UPT ;  /* 0x0000003f0400728c */ /* 0x000fe4000bf05070 */
[----:B------:R0:W5:Y:S01]  /*1660*/  @P0 LDG.E R29, desc[UR60][R8.64] ;  /* 0x0000003c081d0981 */ /* 0x000162000c1e1900 */
[----:B------:R-:W-:Y:S01]  /*1670*/  ULDC UR4, c[0x0][0x424] ;  /* 0x0001090000047ab9 */ /* 0x000fe20000000800 */
[----:B------:R-:W-:-:S02]  /*1680*/  ULDC.64 UR8, c[0x0][0xa20] ;  /* 0x0002880000087ab9 */ /* 0x000fc40000000a00 */
[----:B------:R0:W5:Y:S01]  /*1690*/  @P1 LDG.E R153, desc[UR60][R6.64] ;  /* 0x0000003c06991981 */ /* 0x000162000c1e1900 */
[----:B------:R-:W-:Y:S01]  /*16a0*/  UISETP.NE.AND.EX UP0, UPT, UR5, URZ, UPT, UP0 ;  /* 0x0000003f0500728c */ /* 0x000fe2000bf05300 */
[----:B------:R-:W-:Y:S02]  /*16b0*/  ISETP.NE.U32.AND P2, PT, RZ, UR8, PT ;  /* 0x00000008ff007c0c */ /* 0x000fe4000bf45070 */
[----:B------:R-:W-:Y:S01]  /*16c0*/  ULDC UR5, c[0x0][0x2f0] ;  /* 0x0000bc0000057ab9 */ /* 0x000fe20000000800 */
[----:B------:R-:W-:Y:S01]  /*16d0*/  USEL UR4, UR4, 0x1, UP0 ;  /* 0x0000000104047887 */ /* 0x000fe20008000000 */
[----:B------:R-:W-:-:S03]  /*16e0*/  ISETP.NE.AND.EX P2, PT, RZ, UR9, PT, P2 ;  /* 0x00000009ff007c0c */ /* 0x000fc6000bf45320 */
[----:B------:R-:W-:-:S03]  /*16f0*/  UIMAD UR4, UR4, UR5, URZ ;  /* 0x00000005040472a4 */ /* 0x000fc6000f8e023f */
[----:B------:R-:W-:Y:S01]  /*1700*/  ULDC UR5, c[0x0][0x348] ;  /* 0x0000d20000057ab9 */ /* 0x000fe20000000800 */
[----:B------:R-:W-:Y:S02]  /*1710*/  IMAD.MOV.U32 R228, RZ, RZ, R137 ;  /* 0x000000ffffe47224 */ /* 0x000fe400078e0089 */
[----:B------:R-:W-:Y:S02]  /*1720*/  IMAD.MOV.U32 R222, RZ, RZ, R138 ;  /* 0x000000ffffde7224 */ /* 0x000fe400078e008a */
[----:B------:R-:W-:Y:S01]  /*1730*/  IMAD.MOV.U32 R27, RZ, RZ, R225 ;  /* 0x000000ffff1b7224 */ /* 0x000fe200078e00e1 */
[----:B0---4-:R-:W-:Y:S06]  /*1740*/  @P1 BRA `(.L_x_625) ;  /* 0x0000000000241947 */ /* 0x011fec0003800000 */
[----:B------:R-:W-:Y:S02]  /*1750*/  ULDC.64 UR6, c[0x0][0xa00] ;  /* 0x0002800000067ab9 */ /* 0x000fe40000000a00 */
[----:B------:R-:W-:-:S04]  /*1760*/  ISETP.NE.U32.AND P1, PT, RZ, UR6, PT ;  /* 0x00000006ff007c0c */ /* 0x000fc8000bf25070 */
[----:B------:R-:W-:-:S13]  /*1770*/  ISETP.NE.AND.EX P1, PT, RZ, UR7, PT, P1 ;  /* 0x00000007ff007c0c */ /* 0x000fda000bf25310 */
[----:B------:R-:W-:Y:S05]  /*1780*/  @!P1 BRA `(.L_x_625) ;  /* 0x0000000000149947 */ /* 0x000fea0003800000 */
[----:B------:R-:W0:Y:S02]  /*1790*/  LDC.64 R4, c[0x0][0xa00] ;  /* 0x00028000ff047b82 */ /* 0x000e240000000a00 */
[----:B0-----:R-:W-:-:S05]  /*17a0*/  IMAD.WIDE R4, R27, 0x4, R4 ;  /* 0x000000041b047825 */ /* 0x001fca00078e0204 */
[----:B-----5:R-:W2:Y:S04]  /*17b0*/  LDG.E R153, desc[UR60][R4.64] ;  /* 0x0000003c04997981 */ /* 0x020ea8000c1e1900 */
[----:B------:R-:W2:Y:S02]  /*17c0*/  LDG.E R0, desc[UR60][R4.64+0x4] ;  /* 0x0000043c04007981 */ /* 0x000ea4000c1e1900 */
[----:B--2---:R-:W-:-:S07]  /*17d0*/  IADD3 R153, -R153, R0, RZ ;  /* 0x0000000099997210 */ /* 0x004fce0007ffe1ff */
.L_x_625:
[----:B------:R-:W-:Y:S02]  /*17e0*/  IMAD.U32 R24, RZ, RZ, UR5 ;  /* 0x00000005ff187e24 */ /* 0x000fe4000f8e00ff */
[----:B------:R-:W-:Y:S01]  /*17f0*/  IMAD.U32 R26, RZ, RZ, UR4 ;  /* 0x00000004ff1a7e24 */ /* 0x000fe2000f8e00ff */
[----:B------:R-:W-:Y:S06]  /*1800*/  @!P2 BRA `(.L_x_626) ;  /* 0x000000000010a947 */ /* 0x000fec0003800000 */
[----:B------:R-:W-:-:S04]  /*1810*/  IADD3 R4, P0, R223, UR8, RZ ;  /* 0x00000008df047c10 */ /* 0x000fc8000ff1e0ff */
[----:B------:R-:W-:-:S05]  /*1820*/  IADD3.X R5, R224, UR9, RZ, P0, !PT ;  /* 0x00000009e0057c10 */ /* 0x000fca00087fe4ff */
[----:B------:R0:W5:Y:S01]  /*1830*/  LDG.E R26, desc[UR60][R4.64] ;  /* 0x0000003c041a7981 */ /* 0x000162000c1e1900 */
[----:B------:R-:W-:Y:S05]  /*1840*/  BRA `(.L_x_627) ;  /* 0x0000000000107947 */ /* 0x000fea0003800000 */
.L_x_626:
[----:B------:R-:W-:Y:S05]  /*1850*/  @!P0 BRA `(.L_x_627) ;  /* 0x00000000000c8947 */ /* 0x000fea0003800000 */
[----:B------:R-:W2:Y:S04]  /*1860*/  LDG.E R5, desc[UR60][R8.64] ;  /* 0x0000003c08057981 */ /* 0x000ea8000c1e1900 */
[----:B------:R-:W2:Y:S02]  /*1870*/  LDG.E R26, desc[UR60][R8.64+0x4] ;  /* 0x0000043c081a7981 */ /* 0x000ea4000c1e1900 */
[----:B--2---:R-:W-:-:S07]  /*1880*/  IMAD.IADD R26, R26, 0x1, -R5 ;  /* 0x000000011a1a7824 */ /* 0x004fce00078e0a05 */
.L_x_627:
[----:B------:R-:W-:Y:S02]  /*1890*/  ULDC.64 UR4, c[0x0][0xa10] ;  /* 0x0002840000047ab9 */ /* 0x000fe40000000a00 */
[----:B------:R-:W-:-:S04]  /*18a0*/  ISETP.NE.U32.AND P0, PT, RZ, UR4, PT ;  /* 0x00000004ff007c0c */ /* 0x000fc8000bf05070 */
[----:B------:R-:W-:Y:S01]  /*18b0*/  ISETP.NE.AND.EX P0, PT, RZ, UR5, PT, P0 ;  /* 0x00000005ff007c0c */ /* 0x000fe2000bf05300 */
[----:B------:R-:W-:-:S12]  /*18c0*/  ULDC.64 UR4, c[0x0][0xa30] ;  /* 0x00028c0000047ab9 */ /* 0x000fd80000000a00 */
[----:B0-----:R-:W0:Y:S02]  /*18d0*/  @P0 LDC.64 R4, c[0x0][0xa10] ;  /* 0x00028400ff040b82 */ /* 0x001e240000000a00 */
[----:B0-----:R-:W-:-:S05]  /*18e0*/  @P0 IMAD.WIDE R4, R27, 0x4, R4 ;  /* 0x000000041b040825 */ /* 0x001fca00078e0204 */
[----:B------:R-:W2:Y:S04]  /*18f0*/  @P0 LDG.E R0, desc[UR60][R4.64] ;  /* 0x0000003c04000981 */ /* 0x000ea8000c1e1900 */
[----:B------:R0:W2:Y:S01]  /*1900*/  @P0 LDG.E R9, desc[UR60][R4.64+0x4] ;  /* 0x0000043c04090981 */ /* 0x0000a2000c1e1900 */
[----:B------:R-:W-:Y:S02]  /*1910*/  ISETP.NE.U32.AND P1, PT, RZ, UR4, PT ;  /* 0x00000004ff007c0c */ /* 0x000fe4000bf25070 */
[----:B-----5:R-:W-:Y:S02]  /*1920*/  MOV R149, R26 ;  /* 0x0000001a00957202 */ /* 0x020fe40000000f00 */
[----:B------:R-:W-:-:S13]  /*1930*/  ISETP.NE.AND.EX P1, PT, RZ, UR5, PT, P1 ;  /* 0x00000005ff007c0c */ /* 0x000fda000bf25310 */
[----:B------:R-:W-:-:S04]  /*1940*/  @P1 IADD3 R6, P2, R223, UR4, RZ ;  /* 0x00000004df061c10 */ /* 0x000fc8000ff5e0ff */
[----:B------:R-:W-:-:S05]  /*1950*/  @P1 IADD3.X R7, R224, UR5, RZ, P2, !PT ;  /* 0x00000005e0071c10 */ /* 0x000fca00097fe4ff */
[----:B------:R1:W5:Y:S01]  /*1960*/  @P1 LDG.E R149, desc[UR60][R6.64] ;  /* 0x0000003c06951981 */ /* 0x000362000c1e1900 */
[----:B------:R-:W-:Y:S01]  /*1970*/  IMAD.IADD R3, R26, 0x1, -R3 ;  /* 0x000000011a037824 */ /* 0x000fe200078e0a03 */
[----:B------:R-:W-:Y:S01]  /*1980*/  PLOP3.LUT P2, PT, PT, PT, PT, 0x80, 0x0 ;  /* 0x000000000000781c */ /* 0x000fe20003f4f070 */
[----:B0-----:R-:W-:Y:S02]  /*1990*/  IMAD.MOV.U32 R4, RZ, RZ, RZ ;  /* 0x000000ffff047224 */ /* 0x001fe400078e00ff */
[----:B--2---:R-:W-:Y:S02]  /*19a0*/  @P0 IMAD.IADD R24, R9, 0x1, -R0 ;  /* 0x0000000109180824 */ /* 0x004fe400078e0a00 */
[----:B------:R-:W-:Y:S02]  /*19b0*/  IMAD.MOV R0, RZ, RZ, -R3 ;  /* 0x000000ffff007224 */ /* 0x000fe400078e0a03 */
[----:B------:R-:W-:-:S03]  /*19c0*/  IMAD.IADD R154, R3, 0x1, R24 ;  /* 0x00000001039a7824 */ /* 0x000fc600078e0218 */
[----:B------:R-:W-:Y:S02]  /*19d0*/  VIMNMX R0, RZ, R0, !PT ;  /* 0x00000000ff007248 */ /* 0x000fe40007fe0100 */
[----:B------:R-:W-:Y:S02]  /*19e0*/  IADD3 R5, R154, 0x6f, RZ ;  /* 0x0000006f9a057810 */ /* 0x000fe40007ffe0ff */
[----:B------:R-:W-:-:S03]  /*19f0*/  SHF.R.U32.HI R134, RZ, 0x4, R0 ;  /* 0x00000004ff867819 */ /* 0x000fc60000011600 */
[----:B------:R-:W-:-:S04]  /*1a00*/  IMAD.HI R4, R5, -0x6db6db6d, R4 ;  /* 0x9249249305047827 */ /* 0x000fc800078e0204 */
[----:B------:R-:W-:Y:S01]  /*1a10*/  IMAD.WIDE.U32 R134, R134, 0x24924925, RZ ;  /* 0x2492492586867825 */ /* 0x000fe200078e00ff */
[----:B------:R-:W-:-:S04]  /*1a20*/  SHF.R.U32.HI R155, RZ, 0x1f, R4 ;  /* 0x0000001fff9b7819 */ /* 0x000fc80000011604 */
[----:B------:R-:W-:Y:S02]  /*1a30*/  LEA.HI.SX32 R155, R4, R155, 0x1a ;  /* 0x0000009b049b7211 */ /* 0x000fe400078fd2ff */
[----:B------:R-:W-:-:S03]  /*1a40*/  MOV R134, R135 ;  /* 0x0000008700867202 */ /* 0x000fc60000000f00 */
[----:B------:R-:W-:Y:S02]  /*1a50*/  IMAD R3, R155, 0x70, -R3 ;  /* 0x000000709b037824 */ /* 0x000fe400078e0a03 */
[----:B------:R-:W-:-:S03]  /*1a60*/  IMAD.MOV.U32 R25, RZ, RZ, R134 ;  /* 0x000000ffff197224 */ /* 0x000fc600078e0086 */
[----:B------:R-:W-:-:S04]  /*1a70*/  VIMNMX R3, R3, R24, PT ;  /* 0x0000001803037248 */ /* 0x000fc80003fe0100 */
[----:B------:R-:W-:-:S13]  /*1a80*/  ISETP.GT.AND P0, PT, R3, R0, PT ;  /* 0x000000000300720c */ /* 0x000fda0003f04270 */
[----:B------:R-:W-:Y:S02]  /*1a90*/  @P0 VIADD R5, R3, 0x6f ;  /* 0x0000006f03050836 */ /* 0x000fe40000000000 */
[----:B------:R-:W-:-:S04]  /*1aa0*/  @P0 IMAD.MOV.U32 R4, RZ, RZ, RZ ;  /* 0x000000ffff040224 */ /* 0x000fc800078e00ff */
[----:B------:R-:W-:-:S05]  /*1ab0*/  @P0 IMAD.HI R4, R5, -0x6db6db6d, R4 ;  /* 0x9249249305040827 */ /* 0x000fca00078e0204 */
[----:B------:R-:W-:-:S04]  /*1ac0*/  @P0 SHF.R.U32.HI R3, RZ, 0x1f, R4 ;  /* 0x0000001fff030819 */ /* 0x000fc80000011604 */
[----:B------:R-:W-:-:S04]  /*1ad0*/  @P0 LEA.HI.SX32 R25, R4, R3, 0x1a ;  /* 0x0000000304190211 */ /* 0x000fc800078fd2ff */
[----:B------:R-:W-:-:S13]  /*1ae0*/  ISETP.GT.AND P0, PT, R25, R134, PT ;  /* 0x000000861900720c */ /* 0x000fda0003f04270 */
[----:B-1----:R-:W-:Y:S05]  /*1af0*/  @!P0 BRA `(.L_x_628) ;  /* 0x0000008c00508947 */ /* 0x002fea0003800000 */
[----:B------:R-:W-:Y:S01]  /*1b00*/  VIADD R0, R2, 0x21400 ;  /* 0x0002140002007836 */ /* 0x000fe20000000000 */
[----:B------:R-:W-:Y:S04]  /*1b10*/  BSSY B6, `(.L_x_629) ;  /* 0x0000013000067945 */ /* 0x000fe80003800000 */
[----:B------:R-:W-:-:S13]  /*1b20*/  LOP3.LUT P0, RZ, R0, 0x3ff, RZ, 0xc0, !PT ;  /* 0x000003ff00ff7812 */ /* 0x000fda000780c0ff */
[----:B------:R-:W-:Y:S05]  /*1b30*/  @!P0 BRA `(.L_x_630) ;  /* 0x0000000000408947 */ /* 0x000fea0003800000 */
[----:B------:R-:W-:Y:S01]  /*1b40*/  MOV R0, 0x0 ;  /* 0x0000000000007802 */ /* 0x000fe20000000f00 */
[----:B------:R-:W-:Y:S01]  /*1b50*/  ULDC.64 UR4, c[0x4][0xa8] ;  /* 0x01002a0000047ab9 */ /* 0x000fe20000000a00 */
[----:B------:R-:W-:Y:S01]  /*1b60*/  ULDC.64 UR6, c[0x4][0x18] ;  /* 0x0100060000067ab9 */ /* 0x000fe20000000a00 */
[----:B------:R-:W-:Y:S01]  /*1b70*/  MOV R4, UR4 ;  /* 0x0000000400047c02 */ /* 0x000fe20008000f00 */
[----:B------:R0:W1:Y:S01]  /*1b80*/  LDC.64 R14, c[0x4][R0] ;  /* 0x01000000000e7b82 */ /* 0x0000620000000a00 */
[----:B------:R-:W-:Y:S01]  /*1b90*/  IMAD.U32 R5, RZ, RZ, UR5 ;  /* 0x00000005ff057e24 */ /* 0x000fe2000f8e00ff */
[----:B------:R-:W-:Y:S01]  /*1ba0*/  ULDC.64 UR4, c[0x4][0xb0] ;  /* 0x01002c0000047ab9 */ /* 0x000fe20000000a00 */
[----:B------:R-:W-:Y:S01]  /*1bb0*/  MOV R10, UR6 ;  /* 0x00000006000a7c02 */ /* 0x000fe20008000f00 */
[----:B------:R-:W-:Y:S01]  /*1bc0*/  IMAD.U32 R6, RZ, RZ, UR4 ;  /* 0x00000004ff067e24 */ /* 0x000fe2000f8e00ff */
[----:B------:R-:W-:Y:S01]  /*1bd0*/  MOV R13, RZ ;  /* 0x000000ff000d7202 */ /* 0x000fe20000000f00 */
[----:B------:R-:W-:-:S02]  /*1be0*/  IMAD.U32 R7, RZ, RZ, UR5 ;  /* 0x00000005ff077e24 */ /* 0x000fc4000f8e00ff */
[----:B------:R-:W-:Y:S02]  /*1bf0*/  IMAD.U32 R11, RZ, RZ, UR7 ;  /* 0x00000007ff0b7e24 */ /* 0x000fe4000f8e00ff */
[----:B------:R-:W-:Y:S02]  /*1c00*/  IMAD.MOV.U32 R8, RZ, RZ, 0x70 ;  /* 0x00000070ff087424 */ /* 0x000fe400078e00ff */
[----:B0-----:R-:W-:-:S07]  /*1c10*/  IMAD.MOV.U32 R12, RZ, RZ, 0x1 ;  /* 0x00000001ff0c7424 */ /* 0x001fce00078e00ff */
[----:B------:R-:W-:-:S07]  /*1c20*/  LEPC R20, `(.L_x_630) ;  /* 0x000000001014794e */ /* 0x000fce0000000000 */
[----:B-1---5:R-:W-:Y:S05]  /*1c30*/  CALL.ABS.NOINC R14 ;  /* 0x000000000e007343 */ /* 0x022fea0003c00000 */
.L_x_630:
[----:B------:R-:W-:Y:S05]  /*1c40*/  BSYNC B6 ;  /* 0x0000000000067941 */ /* 0x000fea0003800000 */
.L_x_629:
[----:B------:R-:W-:Y:S01]  /*1c50*/  VIADD R121, R2, 0x400 ;  /* 0x0000040002797836 */ /* 0x000fe20000000000 */
[----:B------:R-:W-:Y:S04]  /*1c60*/  BSSY B6, `(.L_x_631) ;  /* 0x0000013000067945 */ /* 0x000fe80003800000 */
[----:B------:R-:W-:-:S13]  /*1c70*/  LOP3.LUT P0, RZ, R121, 0x3ff, RZ, 0xc0, !PT ;  /* 0x000003ff79ff7812 */ /* 0x000fda000780c0ff */
[----:B------:R-:W-:Y:S05]  /*1c80*/  @!P0 BRA `(.L_x_632) ;  /* 0x0000000000408947 */ /* 0x000fea0003800000 */
        /* <DEDUP_REMOVED lines=9> */
[----:B------:R-:W-:Y:S01]  /*1d20*/  IMAD.U32 R7, RZ, RZ, UR5 ;  /* 0x00000005ff077e24 */ /* 0x000fe2000f8e00ff */
[----:B------:R-:W-:Y:S01]  /*1d30*/  MOV R8, 0x70 ;  /* 0x0000007000087802 */ /* 0x000fe20000000f00 */
[----:B------:R-:W-:-:S02]  /*1d40*/  IMAD.U32 R11, RZ, RZ, UR7 ;  /* 0x00000007ff0b7e24 */ /* 0x000fc4000f8e00ff */
[----:B------:R-:W-:Y:S02]  /*1d50*/  IMAD.MOV.U32 R12, RZ, RZ, 0x1 ;  /* 0x00000001ff0c7424 */ /* 0x000fe400078e00ff */
[----:B0-----:R-:W-:-:S07]  /*1d60*/  IMAD.MOV.U32 R13, RZ, RZ, RZ ;  /* 0x000000ffff0d7224 */ /* 0x001fce00078e00ff */
[----:B------:R-:W-:-:S07]  /*1d70*/  LEPC R20, `(.L_x_632) ;  /* 0x000000001014794e */ /* 0x000fce0000000000 */
[----:B-1---5:R-:W-:Y:S05]  /*1d80*/  CALL.ABS.NOINC R14 ;  /* 0x000000000e007343 */ /* 0x022fea0003c00000 */
.L_x_632:
[----:B------:R-:W-:Y:S05]  /*1d90*/  BSYNC B6 ;  /* 0x0000000000067941 */ /* 0x000fea0003800000 */
.L_x_631:
[----:B------:R-:W-:Y:S01]  /*1da0*/  ULDC.64 UR4, c[0x0][0x9f8] ;  /* 0x00027e0000047ab9 */ /* 0x000fe20000000a00 */
[----:B------:R-:W2:Y:S01]  /*1db0*/  LDL.LU R32, [R1+0x10] ;  /* 0x0000100001207983 */ /* 0x000ea20000300800 */
[----:B------:R-:W-:Y:S01]  /*1dc0*/  ISETP.NE.U32.AND P0, PT, RZ, UR4, PT ;  /* 0x00000004ff007c0c */ /* 0x000fe2000bf05070 */
[----:B------:R-:W0:Y:S01]  /*1dd0*/  LDC.64 R114, c[0x0][0x300] ;  /* 0x0000c000ff727b82 */ /* 0x000e220000000a00 */
[----:B------:R-:W-:Y:S01]  /*1de0*/  SHF.R.S32.HI R11, RZ, 0x1f, R138 ;  /* 0x0000001fff0b7819 */ /* 0x000fe2000001148a */
[----:B------:R-:W-:Y:S01]  /*1df0*/  VIADD R0, R18, 0x20 ;  /* 0x0000002012007836 */ /* 0x000fe20000000000 */
[----:B------:R-:W-:Y:S01]  /*1e00*/  ISETP.NE.AND.EX P0, PT, RZ, UR5, PT, P0 ;  /* 0x00000005ff007c0c */ /* 0x000fe2000bf05300 */
[----:B------:R-:W-:Y:S01]  /*1e10*/  ULDC UR6, c[0x0][0x2f4] ;  /* 0x0000bd0000067ab9 */ /* 0x000fe20000000800 */
[----:B------:R-:W-:Y:S01]  /*1e20*/  SHF.R.S32.HI R19, RZ, 0x1f, R18 ;  /* 0x0000001fff137819 */ /* 0x000fe20000011412 */
[----:B------:R-:W-:Y:S01]  /*1e30*/  IMAD.IADD R122, R29, 0x1, R26 ;  /* 0x000000011d7a7824 */ /* 0x000fe200078e021a */
[----:B------:R-:W-:Y:S01]  /*1e40*/  ULDC.64 UR8, c[0x0][0xa08] ;  /* 0x0002820000087ab9 */ /* 0x000fe20000000a00 */
[----:B------:R-:W1:Y:S08]  /*1e50*/  LDC.64 R108, c[0x0][0x408] ;  /* 0x00010200ff6c7b82 */ /* 0x000e700000000a00 */
[----:B------:R-:W-:Y:S01]  /*1e60*/  @P0 IADD3 R4, P1, R223, UR4, RZ ;  /* 0x00000004df040c10 */ /* 0x000fe2000ff3e0ff */
[----:B------:R-:W3:Y:S03]  /*1e70*/  LDC R127, c[0x0][0x3f4] ;  /* 0x0000fd00ff7f7b82 */ /* 0x000ee60000000800 */
[----:B------:R-:W-:Y:S01]  /*1e80*/  @P0 IADD3.X R5, R224, UR5, RZ, P1, !PT ;  /* 0x00000005e0050c10 */ /* 0x000fe20008ffe4ff */
[----:B------:R-:W-:-:S04]  /*1e90*/  ULDC.64 UR4, c[0x0][0x330] ;  /* 0x0000cc0000047ab9 */ /* 0x000fc80000000a00 */
[----:B------:R4:W2:Y:S01]  /*1ea0*/  @P0 LDG.E R27, desc[UR60][R4.64] ;  /* 0x0000003c041b0981 */ /* 0x0008a2000c1e1900 */
[----:B------:R-:W-:Y:S01]  /*1eb0*/  IMAD R3, R11, UR4, RZ ;  /* 0x000000040b037c24 */ /* 0x000fe2000f8e02ff */
[----:B------:R-:W-:Y:S01]  /*1ec0*/  ISETP.GE.AND P1, PT, R0, UR6, PT ;  /* 0x0000000600007c0c */ /* 0x000fe2000bf26270 */
[----:B------:R-:W-:Y:S01]  /*1ed0*/  IMAD.WIDE.U32 R116, R138, UR4, R18 ;  /* 0x000000048a747c25 */ /* 0x000fe2000f8e0012 */
[----:B------:R-:W-:Y:S01]  /*1ee0*/  ISETP.GE.AND P0, PT, R18, UR6, PT ;  /* 0x0000000612007c0c */ /* 0x000fe2000bf06270 */
[----:B------:R-:W3:Y:S01]  /*1ef0*/  LDC.64 R102, c[0x0][0x3f8] ;  /* 0x0000fe00ff667b82 */ /* 0x000ee20000000a00 */
[----:B------:R-:W-:Y:S01]  /*1f00*/  SHF.R.S32.HI R15, RZ, 0x1f, R122 ;  /* 0x0000001fff0f7819 */ /* 0x000fe2000001147a */
[----:B------:R-:W-:Y:S01]  /*1f10*/  IMAD R3, R138, UR5, R3 ;  /* 0x000000058a037c24 */ /* 0x000fe2000f8e0203 */
[----:B------:R-:W-:Y:S01]  /*1f20*/  SEL R6, RZ, 0x1, P0 ;  /* 0x00000001ff067807 */ /* 0x000fe20000000000 */
[----:B------:R-:W-:Y:S01]  /*1f30*/  ULDC.64 UR4, c[0x0][0x308] ;  /* 0x0000c20000047ab9 */ /* 0x000fe20000000a00 */
[----:B----4-:R-:W-:Y:S01]  /*1f40*/  SEL R4, RZ, 0xffffffff, P1 ;  /* 0xffffffffff047807 */ /* 0x010fe20000800000 */
[C---:B------:R-:W-:Y:S01]  /*1f50*/  VIADD R5, R18.reuse, 0x80 ;  /* 0x0000008012057836 */ /* 0x040fe20000000000 */
[----:B------:R-:W-:Y:S01]  /*1f60*/  IADD3 R117, R117, R3, RZ ;  /* 0x0000000375757210 */ /* 0x000fe20007ffe0ff */
[----:B------:R-:W-:Y:S01]  /*1f70*/  VIADD R3, R18, 0x40 ;  /* 0x0000004012037836 */ /* 0x000fe20000000000 */
[----:B------:R-:W-:Y:S01]  /*1f80*/  SHF.R.S32.HI R150, RZ, 0x1f, R17 ;  /* 0x0000001fff967819 */ /* 0x000fe20000011411 */
[----:B------:R-:W-:Y:S01]  /*1f90*/  IMAD.SHL.U32 R7, R4, 0x2, RZ ;  /* 0x0000000204077824 */ /* 0x000fe200078e00ff */
[----:B------:R-:W-:Y:S01]  /*1fa0*/  IADD3 R4, R18, 0x60, RZ ;  /* 0x0000006012047810 */ /* 0x000fe20007ffe0ff */
[-C--:B0-----:R-:W-:Y:S01]  /*1fb0*/  IMAD R12, R15, R114.reuse, RZ ;  /* 0x000000720f0c7224 */ /* 0x081fe200078e02ff */
[----:B------:R-:W-:Y:S01]  /*1fc0*/  ISETP.GE.AND P0, PT, R3, UR6, PT ;  /* 0x0000000603007c0c */ /* 0x000fe2000bf06270 */
[----:B------:R-:W-:Y:S01]  /*1fd0*/  IMAD R11, R11, UR4, RZ ;  /* 0x000000040b0b7c24 */ /* 0x000fe2000f8e02ff */
[----:B------:R-:W-:Y:S01]  /*1fe0*/  ISETP.GE.AND P1, PT, R4, UR6, PT ;  /* 0x0000000604007c0c */ /* 0x000fe2000bf26270 */
[C---:B------:R-:W-:Y:S01]  /*1ff0*/  IMAD R13, R122.reuse, R115, R12 ;  /* 0x000000737a0d7224 */ /* 0x040fe200078e020c */
[----:B------:R-:W-:Y:S01]  /*2000*/  LOP3.LUT R8, R7, 0x2, R6, 0xe2, !PT ;  /* 0x0000000207087812 */ /* 0x000fe200078ee206 */
[----:B------:R-:W-:Y:S01]  /*2010*/  IMAD.WIDE.U32 R6, R122, R114, RZ ;  /* 0x000000727a067225 */ /* 0x000fe200078e00ff */
[----:B------:R-:W-:Y:S01]  /*2020*/  ISETP.GE.AND P2, PT, R5, UR6, PT ;  /* 0x0000000605007c0c */ /* 0x000fe2000bf46270 */
[----:B------:R-:W0:Y:S01]  /*2030*/  S2R R156, SR_TID.X ;  /* 0x00000000009c7919 */ /* 0x000e220000002100 */
[----:B------:R-:W-:Y:S01]  /*2040*/  SEL R9, RZ, 0x4, P0 ;  /* 0x00000004ff097807 */ /* 0x000fe20000000000 */
[----:B------:R-:W-:Y:S01]  /*2050*/  IMAD.IADD R7, R7, 0x1, R13 ;  /* 0x0000000107077824 */ /* 0x000fe200078e020d */
[----:B------:R-:W-:Y:S01]  /*2060*/  SEL R10, RZ, 0x8, P1 ;  /* 0x00000008ff0a7807 */ /* 0x000fe20000800000 */
[C---:B------:R-:W-:Y:S01]  /*2070*/  IMAD R11, R138.reuse, UR5, R11 ;  /* 0x000000058a0b7c24 */ /* 0x040fe2000f8e020b */
[----:B------:R-:W-:Y:S01]  /*2080*/  SEL R31, RZ, 0x10, P2 ;  /* 0x00000010ff1f7807 */ /* 0x000fe20001000000 */
[----:B------:R-:W-:Y:S01]  /*2090*/  IMAD.WIDE.U32 R6, R138, UR4, R6 ;  /* 0x000000048a067c25 */ /* 0x000fe2000f8e0006 */
[----:B------:R-:W-:Y:S01]  /*20a0*/  LOP3.LUT R8, R10, R8, R9, 0xfe, !PT ;  /* 0x000000080a087212 */ /* 0x000fe200078efe09 */
[----:B------:R-:W-:Y:S01]  /*20b0*/  ULDC.64 UR4, c[0x0][0x310] ;  /* 0x0000c40000047ab9 */ /* 0x000fe20000000a00 */
[----:B------:R-:W-:Y:S01]  /*20c0*/  ISETP.NE.U32.AND P0, PT, RZ, UR8, PT ;  /* 0x00000008ff007c0c */ /* 0x000fe2000bf05070 */
[----:B------:R-:W-:Y:S01]  /*20d0*/  IMAD.IADD R7, R7, 0x1, R11 ;  /* 0x0000000107077824 */ /* 0x000fe200078e020b */
[----:B------:R-:W-:Y:S01]  /*20e0*/  LOP3.LUT R31, R8, R31, RZ, 0xfc, !PT ;  /* 0x0000001f081f7212 */ /* 0x000fe200078efcff */
[----:B-1----:R-:W-:Y:S01]  /*20f0*/  IMAD.WIDE.U32 R110, R17, R108, R18 ;  /* 0x0000006c116e7225 */ /* 0x002fe200078e0012 */
[----:B------:R-:W-:-:S02]  /*2100*/  ISETP.NE.AND.EX P0, PT, RZ, UR9, PT, P0 ;  /* 0x00000009ff007c0c */ /* 0x000fc4000bf05300 */
[----:B------:R-:W-:Y:S01]  /*2110*/  SHF.R.S32.HI R23, RZ, 0x1f, R22 ;  /* 0x0000001fff177819 */ /* 0x000fe20000011416 */
[----:B---3--:R-:W-:Y:S01]  /*2120*/  IMAD.WIDE.U32 R104, R17, R102, R18 ;  /* 0x0000006611687225 */ /* 0x008fe200078e0012 */
[-C--:B------:R-:W-:Y:S02]  /*2130*/  ISETP.GE.AND P3, PT, R3, R127.reuse, PT ;  /* 0x0000007f0300720c */ /* 0x080fe40003f66270 */
[----:B------:R-:W-:Y:S01]  /*2140*/  ISETP.GE.AND P1, PT, R0, R127, PT ;  /* 0x0000007f0000720c */ /* 0x000fe20003f26270 */
[C---:B------:R-:W-:Y:S01]  /*2150*/  IMAD.WIDE.U32 R112, R17.reuse, R108, R22 ;  /* 0x0000006c11707225 */ /* 0x040fe200078e0016 */
[----:B------:R-:W-:Y:S02]  /*2160*/  SHF.R.U32.HI R33, RZ, 0x3, R205 ;  /* 0x00000003ff217819 */ /* 0x000fe400000116cd */
[----:B------:R-:W-:Y:S01]  /*2170*/  LOP3.LUT P2, RZ, R218, 0x4, RZ, 0xc0, !PT ;  /* 0x00000004daff7812 */ /* 0x000fe2000784c0ff */
[----:B------:R-:W-:Y:S01]  /*2180*/  IMAD.WIDE.U32 R106, R17, R102, R22 ;  /* 0x00000066116a7225 */ /* 0x000fe200078e0016 */
[----:B------:R-:W-:-:S02]  /*2190*/  SHF.L.U64.HI R139, R114, 0x6, R115 ;  /* 0x00000006728b7819 */ /* 0x000fc40000010273 */
[----:B------:R-:W-:Y:S01]  /*21a0*/  SHF.R.S32.HI R152, RZ, 0x1f, R227 ;  /* 0x0000001fff987819 */ /* 0x000fe200000114e3 */
[----:B------:R-:W-:Y:S02]  /*21b0*/  IMAD R29, R109, 0x70, RZ ;  /* 0x000000706d1d7824 */ /* 0x000fe400078e02ff */
[----:B------:R-:W-:Y:S02]  /*21c0*/  IMAD R135, R115, 0x70, RZ ;  /* 0x0000007073877824 */ /* 0x000fe400078e02ff */
[----:B------:R-:W-:Y:S01]  /*21d0*/  IMAD.SHL.U32 R140, R114, 0x40, RZ ;  /* 0x00000040728c7824 */ /* 0x000fe200078e00ff */
[----:B0-----:R-:W-:Y:S02]  /*21e0*/  LEA.HI R156, R156, 0x8, RZ, 0x19 ;  /* 0x000000089c9c7811 */ /* 0x001fe400078fc8ff */
[----:B--2---:R-:W-:-:S04]  /*21f0*/  LOP3.LUT R32, R32, 0xfffffffe, RZ, 0xc0, !PT ;  /* 0xfffffffe20207812 */ /* 0x004fc800078ec0ff */
[----:B------:R-:W-:-:S04]  /*2200*/  @P3 LOP3.LUT R32, R32, 0x1, RZ, 0xfc, !PT ;  /* 0x0000000120203812 */ /* 0x000fc800078efcff */
[----:B------:R-:W-:-:S04]  /*2210*/  LOP3.LUT R32, R32, 0xfffffffb, RZ, 0xc0, !PT ;  /* 0xfffffffb20207812 */ /* 0x000fc800078ec0ff */
[----:B------:R-:W-:-:S05]  /*2220*/  @P2 LOP3.LUT R32, R32, 0x4, RZ, 0xfc, !PT ;  /* 0x0000000420202812 */ /* 0x000fca00078efcff */
[----:B------:R0:W-:Y:S01]  /*2230*/  STL [R1+0x10], R32 ;  /* 0x0000102001007387 */ /* 0x0001e20000100800 */
[----:B------:R-:W-:Y:S02]  /*2240*/  SHF.R.S32.HI R8, RZ, 0x1f, R27 ;  /* 0x0000001fff087819 */ /* 0x000fe4000001141b */
[----:B------:R-:W-:Y:S01]  /*2250*/  SEL R41, R27, RZ, !P0 ;  /* 0x000000ff1b297207 */ /* 0x000fe20004000000 */
[----:B------:R-:W-:Y:S01]  /*2260*/  IMAD R27, R103, 0x70, RZ ;  /* 0x00000070671b7824 */ /* 0x000fe200078e02ff */
[----:B------:R-:W-:Y:S01]  /*2270*/  SEL R10, R8, RZ, !P0 ;  /* 0x000000ff080a7207 */ /* 0x000fe20004000000 */
[----:B------:R-:W-:Y:S02]  /*2280*/  IMAD R8, R150, R108, RZ ;  /* 0x0000006c96087224 */ /* 0x000fe400078e02ff */
[----:B------:R-:W-:-:S04]  /*2290*/  IMAD.WIDE.U32 R118, R41, UR4, R6 ;  /* 0x0000000429767c25 */ /* 0x000fc8000f8e0006 */
[----:B------:R-:W-:Y:S02]  /*22a0*/  IMAD R12, R10, UR4, RZ ;  /* 0x000000040a0c7c24 */ /* 0x000fe4000f8e02ff */
[----:B------:R-:W-:Y:S02]  /*22b0*/  IMAD R11, R17, R109, R8 ;  /* 0x0000006d110b7224 */ /* 0x000fe400078e0208 */
[----:B------:R-:W-:Y:S01]  /*22c0*/  IMAD R13, R41, UR5, R12 ;  /* 0x00000005290d7c24 */ /* 0x000fe2000f8e020c */
[----:B------:R-:W-:Y:S01]  /*22d0*/  ULDC.64 UR4, c[0x0][0x338] ;  /* 0x0000ce0000047ab9 */ /* 0x000fe20000000a00 */
[-C--:B------:R-:W-:Y:S01]  /*22e0*/  IMAD R6, R150, R114.reuse, RZ ;  /* 0x0000007296067224 */ /* 0x080fe200078e02ff */
[----:B------:R-:W-:Y:S01]  /*22f0*/  IADD3 R113, R113, R11, RZ ;  /* 0x0000000b71717210 */ /* 0x000fe20007ffe0ff */
[----:B------:R-:W-:-:S04]  /*2300*/  IMAD.WIDE.U32 R8, R17, R114, R18 ;  /* 0x0000007211087225 */ /* 0x000fc800078e0012 */
[----:B------:R-:W-:Y:S01]  /*2310*/  IMAD R12, R17, R115, R6 ;  /* 0x00000073110c7224 */ /* 0x000fe200078e0206 */
[----:B------:R-:W-:Y:S01]  /*2320*/  IADD3 R6, P0, R118, R8, RZ ;  /* 0x0000000876067210 */ /* 0x000fe20007f1e0ff */
[----:B------:R-:W-:Y:S02]  /*2330*/  IMAD.IADD R7, R119, 0x1, R13 ;  /* 0x0000000177077824 */ /* 0x000fe400078e020d */
[----:B------:R-:W-:Y:S02]  /*2340*/  IMAD R10, R10, UR4, RZ ;  /* 0x000000040a0a7c24 */ /* 0x000fe4000f8e02ff */
[----:B------:R-:W-:Y:S01]  /*2350*/  IMAD.WIDE.U32 R116, R41, UR4, R116 ;  /* 0x0000000429747c25 */ /* 0x000fe2000f8e0074 */
[----:B------:R-:W-:Y:S02]  /*2360*/  IADD3.X R8, R7, R9, R12, P0, !PT ;  /* 0x0000000907087210 */ /* 0x000fe400007fe40c */
[----:B------:R-:W-:Y:S01]  /*2370*/  ISETP.GE.AND P0, PT, R18, R127, PT ;  /* 0x0000007f1200720c */ /* 0x000fe20003f06270 */
[----:B------:R-:W-:-:S02]  /*2380*/  IMAD R41, R41, UR5, R10 ;  /* 0x0000000529297c24 */ /* 0x000fc4000f8e020a */
[----:B------:R-:W-:Y:S01]  /*2390*/  IMAD R10, R150, R102, RZ ;  /* 0x00000066960a7224 */ /* 0x000fe200078e02ff */
[----:B------:R-:W-:Y:S01]  /*23a0*/  SEL R9, R127, RZ, P0 ;  /* 0x000000ff7f097207 */ /* 0x000fe20000000000 */
[----:B------:R-:W-:Y:S01]  /*23b0*/  IMAD.IADD R111, R11, 0x1, R111 ;  /* 0x000000010b6f7824 */ /* 0x000fe200078e026f */
[----:B------:R-:W-:Y:S01]  /*23c0*/  SEL R11, R127, RZ, P1 ;  /* 0x000000ff7f0b7207 */ /* 0x000fe20000800000 */
[----:B------:R-:W-:Y:S01]  /*23d0*/  IMAD R13, R17, R103, R10 ;  /* 0x00000067110d7224 */ /* 0x000fe200078e020a */
[----:B------:R-:W-:Y:S01]  /*23e0*/  SEL R10, R127, RZ, P3 ;  /* 0x000000ff7f0a7207 */ /* 0x000fe20001800000 */
[----:B------:R-:W-:Y:S01]  /*23f0*/  IMAD.IADD R9, R18, 0x1, R9 ;  /* 0x0000000112097824 */ /* 0x000fe200078e0209 */
[----:B------:R-:W-:Y:S01]  /*2400*/  IADD3 R122, P3, R17, R122, RZ ;  /* 0x0000007a117a7210 */ /* 0x000fe20007f7e0ff */
[----:B------:R-:W-:Y:S01]  /*2410*/  IMAD.IADD R11, R0, 0x1, R11 ;  /* 0x00000001000b7824 */ /* 0x000fe200078e020b */
[----:B------:R-:W-:Y:S01]  /*2420*/  IADD3 R105, R13, R105, RZ ;  /* 0x000000690d697210 */ /* 0x000fe20007ffe0ff */
[----:B------:R-:W-:Y:S01]  /*2430*/  IMAD.IADD R20, R3, 0x1, R10 ;  /* 0x0000000103147824 */ /* 0x000fe200078e020a */
[----:B------:R-:W-:Y:S01]  /*2440*/  SHF.R.S32.HI R10, RZ, 0x1f, R9 ;  /* 0x0000001fff0a7819 */ /* 0x000fe20000011409 */
[----:B------:R-:W-:Y:S01]  /*2450*/  IMAD.IADD R107, R107, 0x1, R13 ;  /* 0x000000016b6b7824 */ /* 0x000fe200078e020d */
[----:B------:R-:W-:Y:S01]  /*2460*/  SHF.R.S32.HI R12, RZ, 0x1f, R11 ;  /* 0x0000001fff0c7819 */ /* 0x000fe2000001140b */
[----:B-----5:R-:W-:Y:S01]  /*2470*/  IMAD.WIDE.U32 R112, R149, R108, R112 ;  /* 0x0000006c95707225 */ /* 0x020fe200078e0070 */
[----:B------:R-:W-:-:S02]  /*2480*/  LEA.HI R26, R10, R9, RZ, 0x3 ;  /* 0x000000090a1a7211 */ /* 0x000fc400078f18ff */
[----:B------:R-:W-:Y:S01]  /*2490*/  LEA.HI R9, R10, R9, RZ, 0x6 ;  /* 0x000000090a097211 */ /* 0x000fe200078f30ff */
[C---:B------:R-:W-:Y:S01]  /*24a0*/  IMAD.WIDE.U32 R110, R149.reuse, R108, R110 ;  /* 0x0000006c956e7225 */ /* 0x040fe200078e006e */
[CC--:B------:R-:W-:Y:S02]  /*24b0*/  LEA.HI R13, R12.reuse, R11.reuse, RZ, 0x6 ;  /* 0x0000000b0c0d7211 */ /* 0x0c0fe400078f30ff */
[----:B------:R-:W-:Y:S01]  /*24c0*/  SHF.R.S32.HI R10, RZ, 0x6, R9 ;  /* 0x00000006ff0a7819 */ /* 0x000fe20000011409 */
[----:B------:R-:W-:Y:S01]  /*24d0*/  IMAD.WIDE.U32 R106, R149, R102, R106 ;  /* 0x00000066956a7225 */ /* 0x000fe200078e006a */
[----:B------:R-:W-:Y:S02]  /*24e0*/  LOP3.LUT R9, R211, 0x38, R26, 0xf8, !PT ;  /* 0x00000038d3097812 */ /* 0x000fe400078ef81a */
[----:B------:R-:W-:Y:S01]  /*24f0*/  LEA.HI R28, R12, R11, RZ, 0x3 ;  /* 0x0000000b0c1c7211 */ /* 0x000fe200078f18ff */
[C---:B------:R-:W-:Y:S01]  /*2500*/  IMAD R147, R10.reuse, 0x1c00, R213 ;  /* 0x00001c000a937824 */ /* 0x040fe200078e02d5 */
[----:B------:R-:W-:Y:S01]  /*2510*/  SHF.R.S32.HI R21, RZ, 0x1f, R20 ;  /* 0x0000001fff157819 */ /* 0x000fe20000011414 */
[----:B------:R-:W-:Y:S01]  /*2520*/  IMAD R145, R10, 0x1c00, R215 ;  /* 0x00001c000a917824 */ /* 0x000fe200078e02d7 */
[----:B------:R-:W-:Y:S01]  /*2530*/  LOP3.LUT R10, R9, R212, RZ, 0x3c, !PT ;  /* 0x000000d4090a7212 */ /* 0x000fe200078e3cff */
[----:B------:R-:W-:Y:S01]  /*2540*/  IMAD.WIDE.U32 R104, R149, R102, R104 ;  /* 0x0000006695687225 */ /* 0x000fe200078e0068 */
[----:B------:R-:W-:-:S02]  /*2550*/  SHF.R.S32.HI R12, RZ, 0x6, R13 ;  /* 0x00000006ff0c7819 */ /* 0x000fc4000001140d */
[----:B------:R-:W-:Y:S01]  /*2560*/  LOP3.LUT R11, R211, 0x38, R28, 0xf8, !PT ;  /* 0x00000038d30b7812 */ /* 0x000fe200078ef81c */
[----:B------:R-:W-:Y:S01]  /*2570*/  IMAD.WIDE.U32 R114, R114, 0x70, RZ ;  /* 0x0000007072727825 */ /* 0x000fe200078e00ff */
[----:B------:R-:W-:Y:S02]  /*2580*/  IADD3 R147, R147, R10, RZ ;  /* 0x0000000a93937210 */ /* 0x000fe40007ffe0ff */
[C---:B------:R-:W-:Y:S01]  /*2590*/  LOP3.LUT R13, R205.reuse, 0x38, R26, 0xf8, !PT ;  /* 0x00000038cd0d7812 */ /* 0x040fe200078ef81a */
[C---:B------:R-:W-:Y:S01]  /*25a0*/  IMAD R146, R12.reuse, 0x1c00, R213 ;  /* 0x00001c000c927824 */ /* 0x040fe200078e02d5 */
[----:B------:R-:W-:Y:S01]  /*25b0*/  LOP3.LUT R10, R205, 0x38, R28, 0xf8, !PT ;  /* 0x00000038cd0a7812 */ /* 0x000fe200078ef81c */
[----:B------:R-:W-:Y:S01]  /*25c0*/  IMAD R143, R12, 0x1c00, R215 ;  /* 0x00001c000c8f7824 */ /* 0x000fe200078e02d7 */
[----:B------:R-:W-:Y:S01]  /*25d0*/  LEA.HI R30, R21, R20, RZ, 0x3 ;  /* 0x00000014151e7211 */ /* 0x000fe200078f18ff */
[----:B------:R-:W-:Y:S01]  /*25e0*/  IMAD.X R123, R15, 0x1, R150, P3 ;  /* 0x000000010f7b7824 */ /* 0x000fe200018e0696 */
[----:B------:R-:W-:Y:S01]  /*25f0*/  LOP3.LUT R11, R11, R212, RZ, 0x3c, !PT ;  /* 0x000000d40b0b7212 */ /* 0x000fe200078e3cff */
[----:B------:R-:W-:Y:S01]  /*2600*/  IMAD.SHL.U32 R127, R127, 0x2, RZ ;  /* 0x000000027f7f7824 */ /* 0x000fe200078e00ff */
[----:B------:R-:W-:Y:S01]  /*2610*/  LEA.HI R20, R21, R20, RZ, 0x6 ;  /* 0x0000001415147211 */ /* 0x000fe200078f30ff */
[----:B------:R-:W-:Y:S01]  /*2620*/  IMAD.IADD R135, R115, 0x1, R135 ;  /* 0x0000000173877824 */ /* 0x000fe200078e0287 */
[-C--:B------:R-:W-:Y:S01]  /*2630*/  LOP3.LUT R14, R13, R33.reuse, RZ, 0x3c, !PT ;  /* 0x000000210d0e7212 */ /* 0x080fe200078e3cff */
[----:B------:R-:W-:Y:S01]  /*2640*/  IMAD.IADD R146, R146, 0x1, R11 ;  /* 0x0000000192927824 */ /* 0x000fe200078e020b */
[----:B------:R-:W-:-:S02]  /*2650*/  LOP3.LUT R10, R10, R33, RZ, 0x3c, !PT ;  /* 0x000000210a0a7212 */ /* 0x000fc400078e3cff */
[----:B------:R-:W-:Y:S01]  /*2660*/  SHF.R.S32.HI R13, RZ, 0x1f, R149 ;  /* 0x0000001fff0d7819 */ /* 0x000fe20000011495 */
[----:B------:R-:W-:Y:S01]  /*2670*/  IMAD.IADD R145, R145, 0x1, R14 ;  /* 0x0000000191917824 */ /* 0x000fe200078e020e */
[----:B------:R-:W-:Y:S01]  /*2680*/  SHF.R.S32.HI R20, RZ, 0x6, R20 ;  /* 0x00000006ff147819 */ /* 0x000fe20000011414 */
[----:B------:R-:W-:Y:S01]  /*2690*/  IMAD.IADD R143, R143, 0x1, R10 ;  /* 0x000000018f8f7824 */ /* 0x000fe200078e020a */
[--C-:B------:R-:W-:Y:S01]  /*26a0*/  LOP3.LUT R11, R205, 0x38, R30.reuse, 0xf8, !PT ;  /* 0x00000038cd0b7812 */ /* 0x100fe200078ef81e */
[----:B------:R-:W-:Y:S01]  /*26b0*/  IMAD R10, R13, R108, RZ ;  /* 0x0000006c0d0a7224 */ /* 0x000fe200078e02ff */
[----:B------:R-:W-:Y:S01]  /*26c0*/  LOP3.LUT R9, R211, 0x38, R30, 0xf8, !PT ;  /* 0x00000038d3097812 */ /* 0x000fe200078ef81e */
[----:B------:R-:W-:Y:S01]  /*26d0*/  IMAD R12, R13, R102, RZ ;  /* 0x000000660d0c7224 */ /* 0x000fe200078e02ff */
[----:B------:R-:W-:Y:S01]  /*26e0*/  LOP3.LUT R11, R11, R33, RZ, 0x3c, !PT ;  /* 0x000000210b0b7212 */ /* 0x000fe200078e3cff */
[----:B------:R-:W-:Y:S01]  /*26f0*/  VIADD R13, R18, 0xa0 ;  /* 0x000000a0120d7836 */ /* 0x000fe20000000000 */
[----:B------:R-:W-:Y:S01]  /*2700*/  LOP3.LUT R9, R9, R212, RZ, 0x3c, !PT ;  /* 0x000000d409097212 */ /* 0x000fe200078e3cff */
[C---:B------:R-:W-:Y:S01]  /*2710*/  IMAD R144, R20.reuse, 0x1c00, R213 ;  /* 0x00001c0014907824 */ /* 0x040fe200078e02d5 */
[----:B------:R-:W-:Y:S01]  /*2720*/  LOP3.LUT R21, R211, 0x18, R18, 0xf8, !PT ;  /* 0x00000018d3157812 */ /* 0x000fe200078ef812 */
[----:B------:R-:W-:Y:S01]  /*2730*/  IMAD R142, R20, 0x1c00, R215 ;  /* 0x00001c00148e7824 */ /* 0x000fe200078e02d7 */
[----:B------:R-:W-:Y:S01]  /*2740*/  ISETP.GE.AND P2, PT, R13, UR6, PT ;  /* 0x000000060d007c0c */ /* 0x000fe2000bf46270 */
[C---:B------:R-:W-:Y:S01]  /*2750*/  IMAD R35, R149.reuse, R109, R10 ;  /* 0x0000006d95237224 */ /* 0x040fe200078e020a */
[----:B------:R-:W-:Y:S01]  /*2760*/  IADD3 R144, R144, R9, RZ ;  /* 0x0000000990907210 */ /* 0x000fe20007ffe0ff */
[----:B------:R-:W-:Y:S01]  /*2770*/  IMAD.IADD R142, R142, 0x1, R11 ;  /* 0x000000018e8e7824 */ /* 0x000fe200078e020b */
[----:B------:R-:W-:Y:S01]  /*2780*/  SHF.L.U64.HI R9, R108, 0x6, R109 ;  /* 0x000000066c097819 */ /* 0x000fe2000001026d */
[----:B------:R-:W-:Y:S01]  /*2790*/  IMAD R33, R149, R103, R12 ;  /* 0x0000006795217224 */ /* 0x000fe200078e020c */
[----:B------:R-:W-:Y:S01]  /*27a0*/  SHF.L.U64.HI R11, R102, 0x6, R103 ;  /* 0x00000006660b7819 */ /* 0x000fe20000010267 */
[----:B------:R-:W-:Y:S01]  /*27b0*/  IMAD.SHL.U32 R10, R108, 0x40, RZ ;  /* 0x000000406c0a7824 */ /* 0x000fe200078e00ff */
[----:B------:R-:W-:Y:S01]  /*27c0*/  SHF.L.U32 R12, R102, 0x6, RZ ;  /* 0x00000006660c7819 */ /* 0x000fe200000006ff */
[----:B------:R-:W-:Y:S01]  /*27d0*/  IMAD.WIDE.U32 R108, R108, 0x70, RZ ;  /* 0x000000706c6c7825 */ /* 0x000fe200078e00ff */
[----:B0-----:R-:W-:-:S02]  /*27e0*/  SEL R32, RZ, 0x20, P2 ;  /* 0x00000020ff207807 */ /* 0x001fc40001000000 */
[----:B------:R-:W-:Y:S01]  /*27f0*/  LOP3.LUT R14, R21, R212, RZ, 0x3c, !PT ;  /* 0x000000d4150e7212 */ /* 0x000fe200078e3cff */
[----:B------:R-:W-:Y:S01]  /*2800*/  IMAD.WIDE.U32 R102, R102, 0x70, RZ ;  /* 0x0000007066667825 */ /* 0x000fe200078e00ff */
[----:B------:R-:W-:Y:S02]  /*2810*/  SHF.R.S32.HI R120, RZ, 0x3, R26 ;  /* 0x00000003ff787819 */ /* 0x000fe4000001141a */
[----:B------:R-:W-:Y:S01]  /*2820*/  LOP3.LUT R39, R31, R32, RZ, 0xfc, !PT ;  /* 0x000000201f277212 */ /* 0x000fe200078efcff */
[----:B------:R-:W-:Y:S01]  /*2830*/  IMAD.IADD R138, R109, 0x1, R29 ;  /* 0x000000016d8a7824 */ /* 0x000fe200078e021d */
[----:B------:R-:W-:Y:S01]  /*2840*/  SHF.R.S32.HI R29, RZ, 0x3, R30 ;  /* 0x00000003ff1d7819 */ /* 0x000fe2000001141e */
[----:B------:R-:W-:Y:S01]  /*2850*/  IMAD.IADD R136, R103, 0x1, R27 ;  /* 0x0000000167887824 */ /* 0x000fe200078e021b */
[----:B------:R-:W-:Y:S01]  /*2860*/  SHF.R.S32.HI R27, RZ, 0x3, R28 ;  /* 0x00000003ff1b7819 */ /* 0x000fe2000001141c */
[----:B------:R-:W-:Y:S01]  /*2870*/  IMAD.IADD R15, R35, 0x1, R111 ;  /* 0x00000001230f7824 */ /* 0x000fe200078e026f */
[----:B------:R-:W-:Y:S01]  /*2880*/  LOP3.LUT R26, R26, 0xfffffff8, RZ, 0xc0, !PT ;  /* 0xfffffff81a1a7812 */ /* 0x000fe200078ec0ff */
[----:B------:R-:W-:Y:S01]  /*2890*/  IMAD.IADD R20, R107, 0x1, R33 ;  /* 0x000000016b147824 */ /* 0x000fe200078e0221 */
[----:B------:R-:W-:Y:S01]  /*28a0*/  LOP3.LUT R28, R28, 0xfffffff8, RZ, 0xc0, !PT ;  /* 0xfffffff81c1c7812 */ /* 0x000fe200078ec0ff */
[----:B------:R-:W-:Y:S01]  /*28b0*/  IMAD.IADD R21, R33, 0x1, R105 ;  /* 0x0000000121157824 */ /* 0x000fe200078e0269 */
[----:B------:R-:W-:-:S02]  /*28c0*/  LOP3.LUT R30, R30, 0xfffffff8, RZ, 0xc0, !PT ;  /* 0xfffffff81e1e7812 */ /* 0x000fc400078ec0ff */
[----:B------:R-:W-:Y:S02]  /*28d0*/  IADD3 R141, R213, R14, RZ ;  /* 0x0000000ed58d7210 */ /* 0x000fe40007ffe0ff */
[----:B------:R-:W-:Y:S02]  /*28e0*/  IADD3 R14, R113, R35, RZ ;  /* 0x00000023710e7210 */ /* 0x000fe40007ffe0ff */
[C---:B------:R-:W-:Y:S02]  /*28f0*/  LOP3.LUT R35, R39.reuse, 0x2, RZ, 0xc0, !PT ;  /* 0x0000000227237812 */ /* 0x040fe400078ec0ff */
[C---:B------:R-:W-:Y:S02]  /*2900*/  LOP3.LUT R36, R39.reuse, 0x4, RZ, 0xc0, !PT ;  /* 0x0000000427247812 */ /* 0x040fe400078ec0ff */
[C---:B------:R-:W-:Y:S02]  /*2910*/  LOP3.LUT R37, R39.reuse, 0x8, RZ, 0xc0, !PT ;  /* 0x0000000827257812 */ /* 0x040fe400078ec0ff */
[----:B------:R-:W-:-:S02]  /*2920*/  LOP3.LUT R38, R39, 0x10, RZ, 0xc0, !PT ;  /* 0x0000001027267812 */ /* 0x000fc400078ec0ff */
[----:B------:R-:W-:Y:S02]  /*2930*/  LOP3.LUT R31, R31, 0x1, RZ, 0xc0, !PT ;  /* 0x000000011f1f7812 */ /* 0x000fe400078ec0ff */
[----:B------:R-:W-:Y:S02]  /*2940*/  SHF.R.S32.HI R32, RZ, 0x1f, R26 ;  /* 0x0000001fff207819 */ /* 0x000fe4000001141a */
[----:B------:R-:W-:Y:S02]  /*2950*/  SHF.R.S32.HI R33, RZ, 0x1f, R28 ;  /* 0x0000001fff217819 */ /* 0x000fe4000001141c */
[----:B------:R-:W-:Y:S02]  /*2960*/  SHF.R.S32.HI R34, RZ, 0x1f, R30 ;  /* 0x0000001fff227819 */ /* 0x000fe4000001141e */
[----:B------:R-:W-:Y:S02]  /*2970*/  LOP3.LUT R39, R39, 0x20, RZ, 0xc0, !PT ;  /* 0x0000002027277812 */ /* 0x000fe400078ec0ff */
[----:B------:R-:W-:-:S07]  /*2980*/  IADD3 R40, R117, R41, RZ ;  /* 0x0000002975287210 */ /* 0x000fce0007ffe0ff */
.L_x_732:
[----:B--2---:R-:W2:Y:S01]  /*2990*/  LDL.LU R43, [R1+0x10] ;  /* 0x00001000012b7983 */ /* 0x004ea20000300800 */
[----:B-----5:R-:W-:Y:S01]  /*29a0*/  VIADD R53, R25, 0xffffffff ;  /* 0xffffffff19357836 */ /* 0x020fe20000000000 */
[----:B------:R-:W0:Y:S01]  /*29b0*/  LDC.64 R124, c[0x0][0x2e8] ;  /* 0x0000ba00ff7c7b82 */ /* 0x000e220000000a00 */
[----:B------:R-:W-:Y:S01]  /*29c0*/  LOP3.LUT P5, RZ, R218, 0x4, RZ, 0xc0, !PT ;  /* 0x00000004daff7812 */ /* 0x000fe200078ac0ff */
[----:B------:R-:W-:Y:S01]  /*29d0*/  IMAD R42, R16, 0x5400, R141 ;  /* 0x00005400102a7824 */ /* 0x000fe200078e028d */
[----:B------:R-:W-:Y:S05]  /*29e0*/  YIELD ;  /* 0x0000000000007946 */ /* 0x000fea0003800000 */
[----:B------:R-:W-:Y:S01]  /*29f0*/  SHF.R.S32.HI R52, RZ, 0x1f, R53 ;  /* 0x0000001fff347819 */ /* 0x000fe20000011435 */
[-C--:B------:R-:W-:Y:S01]  /*2a00*/  IMAD R25, R135, R53.reuse, RZ ;  /* 0x0000003587197224 */ /* 0x080fe200078e02ff */
[----:B-1----:R-:W1:Y:S01]  /*2a10*/  LDC R126, c[0x0][0x3f4] ;  /* 0x0000fd00ff7e7b82 */ /* 0x002e620000000800 */
[----:B------:R-:W-:Y:S01]  /*2a20*/  IMAD.WIDE.U32 R128, R114, R53, RZ ;  /* 0x0000003572807225 */ /* 0x000fe200078e00ff */
[----:B------:R-:W-:Y:S03]  /*2a30*/  BSSY B0, `(.L_x_633) ;  /* 0x0000760000007945 */ /* 0x000fe60003800000 */
[----:B------:R-:W-:Y:S01]  /*2a40*/  IMAD R25, R52, R114, R25 ;  /* 0x0000007234197224 */ /* 0x000fe200078e0219 */
[----:B------:R-:W-:-:S03]  /*2a50*/  IADD3 R41, P4, R6, R128, RZ ;  /* 0x0000008006297210 */ /* 0x000fc60007f9e0ff */
[----:B------:R-:W-:Y:S01]  /*2a60*/  IMAD.IADD R96, R129, 0x1, R25 ;  /* 0x0000000181607824 */ /* 0x000fe200078e0219 */
[----:B------:R-:W-:-:S03]  /*2a70*/  IADD3 R25, P2, P3, R6, R128, R140 ;  /* 0x0000008006197210 */ /* 0x000fc60007b5e08c */
[----:B------:R-:W-:Y:S01]  /*2a80*/  IMAD.X R44, R96, 0x1, R8, P4 ;  /* 0x00000001602c7824 */ /* 0x000fe200020e0608 */
[----:B------:R-:W-:Y:S02]  /*2a90*/  IADD3.X R46, R8, R96, R139, P2, P3 ;  /* 0x00000060082e7210 */ /* 0x000fe400017e648b */
[----:B------:R-:W-:Y:S02]  /*2aa0*/  ISETP.GT.AND P3, PT, R53, R134, PT ;  /* 0x000000863500720c */ /* 0x000fe40003f64270 */
[-C--:B0-----:R-:W-:Y:S02]  /*2ab0*/  LEA R48, P2, R25, R124.reuse, 0x1 ;  /* 0x0000007c19307211 */ /* 0x081fe400078408ff */
[----:B------:R-:W-:Y:S02]  /*2ac0*/  LEA R50, P4, R41, R124, 0x1 ;  /* 0x0000007c29327211 */ /* 0x000fe400078808ff */
[----:B------:R-:W-:Y:S01]  /*2ad0*/  LEA.HI.X R49, R25, R125, R46, 0x1, P2 ;  /* 0x0000007d19317211 */ /* 0x000fe200010f0c2e */
[----:B------:R-:W-:Y:S01]  /*2ae0*/  IMAD.MOV.U32 R25, RZ, RZ, R53 ;  /* 0x000000ffff197224 */ /* 0x000fe200078e0035 */
[----:B-1----:R-:W-:-:S02]  /*2af0*/  ISETP.GE.AND P2, PT, R126, 0x1, PT ;  /* 0x000000017e00780c */ /* 0x002fc40003f46270 */
[----:B------:R-:W-:Y:S01]  /*2b00*/  LEA.HI.X R51, R41, R125, R44, 0x1, P4 ;  /* 0x0000007d29337211 */ /* 0x000fe200020f0c2c */
[C---:B------:R-:W-:Y:S01]  /*2b10*/  IMAD R41, R42.reuse, 0x2, R121 ;  /* 0x000000022a297824 */ /* 0x040fe200078e0279 */
[C---:B------:R-:W-:Y:S01]  /*2b20*/  IADD3 R44, R42.reuse, 0x20, RZ ;  /* 0x000000202a2c7810 */ /* 0x040fe20007ffe0ff */
[----:B------:R-:W-:-:S05]  /*2b30*/  @P5 VIADD R44, R42, 0xffffffe0 ;  /* 0xffffffe02a2c5836 */ /* 0x000fca0000000000 */
[----:B------:R-:W-:Y:S02]  /*2b40*/  LEA R42, R44, R121, 0x1 ;  /* 0x000000792c2a7211 */ /* 0x000fe400078e08ff */
[----:B--2---:R-:W-:-:S04]  /*2b50*/  LOP3.LUT R43, R43, 0xfffffffd, RZ, 0xc0, !PT ;  /* 0xfffffffd2b2b7812 */ /* 0x004fc800078ec0ff */
[----:B------:R-:W-:-:S05]  /*2b60*/  @P3 LOP3.LUT R43, R43, 0x2, RZ, 0xfc, !PT ;  /* 0x000000022b2b3812 */ /* 0x000fca00078efcff */
[----:B------:R0:W-:Y:S01]  /*2b70*/  STL [R1+0x10], R43 ;  /* 0x0000102b01007387 */ /* 0x0001e20000100800 */
[----:B------:R-:W-:Y:S05]  /*2b80*/  @!P2 BRA `(.L_x_634) ;  /* 0x000000700048a947 */ /* 0x000fea0003800000 */
[----:B------:R-:W-:Y:S01]  /*2b90*/  ULDC.U8 UR4, c[0x0][0x410] ;  /* 0x0001040000047ab9 */ /* 0x000fe20000000000 */
[-C--:B0-----:R-:W-:Y:S01]  /*2ba0*/  IMAD R43, R136, R53.reuse, RZ ;  /* 0x00000035882b7224 */ /* 0x081fe200078e02ff */
[----:B------:R-:W-:Y:S01]  /*2bb0*/  ISETP.NE.AND P2, PT, RZ, UR4, PT ;  /* 0x00000004ff007c0c */ /* 0x000fe2000bf45270 */
[-C--:B------:R-:W-:Y:S02]  /*2bc0*/  IMAD R47, R138, R53.reuse, RZ ;  /* 0x000000358a2f7224 */ /* 0x080fe400078e02ff */
[C---:B------:R-:W-:Y:S02]  /*2bd0*/  IMAD R45, R52.reuse, R102, R43 ;  /* 0x00000066342d7224 */ /* 0x040fe400078e022b */
[----:B------:R-:W-:Y:S02]  /*2be0*/  IMAD R43, R25, -0x70, R24 ;  /* 0xffffff90192b7824 */ /* 0x000fe400078e0218 */
[----:B------:R-:W-:Y:S02]  /*2bf0*/  IMAD R47, R52, R108, R47 ;  /* 0x0000006c342f7224 */ /* 0x000fe400078e022f */
[----:B------:R-:W-:Y:S01]  /*2c00*/  IMAD.WIDE.U32 R94, R102, R53, RZ ;  /* 0x00000035665e7225 */ /* 0x000fe200078e00ff */
[----:B------:R-:W-:-:S03]  /*2c10*/  VIMNMX R43, R43, 0x70, PT ;  /* 0x000000702b2b7848 */ /* 0x000fc60003fe0100 */
[----:B------:R-:W-:-:S04]  /*2c20*/  IMAD.WIDE.U32 R92, R108, R53, RZ ;  /* 0x000000356c5c7225 */ /* 0x000fc800078e00ff */
[----:B------:R-:W-:Y:S02]  /*2c30*/  IMAD.IADD R100, R95, 0x1, R45 ;  /* 0x000000015f647824 */ /* 0x000fe400078e022d */
[----:B------:R-:W-:Y:S01]  /*2c40*/  IMAD.IADD R101, R93, 0x1, R47 ;  /* 0x000000015d657824 */ /* 0x000fe200078e022f */
[----:B------:R-:W-:Y:S06]  /*2c50*/  @!P2 BRA `(.L_x_635) ;  /* 0x00000034002ca947 */ /* 0x000fec0003800000 */
[----:B------:R-:W-:Y:S01]  /*2c60*/  ISETP.GE.AND P3, PT, R17, R43, PT ;  /* 0x0000002b1100720c */ /* 0x000fe20003f66270 */
[----:B------:R-:W-:Y:S01]  /*2c70*/  BSSY B1, `(.L_x_636) ;  /* 0x0000037000017945 */ /* 0x000fe20003800000 */
        /* <DEDUP_REMOVED lines=13> */
[----:B------:R-:W-:Y:S06]  /*2d50*/  @P3 BRA `(.L_x_637) ;  /* 0x0000000000a03947 */ /* 0x000fec0003800000 */
[----:B------:R-:W-:Y:S01]  /*2d60*/  IADD3 R45, P2, R106, R94, RZ ;  /* 0x0000005e6a2d7210 */ /* 0x000fe20007f5e0ff */
[----:B------:R-:W-:Y:S01]  /*2d70*/  ULDC.64 UR4, c[0x0][0x3e8] ;  /* 0x0000fa0000047ab9 */ /* 0x000fe20000000a00 */
[----:B------:R-:W-:Y:S02]  /*2d80*/  CS2R R124, SRZ ;  /* 0x00000000007c7805 */ /* 0x000fe4000001ff00 */
[----:B------:R-:W-:Y:S01]  /*2d90*/  CS2R R128, SRZ ;  /* 0x0000000000807805 */ /* 0x000fe2000001ff00 */
[----:B------:R-:W-:Y:S01]  /*2da0*/  IMAD.X R46, R100, 0x1, R20, P2 ;  /* 0x00000001642e7824 */ /* 0x000fe200010e0614 */
[----:B------:R-:W-:-:S04]  /*2db0*/  LEA R44, P2, R45, UR4, 0x1 ;  /* 0x000000042d2c7c11 */ /* 0x000fc8000f8408ff */
[----:B------:R-:W-:Y:S01]  /*2dc0*/  LEA.HI.X R45, R45, UR5, R46, 0x1, P2 ;  /* 0x000000052d2d7c11 */ /* 0x000fe200090f0c2e */
[----:B------:R-:W-:Y:S01]  /*2dd0*/  ULDC.64 UR4, c[0x0][0x400] ;  /* 0x0001000000047ab9 */ /* 0x000fe20000000a00 */
[----:B------:R-:W-:-:S04]  /*2de0*/  IADD3 R47, P2, R112, R92, RZ ;  /* 0x0000005c702f7210 */ /* 0x000fc80007f5e0ff */
[----:B------:R-:W-:Y:S02]  /*2df0*/  IADD3.X R54, R101, R14, RZ, P2, !PT ;  /* 0x0000000e65367210 */ /* 0x000fe400017fe4ff */
[----:B------:R-:W-:-:S04]  /*2e00*/  LEA R46, P2, R47, UR4, 0x1 ;  /* 0x000000042f2e7c11 */ /* 0x000fc8000f8408ff */
[----:B------:R-:W-:Y:S02]  /*2e10*/  LEA.HI.X R47, R47, UR5, R54, 0x1, P2 ;  /* 0x000000052f2f7c11 */ /* 0x000fe400090f0c36 */
[----:B------:R-:W-:Y:S02]  /*2e20*/  ISETP.GE.AND P2, PT, R22, R126, PT ;  /* 0x0000007e1600720c */ /* 0x000fe40003f46270 */
[----:B------:R-:W-:Y:S02]  /*2e30*/  CS2R R96, SRZ ;  /* 0x0000000000607805 */ /* 0x000fe4000001ff00 */
[----:B------:R-:W-:-:S09]  /*2e40*/  CS2R R98, SRZ ;  /* 0x0000000000627805 */ /* 0x000fd2000001ff00 */
[----:B------:R0:W5:Y:S04]  /*2e50*/  @!P2 LDG.E.64 R124, desc[UR60][R44.64] ;  /* 0x0000003c2c7ca981 */ /* 0x000168000c1e1b00 */
[----:B------:R0:W5:Y:S01]  /*2e60*/  @!P2 LDG.E.64 R128, desc[UR60][R46.64] ;  /* 0x0000003c2e80a981 */ /* 0x000162000c1e1b00 */
        /* <DEDUP_REMOVED lines=20> */
[----:B------:R-:W-:-:S13]  /*2fb0*/  ISETP.GE.AND P2, PT, R210, R126, PT ;  /* 0x0000007ed200720c */ /* 0x000fda0003f46270 */
[----:B------:R0:W5:Y:S04]  /*2fc0*/  @!P2 LDG.E.64 R76, desc[UR60][R44.64+0xa0] ;  /* 0x0000a03c2c4ca981 */ /* 0x000168000c1e1b00 */
[----:B------:R0:W5:Y:S02]  /*2fd0*/  @!P2 LDG.E.64 R78, desc[UR60][R46.64+0xa0] ;  /* 0x0000a03c2e4ea981 */ /* 0x000164000c1e1b00 */
.L_x_637:
[----:B------:R-:W-:Y:S05]  /*2fe0*/  BSYNC B1 ;  /* 0x0000000000017941 */ /* 0x000fea0003800000 */
.L_x_636:
        /* <DEDUP_REMOVED lines=12> */
[----:B-----5:R-:W-:Y:S01]  /*30b0*/  IMAD.MOV.U32 R130, RZ, RZ, R76 ;  /* 0x000000ffff827224 */ /* 0x020fe200078e004c */
[----:B------:R-:W-:Y:S01]  /*30c0*/  CS2R R74, SRZ ;  /* 0x00000000004a7805 */ /* 0x000fe2000001ff00 */
[----:B------:R-:W-:Y:S01]  /*30d0*/  IMAD.MOV.U32 R131, RZ, RZ, R77 ;  /* 0x000000ffff837224 */ /* 0x000fe200078e004d */
[----:B------:R-:W-:Y:S06]  /*30e0*/  @P4 BRA `(.L_x_639) ;  /* 0x0000000000a04947 */ /* 0x000fec0003800000 */
[----:B------:R-:W-:Y:S01]  /*30f0*/  IADD3 R94, P2, P5, R106, R94, R12 ;  /* 0x0000005e6a5e7210 */ /* 0x000fe20007d5e00c */
[----:B------:R-:W-:Y:S01]  /*3100*/  ULDC.64 UR4, c[0x0][0x3e8] ;  /* 0x0000fa0000047ab9 */ /* 0x000fe20000000a00 */
[----:B------:R-:W-:Y:S02]  /*3110*/  CS2R R72, SRZ ;  /* 0x0000000000487805 */ /* 0x000fe4000001ff00 */
[----:B------:R-:W-:Y:S02]  /*3120*/  CS2R R74, SRZ ;  /* 0x00000000004a7805 */ /* 0x000fe4000001ff00 */
[----:B0-----:R-:W-:Y:S02]  /*3130*/  IADD3.X R45, R20, R100, R11, P2, P5 ;  /* 0x00000064142d7210 */ /* 0x001fe400017ea40b */
[----:B------:R-:W-:-:S04]  /*3140*/  IADD3 R92, P2, P5, R112, R92, R10 ;  /* 0x0000005c705c7210 */ /* 0x000fc80007d5e00a */
[----:B------:R-:W-:Y:S02]  /*3150*/  IADD3.X R101, R14, R101, R9, P2, P5 ;  /* 0x000000650e657210 */ /* 0x000fe400017ea409 */
[----:B------:R-:W-:-:S04]  /*3160*/  LEA R44, P2, R94, UR4, 0x1 ;  /* 0x000000045e2c7c11 */ /* 0x000fc8000f8408ff */
[----:B------:R-:W-:Y:S01]  /*3170*/  LEA.HI.X R45, R94, UR5, R45, 0x1, P2 ;  /* 0x000000055e2d7c11 */ /* 0x000fe200090f0c2d */
[----:B------:R-:W-:Y:S02]  /*3180*/  ULDC.64 UR4, c[0x0][0x400] ;  /* 0x0001000000047ab9 */ /* 0x000fe40000000a00 */
        /* <DEDUP_REMOVED lines=30> */
.L_x_639:
[----:B------:R-:W-:Y:S05]  /*3370*/  BSYNC B1 ;  /* 0x0000000000017941 */ /* 0x000fea0003800000 */
.L_x_638:
[----:B01----:R-:W2:Y:S01]  /*3380*/  LDL R44, [R1+0x14] ;  /* 0x00001400012c7983 */ /* 0x003ea20000100800 */
[----:B------:R-:W-:Y:S01]  /*3390*/  IMAD.MOV.U32 R46, RZ, RZ, R84 ;  /* 0x000000ffff2e7224 */ /* 0x000fe200078e0054 */
[----:B------:R-:W-:Y:S01]  /*33a0*/  MOV R45, R81 ;  /* 0x00000051002d7202 */ /* 0x000fe20000000f00 */
[----:B------:R-:W-:Y:S01]  /*33b0*/  IMAD.MOV.U32 R47, RZ, RZ, R85 ;  /* 0x000000ffff2f7224 */ /* 0x000fe200078e0055 */
[----:B------:R-:W-:Y:S02]  /*33c0*/  PRMT R161, R130, 0x7610, R161 ;  /* 0x0000761082a17816 */ /* 0x000fe400000000a1 */
[----:B------:R-:W-:Y:S02]  /*33d0*/  PRMT R163, R45, 0x7610, R163 ;  /* 0x000076102da37816 */ /* 0x000fe400000000a3 */
[----:B------:R-:W-:Y:S01]  /*33e0*/  PRMT R166, R47, 0x5410, R46 ;  /* 0x000054102fa67816 */ /* 0x000fe2000000002e */
[----:B------:R-:W-:Y:S01]  /*33f0*/  IMAD.MOV.U32 R46, RZ, RZ, R96 ;  /* 0x000000ffff2e7224 */ /* 0x000fe200078e0060 */
[----:B------:R-:W-:Y:S01]  /*3400*/  MOV R45, R89 ;  /* 0x00000059002d7202 */ /* 0x000fe20000000f00 */
[----:B------:R-:W-:Y:S01]  /*3410*/  IMAD.MOV.U32 R47, RZ, RZ, R97 ;  /* 0x000000ffff2f7224 */ /* 0x000fe200078e0061 */
[----:B------:R-:W-:-:S04]  /*3420*/  PRMT R160, R160, 0x5410, R131 ;  /* 0x00005410a0a07816 */ /* 0x000fc80000000083 */
[----:B------:R-:W-:Y:S01]  /*3430*/  PRMT R168, R46, 0x5410, R47 ;  /* 0x000054102ea87816 */ /* 0x000fe2000000002f */
[----:B------:R-:W-:Y:S02]  /*3440*/  IMAD.MOV.U32 R47, RZ, RZ, R79 ;  /* 0x000000ffff2f7224 */ /* 0x000fe400078e004f */
[----:B------:R-:W-:-:S03]  /*3450*/  IMAD.MOV.U32 R46, RZ, RZ, R78 ;  /* 0x000000ffff2e7224 */ /* 0x000fc600078e004e */
[----:B------:R-:W-:Y:S01]  /*3460*/  PRMT R162, R47, 0x7610, R162 ;  /* 0x000076102fa27816 */ /* 0x000fe200000000a2 */
[----:B------:R-:W-:Y:S01]  /*3470*/  IMAD.MOV.U32 R47, RZ, RZ, R82 ;  /* 0x000000ffff2f7224 */ /* 0x000fe200078e0052 */
[----:B------:R-:W-:Y:S02]  /*3480*/  PRMT R161, R161, 0x5410, R46 ;  /* 0x00005410a1a17816 */ /* 0x000fe4000000002e */
[----:B------:R-:W-:Y:S02]  /*3490*/  MOV R46, R83 ;  /* 0x00000053002e7202 */ /* 0x000fe40000000f00 */
[----:B------:R-:W-:Y:S01]  /*34a0*/  PRMT R164, R47, 0x7610, R164 ;  /* 0x000076102fa47816 */ /* 0x000fe200000000a4 */
[----:B------:R-:W-:Y:S01]  /*34b0*/  IMAD.MOV.U32 R47, RZ, RZ, R99 ;  /* 0x000000ffff2f7224 */ /* 0x000fe200078e0063 */
[----:B------:R-:W-:Y:S01]  /*34c0*/  PRMT R163, R163, 0x5410, R46 ;  /* 0x00005410a3a37816 */ /* 0x000fe2000000002e */
[----:B------:R-:W-:-:S03]  /*34d0*/  IMAD.MOV.U32 R46, RZ, RZ, R98 ;  /* 0x000000ffff2e7224 */ /* 0x000fc600078e0062 */
[----:B------:R-:W-:Y:S01]  /*34e0*/  PRMT R172, R47, 0x7610, R172 ;  /* 0x000076102fac7816 */ /* 0x000fe200000000ac */
[----:B-----5:R-:W-:Y:S01]  /*34f0*/  IMAD.MOV.U32 R47, RZ, RZ, R52 ;  /* 0x000000ffff2f7224 */ /* 0x020fe200078e0034 */
[----:B--2---:R-:W-:Y:S01]  /*3500*/  R2UR UR4, R44 ;  /* 0x000000002c0472ca */ /* 0x004fe200000e0000 */
[----:B------:R-:W-:-:S05]  /*3510*/  IMAD.MOV.U32 R44, RZ, RZ, R80 ;  /* 0x000000ffff2c7224 */ /* 0x000fca00078e0050 */
[----:B------:R-:W-:Y:S01]  /*3520*/  PRMT R165, R165, 0x5410, R44 ;  /* 0x00005410a5a57816 */ /* 0x000fe2000000002c */
[----:B------:R-:W-:-:S05]  /*3530*/  IMAD.MOV.U32 R44, RZ, RZ, R88 ;  /* 0x000000ffff2c7224 */ /* 0x000fca00078e0058 */
[----:B------:R-:W-:Y:S01]  /*3540*/  PRMT R167, R44, 0x5410, R45 ;  /* 0x000054102ca77816 */ /* 0x000fe2000000002d */
[----:B------:R-:W-:Y:S01]  /*3550*/  IMAD.MOV.U32 R44, RZ, RZ, R124 ;  /* 0x000000ffff2c7224 */ /* 0x000fe200078e007c */
[----:B------:R-:W-:Y:S01]  /*3560*/  MOV R45, R125 ;  /* 0x0000007d002d7202 */ /* 0x000fe20000000f00 */
[----:B------:R-:W-:-:S03]  /*3570*/  UISETP.NE.AND UP0, UPT, UR4, 0x3, UPT ;  /* 0x000000030400788c */ /* 0x000fc6000bf05270 */
[----:B------:R-:W-:Y:S01]  /*3580*/  PRMT R157, R44, 0x7610, R157 ;  /* 0x000076102c9d7816 */ /* 0x000fe2000000009d */
[----:B------:R-:W-:Y:S01]  /*3590*/  IMAD.MOV.U32 R44, RZ, RZ, R87 ;  /* 0x000000ffff2c7224 */ /* 0x000fe200078e0057 */
[----:B------:R-:W-:Y:S01]  /*35a0*/  PRMT R169, R45, 0x7610, R169 ;  /* 0x000076102da97816 */ /* 0x000fe200000000a9 */
[----:B------:R-:W-:Y:S01]  /*35b0*/  IMAD.MOV.U32 R45, RZ, RZ, R86 ;  /* 0x000000ffff2d7224 */ /* 0x000fe200078e0056 */
[----:B------:R-:W-:Y:S02]  /*35c0*/  PLOP3.LUT P2, PT, PT, PT, UP0, 0x80, 0x0 ;  /* 0x000000000000781c */ /* 0x000fe40003f4f008 */
[----:B------:R-:W-:Y:S01]  /*35d0*/  PRMT R170, R44, 0x7610, R170 ;  /* 0x000076102caa7816 */ /* 0x000fe200000000aa */
[----:B------:R-:W-:Y:S01]  /*35e0*/  IMAD.MOV.U32 R44, RZ, RZ, R90 ;  /* 0x000000ffff2c7224 */ /* 0x000fe200078e005a */
[----:B------:R-:W-:Y:S02]  /*35f0*/  PRMT R169, R169, 0x5410, R45 ;  /* 0x00005410a9a97816 */ /* 0x000fe4000000002d */
[----:B------:R-:W-:-:S02]  /*3600*/  MOV R45, R91 ;  /* 0x0000005b002d7202 */ /* 0x000fc40000000f00 */
[----:B------:R-:W-:Y:S01]  /*3610*/  PRMT R170, R170, 0x5410, R44 ;  /* 0x00005410aaaa7816 */ /* 0x000fe2000000002c */
[----:B------:R-:W-:Y:S01]  /*3620*/  IMAD.MOV.U32 R44, RZ, RZ, R53 ;  /* 0x000000ffff2c7224 */ /* 0x000fe200078e0035 */
[----:B------:R-:W-:Y:S01]  /*3630*/  PRMT R171, R45, 0x5410, R46 ;  /* 0x000054102dab7816 */ /* 0x000fe2000000002e */
[----:B------:R-:W-:Y:S01]  /*3640*/  IMAD.MOV.U32 R45, RZ, RZ, R128 ;  /* 0x000000ffff2d7224 */ /* 0x000fe200078e0080 */
[----:B------:R-:W-:Y:S02]  /*3650*/  MOV R46, R129 ;  /* 0x00000081002e7202 */ /* 0x000fe40000000f00 */
[----:B------:R-:W-:Y:S01]  /*3660*/  PRMT R93, R44, 0x5410, R47 ;  /* 0x000054102c5d7816 */ /* 0x000fe2000000002f */
[----:B------:R-:W-:Y:S01]  /*3670*/  IMAD.MOV.U32 R44, RZ, RZ, R61 ;  /* 0x000000ffff2c7224 */ /* 0x000fe200078e003d */
[----:B------:R-:W-:Y:S01]  /*3680*/  PRMT R157, R157, 0x5410, R45 ;  /* 0x000054109d9d7816 */ /* 0x000fe2000000002d */
[----:B------:R-:W-:Y:S01]  /*3690*/  IMAD.MOV.U32 R45, RZ, RZ, R60 ;  /* 0x000000ffff2d7224 */ /* 0x000fe200078e003c */
[----:B------:R-:W-:Y:S01]  /*36a0*/  PRMT R172, R172, 0x5410, R46 ;  /* 0x00005410acac7816 */ /* 0x000fe2000000002e */
[----:B------:R-:W-:Y:S01]  /*36b0*/  IMAD.MOV.U32 R47, RZ, RZ, R56 ;  /* 0x000000ffff2f7224 */ /* 0x000fe200078e0038 */
[----:B------:R-:W-:-:S02]  /*36c0*/  MOV R46, R57 ;  /* 0x00000039002e7202 */ /* 0x000fc40000000f00 */
[----:B------:R-:W-:Y:S01]  /*36d0*/  PRMT R132, R45, 0x5410, R44 ;  /* 0x000054102d847816 */ /* 0x000fe2000000002c */
[----:B------:R-:W-:Y:S01]  /*36e0*/  IMAD.MOV.U32 R45, RZ, RZ, R68 ;  /* 0x000000ffff2d7224 */ /* 0x000fe200078e0044 */
[----:B------:R-:W-:Y:S01]  /*36f0*/  PRMT R130, R46, 0x5410, R47 ;  /* 0x000054102e827816 */ /* 0x000fe2000000002f */
[----:B------:R-:W-:Y:S01]  /*3700*/  IMAD.MOV.U32 R44, RZ, RZ, R69 ;  /* 0x000000ffff2c7224 */ /* 0x000fe200078e0045 */
[----:B------:R-:W-:Y:S01]  /*3710*/  MOV R46, R65 ;  /* 0x00000041002e7202 */ /* 0x000fe20000000f00 */
[----:B------:R-:W-:-:S03]  /*3720*/  IMAD.MOV.U32 R47, RZ, RZ, R64 ;  /* 0x000000ffff2f7224 */ /* 0x000fc600078e0040 */
        /* <DEDUP_REMOVED lines=17> */
[----:B------:R-:W-:Y:S01]  /*3840*/  IMAD.MOV.U32 R47, RZ, RZ, R66 ;  /* 0x000000ffff2f7224 */ /* 0x000fe200078e0042 */
[----:B------:R-:W-:Y:S01]  /*3850*/  PRMT R162, R162, 0x5410, R44 ;  /* 0x00005410a2a27816 */ /* 0x000fe2000000002c */
[----:B------:R-:W-:Y:S01]  /*3860*/  IMAD.MOV.U32 R44, RZ, RZ, R74 ;  /* 0x000000ffff2c7224 */ /* 0x000fe200078e004a */
[----:B------:R-:W-:Y:S02]  /*3870*/  PRMT R160, R45, 0x7610, R160 ;  /* 0x000076102da07816 */ /* 0x000fe400000000a0 */
[----:B------:R-:W-:-:S02]  /*3880*/  MOV R45, R75 ;  /* 0x0000004b002d7202 */ /* 0x000fc40000000f00 */
[----:B------:R-:W-:Y:S02]  /*3890*/  PRMT R158, R47, 0x5410, R46 ;  /* 0x000054102f9e7816 */ /* 0x000fe4000000002e */
[----:B------:R-:W-:Y:S02]  /*38a0*/  PRMT R164, R164, 0x5410, R44 ;  /* 0x00005410a4a47816 */ /* 0x000fe4000000002c */
[----:B------:R-:W-:Y:S01]  /*38b0*/  PRMT R165, R45, 0x7610, R165 ;  /* 0x000076102da57816 */ /* 0x000fe200000000a5 */
[----:B------:R-:W-:Y:S06]  /*38c0*/  @!P2 BRA `(.L_x_640) ;  /* 0x000000000004a947 */ /* 0x000fec0003800000 */
[----:B------:R-:W-:Y:S01]  /*38d0*/  BPT.TRAP 0x1 ;  /* 0x000000040000795c */ /* 0x000fe20000300000 */
.L_x_640:
[----:B------:R-:W-:Y:S01]  /*38e0*/  IMAD R100, R16, 0x8, R2 ;  /* 0x0000000810647824 */ /* 0x000fe200078e0202 */
[----:B------:R-:W-:Y:S01]  /*38f0*/  SHF.L.U32 R101, R204, 0x1f, RZ ;  /* 0x0000001fcc657819 */ /* 0x000fe200000006ff */
[----:B------:R-:W-:Y:S03]  /*3900*/  BSSY B1, `(.L_x_641) ;  /* 0x0000003000017945 */ /* 0x000fe60003800000 */
[----:B------:R-:W0:Y:S02]  /*3910*/  SYNCS.PHASECHK.TRANS64.TRYWAIT P5, [R100+URZ+0x36890], R101 ;  /* 0x03689065640075a7 */ /* 0x000e2400080a017f */
[----:B0-----:R-:W-:Y:S05]  /*3920*/  @!P5 BRA `(.L_x_642) ;  /* 0x000002340004d947 */ /* 0x001fea0003800000 */
.L_x_996:
[----:B------:R-:W-:Y:S05]  /*3930*/  BSYNC B1 ;  /* 0x0000000000017941 */ /* 0x000fea0003800000 */
.L_x_641:
[----:B------:R-:W-:Y:S04]  /*3940*/  BSSY B1, `(.L_x_643) ;  /* 0x0000149000017945 */ /* 0x000fe80003800000 */
[----:B------:R-:W-:Y:S05]  /*3950*/  @P3 BRA `(.L_x_644) ;  /* 0x00000014001c3947 */ /* 0x000fea0003800000 */
[----:B------:R-:W-:Y:S01]  /*3960*/  ISETP.NE.AND P3, PT, R31, RZ, PT ;  /* 0x000000ff1f00720c */ /* 0x000fe20003f65270 */
[----:B------:R-:W-:-:S12]  /*3970*/  BSSY B2, `(.L_x_645) ;  /* 0x0000038000027945 */ /* 0x000fd80003800000 */
[----:B------:R-:W-:Y:S05]  /*3980*/  @!P3 BRA `(.L_x_646) ;  /* 0x0000000000d8b947 */ /* 0x000fea0003800000 */
[----:B------:R1:W2:Y:S01]  /*3990*/  LDS.128 R44, [R41+0x21000] ;  /* 0x02100000292c7984 */ /* 0x0002a20000000c00 */
[----:B------:R-:W-:Y:S01]  /*39a0*/  ISETP.GE.AND P3, PT, R22, R126, PT ;  /* 0x0000007e1600720c */ /* 0x000fe20003f66270 */
[----:B------:R-:W-:-:S12]  /*39b0*/  BSSY B3, `(.L_x_647) ;  /* 0x0000032000037945 */ /* 0x000fd80003800000 */
[----:B-1----:R-:W-:Y:S05]  /*39c0*/  @P3 BRA `(.L_x_648) ;  /* 0x0000000000c03947 */ /* 0x002fea0003800000 */
[----:B------:R-:W-:Y:S01]  /*39d0*/  SHF.R.U64 R94, R128, 0x10, R129 ;  /* 0x00000010805e7819 */ /* 0x000fe20000001281 */
[----:B--2---:R-:W-:Y:S01]  /*39e0*/  IMAD.MOV.U32 R95, RZ, RZ, R45 ;  /* 0x000000ffff5f7224 */ /* 0x004fe200078e002d */
[----:B------:R-:W-:Y:S02]  /*39f0*/  SHF.R.U64 R124, R124, 0x10, R125 ;  /* 0x000000107c7c7819 */ /* 0x000fe4000000127d */
[----:B------:R-:W-:Y:S01]  /*3a00*/  SHF.R.U32.HI R129, RZ, 0x10, R129 ;  /* 0x00000010ff817819 */ /* 0x000fe20000011681 */
[----:B------:R-:W-:Y:S02]  /*3a10*/  HADD2.F32 R94, -RZ, R94.H0_H0 ;  /* 0x2000005eff5e7230 */ /* 0x000fe40000004100 */
[--C-:B------:R-:W-:Y:S02]  /*3a20*/  HADD2.F32 R45, -RZ, R95.reuse.H1_H1 ;  /* 0x3000005fff2d7230 */ /* 0x100fe40000004100 */
[----:B------:R-:W-:Y:S02]  /*3a30*/  HADD2.F32 R95, -RZ, R95.H0_H0 ;  /* 0x2000005fff5f7230 */ /* 0x000fe40000004100 */
[----:B------:R-:W-:-:S02]  /*3a40*/  HADD2.F32 R124, -RZ, R124.H0_H0 ;  /* 0x2000007cff7c7230 */ /* 0x000fc40000004100 */
[-C--:B------:R-:W-:Y:S01]  /*3a50*/  FMUL.FTZ R128, R45, R94.reuse ;  /* 0x0000005e2d807220 */ /* 0x080fe20000410000 */
[----:B------:R-:W-:-:S03]  /*3a60*/  FMUL.FTZ R94, R95, R94 ;  /* 0x0000005e5f5e7220 */ /* 0x000fc60000410000 */
[-C--:B------:R-:W-:Y:S01]  /*3a70*/  FFMA.FTZ R128, R95, R124.reuse, -R128 ;  /* 0x0000007c5f807223 */ /* 0x080fe20000010880 */
[----:B------:R-:W-:Y:S01]  /*3a80*/  IMAD.MOV.U32 R95, RZ, RZ, R44 ;  /* 0x000000ffff5f7224 */ /* 0x000fe200078e002c */
[----:B------:R-:W-:Y:S01]  /*3a90*/  MOV R44, R47 ;  /* 0x0000002f002c7202 */ /* 0x000fe20000000f00 */
[----:B------:R-:W-:Y:S01]  /*3aa0*/  FFMA.FTZ R94, R45, R124, R94 ;  /* 0x0000007c2d5e7223 */ /* 0x000fe2000001005e */
[----:B------:R-:W-:Y:S01]  /*3ab0*/  SHF.R.U32.HI R124, RZ, 0x10, R125 ;  /* 0x00000010ff7c7819 */ /* 0x000fe2000001167d */
[----:B------:R-:W-:Y:S02]  /*3ac0*/  HADD2.F32 R47, -RZ, R129.H0_H0 ;  /* 0x20000081ff2f7230 */ /* 0x000fe40000004100 */
[--C-:B------:R-:W-:Y:S01]  /*3ad0*/  HADD2.F32 R45, -RZ, R44.reuse.H1_H1 ;  /* 0x3000002cff2d7230 */ /* 0x100fe20000004100 */
[----:B------:R-:W-:Y:S01]  /*3ae0*/  F2FP.F16.F32.PACK_AB R94, R94, R128 ;  /* 0x000000805e5e723e */ /* 0x000fe200000000ff */
[----:B------:R-:W-:Y:S02]  /*3af0*/  HADD2.F32 R44, -RZ, R44.H0_H0 ;  /* 0x2000002cff2c7230 */ /* 0x000fe40000004100 */
[----:B------:R-:W-:-:S02]  /*3b00*/  HADD2.F32 R124, -RZ, R124.H0_H0 ;  /* 0x2000007cff7c7230 */ /* 0x000fc40000004100 */
[-C--:B------:R-:W-:Y:S01]  /*3b10*/  FMUL.FTZ R125, R45, R47.reuse ;  /* 0x0000002f2d7d7220 */ /* 0x080fe20000410000 */
[----:B------:R-:W-:-:S03]  /*3b20*/  FMUL.FTZ R47, R44, R47 ;  /* 0x0000002f2c2f7220 */ /* 0x000fc60000410000 */
[-C--:B------:R-:W-:Y:S01]  /*3b30*/  FFMA.FTZ R44, R44, R124.reuse, -R125 ;  /* 0x0000007c2c2c7223 */ /* 0x080fe2000001087d */
[----:B------:R-:W-:Y:S02]  /*3b40*/  HADD2.F32 R125, -RZ, R157.H1_H1 ;  /* 0x3000009dff7d7230 */ /* 0x000fe40000004100 */
[----:B------:R-:W-:Y:S01]  /*3b50*/  FFMA.FTZ R45, R45, R124, R47 ;  /* 0x0000007c2d2d7223 */ /* 0x000fe2000001002f */
[----:B------:R-:W-:Y:S02]  /*3b60*/  IMAD.MOV.U32 R124, RZ, RZ, R46 ;  /* 0x000000ffff7c7224 */ /* 0x000fe400078e002e */
[--C-:B------:R-:W-:Y:S02]  /*3b70*/  HADD2.F32 R46, -RZ, R95.reuse.H1_H1 ;  /* 0x3000005fff2e7230 */ /* 0x100fe40000004100 */
[----:B------:R-:W-:Y:S02]  /*3b80*/  HADD2.F32 R47, -RZ, R95.H0_H0 ;  /* 0x2000005fff2f7230 */ /* 0x000fe40000004100 */
[----:B------:R-:W-:-:S02]  /*3b90*/  HADD2.F32 R95, -RZ, R157.H0_H0 ;  /* 0x2000009dff5f7230 */ /* 0x000fc40000004100 */
[-C--:B------:R-:W-:Y:S01]  /*3ba0*/  FMUL.FTZ R129, R46, R125.reuse ;  /* 0x0000007d2e817220 */ /* 0x080fe20000410000 */
[----:B------:R-:W-:Y:S02]  /*3bb0*/  HADD2.F32 R157, -RZ, R172.H1_H1 ;  /* 0x300000acff9d7230 */ /* 0x000fe40000004100 */
[C---:B------:R-:W-:Y:S01]  /*3bc0*/  FMUL.FTZ R125, R47.reuse, R125 ;  /* 0x0000007d2f7d7220 */ /* 0x040fe20000410000 */
[----:B------:R-:W-:-:S03]  /*3bd0*/  FFMA.FTZ R47, R47, R95, -R129 ;  /* 0x0000005f2f2f7223 */ /* 0x000fc60000010881 */
[----:B------:R-:W-:Y:S01]  /*3be0*/  FFMA.FTZ R46, R46, R95, R125 ;  /* 0x0000005f2e2e7223 */ /* 0x000fe2000001007d */
[--C-:B------:R-:W-:Y:S02]  /*3bf0*/  HADD2.F32 R95, -RZ, R124.reuse.H1_H1 ;  /* 0x3000007cff5f7230 */ /* 0x100fe40000004100 */
[----:B------:R-:W-:Y:S02]  /*3c00*/  HADD2.F32 R125, -RZ, R124.H0_H0 ;  /* 0x2000007cff7d7230 */ /* 0x000fe40000004100 */
[----:B------:R-:W-:Y:S02]  /*3c10*/  HADD2.F32 R124, -RZ, R169.H0_H0 ;  /* 0x200000a9ff7c7230 */ /* 0x000fe40000004100 */
[----:B------:R-:W-:Y:S01]  /*3c20*/  FMUL.FTZ R129, R95, R157 ;  /* 0x0000009d5f817220 */ /* 0x000fe20000410000 */
[----:B------:R-:W-:Y:S01]  /*3c30*/  F2FP.F16.F32.PACK_AB R46, R46, R47 ;  /* 0x0000002f2e2e723e */ /* 0x000fe200000000ff */
[C---:B------:R-:W-:Y:S02]  /*3c40*/  FMUL.FTZ R157, R125.reuse, R157 ;  /* 0x0000009d7d9d7220 */ /* 0x040fe40000410000 */
[----:B------:R-:W-:-:S02]  /*3c50*/  FFMA.FTZ R129, R125, R124, -R129 ;  /* 0x0000007c7d817223 */ /* 0x000fc40000010881 */
[----:B------:R-:W-:Y:S01]  /*3c60*/  FFMA.FTZ R157, R95, R124, R157 ;  /* 0x0000007c5f9d7223 */ /* 0x000fe2000001009d */
[----:B------:R-:W-:Y:S01]  /*3c70*/  F2FP.F16.F32.PACK_AB R95, R45, R44 ;  /* 0x0000002c2d5f723e */ /* 0x000fe200000000ff */
[----:B------:R-:W-:Y:S02]  /*3c80*/  IMAD.MOV.U32 R44, RZ, RZ, R46 ;  /* 0x000000ffff2c7224 */ /* 0x000fe400078e002e */
[----:B------:R-:W-:Y:S01]  /*3c90*/  IMAD.MOV.U32 R45, RZ, RZ, R94 ;  /* 0x000000ffff2d7224 */ /* 0x000fe200078e005e */
[----:B------:R-:W-:Y:S01]  /*3ca0*/  F2FP.F16.F32.PACK_AB R129, R157, R129 ;  /* 0x000000819d81723e */ /* 0x000fe200000000ff */
[----:B------:R-:W-:-:S03]  /*3cb0*/  IMAD.MOV.U32 R47, RZ, RZ, R95 ;  /* 0x000000ffff2f7224 */ /* 0x000fc600078e005f */
[----:B------:R-:W-:-:S07]  /*3cc0*/  MOV R46, R129 ;  /* 0x00000081002e7202 */ /* 0x000fce0000000f00 */
.L_x_648:
[----:B------:R-:W-:Y:S05]  /*3cd0*/  BSYNC B3 ;  /* 0x0000000000037941 */ /* 0x000fea0003800000 */
.L_x_647:
[----:B--2---:R1:W-:Y:S02]  /*3ce0*/  STG.E.128 desc[UR60][R50.64], R44 ;  /* 0x0000002c32007986 */ /* 0x0043e4000c101d3c */
.L_x_646:
[----:B------:R-:W-:Y:S05]  /*3cf0*/  BSYNC B2 ;  /* 0x0000000000027941 */ /* 0x000fea0003800000 */
.L_x_645:
[----:B------:R-:W-:Y:S01]  /*3d00*/  ISETP.NE.AND P3, PT, R35, RZ, PT ;  /* 0x000000ff2300720c */ /* 0x000fe20003f65270 */
[----:B------:R-:W-:-:S12]  /*3d10*/  BSSY B2, `(.L_x_649) ;  /* 0x0000037000027945 */ /* 0x000fd80003800000 */
[----:B------:R-:W-:Y:S05]  /*3d20*/  @!P3 BRA `(.L_x_650) ;  /* 0x0000000000d4b947 */ /* 0x000fea0003800000 */
[----:B-1----:R1:W2:Y:S01]  /*3d30*/  LDS.128 R44, [R42+0x21000] ;  /* 0x021000002a2c7984 */ /* 0x0022a20000000c00 */
[----:B------:R-:W-:Y:S01]  /*3d40*/  ISETP.GE.AND P3, PT, R207, R126, PT ;  /* 0x0000007ecf00720c */ /* 0x000fe20003f66270 */
[----:B------:R-:W-:-:S12]  /*3d50*/  BSSY B3, `(.L_x_651) ;  /* 0x0000031000037945 */ /* 0x000fd80003800000 */
[----:B-1----:R-:W-:Y:S05]  /*3d60*/  @P3 BRA `(.L_x_652) ;  /* 0x0000000000bc3947 */ /* 0x002fea0003800000 */
[----:B------:R-:W-:Y:S01]  /*3d70*/  SHF.R.U64 R98, R98, 0x10, R99 ;  /* 0x0000001062627819 */ /* 0x000fe20000001263 */
[----:B--2---:R-:W-:Y:S01]  /*3d80*/  IMAD.MOV.U32 R95, RZ, RZ, R45 ;  /* 0x000000ffff5f7224 */ /* 0x004fe200078e002d */
[--C-:B------:R-:W-:Y:S02]  /*3d90*/  SHF.R.U64 R94, R96, 0x10, R97.reuse ;  /* 0x00000010605e7819 */ /* 0x100fe40000001261 */
[----:B------:R-:W-:Y:S01]  /*3da0*/  SHF.R.U32.HI R97, RZ, 0x10, R97 ;  /* 0x00000010ff617819 */ /* 0x000fe20000011661 */
[----:B------:R-:W-:Y:S02]  /*3db0*/  HADD2.F32 R98, -RZ, R98.H0_H0 ;  /* 0x20000062ff627230 */ /* 0x000fe40000004100 */
[--C-:B------:R-:W-:Y:S02]  /*3dc0*/  HADD2.F32 R45, -RZ, R95.reuse.H1_H1 ;  /* 0x3000005fff2d7230 */ /* 0x100fe40000004100 */
[----:B------:R-:W-:Y:S02]  /*3dd0*/  HADD2.F32 R95, -RZ, R95.H0_H0 ;  /* 0x2000005fff5f7230 */ /* 0x000fe40000004100 */
[----:B------:R-:W-:-:S02]  /*3de0*/  HADD2.F32 R94, -RZ, R94.H0_H0 ;  /* 0x2000005eff5e7230 */ /* 0x000fc40000004100 */
[-C--:B------:R-:W-:Y:S01]  /*3df0*/  FMUL.FTZ R96, R45, R98.reuse ;  /* 0x000000622d607220 */ /* 0x080fe20000410000 */
[----:B------:R-:W-:Y:S02]  /*3e00*/  HADD2.F32 R97, -RZ, R97.H0_H0 ;  /* 0x20000061ff617230 */ /* 0x000fe40000004100 */
[C---:B------:R-:W-:Y:S01]  /*3e10*/  FMUL.FTZ R98, R95.reuse, R98 ;  /* 0x000000625f627220 */ /* 0x040fe20000410000 */
[----:B------:R-:W-:-:S03]  /*3e20*/  FFMA.FTZ R96, R95, R94, -R96 ;  /* 0x0000005e5f607223 */ /* 0x000fc60000010860 */
[----:B------:R-:W-:Y:S01]  /*3e30*/  FFMA.FTZ R98, R45, R94, R98 ;  /* 0x0000005e2d627223 */ /* 0x000fe20000010062 */
[----:B------:R-:W-:Y:S01]  /*3e40*/  SHF.R.U32.HI R45, RZ, 0x10, R99 ;  /* 0x00000010ff2d7819 */ /* 0x000fe20000011663 */
[----:B------:R-:W-:Y:S01]  /*3e50*/  IMAD.MOV.U32 R94, RZ, RZ, R47 ;  /* 0x000000ffff5e7224 */ /* 0x000fe200078e002f */
[----:B------:R-:W-:Y:S02]  /*3e60*/  MOV R47, R44 ;  /* 0x0000002c002f7202 */ /* 0x000fe40000000f00 */
[----:B------:R-:W-:Y:S01]  /*3e70*/  F2FP.F16.F32.PACK_AB R96, R98, R96 ;  /* 0x000000606260723e */ /* 0x000fe200000000ff */
[----:B------:R-:W-:Y:S02]  /*3e80*/  HADD2.F32 R45, -RZ, R45.H0_H0 ;  /* 0x2000002dff2d7230 */ /* 0x000fe40000004100 */
[--C-:B------:R-:W-:Y:S02]  /*3e90*/  HADD2.F32 R44, -RZ, R94.reuse.H1_H1 ;  /* 0x3000005eff2c7230 */ /* 0x100fe40000004100 */
[----:B------:R-:W-:-:S03]  /*3ea0*/  HADD2.F32 R94, -RZ, R94.H0_H0 ;  /* 0x2000005eff5e7230 */ /* 0x000fc60000004100 */
[-C--:B------:R-:W-:Y:S02]  /*3eb0*/  FMUL.FTZ R95, R44, R45.reuse ;  /* 0x0000002d2c5f7220 */ /* 0x080fe40000410000 */
[C---:B------:R-:W-:Y:S02]  /*3ec0*/  FMUL.FTZ R99, R94.reuse, R45 ;  /* 0x0000002d5e637220 */ /* 0x040fe40000410000 */
[-C--:B------:R-:W-:Y:S01]  /*3ed0*/  FFMA.FTZ R45, R94, R97.reuse, -R95 ;  /* 0x000000615e2d7223 */ /* 0x080fe2000001085f */
[----:B------:R-:W-:Y:S02]  /*3ee0*/  HADD2.F32 R95, -RZ, R171.H1_H1 ;  /* 0x300000abff5f7230 */ /* 0x000fe40000004100 */
[----:B------:R-:W-:Y:S01]  /*3ef0*/  FFMA.FTZ R44, R44, R97, R99 ;  /* 0x000000612c2c7223 */ /* 0x000fe20000010063 */
[--C-:B------:R-:W-:Y:S02]  /*3f00*/  HADD2.F32 R94, -RZ, R47.reuse.H1_H1 ;  /* 0x3000002fff5e7230 */ /* 0x100fe40000004100 */
[----:B------:R-:W-:-:S02]  /*3f10*/  HADD2.F32 R47, -RZ, R47.H0_H0 ;  /* 0x2000002fff2f7230 */ /* 0x000fc40000004100 */
[----:B------:R-:W-:Y:S02]  /*3f20*/  HADD2.F32 R97, -RZ, R168.H0_H0 ;  /* 0x200000a8ff617230 */ /* 0x000fe40000004100 */
[-C--:B------:R-:W-:Y:S01]  /*3f30*/  FMUL.FTZ R99, R94, R95.reuse ;  /* 0x0000005f5e637220 */ /* 0x080fe20000410000 */
[----:B------:R-:W-:-:S03]  /*3f40*/  FMUL.FTZ R95, R47, R95 ;  /* 0x0000005f2f5f7220 */ /* 0x000fc60000410000 */
[-C--:B------:R-:W-:Y:S01]  /*3f50*/  FFMA.FTZ R47, R47, R97.reuse, -R99 ;  /* 0x000000612f2f7223 */ /* 0x080fe20000010863 */
[----:B------:R-:W-:Y:S02]  /*3f60*/  HADD2.F32 R99, -RZ, R46.H0_H0 ;  /* 0x2000002eff637230 */ /* 0x000fe40000004100 */
[----:B------:R-:W-:Y:S01]  /*3f70*/  FFMA.FTZ R94, R94, R97, R95 ;  /* 0x000000615e5e7223 */ /* 0x000fe2000001005f */
[----:B------:R-:W-:Y:S02]  /*3f80*/  HADD2.F32 R97, -RZ, R172.H0_H0 ;  /* 0x200000acff617230 */ /* 0x000fe40000004100 */
[----:B------:R-:W-:Y:S02]  /*3f90*/  HADD2.F32 R95, -RZ, R46.H1_H1 ;  /* 0x3000002eff5f7230 */ /* 0x000fe40000004100 */
[----:B------:R-:W-:Y:S01]  /*3fa0*/  HADD2.F32 R46, -RZ, R168.H1_H1 ;  /* 0x300000a8ff2e7230 */ /* 0x000fe20000004100 */
[----:B------:R-:W-:Y:S02]  /*3fb0*/  F2FP.F16.F32.PACK_AB R47, R94, R47 ;  /* 0x0000002f5e2f723e */ /* 0x000fe400000000ff */
[-C--:B------:R-:W-:Y:S01]  /*3fc0*/  FMUL.FTZ R124, R95, R97.reuse ;  /* 0x000000615f7c7220 */ /* 0x080fe20000410000 */
[----:B------:R-:W-:-:S03]  /*3fd0*/  FMUL.FTZ R97, R99, R97 ;  /* 0x0000006163617220 */ /* 0x000fc60000410000 */
[-C--:B------:R-:W-:Y:S01]  /*3fe0*/  FFMA.FTZ R124, R99, R46.reuse, -R124 ;  /* 0x0000002e637c7223 */ /* 0x080fe2000001087c */
[----:B------:R-:W-:Y:S01]  /*3ff0*/  FFMA.FTZ R97, R95, R46, R97 ;  /* 0x0000002e5f617223 */ /* 0x000fe20000010061 */
[----:B------:R-:W-:Y:S01]  /*4000*/  F2FP.F16.F32.PACK_AB R46, R44, R45 ;  /* 0x0000002d2c2e723e */ /* 0x000fe200000000ff */
[----:B------:R-:W-:Y:S02]  /*4010*/  IMAD.MOV.U32 R44, RZ, RZ, R47 ;  /* 0x000000ffff2c7224 */ /* 0x000fe400078e002f */
[----:B------:R-:W-:Y:S01]  /*4020*/  IMAD.MOV.U32 R45, RZ, RZ, R96 ;  /* 0x000000ffff2d7224 */ /* 0x000fe200078e0060 */
[----:B------:R-:W-:Y:S01]  /*4030*/  F2FP.F16.F32.PACK_AB R97, R97, R124 ;  /* 0x0000007c6161723e */ /* 0x000fe200000000ff */
[----:B------:R-:W-:-:S03]  /*4040*/  IMAD.MOV.U32 R47, RZ, RZ, R46 ;  /* 0x000000ffff2f7224 */ /* 0x000fc600078e002e */
[----:B------:R-:W-:-:S07]  /*4050*/  MOV R46, R97 ;  /* 0x00000061002e7202 */ /* 0x000fce0000000f00 */
.L_x_652:
[----:B------:R-:W-:Y:S05]  /*4060*/  BSYNC B3 ;  /* 0x0000000000037941 */ /* 0x000fea0003800000 */
.L_x_651:
[----:B--2---:R2:W-:Y:S02]  /*4070*/  STG.E.128 desc[UR60][R50.64+0x40], R44 ;  /* 0x0000402c32007986 */ /* 0x0045e4000c101d3c */
.L_x_650:
[----:B------:R-:W-:Y:S05]  /*4080*/  BSYNC B2 ;  /* 0x0000000000027941 */ /* 0x000fea0003800000 */
.L_x_649:
[----:B------:R-:W-:Y:S01]  /*4090*/  ISETP.NE.AND P3, PT, R36, RZ, PT ;  /* 0x000000ff2400720c */ /* 0x000fe20003f65270 */
[----:B------:R-:W-:-:S12]  /*40a0*/  BSSY B2, `(.L_x_653) ;  /* 0x0000036000027945 */ /* 0x000fd80003800000 */
[----:B------:R-:W-:Y:S05]  /*40b0*/  @!P3 BRA `(.L_x_654) ;  /* 0x0000000000d0b947 */ /* 0x000fea0003800000 */
[----:B-12---:R1:W2:Y:S01]  /*40c0*/  LDS.128 R44, [R41+0x24800] ;  /* 0x02480000292c7984 */ /* 0x0062a20000000c00 */
[----:B------:R-:W-:Y:S01]  /*40d0*/  ISETP.GE.AND P3, PT, R206, R126, PT ;  /* 0x0000007ece00720c */ /* 0x000fe20003f66270 */
[----:B------:R-:W-:-:S12]  /*40e0*/  BSSY B3, `(.L_x_655) ;  /* 0x0000030000037945 */ /* 0x000fd80003800000 */
[----:B-1----:R-:W-:Y:S05]  /*40f0*/  @P3 BRA `(.L_x_656) ;  /* 0x0000000000b83947 */ /* 0x002fea0003800000 */
[----:B------:R-:W-:Y:S01]  /*4100*/  SHF.R.U64 R94, R88, 0x10, R89 ;  /* 0x00000010585e7819 */ /* 0x000fe20000001259 */
[----:B--2---:R-:W-:Y:S01]  /*4110*/  HADD2.F32 R95, -RZ, R47.H0_H0 ;  /* 0x2000002fff5f7230 */ /* 0x004fe20000004100 */
[----:B------:R-:W-:Y:S02]  /*4120*/  SHF.R.U64 R90, R90, 0x10, R91 ;  /* 0x000000105a5a7819 */ /* 0x000fe4000000125b */
[----:B------:R-:W-:Y:S01]  /*4130*/  SHF.R.U32.HI R88, RZ, 0x10, R89 ;  /* 0x00000010ff587819 */ /* 0x000fe20000011659 */
[----:B------:R-:W-:Y:S01]  /*4140*/  IMAD.MOV.U32 R89, RZ, RZ, R45 ;  /* 0x000000ffff597224 */ /* 0x000fe200078e002d */
[----:B------:R-:W-:Y:S01]  /*4150*/  SHF.R.U32.HI R91, RZ, 0x10, R91 ;  /* 0x00000010ff5b7819 */ /* 0x000fe2000001165b */
[----:B------:R-:W-:Y:S02]  /*4160*/  IMAD.MOV.U32 R45, RZ, RZ, R46 ;  /* 0x000000ffff2d7224 */ /* 0x000fe400078e002e */
[----:B------:R-:W-:Y:S02]  /*4170*/  HADD2.F32 R97, -RZ, R90.H0_H0 ;  /* 0x2000005aff617230 */ /* 0x000fe40000004100 */
[----:B------:R-:W-:-:S02]  /*4180*/  HADD2.F32 R46, -RZ, R91.H0_H0 ;  /* 0x2000005bff2e7230 */ /* 0x000fc40000004100 */
[--C-:B------:R-:W-:Y:S02]  /*4190*/  HADD2.F32 R91, -RZ, R89.reuse.H1_H1 ;  /* 0x30000059ff5b7230 */ /* 0x100fe40000004100 */
[----:B------:R-:W-:Y:S02]  /*41a0*/  HADD2.F32 R96, -RZ, R89.H0_H0 ;  /* 0x20000059ff607230 */ /* 0x000fe40000004100 */
[----:B------:R-:W-:Y:S02]  /*41b0*/  HADD2.F32 R90, -RZ, R47.H1_H1 ;  /* 0x3000002fff5a7230 */ /* 0x000fe40000004100 */
[-C--:B------:R-:W-:Y:S01]  /*41c0*/  FMUL.FTZ R47, R91, R97.reuse ;  /* 0x000000615b2f7220 */ /* 0x080fe20000410000 */
[----:B------:R-:W-:Y:S02]  /*41d0*/  HADD2.F32 R94, -RZ, R94.H0_H0 ;  /* 0x2000005eff5e7230 */ /* 0x000fe40000004100 */
[----:B------:R-:W-:Y:S01]  /*41e0*/  FMUL.FTZ R98, R96, R97 ;  /* 0x0000006160627220 */ /* 0x000fe20000410000 */
[----:B------:R-:W-:-:S02]  /*41f0*/  HADD2.F32 R89, -RZ, R88.H0_H0 ;  /* 0x20000058ff597230 */ /* 0x000fc40000004100 */
[-C--:B------:R-:W-:Y:S01]  /*4200*/  FMUL.FTZ R88, R90, R46.reuse ;  /* 0x0000002e5a587220 */ /* 0x080fe20000410000 */
[----:B------:R-:W-:Y:S01]  /*4210*/  FMUL.FTZ R97, R95, R46 ;  /* 0x0000002e5f617220 */ /* 0x000fe20000410000 */
[-C--:B------:R-:W-:Y:S01]  /*4220*/  FFMA.FTZ R46, R96, R94.reuse, -R47 ;  /* 0x0000005e602e7223 */ /* 0x080fe2000001082f */
[----:B------:R-:W-:Y:S01]  /*4230*/  FFMA.FTZ R47, R91, R94, R98 ;  /* 0x0000005e5b2f7223 */ /* 0x000fe20000010062 */
[-C--:B------:R-:W-:Y:S01]  /*4240*/  FFMA.FTZ R88, R95, R89.reuse, -R88 ;  /* 0x000000595f587223 */ /* 0x080fe20000010858 */
[----:B------:R-:W-:Y:S01]  /*4250*/  FFMA.FTZ R90, R90, R89, R97 ;  /* 0x000000595a5a7223 */ /* 0x000fe20000010061 */
[----:B------:R-:W-:Y:S02]  /*4260*/  HADD2.F32 R91, -RZ, R170.H1_H1 ;  /* 0x300000aaff5b7230 */ /* 0x000fe40000004100 */
[--C-:B------:R-:W-:Y:S01]  /*4270*/  HADD2.F32 R95, -RZ, R44.reuse.H1_H1 ;  /* 0x3000002cff5f7230 */ /* 0x100fe20000004100 */
[----:B------:R-:W-:Y:S01]  /*4280*/  F2FP.F16.F32.PACK_AB R46, R47, R46 ;  /* 0x0000002e2f2e723e */ /* 0x000fe200000000ff */
[----:B------:R-:W-:Y:S01]  /*4290*/  HADD2.F32 R96, -RZ, R44.H0_H0 ;  /* 0x2000002cff607230 */ /* 0x000fe20000004100 */
[----:B------:R-:W-:Y:S01]  /*42a0*/  F2FP.F16.F32.PACK_AB R88, R90, R88 ;  /* 0x000000585a58723e */ /* 0x000fe200000000ff */
[----:B------:R-:W-:-:S02]  /*42b0*/  HADD2.F32 R89, -RZ, R171.H0_H0 ;  /* 0x200000abff597230 */ /* 0x000fc40000004100 */
[--C-:B------:R-:W-:Y:S02]  /*42c0*/  HADD2.F32 R44, -RZ, R45.reuse.H1_H1 ;  /* 0x3000002dff2c7230 */ /* 0x100fe40000004100 */
[-C--:B------:R-:W-:Y:S01]  /*42d0*/  FMUL.FTZ R99, R96, R91.reuse ;  /* 0x0000005b60637220 */ /* 0x080fe20000410000 */
[----:B------:R-:W-:Y:S02]  /*42e0*/  HADD2.F32 R98, -RZ, R45.H0_H0 ;  /* 0x2000002dff627230 */ /* 0x000fe40000004100 */
[----:B------:R-:W-:Y:S01]  /*42f0*/  FMUL.FTZ R45, R95, R91 ;  /* 0x0000005b5f2d7220 */ /* 0x000fe20000410000 */
[--C-:B------:R-:W-:Y:S02]  /*4300*/  HADD2.F32 R94, -RZ, R167.reuse.H0_H0 ;  /* 0x200000a7ff5e7230 */ /* 0x100fe40000004100 */
[-C--:B------:R-:W-:Y:S01]  /*4310*/  FMUL.FTZ R91, R44, R89.reuse ;  /* 0x000000592c5b7220 */ /* 0x080fe20000410000 */
[----:B------:R-:W-:Y:S02]  /*4320*/  HADD2.F32 R97, -RZ, R167.H1_H1 ;  /* 0x300000a7ff617230 */ /* 0x000fe40000004100 */
[----:B------:R-:W-:Y:S01]  /*4330*/  FMUL.FTZ R89, R98, R89 ;  /* 0x0000005962597220 */ /* 0x000fe20000410000 */
[----:B------:R-:W-:-:S02]  /*4340*/  IMAD.MOV.U32 R47, RZ, RZ, R88 ;  /* 0x000000ffff2f7224 */ /* 0x000fc400078e0058 */
[-C--:B------:R-:W-:Y:S01]  /*4350*/  FFMA.FTZ R45, R96, R94.reuse, -R45 ;  /* 0x0000005e602d7223 */ /* 0x080fe2000001082d */
[----:B------:R-:W-:Y:S01]  /*4360*/  FFMA.FTZ R99, R95, R94, R99 ;  /* 0x0000005e5f637223 */ /* 0x000fe20000010063 */
[-C--:B------:R-:W-:Y:S01]  /*4370*/  FFMA.FTZ R91, R98, R97.reuse, -R91 ;  /* 0x00000061625b7223 */ /* 0x080fe2000001085b */
[----:B------:R-:W-:-:S03]  /*4380*/  FFMA.FTZ R89, R44, R97, R89 ;  /* 0x000000612c597223 */ /* 0x000fc60000010059 */
[----:B------:R-:W-:Y:S02]  /*4390*/  F2FP.F16.F32.PACK_AB R45, R99, R45 ;  /* 0x0000002d632d723e */ /* 0x000fe400000000ff */
[----:B------:R-:W-:-:S03]  /*43a0*/  F2FP.F16.F32.PACK_AB R89, R89, R91 ;  /* 0x0000005b5959723e */ /* 0x000fc600000000ff */
[----:B------:R-:W-:Y:S01]  /*43b0*/  IMAD.MOV.U32 R44, RZ, RZ, R45 ;  /* 0x000000ffff2c7224 */ /* 0x000fe200078e002d */
[----:B------:R-:W-:Y:S01]  /*43c0*/  MOV R45, R46 ;  /* 0x0000002e002d7202 */ /* 0x000fe20000000f00 */
[----:B------:R-:W-:-:S07]  /*43d0*/  IMAD.MOV.U32 R46, RZ, RZ, R89 ;  /* 0x000000ffff2e7224 */ /* 0x000fce00078e0059 */
.L_x_656:
[----:B------:R-:W-:Y:S05]  /*43e0*/  BSYNC B3 ;  /* 0x0000000000037941 */ /* 0x000fea0003800000 */
.L_x_655:
[----:B--2---:R3:W-:Y:S02]  /*43f0*/  STG.E.128 desc[UR60][R50.64+0x80], R44 ;  /* 0x0000802c32007986 */ /* 0x0047e4000c101d3c */
.L_x_654:
[----:B------:R-:W-:Y:S05]  /*4400*/  BSYNC B2 ;  /* 0x0000000000027941 */ /* 0x000fea0003800000 */
.L_x_653:
[----:B------:R-:W-:Y:S01]  /*4410*/  ISETP.NE.AND P3, PT, R37, RZ, PT ;  /* 0x000000ff2500720c */ /* 0x000fe20003f65270 */
[----:B------:R-:W-:-:S12]  /*4420*/  BSSY B2, `(.L_x_657) ;  /* 0x0000036000027945 */ /* 0x000fd80003800000 */
[----:B------:R-:W-:Y:S05]  /*4430*/  @!P3 BRA `(.L_x_658) ;  /* 0x0000000000d0b947 */ /* 0x000fea0003800000 */
[----:B-123--:R1:W2:Y:S01]  /*4440*/  LDS.128 R44, [R42+0x24800] ;  /* 0x024800002a2c7984 */ /* 0x00e2a20000000c00 */
[----:B------:R-:W-:Y:S01]  /*4450*/  ISETP.GE.AND P3, PT, R209, R126, PT ;  /* 0x0000007ed100720c */ /* 0x000fe20003f66270 */
[----:B------:R-:W-:-:S12]  /*4460*/  BSSY B3, `(.L_x_659) ;  /* 0x0000030000037945 */ /* 0x000fd80003800000 */
[----:B-1----:R-:W-:Y:S05]  /*4470*/  @P3 BRA `(.L_x_660) ;  /* 0x0000000000b83947 */ /* 0x002fea0003800000 */
[----:B------:R-:W-:Y:S01]  /*4480*/  SHF.R.U64 R88, R84, 0x10, R85 ;  /* 0x0000001054587819 */ /* 0x000fe20000001255 */
[--C-:B--2---:R-:W-:Y:S01]  /*4490*/  HADD2.F32 R89, -RZ, R47.reuse.H0_H0 ;  /* 0x2000002fff597230 */ /* 0x104fe20000004100 */
[----:B------:R-:W-:Y:S02]  /*44a0*/  SHF.R.U64 R86, R86, 0x10, R87 ;  /* 0x0000001056567819 */ /* 0x000fe40000001257 */
[----:B------:R-:W-:Y:S01]  /*44b0*/  SHF.R.U32.HI R84, RZ, 0x10, R85 ;  /* 0x00000010ff547819 */ /* 0x000fe20000011655 */
[----:B------:R-:W-:Y:S01]  /*44c0*/  IMAD.MOV.U32 R85, RZ, RZ, R45 ;  /* 0x000000ffff557224 */ /* 0x000fe200078e002d */
[----:B------:R-:W-:Y:S01]  /*44d0*/  SHF.R.U32.HI R87, RZ, 0x10, R87 ;  /* 0x00000010ff577819 */ /* 0x000fe20000011657 */
[----:B------:R-:W-:Y:S01]  /*44e0*/  HADD2.F32 R91, -RZ, R86.H0_H0 ;  /* 0x20000056ff5b7230 */ /* 0x000fe20000004100 */
[----:B------:R-:W-:Y:S01]  /*44f0*/  MOV R45, R46 ;  /* 0x0000002e002d7202 */ /* 0x000fe20000000f00 */
[----:B------:R-:W-:Y:S02]  /*4500*/  HADD2.F32 R86, -RZ, R47.H1_H1 ;  /* 0x3000002fff567230 */ /* 0x000fe40000004100 */
[----:B------:R-:W-:-:S02]  /*4510*/  HADD2.F32 R46, -RZ, R87.H0_H0 ;  /* 0x20000057ff2e7230 */ /* 0x000fc40000004100 */
[--C-:B------:R-:W-:Y:S02]  /*4520*/  HADD2.F32 R87, -RZ, R85.reuse.H1_H1 ;  /* 0x30000055ff577230 */ /* 0x100fe40000004100 */
[----:B------:R-:W-:Y:S02]  /*4530*/  HADD2.F32 R90, -RZ, R85.H0_H0 ;  /* 0x20000055ff5a7230 */ /* 0x000fe40000004100 */
[----:B------:R-:W-:Y:S02]  /*4540*/  HADD2.F32 R88, -RZ, R88.H0_H0 ;  /* 0x20000058ff587230 */ /* 0x000fe40000004100 */
[-C--:B------:R-:W-:Y:S01]  /*4550*/  FMUL.FTZ R47, R87, R91.reuse ;  /* 0x0000005b572f7220 */ /* 0x080fe20000410000 */
[----:B------:R-:W-:Y:S02]  /*4560*/  HADD2.F32 R85, -RZ, R84.H0_H0 ;  /* 0x20000054ff557230 */ /* 0x000fe40000004100 */
[----:B------:R-:W-:Y:S01]  /*4570*/  FMUL.FTZ R94, R90, R91 ;  /* 0x0000005b5a5e7220 */ /* 0x000fe20000410000 */
[-C--:B------:R-:W-:Y:S01]  /*4580*/  FMUL.FTZ R84, R86, R46.reuse ;  /* 0x0000002e56547220 */ /* 0x080fe20000410000 */
[----:B------:R-:W-:Y:S01]  /*4590*/  FMUL.FTZ R91, R89, R46 ;  /* 0x0000002e595b7220 */ /* 0x000fe20000410000 */
[-C--:B------:R-:W-:Y:S01]  /*45a0*/  FFMA.FTZ R46, R90, R88.reuse, -R47 ;  /* 0x000000585a2e7223 */ /* 0x080fe2000001082f */
[----:B------:R-:W-:Y:S01]  /*45b0*/  FFMA.FTZ R47, R87, R88, R94 ;  /* 0x00000058572f7223 */ /* 0x000fe2000001005e */
[-C--:B------:R-:W-:Y:S01]  /*45c0*/  FFMA.FTZ R84, R89, R85.reuse, -R84 ;  /* 0x0000005559547223 */ /* 0x080fe20000010854 */
[----:B------:R-:W-:Y:S01]  /*45d0*/  FFMA.FTZ R86, R86, R85, R91 ;  /* 0x0000005556567223 */ /* 0x000fe2000001005b */
[----:B------:R-:W-:-:S02]  /*45e0*/  HADD2.F32 R87, -RZ, R169.H1_H1 ;  /* 0x300000a9ff577230 */ /* 0x000fc40000004100 */
[--C-:B------:R-:W-:Y:S01]  /*45f0*/  HADD2.F32 R89, -RZ, R44.reuse.H1_H1 ;  /* 0x3000002cff597230 */ /* 0x100fe20000004100 */
[----:B------:R-:W-:Y:S01]  /*4600*/  F2FP.F16.F32.PACK_AB R46, R47, R46 ;  /* 0x0000002e2f2e723e */ /* 0x000fe200000000ff */
[----:B------:R-:W-:Y:S01]  /*4610*/  HADD2.F32 R90, -RZ, R44.H0_H0 ;  /* 0x2000002cff5a7230 */ /* 0x000fe20000004100 */
[----:B------:R-:W-:Y:S01]  /*4620*/  F2FP.F16.F32.PACK_AB R84, R86, R84 ;  /* 0x000000545654723e */ /* 0x000fe200000000ff */
[----:B------:R-:W-:Y:S02]  /*4630*/  HADD2.F32 R85, -RZ, R170.H0_H0 ;  /* 0x200000aaff557230 */ /* 0x000fe40000004100 */
[--C-:B------:R-:W-:Y:S02]  /*4640*/  HADD2.F32 R44, -RZ, R45.reuse.H1_H1 ;  /* 0x3000002dff2c7230 */ /* 0x100fe40000004100 */
[-C--:B------:R-:W-:Y:S01]  /*4650*/  FMUL.FTZ R95, R90, R87.reuse ;  /* 0x000000575a5f7220 */ /* 0x080fe20000410000 */
[----:B------:R-:W-:Y:S02]  /*4660*/  HADD2.F32 R94, -RZ, R45.H0_H0 ;  /* 0x2000002dff5e7230 */ /* 0x000fe40000004100 */
[----:B------:R-:W-:Y:S01]  /*4670*/  FMUL.FTZ R45, R89, R87 ;  /* 0x00000057592d7220 */ /* 0x000fe20000410000 */
[----:B------:R-:W-:-:S02]  /*4680*/  HADD2.F32 R88, -RZ, R166.H1_H1 ;  /* 0x300000a6ff587230 */ /* 0x000fc40000004100 */
[-C--:B------:R-:W-:Y:S01]  /*4690*/  FMUL.FTZ R87, R44, R85.reuse ;  /* 0x000000552c577220 */ /* 0x080fe20000410000 */
[----:B------:R-:W-:Y:S02]  /*46a0*/  HADD2.F32 R91, -RZ, R166.H0_H0 ;  /* 0x200000a6ff5b7230 */ /* 0x000fe40000004100 */
[----:B------:R-:W-:Y:S01]  /*46b0*/  FMUL.FTZ R85, R94, R85 ;  /* 0x000000555e557220 */ /* 0x000fe20000410000 */
[----:B------:R-:W-:Y:S01]  /*46c0*/  MOV R47, R84 ;  /* 0x00000054002f7202 */ /* 0x000fe20000000f00 */
[-C--:B------:R-:W-:Y:S01]  /*46d0*/  FFMA.FTZ R45, R90, R88.reuse, -R45 ;  /* 0x000000585a2d7223 */ /* 0x080fe2000001082d */
[----:B------:R-:W-:Y:S01]  /*46e0*/  FFMA.FTZ R95, R89, R88, R95 ;  /* 0x00000058595f7223 */ /* 0x000fe2000001005f */
[-C--:B------:R-:W-:Y:S01]  /*46f0*/  FFMA.FTZ R87, R94, R91.reuse, -R87 ;  /* 0x0000005b5e577223 */ /* 0x080fe20000010857 */
[----:B------:R-:W-:-:S03]  /*4700*/  FFMA.FTZ R85, R44, R91, R85 ;  /* 0x0000005b2c557223 */ /* 0x000fc60000010055 */
[----:B------:R-:W-:Y:S02]  /*4710*/  F2FP.F16.F32.PACK_AB R45, R95, R45 ;  /* 0x0000002d5f2d723e */ /* 0x000fe400000000ff */
[----:B------:R-:W-:-:S03]  /*4720*/  F2FP.F16.F32.PACK_AB R85, R85, R87 ;  /* 0x000000575555723e */ /* 0x000fc600000000ff */
[----:B------:R-:W-:Y:S02]  /*4730*/  IMAD.MOV.U32 R44, RZ, RZ, R45 ;  /* 0x000000ffff2c7224 */ /* 0x000fe400078e002d */
[----:B------:R-:W-:Y:S02]  /*4740*/  IMAD.MOV.U32 R45, RZ, RZ, R46 ;  /* 0x000000ffff2d7224 */ /* 0x000fe400078e002e */
[----:B------:R-:W-:-:S07]  /*4750*/  IMAD.MOV.U32 R46, RZ, RZ, R85 ;  /* 0x000000ffff2e7224 */ /* 0x000fce00078e0055 */
.L_x_660:
[----:B------:R-:W-:Y:S05]  /*4760*/  BSYNC B3 ;  /* 0x0000000000037941 */ /* 0x000fea0003800000 */
.L_x_659:
[----:B--2---:R4:W-:Y:S02]  /*4770*/  STG.E.128 desc[UR60][R50.64+0xc0], R44 ;  /* 0x0000c02c32007986 */ /* 0x0049e4000c101d3c */
.L_x_658:
[----:B------:R-:W-:Y:S05]  /*4780*/  BSYNC B2 ;  /* 0x0000000000027941 */ /* 0x000fea0003800000 */
.L_x_657:
[----:B------:R-:W-:Y:S01]  /*4790*/  ISETP.NE.AND P3, PT, R38, RZ, PT ;  /* 0x000000ff2600720c */ /* 0x000fe20003f65270 */
[----:B------:R-:W-:-:S12]  /*47a0*/  BSSY B2, `(.L_x_661) ;  /* 0x0000031000027945 */ /* 0x000fd80003800000 */
[----:B------:R-:W-:Y:S05]  /*47b0*/  @!P3 BRA `(.L_x_662) ;  /* 0x0000000000bcb947 */ /* 0x000fea0003800000 */
[----:B-1234-:R1:W2:Y:S01]  /*47c0*/  LDS.128 R44, [R41+0x28000] ;  /* 0x02800000292c7984 */ /* 0x01e2a20000000c00 */
[----:B------:R-:W-:Y:S01]  /*47d0*/  ISETP.GE.AND P3, PT, R208, R126, PT ;  /* 0x0000007ed000720c */ /* 0x000fe20003f66270 */
[----:B------:R-:W-:-:S12]  /*47e0*/  BSSY B3, `(.L_x_663) ;  /* 0x000002b000037945 */ /* 0x000fd80003800000 */
[----:B-1----:R-:W-:Y:S05]  /*47f0*/  @P3 BRA `(.L_x_664) ;  /* 0x0000000000a43947 */ /* 0x002fea0003800000 */
[--C-:B------:R-:W-:Y:S01]  /*4800*/  SHF.R.U64 R82, R82, 0x10, R83.reuse ;  /* 0x0000001052527819 */ /* 0x100fe20000001253 */
[--C-:B--2---:R-:W-:Y:S01]  /*4810*/  HADD2.F32 R84, -RZ, R45.reuse.H1_H1 ;  /* 0x3000002dff547230 */ /* 0x104fe20000004100 */
[----:B------:R-:W-:Y:S01]  /*4820*/  SHF.R.U32.HI R83, RZ, 0x10, R83 ;  /* 0x00000010ff537819 */ /* 0x000fe20000011653 */
[----:B------:R-:W-:Y:S01]  /*4830*/  HADD2.F32 R45, -RZ, R45.H0_H0 ;  /* 0x2000002dff2d7230 */ /* 0x000fe20000004100 */
[--C-:B------:R-:W-:Y:S01]  /*4840*/  SHF.R.U64 R80, R80, 0x10, R81.reuse ;  /* 0x0000001050507819 */ /* 0x100fe20000001251 */
[----:B------:R-:W-:Y:S01]  /*4850*/  HADD2.F32 R82, -RZ, R82.H0_H0 ;  /* 0x20000052ff527230 */ /* 0x000fe20000004100 */
[----:B------:R-:W-:Y:S01]  /*4860*/  SHF.R.U32.HI R81, RZ, 0x10, R81 ;  /* 0x00000010ff517819 */ /* 0x000fe20000011651 */
[----:B------:R-:W-:Y:S02]  /*4870*/  HADD2.F32 R83, -RZ, R83.H0_H0 ;  /* 0x20000053ff537230 */ /* 0x000fe40000004100 */
[--C-:B------:R-:W-:Y:S02]  /*4880*/  HADD2.F32 R85, -RZ, R47.reuse.H1_H1 ;  /* 0x3000002fff557230 */ /* 0x100fe40000004100 */
[----:B------:R-:W-:Y:S01]  /*4890*/  FMUL.FTZ R87, R45, R82 ;  /* 0x000000522d577220 */ /* 0x000fe20000410000 */
[----:B------:R-:W-:-:S02]  /*48a0*/  HADD2.F32 R47, -RZ, R47.H0_H0 ;  /* 0x2000002fff2f7230 */ /* 0x000fc40000004100 */
[----:B------:R-:W-:Y:S02]  /*48b0*/  HADD2.F32 R80, -RZ, R80.H0_H0 ;  /* 0x20000050ff507230 */ /* 0x000fe40000004100 */
[----:B------:R-:W-:Y:S02]  /*48c0*/  HADD2.F32 R86, -RZ, R81.H0_H0 ;  /* 0x20000051ff567230 */ /* 0x000fe40000004100 */
[C---:B------:R-:W-:Y:S01]  /*48d0*/  FMUL.FTZ R81, R84.reuse, R82 ;  /* 0x0000005254517220 */ /* 0x040fe20000410000 */
[-C--:B------:R-:W-:Y:S01]  /*48e0*/  FMUL.FTZ R82, R85, R83.reuse ;  /* 0x0000005355527220 */ /* 0x080fe20000410000 */
[C---:B------:R-:W-:Y:S01]  /*48f0*/  FMUL.FTZ R83, R47.reuse, R83 ;  /* 0x000000532f537220 */ /* 0x040fe20000410000 */
[----:B------:R-:W-:Y:S01]  /*4900*/  FFMA.FTZ R87, R84, R80, R87 ;  /* 0x0000005054577223 */ /* 0x000fe20000010057 */
[----:B------:R-:W-:Y:S02]  /*4910*/  HADD2.F32 R84, -RZ, R44.H1_H1 ;  /* 0x3000002cff547230 */ /* 0x000fe40000004100 */
[----:B------:R-:W-:Y:S01]  /*4920*/  FFMA.FTZ R82, R47, R86, -R82 ;  /* 0x000000562f527223 */ /* 0x000fe20000010852 */
[----:B------:R-:W-:Y:S01]  /*4930*/  FFMA.FTZ R81, R45, R80, -R81 ;  /* 0x000000502d517223 */ /* 0x000fe20000010851 */
[----:B------:R-:W-:Y:S01]  /*4940*/  FFMA.FTZ R83, R85, R86, R83 ;  /* 0x0000005655537223 */ /* 0x000fe20000010053 */
[----:B------:R-:W-:-:S02]  /*4950*/  HADD2.F32 R47, -RZ, R164.H0_H0 ;  /* 0x200000a4ff2f7230 */ /* 0x000fc40000004100 */
[----:B------:R-:W-:Y:S02]  /*4960*/  HADD2.F32 R44, -RZ, R44.H0_H0 ;  /* 0x2000002cff2c7230 */ /* 0x000fe40000004100 */
[--C-:B------:R-:W-:Y:S02]  /*4970*/  HADD2.F32 R80, -RZ, R163.reuse.H1_H1 ;  /* 0x300000a3ff507230 */ /* 0x100fe40000004100 */
[-C--:B------:R-:W-:Y:S01]  /*4980*/  FMUL.FTZ R86, R84, R47.reuse ;  /* 0x0000002f54567220 */ /* 0x080fe20000410000 */
[--C-:B------:R-:W-:Y:S02]  /*4990*/  HADD2.F32 R85, -RZ, R46.reuse.H1_H1 ;  /* 0x3000002eff557230 */ /* 0x100fe40000004100 */
[----:B------:R-:W-:Y:S01]  /*49a0*/  FMUL.FTZ R88, R44, R47 ;  /* 0x0000002f2c587220 */ /* 0x000fe20000410000 */
[----:B------:R-:W-:Y:S01]  /*49b0*/  HADD2.F32 R46, -RZ, R46.H0_H0 ;  /* 0x2000002eff2e7230 */ /* 0x000fe20000004100 */
[----:B------:R-:W-:Y:S01]  /*49c0*/  F2FP.F16.F32.PACK_AB R82, R83, R82 ;  /* 0x000000525352723e */ /* 0x000fe200000000ff */
[----:B------:R-:W-:-:S02]  /*49d0*/  HADD2.F32 R163, -RZ, R163.H0_H0 ;  /* 0x200000a3ffa37230 */ /* 0x000fc40000004100 */
[-C--:B------:R-:W-:Y:S01]  /*49e0*/  FMUL.FTZ R47, R85, R80.reuse ;  /* 0x00000050552f7220 */ /* 0x080fe20000410000 */
[----:B------:R-:W-:Y:S02]  /*49f0*/  HADD2.F32 R45, -RZ, R165.H1_H1 ;  /* 0x300000a5ff2d7230 */ /* 0x000fe40000004100 */
[C---:B------:R-:W-:Y:S01]  /*4a00*/  FMUL.FTZ R80, R46.reuse, R80 ;  /* 0x000000502e507220 */ /* 0x040fe20000410000 */
[----:B------:R-:W-:-:S03]  /*4a10*/  FFMA.FTZ R47, R46, R163, -R47 ;  /* 0x000000a32e2f7223 */ /* 0x000fc6000001082f */
[----:B------:R-:W-:Y:S01]  /*4a20*/  FFMA.FTZ R80, R85, R163, R80 ;  /* 0x000000a355507223 */ /* 0x000fe20000010050 */
[-C--:B------:R-:W-:Y:S01]  /*4a30*/  FFMA.FTZ R86, R44, R45.reuse, -R86 ;  /* 0x0000002d2c567223 */ /* 0x080fe20000010856 */
[----:B------:R-:W-:Y:S01]  /*4a40*/  FFMA.FTZ R88, R84, R45, R88 ;  /* 0x0000002d54587223 */ /* 0x000fe20000010058 */
[----:B------:R-:W-:Y:S02]  /*4a50*/  F2FP.F16.F32.PACK_AB R45, R87, R81 ;  /* 0x00000051572d723e */ /* 0x000fe400000000ff */
[----:B------:R-:W-:Y:S01]  /*4a60*/  F2FP.F16.F32.PACK_AB R46, R80, R47 ;  /* 0x0000002f502e723e */ /* 0x000fe200000000ff */
[----:B------:R-:W-:Y:S01]  /*4a70*/  IMAD.MOV.U32 R47, RZ, RZ, R82 ;  /* 0x000000ffff2f7224 */ /* 0x000fe200078e0052 */
[----:B------:R-:W-:-:S07]  /*4a80*/  F2FP.F16.F32.PACK_AB R44, R88, R86 ;  /* 0x00000056582c723e */ /* 0x000fce00000000ff */
.L_x_664:
[----:B------:R-:W-:Y:S05]  /*4a90*/  BSYNC B3 ;  /* 0x0000000000037941 */ /* 0x000fea0003800000 */
.L_x_663:
[----:B--2---:R1:W-:Y:S02]  /*4aa0*/  STG.E.128 desc[UR60][R50.64+0x100], R44 ;  /* 0x0001002c32007986 */ /* 0x0043e4000c101d3c */
.L_x_662:
[----:B------:R-:W-:Y:S05]  /*4ab0*/  BSYNC B2 ;  /* 0x0000000000027941 */ /* 0x000fea0003800000 */
.L_x_661:
[----:B------:R-:W-:-:S13]  /*4ac0*/  ISETP.NE.AND P3, PT, R39, RZ, PT ;  /* 0x000000ff2700720c */ /* 0x000fda0003f65270 */
[----:B------:R-:W-:Y:S05]  /*4ad0*/  @!P3 BRA `(.L_x_644) ;  /* 0x0000000000bcb947 */ /* 0x000fea0003800000 */
[----:B-1234-:R1:W2:Y:S01]  /*4ae0*/  LDS.128 R44, [R42+0x28000] ;  /* 0x028000002a2c7984 */ /* 0x01e2a20000000c00 */
[----:B------:R-:W-:Y:S01]  /*4af0*/  ISETP.GE.AND P3, PT, R210, R126, PT ;  /* 0x0000007ed200720c */ /* 0x000fe20003f66270 */
[----:B------:R-:W-:-:S12]  /*4b00*/  BSSY B2, `(.L_x_665) ;  /* 0x000002b000027945 */ /* 0x000fd80003800000 */
[----:B-1----:R-:W-:Y:S05]  /*4b10*/  @P3 BRA `(.L_x_666) ;  /* 0x0000000000a43947 */ /* 0x002fea0003800000 */
[----:B------:R-:W-:Y:S01]  /*4b20*/  SHF.R.U64 R78, R78, 0x10, R79 ;  /* 0x000000104e4e7819 */ /* 0x000fe2000000124f */
[--C-:B--2---:R-:W-:Y:S01]  /*4b30*/  HADD2.F32 R81, -RZ, R45.reuse.H1_H1 ;  /* 0x3000002dff517230 */ /* 0x104fe20000004100 */
[----:B------:R-:W-:Y:S01]  /*4b40*/  SHF.R.U64 R76, R76, 0x10, R77 ;  /* 0x000000104c4c7819 */ /* 0x000fe2000000124d */
[----:B------:R-:W-:Y:S01]  /*4b50*/  HADD2.F32 R45, -RZ, R45.H0_H0 ;  /* 0x2000002dff2d7230 */ /* 0x000fe20000004100 */
[----:B------:R-:W-:Y:S01]  /*4b60*/  SHF.R.U32.HI R79, RZ, 0x10, R79 ;  /* 0x00000010ff4f7819 */ /* 0x000fe2000001164f */
[----:B------:R-:W-:Y:S01]  /*4b70*/  HADD2.F32 R78, -RZ, R78.H0_H0 ;  /* 0x2000004eff4e7230 */ /* 0x000fe20000004100 */
[----:B------:R-:W-:Y:S01]  /*4b80*/  SHF.R.U32.HI R77, RZ, 0x10, R77 ;  /* 0x00000010ff4d7819 */ /* 0x000fe2000001164d */
[----:B------:R-:W-:Y:S02]  /*4b90*/  HADD2.F32 R76, -RZ, R76.H0_H0 ;  /* 0x2000004cff4c7230 */ /* 0x000fe40000004100 */
[----:B------:R-:W-:Y:S02]  /*4ba0*/  HADD2.F32 R79, -RZ, R79.H0_H0 ;  /* 0x2000004fff4f7230 */ /* 0x000fe40000004100 */
[----:B------:R-:W-:Y:S01]  /*4bb0*/  FMUL.FTZ R84, R81, R78 ;  /* 0x0000004e51547220 */ /* 0x000fe20000410000 */
[----:B------:R-:W-:-:S02]  /*4bc0*/  HADD2.F32 R80, -RZ, R47.H1_H1 ;  /* 0x3000002fff507230 */ /* 0x000fc40000004100 */
[C---:B------:R-:W-:Y:S01]  /*4bd0*/  FMUL.FTZ R78, R45.reuse, R78 ;  /* 0x0000004e2d4e7220 */ /* 0x040fe20000410000 */
[----:B------:R-:W-:Y:S02]  /*4be0*/  HADD2.F32 R82, -RZ, R47.H0_H0 ;  /* 0x2000002fff527230 */ /* 0x000fe40000004100 */
[-C--:B------:R-:W-:Y:S01]  /*4bf0*/  FFMA.FTZ R84, R45, R76.reuse, -R84 ;  /* 0x0000004c2d547223 */ /* 0x080fe20000010854 */
[----:B------:R-:W-:Y:S02]  /*4c00*/  HADD2.F32 R77, -RZ, R77.H0_H0 ;  /* 0x2000004dff4d7230 */ /* 0x000fe40000004100 */
[-C--:B------:R-:W-:Y:S01]  /*4c10*/  FMUL.FTZ R47, R80, R79.reuse ;  /* 0x0000004f502f7220 */ /* 0x080fe20000410000 */
[----:B------:R-:W-:Y:S01]  /*4c20*/  FFMA.FTZ R81, R81, R76, R78 ;  /* 0x0000004c51517223 */ /* 0x000fe2000001004e */
[C---:B------:R-:W-:Y:S01]  /*4c30*/  FMUL.FTZ R79, R82.reuse, R79 ;  /* 0x0000004f524f7220 */ /* 0x040fe20000410000 */
[--C-:B------:R-:W-:Y:S02]  /*4c40*/  HADD2.F32 R45, -RZ, R161.reuse.H0_H0 ;  /* 0x200000a1ff2d7230 */ /* 0x100fe40000004100 */
[----:B------:R-:W-:Y:S01]  /*4c50*/  FFMA.FTZ R47, R82, R77, -R47 ;  /* 0x0000004d522f7223 */ /* 0x000fe2000001082f */
[----:B------:R-:W-:-:S02]  /*4c60*/  HADD2.F32 R161, -RZ, R161.H1_H1 ;  /* 0x300000a1ffa17230 */ /* 0x000fc40000004100 */
[----:B------:R-:W-:Y:S01]  /*4c70*/  FFMA.FTZ R80, R80, R77, R79 ;  /* 0x0000004d50507223 */ /* 0x000fe2000001004f */
[--C-:B------:R-:W-:Y:S02]  /*4c80*/  HADD2.F32 R76, -RZ, R44.reuse.H1_H1 ;  /* 0x3000002cff4c7230 */ /* 0x100fe40000004100 */
[----:B------:R-:W-:Y:S02]  /*4c90*/  HADD2.F32 R78, -RZ, R44.H0_H0 ;  /* 0x2000002cff4e7230 */ /* 0x000fe40000004100 */
[----:B------:R-:W-:Y:S02]  /*4ca0*/  HADD2.F32 R77, -RZ, R162.H0_H0 ;  /* 0x200000a2ff4d7230 */ /* 0x000fe40000004100 */
[-C--:B------:R-:W-:Y:S01]  /*4cb0*/  FMUL.FTZ R85, R76, R161.reuse ;  /* 0x000000a14c557220 */ /* 0x080fe20000410000 */
[--C-:B------:R-:W-:Y:S02]  /*4cc0*/  HADD2.F32 R44, -RZ, R46.reuse.H1_H1 ;  /* 0x3000002eff2c7230 */ /* 0x100fe40000004100 */
[----:B------:R-:W-:Y:S01]  /*4cd0*/  FMUL.FTZ R161, R78, R161 ;  /* 0x000000a14ea17220 */ /* 0x000fe20000410000 */
[----:B------:R-:W-:-:S02]  /*4ce0*/  HADD2.F32 R46, -RZ, R46.H0_H0 ;  /* 0x2000002eff2e7230 */ /* 0x000fc40000004100 */
[----:B------:R-:W-:Y:S01]  /*4cf0*/  FFMA.FTZ R78, R78, R45, -R85 ;  /* 0x0000002d4e4e7223 */ /* 0x000fe20000010855 */
[----:B------:R-:W-:Y:S02]  /*4d00*/  HADD2.F32 R79, -RZ, R160.H1_H1 ;  /* 0x300000a0ff4f7230 */ /* 0x000fe40000004100 */
[----:B------:R-:W-:Y:S01]  /*4d10*/  FMUL.FTZ R83, R44, R77 ;  /* 0x0000004d2c537220 */ /* 0x000fe20000410000 */
[----:B------:R-:W-:Y:S01]  /*4d20*/  FFMA.FTZ R161, R76, R45, R161 ;  /* 0x0000002d4ca17223 */ /* 0x000fe200000100a1 */
[C---:B------:R-:W-:Y:S01]  /*4d30*/  FMUL.FTZ R77, R46.reuse, R77 ;  /* 0x0000004d2e4d7220 */ /* 0x040fe20000410000 */
[----:B------:R-:W-:Y:S01]  /*4d40*/  F2FP.F16.F32.PACK_AB R45, R81, R84 ;  /* 0x00000054512d723e */ /* 0x000fe200000000ff */
[----:B------:R-:W-:Y:S01]  /*4d50*/  FFMA.FTZ R83, R46, R79, -R83 ;  /* 0x0000004f2e537223 */ /* 0x000fe20000010853 */
[----:B------:R-:W-:Y:S01]  /*4d60*/  F2FP.F16.F32.PACK_AB R47, R80, R47 ;  /* 0x0000002f502f723e */ /* 0x000fe200000000ff */
[----:B------:R-:W-:Y:S01]  /*4d70*/  FFMA.FTZ R44, R44, R79, R77 ;  /* 0x0000004f2c2c7223 */ /* 0x000fe2000001004d */
[----:B------:R-:W-:-:S04]  /*4d80*/  F2FP.F16.F32.PACK_AB R78, R161, R78 ;  /* 0x0000004ea14e723e */ /* 0x000fc800000000ff */
[----:B------:R-:W-:Y:S01]  /*4d90*/  F2FP.F16.F32.PACK_AB R46, R44, R83 ;  /* 0x000000532c2e723e */ /* 0x000fe200000000ff */
[----:B------:R-:W-:-:S07]  /*4da0*/  IMAD.MOV.U32 R44, RZ, RZ, R78 ;  /* 0x000000ffff2c7224 */ /* 0x000fce00078e004e */
.L_x_666:
[----:B------:R-:W-:Y:S05]  /*4db0*/  BSYNC B2 ;  /* 0x0000000000027941 */ /* 0x000fea0003800000 */
.L_x_665:
[----:B--2---:R1:W-:Y:S02]  /*4dc0*/  STG.E.128 desc[UR60][R50.64+0x140], R44 ;  /* 0x0001402c32007986 */ /* 0x0043e4000c101d3c */
.L_x_644:
[----:B------:R-:W-:Y:S05]  /*4dd0*/  BSYNC B1 ;  /* 0x0000000000017941 */ /* 0x000fea0003800000 */
.L_x_643:
[----:B------:R-:W-:Y:S05]  /*4de0*/  @P4 BRA `(.L_x_667) ;  /* 0x0000005000904947 */ /* 0x000fea0003800000 */
[----:B------:R-:W-:Y:S01]  /*4df0*/  ISETP.NE.AND P3, PT, R31, RZ, PT ;  /* 0x000000ff1f00720c */ /* 0x000fe20003f65270 */
[----:B------:R-:W-:-:S12]  /*4e00*/  BSSY B1, `(.L_x_668) ;  /* 0x0000032000017945 */ /* 0x000fd80003800000 */
[----:B------:R-:W-:Y:S05]  /*4e10*/  @!P3 BRA `(.L_x_669) ;  /* 0x0000000000c0b947 */ /* 0x000fea0003800000 */
[----:B-1234-:R1:W2:Y:S01]  /*4e20*/  LDS.128 R44, [R41+0x23000] ;  /* 0x02300000292c7984 */ /* 0x01e2a20000000c00 */
[----:B------:R-:W-:Y:S01]  /*4e30*/  ISETP.GE.AND P3, PT, R22, R126, PT ;  /* 0x0000007e1600720c */ /* 0x000fe20003f66270 */
[----:B------:R-:W-:-:S12]  /*4e40*/  BSSY B2, `(.L_x_670) ;  /* 0x000002c000027945 */ /* 0x000fd80003800000 */
[----:B-1----:R-:W-:Y:S05]  /*4e50*/  @P3 BRA `(.L_x_671) ;  /* 0x0000000000a83947 */ /* 0x002fea0003800000 */
[----:B------:R-:W-:Y:S01]  /*4e60*/  SHF.R.U64 R78, R72, 0x10, R73 ;  /* 0x00000010484e7819 */ /* 0x000fe20000001249 */
[----:B--2---:R-:W-:Y:S01]  /*4e70*/  IMAD.MOV.U32 R50, RZ, RZ, R44 ;  /* 0x000000ffff327224 */ /* 0x004fe200078e002c */
[--C-:B------:R-:W-:Y:S01]  /*4e80*/  SHF.R.U64 R72, R74, 0x10, R75.reuse ;  /* 0x000000104a487819 */ /* 0x100fe2000000124b */
[--C-:B------:R-:W-:Y:S01]  /*4e90*/  HADD2.F32 R44, -RZ, R45.reuse.H0_H0 ;  /* 0x2000002dff2c7230 */ /* 0x100fe20000004100 */
[----:B------:R-:W-:Y:S01]  /*4ea0*/  SHF.R.U32.HI R76, RZ, 0x10, R75 ;  /* 0x00000010ff4c7819 */ /* 0x000fe2000001164b */
[----:B------:R-:W-:Y:S01]  /*4eb0*/  HADD2.F32 R164, -RZ, R164.H1_H1 ;  /* 0x300000a4ffa47230 */ /* 0x000fe20000004100 */
[----:B------:R-:W-:Y:S01]  /*4ec0*/  MOV R51, R47 ;  /* 0x0000002f00337202 */ /* 0x000fe20000000f00 */
[----:B------:R-:W-:Y:S01]  /*4ed0*/  HADD2.F32 R75, -RZ, R72.H0_H0 ;  /* 0x20000048ff4b7230 */ /* 0x000fe20000004100 */
[----:B------:R-:W-:Y:S01]  /*4ee0*/  SHF.R.U32.HI R77, RZ, 0x10, R73 ;  /* 0x00000010ff4d7819 */ /* 0x000fe20000011649 */
[----:B------:R-:W-:Y:S02]  /*4ef0*/  HADD2.F32 R47, -RZ, R45.H1_H1 ;  /* 0x3000002dff2f7230 */ /* 0x000fe40000004100 */
[----:B------:R-:W-:-:S02]  /*4f00*/  HADD2.F32 R76, -RZ, R76.H0_H0 ;  /* 0x2000004cff4c7230 */ /* 0x000fc40000004100 */
[--C-:B------:R-:W-:Y:S02]  /*4f10*/  HADD2.F32 R72, -RZ, R51.reuse.H1_H1 ;  /* 0x30000033ff487230 */ /* 0x100fe40000004100 */
[CC--:B------:R-:W-:Y:S01]  /*4f20*/  FMUL.FTZ R45, R47.reuse, R75.reuse ;  /* 0x0000004b2f2d7220 */ /* 0x0c0fe20000410000 */
[----:B------:R-:W-:Y:S02]  /*4f30*/  HADD2.F32 R73, -RZ, R78.H0_H0 ;  /* 0x2000004eff497230 */ /* 0x000fe40000004100 */
[----:B------:R-:W-:Y:S01]  /*4f40*/  FMUL.FTZ R78, R44, R75 ;  /* 0x0000004b2c4e7220 */ /* 0x000fe20000410000 */
[----:B------:R-:W-:Y:S02]  /*4f50*/  HADD2.F32 R51, -RZ, R51.H0_H0 ;  /* 0x20000033ff337230 */ /* 0x000fe40000004100 */
[-C--:B------:R-:W-:Y:S01]  /*4f60*/  FMUL.FTZ R80, R72, R76.reuse ;  /* 0x0000004c48507220 */ /* 0x080fe20000410000 */
[----:B------:R-:W-:Y:S02]  /*4f70*/  HADD2.F32 R74, -RZ, R77.H0_H0 ;  /* 0x2000004dff4a7230 */ /* 0x000fe40000004100 */
[-C--:B------:R-:W-:Y:S01]  /*4f80*/  FFMA.FTZ R44, R44, R73.reuse, -R45 ;  /* 0x000000492c2c7223 */ /* 0x080fe2000001082d */
[----:B------:R-:W-:Y:S01]  /*4f90*/  FFMA.FTZ R45, R47, R73, R78 ;  /* 0x000000492f2d7223 */ /* 0x000fe2000001004e */
[----:B------:R-:W-:Y:S01]  /*4fa0*/  FMUL.FTZ R75, R51, R76 ;  /* 0x0000004c334b7220 */ /* 0x000fe20000410000 */
[----:B------:R-:W-:-:S02]  /*4fb0*/  HADD2.F32 R73, -RZ, R46.H1_H1 ;  /* 0x3000002eff497230 */ /* 0x000fc40000004100 */
[-C--:B------:R-:W-:Y:S01]  /*4fc0*/  FFMA.FTZ R47, R51, R74.reuse, -R80 ;  /* 0x0000004a332f7223 */ /* 0x080fe20000010850 */
[--C-:B------:R-:W-:Y:S02]  /*4fd0*/  HADD2.F32 R51, -RZ, R50.reuse.H1_H1 ;  /* 0x30000032ff337230 */ /* 0x100fe40000004100 */
[----:B------:R-:W-:Y:S01]  /*4fe0*/  FFMA.FTZ R72, R72, R74, R75 ;  /* 0x0000004a48487223 */ /* 0x000fe2000001004b */
[----:B------:R-:W-:Y:S01]  /*4ff0*/  HADD2.F32 R165, -RZ, R165.H0_H0 ;  /* 0x200000a5ffa57230 */ /* 0x000fe20000004100 */
[----:B------:R-:W-:Y:S01]  /*5000*/  F2FP.F16.F32.PACK_AB R45, R45, R44 ;  /* 0x0000002c2d2d723e */ /* 0x000fe200000000ff */
[----:B------:R-:W-:Y:S02]  /*5010*/  HADD2.F32 R50, -RZ, R50.H0_H0 ;  /* 0x20000032ff327230 */ /* 0x000fe40000004100 */
[----:B------:R-:W-:Y:S01]  /*5020*/  FMUL.FTZ R75, R51, R164 ;  /* 0x000000a4334b7220 */ /* 0x000fe20000410000 */
[----:B------:R-:W-:Y:S02]  /*5030*/  HADD2.F32 R46, -RZ, R46.H0_H0 ;  /* 0x2000002eff2e7230 */ /* 0x000fe40000004100 */
[----:B------:R-:W-:Y:S01]  /*5040*/  FMUL.FTZ R77, R73, R165 ;  /* 0x000000a5494d7220 */ /* 0x000fe20000410000 */
[----:B------:R-:W-:-:S02]  /*5050*/  HADD2.F32 R74, -RZ, R159.H0_H0 ;  /* 0x2000009fff4a7230 */ /* 0x000fc40000004100 */
[----:B------:R-:W-:Y:S01]  /*5060*/  FMUL.FTZ R164, R50, R164 ;  /* 0x000000a432a47220 */ /* 0x000fe20000410000 */
[----:B------:R-:W-:Y:S02]  /*5070*/  HADD2.F32 R159, -RZ, R159.H1_H1 ;  /* 0x3000009fff9f7230 */ /* 0x000fe40000004100 */
[----:B------:R-:W-:Y:S01]  /*5080*/  FMUL.FTZ R76, R46, R165 ;  /* 0x000000a52e4c7220 */ /* 0x000fe20000410000 */
[----:B------:R-:W-:Y:S01]  /*5090*/  F2FP.F16.F32.PACK_AB R47, R72, R47 ;  /* 0x0000002f482f723e */ /* 0x000fe200000000ff */
[-C--:B------:R-:W-:Y:S01]  /*50a0*/  FFMA.FTZ R75, R50, R74.reuse, -R75 ;  /* 0x0000004a324b7223 */ /* 0x080fe2000001084b */
[----:B------:R-:W-:Y:S01]  /*50b0*/  FFMA.FTZ R164, R51, R74, R164 ;  /* 0x0000004a33a47223 */ /* 0x000fe200000100a4 */
[-C--:B------:R-:W-:Y:S01]  /*50c0*/  FFMA.FTZ R77, R46, R159.reuse, -R77 ;  /* 0x0000009f2e4d7223 */ /* 0x080fe2000001084d */
[----:B------:R-:W-:-:S03]  /*50d0*/  FFMA.FTZ R76, R73, R159, R76 ;  /* 0x0000009f494c7223 */ /* 0x000fc6000001004c */
[----:B------:R-:W-:Y:S02]  /*50e0*/  F2FP.F16.F32.PACK_AB R44, R164, R75 ;  /* 0x0000004ba42c723e */ /* 0x000fe400000000ff */
[----:B------:R-:W-:-:S07]  /*50f0*/  F2FP.F16.F32.PACK_AB R46, R76, R77 ;  /* 0x0000004d4c2e723e */ /* 0x000fce00000000ff */
.L_x_671:
[----:B------:R-:W-:Y:S05]  /*5100*/  BSYNC B2 ;  /* 0x0000000000027941 */ /* 0x000fea0003800000 */
.L_x_670:
[----:B--2---:R1:W-:Y:S02]  /*5110*/  STG.E.128 desc[UR60][R48.64], R44 ;  /* 0x0000002c30007986 */ /* 0x0043e4000c101d3c */
.L_x_669:
[----:B------:R-:W-:Y:S05]  /*5120*/  BSYNC B1 ;  /* 0x0000000000017941 */ /* 0x000fea0003800000 */
.L_x_668:
        /* <DEDUP_REMOVED lines=8> */
[----:B--2---:R-:W-:Y:S01]  /*51b0*/  IMAD.MOV.U32 R50, RZ, RZ, R46 ;  /* 0x000000ffff327224 */ /* 0x004fe200078e002e */
[----:B------:R-:W-:Y:S01]  /*51c0*/  SHF.R.U32.HI R73, RZ, 0x10, R69 ;  /* 0x00000010ff497819 */ /* 0x000fe20000011645 */
[----:B------:R-:W-:Y:S01]  /*51d0*/  HADD2.F32 R46, -RZ, R45.H1_H1 ;  /* 0x3000002dff2e7230 */ /* 0x000fe20000004100 */
[--C-:B------:R-:W-:Y:S01]  /*51e0*/  SHF.R.U64 R69, R70, 0x10, R71.reuse ;  /* 0x0000001046457819 */ /* 0x100fe20000001247 */
[----:B------:R-:W-:Y:S01]  /*51f0*/  HADD2.F32 R51, -RZ, R47.H1_H1 ;  /* 0x3000002fff337230 */ /* 0x000fe20000004100 */
[----:B------:R-:W-:Y:S01]  /*5200*/  SHF.R.U32.HI R72, RZ, 0x10, R71 ;  /* 0x00000010ff487819 */ /* 0x000fe20000011647 */
[----:B------:R-:W-:Y:S02]  /*5210*/  HADD2.F32 R45, -RZ, R45.H0_H0 ;  /* 0x2000002dff2d7230 */ /* 0x000fe40000004100 */
[----:B------:R-:W-:Y:S02]  /*5220*/  HADD2.F32 R69, -RZ, R69.H0_H0 ;  /* 0x20000045ff457230 */ /* 0x000fe40000004100 */
[----:B------:R-:W-:-:S02]  /*5230*/  HADD2.F32 R72, -RZ, R72.H0_H0 ;  /* 0x20000048ff487230 */ /* 0x000fc40000004100 */
[----:B------:R-:W-:Y:S02]  /*5240*/  HADD2.F32 R47, -RZ, R47.H0_H0 ;  /* 0x2000002fff2f7230 */ /* 0x000fe40000004100 */
[-C--:B------:R-:W-:Y:S01]  /*5250*/  FMUL.FTZ R74, R46, R69.reuse ;  /* 0x000000452e4a7220 */ /* 0x080fe20000410000 */
[----:B------:R-:W-:Y:S02]  /*5260*/  HADD2.F32 R68, -RZ, R68.H0_H0 ;  /* 0x20000044ff447230 */ /* 0x000fe40000004100 */
[-C--:B------:R-:W-:Y:S01]  /*5270*/  FMUL.FTZ R76, R51, R72.reuse ;  /* 0x00000048334c7220 */ /* 0x080fe20000410000 */
[----:B------:R-:W-:Y:S02]  /*5280*/  HADD2.F32 R70, -RZ, R73.H0_H0 ;  /* 0x20000049ff467230 */ /* 0x000fe40000004100 */
[----:B------:R-:W-:Y:S01]  /*5290*/  FMUL.FTZ R69, R45, R69 ;  /* 0x000000452d457220 */ /* 0x000fe20000410000 */
[----:B------:R-:W-:Y:S01]  /*52a0*/  FMUL.FTZ R72, R47, R72 ;  /* 0x000000482f487220 */ /* 0x000fe20000410000 */
[----:B------:R-:W-:Y:S01]  /*52b0*/  FFMA.FTZ R74, R45, R68, -R74 ;  /* 0x000000442d4a7223 */ /* 0x000fe2000001084a */
[----:B------:R-:W-:-:S02]  /*52c0*/  HADD2.F32 R160, -RZ, R160.H0_H0 ;  /* 0x200000a0ffa07230 */ /* 0x000fc40000004100 */
[----:B------:R-:W-:Y:S01]  /*52d0*/  FFMA.FTZ R71, R46, R68, R69 ;  /* 0x000000442e477223 */ /* 0x000fe20000010045 */
[-C--:B------:R-:W-:Y:S01]  /*52e0*/  FFMA.FTZ R75, R51, R70.reuse, R72 ;  /* 0x00000046334b7223 */ /* 0x080fe20000010048 */
[----:B------:R-:W-:Y:S02]  /*52f0*/  HADD2.F32 R51, -RZ, R162.H1_H1 ;  /* 0x300000a2ff337230 */ /* 0x000fe40000004100 */
[----:B------:R-:W-:Y:S01]  /*5300*/  FFMA.FTZ R76, R47, R70, -R76 ;  /* 0x000000462f4c7223 */ /* 0x000fe2000001084c */
[----:B------:R-:W-:Y:S02]  /*5310*/  HADD2.F32 R45, -RZ, R44.H1_H1 ;  /* 0x3000002cff2d7230 */ /* 0x000fe40000004100 */
[----:B------:R-:W-:Y:S02]  /*5320*/  HADD2.F32 R46, -RZ, R50.H1_H1 ;  /* 0x30000032ff2e7230 */ /* 0x000fe40000004100 */
[----:B------:R-:W-:Y:S02]  /*5330*/  HADD2.F32 R44, -RZ, R44.H0_H0 ;  /* 0x2000002cff2c7230 */ /* 0x000fe40000004100 */
[----:B------:R-:W-:Y:S01]  /*5340*/  FMUL.FTZ R69, R45, R160 ;  /* 0x000000a02d457220 */ /* 0x000fe20000410000 */
[----:B------:R-:W-:-:S02]  /*5350*/  HADD2.F32 R50, -RZ, R50.H0_H0 ;  /* 0x20000032ff327230 */ /* 0x000fc40000004100 */
[-C--:B------:R-:W-:Y:S01]  /*5360*/  FMUL.FTZ R73, R46, R51.reuse ;  /* 0x000000332e497220 */ /* 0x080fe20000410000 */
[--C-:B------:R-:W-:Y:S02]  /*5370*/  HADD2.F32 R47, -RZ, R151.reuse.H0_H0 ;  /* 0x20000097ff2f7230 */ /* 0x100fe40000004100 */
[----:B------:R-:W-:Y:S01]  /*5380*/  FMUL.FTZ R160, R44, R160 ;  /* 0x000000a02ca07220 */ /* 0x000fe20000410000 */
[----:B------:R-:W-:Y:S02]  /*5390*/  HADD2.F32 R151, -RZ, R151.H1_H1 ;  /* 0x30000097ff977230 */ /* 0x000fe40000004100 */
[----:B------:R-:W-:Y:S01]  /*53a0*/  FMUL.FTZ R51, R50, R51 ;  /* 0x0000003332337220 */ /* 0x000fe20000410000 */
[-C--:B------:R-:W-:Y:S01]  /*53b0*/  FFMA.FTZ R69, R44, R47.reuse, -R69 ;  /* 0x0000002f2c457223 */ /* 0x080fe20000010845 */
[----:B------:R-:W-:Y:S01]  /*53c0*/  FFMA.FTZ R160, R45, R47, R160 ;  /* 0x0000002f2da07223 */ /* 0x000fe200000100a0 */
[-C--:B------:R-:W-:Y:S01]  /*53d0*/  FFMA.FTZ R73, R50, R151.reuse, -R73 ;  /* 0x0000009732497223 */ /* 0x080fe20000010849 */
[----:B------:R-:W-:Y:S01]  /*53e0*/  FFMA.FTZ R46, R46, R151, R51 ;  /* 0x000000972e2e7223 */ /* 0x000fe20000010033 */
[----:B------:R-:W-:-:S02]  /*53f0*/  F2FP.F16.F32.PACK_AB R45, R71, R74 ;  /* 0x0000004a472d723e */ /* 0x000fc400000000ff */
[----:B------:R-:W-:Y:S02]  /*5400*/  F2FP.F16.F32.PACK_AB R47, R75, R76 ;  /* 0x0000004c4b2f723e */ /* 0x000fe400000000ff */
[----:B------:R-:W-:Y:S02]  /*5410*/  F2FP.F16.F32.PACK_AB R44, R160, R69 ;  /* 0x00000045a02c723e */ /* 0x000fe400000000ff */
[----:B------:R-:W-:-:S07]  /*5420*/  F2FP.F16.F32.PACK_AB R46, R46, R73 ;  /* 0x000000492e2e723e */ /* 0x000fce00000000ff */
.L_x_675:
[----:B------:R-:W-:Y:S05]  /*5430*/  BSYNC B2 ;  /* 0x0000000000027941 */ /* 0x000fea0003800000 */
.L_x_674:
[----:B--2---:R1:W-:Y:S02]  /*5440*/  STG.E.128 desc[UR60][R48.64+0x40], R44 ;  /* 0x0000402c30007986 */ /* 0x0043e4000c101d3c */
.L_x_673:
[----:B------:R-:W-:Y:S05]  /*5450*/  BSYNC B1 ;  /* 0x0000000000017941 */ /* 0x000fea0003800000 */
.L_x_672:
        /* <DEDUP_REMOVED lines=10> */
[--C-:B------:R-:W-:Y:S01]  /*5500*/  HADD2.F32 R46, -RZ, R45.reuse.H1_H1 ;  /* 0x3000002dff2e7230 */ /* 0x100fe20000004100 */
[--C-:B------:R-:W-:Y:S01]  /*5510*/  SHF.R.U64 R65, R66, 0x10, R67.reuse ;  /* 0x0000001042417819 */ /* 0x100fe20000001243 */
[----:B------:R-:W-:Y:S01]  /*5520*/  HADD2.F32 R45, -RZ, R45.H0_H0 ;  /* 0x2000002dff2d7230 */ /* 0x000fe20000004100 */
[----:B------:R-:W-:Y:S01]  /*5530*/  SHF.R.U32.HI R68, RZ, 0x10, R67 ;  /* 0x00000010ff447819 */ /* 0x000fe20000011643 */
[----:B------:R-:W-:Y:S02]  /*5540*/  HADD2.F32 R64, -RZ, R64.H0_H0 ;  /* 0x20000040ff407230 */ /* 0x000fe40000004100 */
[----:B------:R-:W-:Y:S02]  /*5550*/  HADD2.F32 R65, -RZ, R65.H0_H0 ;  /* 0x20000041ff417230 */ /* 0x000fe40000004100 */
[----:B------:R-:W-:-:S02]  /*5560*/  HADD2.F32 R68, -RZ, R68.H0_H0 ;  /* 0x20000044ff447230 */ /* 0x000fc40000004100 */
[--C-:B------:R-:W-:Y:S02]  /*5570*/  HADD2.F32 R51, -RZ, R47.reuse.H1_H1 ;  /* 0x3000002fff337230 */ /* 0x100fe40000004100 */
[CC--:B------:R-:W-:Y:S01]  /*5580*/  FMUL.FTZ R70, R46.reuse, R65.reuse ;  /* 0x000000412e467220 */ /* 0x0c0fe20000410000 */
[----:B------:R-:W-:Y:S02]  /*5590*/  HADD2.F32 R47, -RZ, R47.H0_H0 ;  /* 0x2000002fff2f7230 */ /* 0x000fe40000004100 */
[----:B------:R-:W-:Y:S01]  /*55a0*/  FMUL.FTZ R65, R45, R65 ;  /* 0x000000412d417220 */ /* 0x000fe20000410000 */
[----:B------:R-:W-:Y:S02]  /*55b0*/  HADD2.F32 R66, -RZ, R69.H0_H0 ;  /* 0x20000045ff427230 */ /* 0x000fe40000004100 */
[----:B------:R-:W-:Y:S01]  /*55c0*/  FMUL.FTZ R72, R51, R68 ;  /* 0x0000004433487220 */ /* 0x000fe20000410000 */
[-C--:B------:R-:W-:Y:S01]  /*55d0*/  FFMA.FTZ R70, R45, R64.reuse, -R70 ;  /* 0x000000402d467223 */ /* 0x080fe20000010846 */
[----:B------:R-:W-:Y:S01]  /*55e0*/  FFMA.FTZ R69, R46, R64, R65 ;  /* 0x000000402e457223 */ /* 0x000fe20000010041 */
[----:B------:R-:W-:Y:S01]  /*55f0*/  FMUL.FTZ R68, R47, R68 ;  /* 0x000000442f447220 */ /* 0x000fe20000410000 */
[----:B------:R-:W-:-:S02]  /*5600*/  HADD2.F32 R64, -RZ, R158.H0_H0 ;  /* 0x2000009eff407230 */ /* 0x000fc40000004100 */
[-C--:B------:R-:W-:Y:S01]  /*5610*/  FFMA.FTZ R72, R47, R66.reuse, -R72 ;  /* 0x000000422f487223 */ /* 0x080fe20000010848 */
[----:B------:R-:W-:Y:S02]  /*5620*/  HADD2.F32 R65, -RZ, R158.H1_H1 ;  /* 0x3000009eff417230 */ /* 0x000fe40000004100 */
[----:B------:R-:W-:Y:S01]  /*5630*/  FFMA.FTZ R73, R51, R66, R68 ;  /* 0x0000004233497223 */ /* 0x000fe20000010044 */
        /* <DEDUP_REMOVED lines=18> */
.L_x_679:
[----:B------:R-:W-:Y:S05]  /*5760*/  BSYNC B2 ;  /* 0x0000000000027941 */ /* 0x000fea0003800000 */
.L_x_678:
[----:B--2---:R1:W-:Y:S02]  /*5770*/  STG.E.128 desc[UR60][R48.64+0x80], R44 ;  /* 0x0000802c30007986 */ /* 0x0043e4000c101d3c */
.L_x_677:
[----:B------:R-:W-:Y:S05]  /*5780*/  BSYNC B1 ;  /* 0x0000000000017941 */ /* 0x000fea0003800000 */
.L_x_676:
        /* <DEDUP_REMOVED lines=19> */
[C---:B------:R-:W-:Y:S01]  /*58c0*/  FMUL.FTZ R61, R45.reuse, R61 ;  /* 0x0000003d2d3d7220 */ /* 0x040fe20000410000 */
[----:B------:R-:W-:Y:S02]  /*58d0*/  HADD2.F32 R47, -RZ, R47.H0_H0 ;  /* 0x2000002fff2f7230 */ /* 0x000fe40000004100 */
[-C--:B------:R-:W-:Y:S01]  /*58e0*/  FFMA.FTZ R66, R45, R60.reuse, -R66 ;  /* 0x0000003c2d427223 */ /* 0x080fe20000010842 */
[----:B------:R-:W-:Y:S01]  /*58f0*/  FFMA.FTZ R63, R46, R60, R61 ;  /* 0x0000003c2e3f7223 */ /* 0x000fe2000001003d */
[----:B------:R-:W-:Y:S02]  /*5900*/  HADD2.F32 R62, -RZ, R65.H0_H0 ;  /* 0x20000041ff3e7230 */ /* 0x000fe40000004100 */
[----:B------:R-:W-:Y:S01]  /*5910*/  FMUL.FTZ R68, R51, R64 ;  /* 0x0000004033447220 */ /* 0x000fe20000410000 */
[----:B------:R-:W-:-:S02]  /*5920*/  HADD2.F32 R60, -RZ, R133.H0_H0 ;  /* 0x20000085ff3c7230 */ /* 0x000fc40000004100 */
[C---:B------:R-:W-:Y:S01]  /*5930*/  FMUL.FTZ R64, R47.reuse, R64 ;  /* 0x000000402f407220 */ /* 0x040fe20000410000 */
[----:B------:R-:W-:Y:S02]  /*5940*/  HADD2.F32 R133, -RZ, R133.H1_H1 ;  /* 0x30000085ff857230 */ /* 0x000fe40000004100 */
[-C--:B------:R-:W-:Y:S01]  /*5950*/  FFMA.FTZ R68, R47, R62.reuse, -R68 ;  /* 0x0000003e2f447223 */ /* 0x080fe20000010844 */
[----:B------:R-:W-:Y:S02]  /*5960*/  HADD2.F32 R45, -RZ, R44.H1_H1 ;  /* 0x3000002cff2d7230 */ /* 0x000fe40000004100 */
[----:B------:R-:W-:Y:S01]  /*5970*/  FFMA.FTZ R67, R51, R62, R64 ;  /* 0x0000003e33437223 */ /* 0x000fe20000010040 */
        /* <DEDUP_REMOVED lines=17> */
.L_x_683:
[----:B------:R-:W-:Y:S05]  /*5a90*/  BSYNC B2 ;  /* 0x0000000000027941 */ /* 0x000fea0003800000 */
.L_x_682:
[----:B--2---:R1:W-:Y:S02]  /*5aa0*/  STG.E.128 desc[UR60][R48.64+0xc0], R44 ;  /* 0x0000c02c30007986 */ /* 0x0043e4000c101d3c */
.L_x_681:
[----:B------:R-:W-:Y:S05]  /*5ab0*/  BSYNC B1 ;  /* 0x0000000000017941 */ /* 0x000fea0003800000 */
.L_x_680:
        /* <DEDUP_REMOVED lines=13> */
[----:B------:R-:W-:Y:S01]  /*5b90*/  MOV R50, R46 ;  /* 0x0000002e00327202 */ /* 0x000fe20000000f00 */
[----:B------:R-:W-:Y:S01]  /*5ba0*/  HADD2.F32 R46, -RZ, R45.H1_H1 ;  /* 0x3000002dff2e7230 */ /* 0x000fe20000004100 */
[----:B------:R-:W-:Y:S01]  /*5bb0*/  SHF.R.U32.HI R60, RZ, 0x10, R59 ;  /* 0x00000010ff3c7819 */ /* 0x000fe2000001163b */
[----:B------:R-:W-:Y:S02]  /*5bc0*/  HADD2.F32 R57, -RZ, R57.H0_H0 ;  /* 0x20000039ff397230 */ /* 0x000fe40000004100 */
[----:B------:R-:W-:-:S02]  /*5bd0*/  HADD2.F32 R45, -RZ, R45.H0_H0 ;  /* 0x2000002dff2d7230 */ /* 0x000fc40000004100 */
[----:B------:R-:W-:Y:S02]  /*5be0*/  HADD2.F32 R60, -RZ, R60.H0_H0 ;  /* 0x2000003cff3c7230 */ /* 0x000fe40000004100 */
[CC--:B------:R-:W-:Y:S01]  /*5bf0*/  FMUL.FTZ R62, R46.reuse, R57.reuse ;  /* 0x000000392e3e7220 */ /* 0x0c0fe20000410000 */
[----:B------:R-:W-:Y:S02]  /*5c00*/  HADD2.F32 R58, -RZ, R61.H0_H0 ;  /* 0x2000003dff3a7230 */ /* 0x000fe40000004100 */
[C---:B------:R-:W-:Y:S01]  /*5c10*/  FMUL.FTZ R57, R45.reuse, R57 ;  /* 0x000000392d397220 */ /* 0x040fe20000410000 */
[----:B------:R-:W-:Y:S01]  /*5c20*/  FFMA.FTZ R62, R45, R56, -R62 ;  /* 0x000000382d3e7223 */ /* 0x000fe2000001083e */
[----:B------:R-:W-:Y:S02]  /*5c30*/  FMUL.FTZ R64, R51, R60 ;  /* 0x0000003c33407220 */ /* 0x000fe40000410000 */
[----:B------:R-:W-:Y:S01]  /*5c40*/  FFMA.FTZ R59, R46, R56, R57 ;  /* 0x000000382e3b7223 */ /* 0x000fe20000010039 */
        /* <DEDUP_REMOVED lines=11> */
[--C-:B------:R-:W-:Y:S02]  /*5d00*/  HADD2.F32 R47, -RZ, R130.reuse.H1_H1 ;  /* 0x30000082ff2f7230 */ /* 0x100fe40000004100 */
[----:B------:R-:W-:Y:S01]  /*5d10*/  FMUL.FTZ R56, R44, R56 ;  /* 0x000000382c387220 */ /* 0x000fe20000410000 */
[----:B------:R-:W-:Y:S02]  /*5d20*/  HADD2.F32 R51, -RZ, R130.H0_H0 ;  /* 0x20000082ff337230 */ /* 0x000fe40000004100 */
        /* <DEDUP_REMOVED lines=9> */
.L_x_687:
[----:B------:R-:W-:Y:S05]  /*5dc0*/  BSYNC B2 ;  /* 0x0000000000027941 */ /* 0x000fea0003800000 */
.L_x_686:
[----:B--2---:R1:W-:Y:S02]  /*5dd0*/  STG.E.128 desc[UR60][R48.64+0x100], R44 ;  /* 0x0001002c30007986 */ /* 0x0043e4000c101d3c */
.L_x_685:
[----:B------:R-:W-:Y:S05]  /*5de0*/  BSYNC B1 ;  /* 0x0000000000017941 */ /* 0x000fea0003800000 */
.L_x_684:
[----:B------:R-:W-:-:S13]  /*5df0*/  ISETP.NE.AND P3, PT, R39, RZ, PT ;  /* 0x000000ff2700720c */ /* 0x000fda0003f65270 */
        /* <DEDUP_REMOVED lines=10> */
[--C-:B------:R-:W-:Y:S01]  /*5ea0*/  HADD2.F32 R51, -RZ, R47.reuse.H1_H1 ;  /* 0x3000002fff337230 */ /* 0x100fe20000004100 */
        /* <DEDUP_REMOVED lines=10> */
[C---:B------:R-:W-:Y:S01]  /*5f50*/  FMUL.FTZ R53, R45.reuse, R53 ;  /* 0x000000352d357220 */ /* 0x040fe20000410000 */
[----:B------:R-:W-:Y:S01]  /*5f60*/  FFMA.FTZ R58, R45, R52, -R58 ;  /* 0x000000342d3a7223 */ /* 0x000fe2000001083a */
[----:B------:R-:W-:-:S02]  /*5f70*/  HADD2.F32 R45, -RZ, R44.H1_H1 ;  /* 0x3000002cff2d7230 */ /* 0x000fc40000004100 */
[----:B------:R-:W-:Y:S01]  /*5f80*/  FFMA.FTZ R59, R51, R54, R56 ;  /* 0x00000036333b7223 */ /* 0x000fe20000010038 */
[----:B------:R-:W-:Y:S01]  /*5f90*/  FFMA.FTZ R57, R46, R52, R53 ;  /* 0x000000342e397223 */ /* 0x000fe20000010035 */
[----:B------:R-:W-:Y:S02]  /*5fa0*/  HADD2.F32 R51, -RZ, R92.H1_H1 ;  /* 0x3000005cff337230 */ /* 0x000fe40000004100 */
[----:B------:R-:W-:Y:S01]  /*5fb0*/  FFMA.FTZ R60, R47, R54, -R60 ;  /* 0x000000362f3c7223 */ /* 0x000fe2000001083c */
[----:B------:R-:W-:Y:S02]  /*5fc0*/  HADD2.F32 R44, -RZ, R44.H0_H0 ;  /* 0x2000002cff2c7230 */ /* 0x000fe40000004100 */
[----:B------:R-:W-:Y:S02]  /*5fd0*/  HADD2.F32 R53, -RZ, R92.H0_H0 ;  /* 0x2000005cff357230 */ /* 0x000fe40000004100 */
[----:B------:R-:W-:Y:S01]  /*5fe0*/  FMUL.FTZ R55, R45, R51 ;  /* 0x000000332d377220 */ /* 0x000fe20000410000 */
[----:B------:R-:W-:-:S02]  /*5ff0*/  HADD2.F32 R46, -RZ, R50.H1_H1 ;  /* 0x30000032ff2e7230 */ /* 0x000fc40000004100 */
[----:B------:R-:W-:Y:S01]  /*6000*/  FMUL.FTZ R52, R44, R51 ;  /* 0x000000332c347220 */ /* 0x000fe20000410000 */
[----:B------:R-:W-:Y:S02]  /*6010*/  HADD2.F32 R50, -RZ, R50.H0_H0 ;  /* 0x20000032ff327230 */ /* 0x000fe40000004100 */
[--C-:B------:R-:W-:Y:S02]  /*6020*/  HADD2.F32 R47, -RZ, R93.reuse.H1_H1 ;  /* 0x3000005dff2f7230 */ /* 0x100fe40000004100 */
[-C--:B------:R-:W-:Y:S01]  /*6030*/  FMUL.FTZ R51, R46, R53.reuse ;  /* 0x000000352e337220 */ /* 0x080fe20000410000 */
        /* <DEDUP_REMOVED lines=10> */
.L_x_689:
[----:B------:R-:W-:Y:S05]  /*60e0*/  BSYNC B1 ;  /* 0x0000000000017941 */ /* 0x000fea0003800000 */
.L_x_688:
[----:B--2---:R1:W-:Y:S01]  /*60f0*/  STG.E.128 desc[UR60][R48.64+0x140], R44 ;  /* 0x0001402c30007986 */ /* 0x0043e2000c101d3c */
[----:B------:R-:W-:Y:S05]  /*6100*/  BRA `(.L_x_667) ;  /* 0x0000003c00c87947 */ /* 0x000fea0003800000 */
.L_x_635:
        /* <DEDUP_REMOVED lines=19> */
[----:B------:R-:W-:Y:S02]  /*6240*/  CS2R R52, SRZ ;  /* 0x0000000000347805 */ /* 0x000fe4000001ff00 */
[----:B------:R-:W-:Y:S01]  /*6250*/  CS2R R66, SRZ ;  /* 0x0000000000427805 */ /* 0x000fe2000001ff00 */
[----:B------:R-:W-:Y:S01]  /*6260*/  IMAD.X R45, R100, 0x1, R21, P2 ;  /* 0x00000001642d7824 */ /* 0x000fe200010e0615 */
[----:B------:R-:W-:Y:S02]  /*6270*/  LEA R68, P2, R44, UR4, 0x1 ;  /* 0x000000042c447c11 */ /* 0x000fe4000f8408ff */
[----:B------:R-:W-:-:S02]  /*6280*/  CS2R R64, SRZ ;  /* 0x0000000000407805 */ /* 0x000fc4000001ff00 */
[----:B------:R-:W-:Y:S01]  /*6290*/  LEA.HI.X R69, R44, UR5, R45, 0x1, P2 ;  /* 0x000000052c457c11 */ /* 0x000fe200090f0c2d */
[----:B------:R-:W-:Y:S01]  /*62a0*/  ULDC.64 UR4, c[0x0][0x400] ;  /* 0x0001000000047ab9 */ /* 0x000fe20000000a00 */
[----:B------:R-:W-:-:S05]  /*62b0*/  IADD3 R44, P2, R110, R92, RZ ;  /* 0x0000005c6e2c7210 */ /* 0x000fca0007f5e0ff */
[----:B------:R-:W-:Y:S01]  /*62c0*/  IMAD.X R45, R101, 0x1, R15, P2 ;  /* 0x00000001652d7824 */ /* 0x000fe200010e060f */
[----:B------:R-:W-:-:S04]  /*62d0*/  LEA R72, P2, R44, UR4, 0x1 ;  /* 0x000000042c487c11 */ /* 0x000fc8000f8408ff */
[----:B------:R-:W-:Y:S02]  /*62e0*/  LEA.HI.X R73, R44, UR5, R45, 0x1, P2 ;  /* 0x000000052c497c11 */ /* 0x000fe400090f0c2d */
[----:B------:R-:W-:Y:S02]  /*62f0*/  ISETP.GE.AND P2, PT, R18, R126, PT ;  /* 0x0000007e1200720c */ /* 0x000fe40003f46270 */
[----:B------:R-:W-:Y:S02]  /*6300*/  CS2R R50, SRZ ;  /* 0x0000000000327805 */ /* 0x000fe4000001ff00 */
[----:B------:R-:W-:Y:S02]  /*6310*/  CS2R R48, SRZ ;  /* 0x0000000000307805 */ /* 0x000fe4000001ff00 */
[----:B------:R-:W-:Y:S02]  /*6320*/  CS2R R62, SRZ ;  /* 0x00000000003e7805 */ /* 0x000fe4000001ff00 */
[----:B------:R-:W-:-:S05]  /*6330*/  CS2R R60, SRZ ;  /* 0x00000000003c7805 */ /* 0x000fca000001ff00 */
[----:B------:R0:W5:Y:S04]  /*6340*/  @!P2 LDG.E.128 R52, desc[UR60][R68.64] ;  /* 0x0000003c4434a981 */ /* 0x000168000c1e1d00 */
[----:B------:R0:W5:Y:S01]  /*6350*/  @!P2 LDG.E.128 R64, desc[UR60][R72.64] ;  /* 0x0000003c4840a981 */ /* 0x000162000c1e1d00 */
[----:B------:R-:W-:Y:S02]  /*6360*/  ISETP.GE.AND P2, PT, R0, R126, PT ;  /* 0x0000007e0000720c */ /* 0x000fe40003f46270 */
[----:B------:R-:W-:Y:S02]  /*6370*/  CS2R R46, SRZ ;  /* 0x00000000002e7805 */ /* 0x000fe4000001ff00 */
[----:B------:R-:W-:Y:S02]  /*6380*/  CS2R R44, SRZ ;  /* 0x00000000002c7805 */ /* 0x000fe4000001ff00 */
[----:B------:R-:W-:-:S02]  /*6390*/  CS2R R58, SRZ ;  /* 0x00000000003a7805 */ /* 0x000fc4000001ff00 */
[----:B------:R-:W-:-:S05]  /*63a0*/  CS2R R56, SRZ ;  /* 0x0000000000387805 */ /* 0x000fca000001ff00 */
[----:B------:R0:W5:Y:S04]  /*63b0*/  @!P2 LDG.E.128 R48, desc[UR60][R68.64+0x40] ;  /* 0x0000403c4430a981 */ /* 0x000168000c1e1d00 */
[----:B------:R0:W5:Y:S01]  /*63c0*/  @!P2 LDG.E.128 R60, desc[UR60][R72.64+0x40] ;  /* 0x0000403c483ca981 */ /* 0x000162000c1e1d00 */
[----:B------:R-:W-:-:S13]  /*63d0*/  ISETP.GE.AND P2, PT, R3, R126, PT ;  /* 0x0000007e0300720c */ /* 0x000fda0003f46270 */
[----:B------:R0:W5:Y:S04]  /*63e0*/  @!P2 LDG.E.128 R44, desc[UR60][R68.64+0x80] ;  /* 0x0000803c442ca981 */ /* 0x000168000c1e1d00 */
[----:B------:R0:W5:Y:S02]  /*63f0*/  @!P2 LDG.E.128 R56, desc[UR60][R72.64+0x80] ;  /* 0x0000803c4838a981 */ /* 0x000164000c1e1d00 */
.L_x_691:
[----:B------:R-:W-:Y:S05]  /*6400*/  BSYNC B1 ;  /* 0x0000000000017941 */ /* 0x000fea0003800000 */
.L_x_690:
[----:B------:R-:W-:Y:S01]  /*6410*/  ISETP.GE.AND P3, PT, R227, R43, PT ;  /* 0x0000002be300720c */ /* 0x000fe20003f66270 */
[----:B------:R-:W-:Y:S01]  /*6420*/  BSSY B1, `(.L_x_692) ;  /* 0x000002e000017945 */ /* 0x000fe20003800000 */
[----:B0-----:R-:W-:Y:S02]  /*6430*/  CS2R R68, SRZ ;  /* 0x0000000000447805 */ /* 0x001fe4000001ff00 */
        /* <DEDUP_REMOVED lines=9> */
[----:B-----5:R-:W-:Y:S01]  /*64d0*/  MOV R98, R46 ;  /* 0x0000002e00627202 */ /* 0x020fe20000000f00 */
[----:B------:R-:W-:Y:S01]  /*64e0*/  IMAD.MOV.U32 R97, RZ, RZ, R47 ;  /* 0x000000ffff617224 */ /* 0x000fe200078e002f */
[----:B------:R-:W-:Y:S01]  /*64f0*/  CS2R R88, SRZ ;  /* 0x0000000000587805 */ /* 0x000fe2000001ff00 */
[----:B------:R-:W-:Y:S06]  /*6500*/  @P3 BRA `(.L_x_693) ;  /* 0x00000000007c3947 */ /* 0x000fec0003800000 */
[----:B------:R-:W-:Y:S01]  /*6510*/  IADD3 R94, P2, P5, R104, R94, R12 ;  /* 0x0000005e685e7210 */ /* 0x000fe20007d5e00c */
[----:B------:R-:W-:Y:S01]  /*6520*/  ULDC.64 UR4, c[0x0][0x3e8] ;  /* 0x0000fa0000047ab9 */ /* 0x000fe20000000a00 */
[----:B------:R-:W-:Y:S02]  /*6530*/  CS2R R78, SRZ ;  /* 0x00000000004e7805 */ /* 0x000fe4000001ff00 */
[----:B------:R-:W-:Y:S02]  /*6540*/  CS2R R76, SRZ ;  /* 0x00000000004c7805 */ /* 0x000fe4000001ff00 */
[----:B------:R-:W-:Y:S02]  /*6550*/  IADD3.X R69, R21, R100, R11, P2, P5 ;  /* 0x0000006415457210 */ /* 0x000fe400017ea40b */
[----:B------:R-:W-:Y:S02]  /*6560*/  CS2R R90, SRZ ;  /* 0x00000000005a7805 */ /* 0x000fe4000001ff00 */
[----:B------:R-:W-:-:S02]  /*6570*/  IADD3 R68, P2, P5, R110, R92, R10 ;  /* 0x0000005c6e447210 */ /* 0x000fc40007d5e00a */
[----:B------:R-:W-:Y:S02]  /*6580*/  CS2R R88, SRZ ;  /* 0x0000000000587805 */ /* 0x000fe4000001ff00 */
        /* <DEDUP_REMOVED lines=23> */
.L_x_693:
[----:B------:R-:W-:Y:S05]  /*6700*/  BSYNC B1 ;  /* 0x0000000000017941 */ /* 0x000fea0003800000 */
.L_x_692:
[----:B0-----:R-:W2:Y:S01]  /*6710*/  LDL R92, [R1+0x14] ;  /* 0x00001400015c7983 */ /* 0x001ea20000100800 */
[----:B------:R-:W-:Y:S01]  /*6720*/  IMAD.MOV.U32 R93, RZ, RZ, R45 ;  /* 0x000000ffff5d7224 */ /* 0x000fe200078e002d */
[----:B------:R-:W-:Y:S01]  /*6730*/  PRMT R176, R98, 0x5410, R97 ;  /* 0x0000541062b07816 */ /* 0x000fe20000000061 */
[----:B------:R-:W-:Y:S02]  /*6740*/  IMAD.MOV.U32 R94, RZ, RZ, R48 ;  /* 0x000000ffff5e7224 */ /* 0x000fe400078e0030 */
[----:B------:R-:W-:-:S03]  /*6750*/  IMAD.MOV.U32 R95, RZ, RZ, R49 ;  /* 0x000000ffff5f7224 */ /* 0x000fc600078e0031 */
[----:B------:R-:W-:Y:S01]  /*6760*/  PRMT R181, R94, 0x7610, R181 ;  /* 0x000076105eb57816 */ /* 0x000fe200000000b5 */
[----:B------:R-:W-:Y:S01]  /*6770*/  IMAD.MOV.U32 R94, RZ, RZ, R52 ;  /* 0x000000ffff5e7224 */ /* 0x000fe200078e0034 */
[----:B------:R-:W-:Y:S01]  /*6780*/  PRMT R183, R95, 0x7610, R183 ;  /* 0x000076105fb77816 */ /* 0x000fe200000000b7 */
[----:B------:R-:W-:-:S05]  /*6790*/  IMAD.MOV.U32 R95, RZ, RZ, R53 ;  /* 0x000000ffff5f7224 */ /* 0x000fca00078e0035 */
[----:B------:R-:W-:Y:S01]  /*67a0*/  PRMT R169, R95, 0x7610, R169 ;  /* 0x000076105fa97816 */ /* 0x000fe200000000a9 */
[----:B------:R-:W-:Y:S01]  /*67b0*/  IMAD.MOV.U32 R95, RZ, RZ, R59 ;  /* 0x000000ffff5f7224 */ /* 0x000fe200078e003b */
[----:B--2---:R-:W-:Y:S01]  /*67c0*/  R2UR UR4, R92 ;  /* 0x000000005c0472ca */ /* 0x004fe200000e0000 */
[----:B------:R-:W-:-:S05]  /*67d0*/  IMAD.MOV.U32 R92, RZ, RZ, R44 ;  /* 0x000000ffff5c7224 */ /* 0x000fca00078e002c */
[----:B------:R-:W-:Y:S01]  /*67e0*/  PRMT R177, R92, 0x5410, R93 ;  /* 0x000054105cb17816 */ /* 0x000fe2000000005d */
[----:B------:R-:W-:Y:S01]  /*67f0*/  IMAD.MOV.U32 R93, RZ, RZ, R51 ;  /* 0x000000ffff5d7224 */ /* 0x000fe200078e0033 */
[----:B------:R-:W-:-:S04]  /*6800*/  MOV R92, R50 ;  /* 0x00000032005c7202 */ /* 0x000fc80000000f00 */
[----:B------:R-:W-:Y:S01]  /*6810*/  PRMT R182, R93, 0x7610, R182 ;  /* 0x000076105db67816 */ /* 0x000fe200000000b6 */
[----:B------:R-:W-:Y:S01]  /*6820*/  IMAD.MOV.U32 R93, RZ, RZ, R55 ;  /* 0x000000ffff5d7224 */ /* 0x000fe200078e0037 */
[----:B------:R-:W-:Y:S01]  /*6830*/  PRMT R180, R92, 0x7610, R180 ;  /* 0x000076105cb47816 */ /* 0x000fe200000000b4 */
[----:B------:R-:W-:Y:S01]  /*6840*/  UISETP.NE.AND UP0, UPT, UR4, 0x3, UPT ;  /* 0x000000030400788c */ /* 0x000fe2000bf05270 */
[----:B------:R-:W-:Y:S02]  /*6850*/  MOV R92, R54 ;  /* 0x00000036005c7202 */ /* 0x000fe40000000f00 */
[----:B------:R-:W-:Y:S01]  /*6860*/  PRMT R184, R93, 0x5410, R94 ;  /* 0x000054105db87816 */ /* 0x000fe2000000005e */
[----:B------:R-:W-:Y:S01]  /*6870*/  IMAD.MOV.U32 R93, RZ, RZ, R56 ;  /* 0x000000ffff5d7224 */ /* 0x000fe200078e0038 */
[----:B------:R-:W-:Y:S01]  /*6880*/  PRMT R183, R183, 0x5410, R92 ;  /* 0x00005410b7b77816 */ /* 0x000fe2000000005c */
[----:B------:R-:W-:Y:S01]  /*6890*/  IMAD.MOV.U32 R92, RZ, RZ, R57 ;  /* 0x000000ffff5c7224 */ /* 0x000fe200078e0039 */
[----:B------:R-:W-:-:S02]  /*68a0*/  MOV R94, R58 ;  /* 0x0000003a005e7202 */ /* 0x000fc40000000f00 */
[----:B------:R-:W-:Y:S02]  /*68b0*/  PLOP3.LUT P2, PT, PT, PT, UP0, 0x80, 0x0 ;  /* 0x000000000000781c */ /* 0x000fe40003f4f008 */
        /* <DEDUP_REMOVED lines=8> */
[----:B------:R-:W-:Y:S01]  /*6940*/  PRMT R181, R181, 0x5410, R93 ;  /* 0x00005410b5b57816 */ /* 0x000fe2000000005d */
[----:B------:R-:W-:Y:S01]  /*6950*/  IMAD.MOV.U32 R93, RZ, RZ, R67 ;  /* 0x000000ffff5d7224 */ /* 0x000fe200078e0043 */
[----:B------:R-:W-:-:S02]  /*6960*/  PRMT R185, R92, 0x7610, R185 ;  /* 0x000076105cb97816 */ /* 0x000fc400000000b9 */
[----:B------:R-:W-:Y:S02]  /*6970*/  MOV R92, R66 ;  /* 0x00000042005c7202 */ /* 0x000fe40000000f00 */
[----:B------:R-:W-:Y:S01]  /*6980*/  PRMT R186, R93, 0x5410, R94 ;  /* 0x000054105dba7816 */ /* 0x000fe2000000005e */
[----:B-----5:R-:W-:Y:S01]  /*6990*/  IMAD.MOV.U32 R93, RZ, RZ, R68 ;  /* 0x000000ffff5d7224 */ /* 0x020fe200078e0044 */
[----:B------:R-:W-:Y:S01]  /*69a0*/  PRMT R185, R185, 0x5410, R92 ;  /* 0x00005410b9b97816 */ /* 0x000fe2000000005c */
[----:B------:R-:W-:Y:S01]  /*69b0*/  IMAD.MOV.U32 R92, RZ, RZ, R69 ;  /* 0x000000ffff5c7224 */ /* 0x000fe200078e0045 */
[----:B------:R-:W-:Y:S01]  /*69c0*/  PRMT R180, R180, 0x5410, R95 ;  /* 0x00005410b4b47816 */ /* 0x000fe2000000005f */
[----:B------:R-:W-:Y:S02]  /*69d0*/  IMAD.MOV.U32 R95, RZ, RZ, R65 ;  /* 0x000000ffff5f7224 */ /* 0x000fe400078e0041 */
[----:B------:R-:W-:Y:S01]  /*69e0*/  IMAD.MOV.U32 R94, RZ, RZ, R71 ;  /* 0x000000ffff5e7224 */ /* 0x000fe200078e0047 */
[----:B------:R-:W-:Y:S01]  /*69f0*/  PRMT R158, R92, 0x5410, R93 ;  /* 0x000054105c9e7816 */ /* 0x000fe2000000005d */
[----:B------:R-:W-:Y:S01]  /*6a00*/  IMAD.MOV.U32 R93, RZ, RZ, R72 ;  /* 0x000000ffff5d7224 */ /* 0x000fe200078e0048 */
[----:B------:R-:W-:Y:S01]  /*6a10*/  PRMT R166, R95, 0x7610, R166 ;  /* 0x000076105fa67816 */ /* 0x000fe200000000a6 */
[----:B------:R-:W-:Y:S01]  /*6a20*/  IMAD.MOV.U32 R92, RZ, RZ, R73 ;  /* 0x000000ffff5c7224 */ /* 0x000fe200078e0049 */
[----:B------:R-:W-:-:S04]  /*6a30*/  MOV R95, R70 ;  /* 0x00000046005f7202 */ /* 0x000fc80000000f00 */
        /* <DEDUP_REMOVED lines=20> */
[----:B------:R-:W-:Y:S02]  /*6b80*/  MOV R93, R90 ;  /* 0x0000005a005d7202 */ /* 0x000fe40000000f00 */
[----:B------:R-:W-:Y:S01]  /*6b90*/  PRMT R160, R95, 0x5410, R94 ;  /* 0x000054105fa07816 */ /* 0x000fe2000000005e */
[----:B------:R-:W-:Y:S01]  /*6ba0*/  IMAD.MOV.U32 R94, RZ, RZ, R87 ;  /* 0x000000ffff5e7224 */ /* 0x000fe200078e0057 */
[----:B------:R-:W-:Y:S01]  /*6bb0*/  PRMT R174, R93, 0x5410, R92 ;  /* 0x000054105dae7816 */ /* 0x000fe2000000005c */
[----:B------:R-:W-:Y:S01]  /*6bc0*/  IMAD.MOV.U32 R93, RZ, RZ, R88 ;  /* 0x000000ffff5d7224 */ /* 0x000fe200078e0058 */
[----:B------:R-:W-:Y:S01]  /*6bd0*/  MOV R95, R86 ;  /* 0x00000056005f7202 */ /* 0x000fe20000000f00 */
[----:B------:R-:W-:-:S03]  /*6be0*/  IMAD.MOV.U32 R92, RZ, RZ, R89 ;  /* 0x000000ffff5c7224 */ /* 0x000fc600078e0059 */
[----:B------:R-:W-:Y:S02]  /*6bf0*/  PRMT R162, R94, 0x5410, R95 ;  /* 0x000054105ea27816 */ /* 0x000fe4000000005f */
[----:B------:R-:W-:Y:S01]  /*6c00*/  PRMT R175, R93, 0x5410, R92 ;  /* 0x000054105daf7816 */ /* 0x000fe2000000005c */
[----:B------:R-:W-:Y:S06]  /*6c10*/  @!P2 BRA `(.L_x_694) ;  /* 0x000000000004a947 */ /* 0x000fec0003800000 */
[----:B------:R-:W-:Y:S01]  /*6c20*/  BPT.TRAP 0x1 ;  /* 0x000000040000795c */ /* 0x000fe20000300000 */
.L_x_694:
[----:B------:R-:W-:Y:S01]  /*6c30*/  IMAD R100, R16, 0x8, R2 ;  /* 0x0000000810647824 */ /* 0x000fe200078e0202 */
[----:B------:R-:W-:Y:S01]  /*6c40*/  SHF.L.U32 R101, R204, 0x1f, RZ ;  /* 0x0000001fcc657819 */ /* 0x000fe200000006ff */
[----:B------:R-:W0:Y:S01]  /*6c50*/  LDC R148, c[0x0][0x2f4] ;  /* 0x0000bd00ff947b82 */ /* 0x000e220000000800 */
[----:B------:R-:W-:Y:S01]  /*6c60*/  BSSY B1, `(.L_x_695) ;  /* 0x0000005000017945 */ /* 0x000fe20003800000 */
[----:B------:R-:W-:Y:S01]  /*6c70*/  MOV R129, R96 ;  /* 0x0000006000817202 */ /* 0x000fe20000000f00 */
[----:B------:R-:W1:Y:S05]  /*6c80*/  SYNCS.PHASECHK.TRANS64.TRYWAIT P5, [R100+URZ+0x36890], R101 ;  /* 0x03689065640075a7 */ /* 0x000e6a00080a017f */
[----:B------:R-:W2:Y:S01]  /*6c90*/  LDC.64 R130, c[0x0][0x300] ;  /* 0x0000c000ff827b82 */ /* 0x000ea20000000a00 */
[----:B-1----:R-:W-:Y:S05]  /*6ca0*/  @!P5 BRA `(.L_x_696) ;  /* 0x000002000038d947 */ /* 0x002fea0003800000 */
.L_x_997:
[----:B------:R-:W-:Y:S05]  /*6cb0*/  BSYNC B1 ;  /* 0x0000000000017941 */ /* 0x000fea0003800000 */
.L_x_695:
[----:B------:R-:W-:Y:S01]  /*6cc0*/  BSSY B1, `(.L_x_697) ;  /* 0x0000185000017945 */ /* 0x000fe20003800000 */
[----:B0-----:R-:W-:-:S03]  /*6cd0*/  IMAD.IADD R151, R148, 0x1, -R127 ;  /* 0x0000000194977824 */ /* 0x001fc600078e0a7f */
[----:B------:R-:W-:Y:S05]  /*6ce0*/  @P4 BRA `(.L_x_698) ;  /* 0x0000001800084947 */ /* 0x000fea0003800000 */
[----:B------:R-:W-:Y:S01]  /*6cf0*/  ISETP.NE.AND P4, PT, R31, RZ, PT ;  /* 0x000000ff1f00720c */ /* 0x000fe20003f85270 */
[-C--:B--2---:R-:W-:Y:S01]  /*6d00*/  IMAD R157, R150, R130.reuse, RZ ;  /* 0x00000082969d7224 */ /* 0x084fe200078e02ff */
[----:B------:R-:W-:Y:S01]  /*6d10*/  BSSY B2, `(.L_x_699) ;  /* 0x0000081000027945 */ /* 0x000fe20003800000 */
[----:B------:R-:W-:-:S04]  /*6d20*/  IMAD.WIDE.U32 R132, R17, R130, R128 ;  /* 0x0000008211847225 */ /* 0x000fc800078e0080 */
[----:B------:R-:W-:-:S04]  /*6d30*/  IMAD R157, R17, R131, R157 ;  /* 0x00000083119d7224 */ /* 0x000fc800078e029d */
[----:B------:R-:W-:Y:S02]  /*6d40*/  IMAD.IADD R157, R157, 0x1, R133 ;  /* 0x000000019d9d7824 */ /* 0x000fe400078e0285 */
[----:B------:R-:W-:Y:S05]  /*6d50*/  @!P4 BRA `(.L_x_700) ;  /* 0x0000000400f0c947 */ /* 0x000fea0003800000 */
[----:B------:R-:W-:Y:S01]  /*6d60*/  SEL R92, R127, R151, !P0 ;  /* 0x000000977f5c7207 */ /* 0x000fe20004000000 */
[----:B------:R-:W-:Y:S01]  /*6d70*/  BSSY B3, `(.L_x_701) ;  /* 0x000006e000037945 */ /* 0x000fe20003800000 */
[----:B------:R-:W-:Y:S02]  /*6d80*/  ISETP.GE.AND P4, PT, R18, R126, PT ;  /* 0x0000007e1200720c */ /* 0x000fe40003f86270 */
[----:B------:R-:W-:-:S04]  /*6d90*/  SHF.R.S32.HI R93, RZ, 0x1f, R92 ;  /* 0x0000001fff5d7819 */ /* 0x000fc8000001145c */
[----:B------:R-:W-:-:S04]  /*6da0*/  LEA.HI R93, R93, R92, RZ, 0x4 ;  /* 0x0000005c5d5d7211 */ /* 0x000fc800078f20ff */
[----:B------:R-:W-:-:S04]  /*6db0*/  LEA.HI.SX32 R165, R93, R120, 0x1c ;  /* 0x000000785da57211 */ /* 0x000fc800078fe2ff */
[----:B------:R-:W-:-:S04]  /*6dc0*/  SHF.R.S32.HI R93, RZ, 0x1f, R165 ;  /* 0x0000001fff5d7819 */ /* 0x000fc800000114a5 */
[----:B------:R-:W-:Y:S02]  /*6dd0*/  LEA.HI R93, R93, R165, RZ, 0x3 ;  /* 0x000000a55d5d7211 */ /* 0x000fe400078f18ff */
[----:B------:R-:W-:Y:S02]  /*6de0*/  SHF.L.U32 R165, R165, 0x3, RZ ;  /* 0x00000003a5a57819 */ /* 0x000fe400000006ff */
[----:B------:R-:W-:Y:S02]  /*6df0*/  SHF.R.S32.HI R93, RZ, 0x3, R93 ;  /* 0x00000003ff5d7819 */ /* 0x000fe4000001145d */
[----:B------:R-:W-:-:S03]  /*6e00*/  LOP3.LUT R92, R211, 0x38, R165, 0xf8, !PT ;  /* 0x00000038d35c7812 */ /* 0x000fc600078ef8a5 */
[----:B------:R-:W-:Y:S01]  /*6e10*/  IMAD R93, R93, 0x1c00, R213 ;  /* 0x00001c005d5d7824 */ /* 0x000fe200078e02d5 */
[----:B------:R-:W-:-:S05]  /*6e20*/  LOP3.LUT R92, R92, R212, RZ, 0x3c, !PT ;  /* 0x000000d45c5c7212 */ /* 0x000fca00078e3cff */
[----:B------:R-:W-:-:S04]  /*6e30*/  IMAD.IADD R92, R93, 0x1, R92 ;  /* 0x000000015d5c7824 */ /* 0x000fc800078e025c */
[C---:B------:R-:W-:Y:S02]  /*6e40*/  IMAD R96, R16.reuse, 0x5400, R92 ;  /* 0x0000540010607824 */ /* 0x040fe400078e025c */
[----:B------:R-:W-:Y:S02]  /*6e50*/  IMAD R92, R16, 0x5400, R147 ;  /* 0x00005400105c7824 */ /* 0x000fe400078e0293 */
[--C-:B------:R-:W-:Y:S02]  /*6e60*/  IMAD R96, R96, 0x2, R2.reuse ;  /* 0x0000000260607824 */ /* 0x100fe400078e0202 */
[----:B------:R-:W-:-:S04]  /*6e70*/  IMAD R92, R92, 0x2, R2 ;  /* 0x000000025c5c7824 */ /* 0x000fc800078e0202 */
[----:B------:R-:W0:Y:S04]  /*6e80*/  LDS.128 R96, [R96+0x21400] ;  /* 0x0214000060607984 */ /* 0x000e280000000c00 */
[----:B------:R-:W2:Y:S01]  /*6e90*/  LDS.128 R92, [R92+0x21400] ;  /* 0x021400005c5c7984 */ /* 0x000ea20000000c00 */
[----:B------:R-:W-:Y:S05]  /*6ea0*/  @P4 BRA `(.L_x_702) ;  /* 0x0000000400684947 */ /* 0x000fea0003800000 */
[----:B0-----:R-:W-:Y:S01]  /*6eb0*/  MOV R168, R97 ;  /* 0x0000006100a87202 */ /* 0x001fe20000000f00 */
[----:B--2---:R-:W-:Y:S01]  /*6ec0*/  IMAD.MOV.U32 R167, RZ, RZ, R93 ;  /* 0x000000ffffa77224 */ /* 0x004fe200078e005d */
[--C-:B------:R-:W-:Y:S01]  /*6ed0*/  SHF.R.U64 R52, R52, 0x10, R53.reuse ;  /* 0x0000001034347819 */ /* 0x100fe20000001235 */
[----:B------:R-:W-:Y:S01]  /*6ee0*/  HADD2.F32 R166, -RZ, R166.H0_H0 ;  /* 0x200000a6ffa67230 */ /* 0x000fe20000004100 */
[----:B------:R-:W-:Y:S01]  /*6ef0*/  SHF.R.U32.HI R53, RZ, 0x10, R53 ;  /* 0x00000010ff357819 */ /* 0x000fe20000011635 */
[----:B------:R-:W-:Y:S01]  /*6f00*/  HADD2.F32 R93, -RZ, R168.H0_H0 ;  /* 0x200000a8ff5d7230 */ /* 0x000fe20000004100 */
[----:B------:R-:W-:Y:S01]  /*6f10*/  SHF.R.U64 R54, R54, 0x10, R55 ;  /* 0x0000001036367819 */ /* 0x000fe20000001237 */
[----:B------:R-:W-:Y:S02]  /*6f20*/  HADD2.F32 R170, -RZ, R167.H0_H0 ;  /* 0x200000a7ffaa7230 */ /* 0x000fe40000004100 */
[----:B------:R-:W-:Y:S02]  /*6f30*/  HADD2.F32 R169, -RZ, R169.H0_H0 ;  /* 0x200000a9ffa97230 */ /* 0x000fe40000004100 */
[----:B------:R-:W-:Y:S01]  /*6f40*/  FMUL.FTZ R97, R93, R166 ;  /* 0x000000a65d617220 */ /* 0x000fe20000410000 */
[----:B------:R-:W-:-:S02]  /*6f50*/  HADD2.F32 R53, -RZ, R53.H0_H0 ;  /* 0x20000035ff357230 */ /* 0x000fc40000004100 */
[C---:B------:R-:W-:Y:S01]  /*6f60*/  FMUL.FTZ R166, R170.reuse, R166 ;  /* 0x000000a6aaa67220 */ /* 0x040fe20000410000 */
[----:B------:R-:W-:Y:S02]  /*6f70*/  HADD2.F32 R54, -RZ, R54.H0_H0 ;  /* 0x20000036ff367230 */ /* 0x000fe40000004100 */
[-C--:B------:R-:W-:Y:S01]  /*6f80*/  FFMA.FTZ R97, R170, R169.reuse, -R97 ;  /* 0x000000a9aa617223 */ /* 0x080fe20000010861 */
[----:B------:R-:W-:Y:S01]  /*6f90*/  FFMA.FTZ R93, R93, R169, R166 ;  /* 0x000000a95d5d7223 */ /* 0x000fe200000100a6 */
[--C-:B------:R-:W-:Y:S02]  /*6fa0*/  SHF.R.U32.HI R169, RZ, 0x10, R65.reuse ;  /* 0x00000010ffa97819 */ /* 0x100fe40000011641 */
[----:B------:R-:W-:Y:S01]  /*6fb0*/  SHF.R.U64 R166, R64, 0x10, R65 ;  /* 0x0000001040a67819 */ /* 0x000fe20000001241 */
[----:B------:R-:W-:Y:S02]  /*6fc0*/  HADD2.F32 R64, -RZ, R168.H1_H1 ;  /* 0x300000a8ff407230 */ /* 0x000fe40000004100 */
[----:B------:R-:W-:-:S02]  /*6fd0*/  HADD2.F32 R169, -RZ, R169.H0_H0 ;  /* 0x200000a9ffa97230 */ /* 0x000fc40000004100 */
[----:B------:R-:W-:Y:S02]  /*6fe0*/  HADD2.F32 R65, -RZ, R167.H1_H1 ;  /* 0x300000a7ff417230 */ /* 0x000fe40000004100 */
[----:B------:R-:W-:Y:S02]  /*6ff0*/  HADD2.F32 R166, -RZ, R166.H0_H0 ;  /* 0x200000a6ffa67230 */ /* 0x000fe40000004100 */
[-C--:B------:R-:W-:Y:S01]  /*7000*/  FMUL.FTZ R167, R64, R169.reuse ;  /* 0x000000a940a77220 */ /* 0x080fe20000410000 */
[----:B------:R-:W-:-:S03]  /*7010*/  FMUL.FTZ R169, R65, R169 ;  /* 0x000000a941a97220 */ /* 0x000fc60000410000 */
[-C--:B------:R-:W-:Y:S01]  /*7020*/  FFMA.FTZ R65, R65, R53.reuse, -R167 ;  /* 0x0000003541417223 */ /* 0x080fe200000108a7 */
[----:B------:R-:W-:Y:S02]  /*7030*/  HADD2.F32 R167, -RZ, R184.H0_H0 ;  /* 0x200000b8ffa77230 */ /* 0x000fe40000004100 */
[----:B------:R-:W-:Y:S01]  /*7040*/  FFMA.FTZ R53, R64, R53, R169 ;  /* 0x0000003540357223 */ /* 0x000fe200000100a9 */
[----:B------:R-:W-:Y:S02]  /*7050*/  IMAD.MOV.U32 R64, RZ, RZ, R95 ;  /* 0x000000ffff407224 */ /* 0x000fe400078e005f */
[----:B------:R-:W-:Y:S01]  /*7060*/  HADD2.F32 R169, -RZ, R186.H0_H0 ;  /* 0x200000baffa97230 */ /* 0x000fe20000004100 */
[----:B------:R-:W-:Y:S01]  /*7070*/  F2FP.F16.F32.PACK_AB R65, R65, R97 ;  /* 0x000000614141723e */ /* 0x000fe200000000ff */
[----:B------:R-:W-:Y:S01]  /*7080*/  HADD2.F32 R95, -RZ, R99.H0_H0 ;  /* 0x20000063ff5f7230 */ /* 0x000fe20000004100 */
[----:B------:R-:W-:Y:S01]  /*7090*/  F2FP.F16.F32.PACK_AB R53, R53, R93 ;  /* 0x0000005d3535723e */ /* 0x000fe200000000ff */
[--C-:B------:R-:W-:Y:S01]  /*70a0*/  HADD2.F32 R168, -RZ, R64.reuse.H0_H0 ;  /* 0x20000040ffa87230 */ /* 0x100fe20000004100 */
[----:B------:R-:W-:Y:S01]  /*70b0*/  MOV R93, R65 ;  /* 0x00000041005d7202 */ /* 0x000fe20000000f00 */
[----:B------:R-:W-:-:S02]  /*70c0*/  HADD2.F32 R64, -RZ, R64.H1_H1 ;  /* 0x30000040ff407230 */ /* 0x000fc40000004100 */
[----:B------:R-:W-:Y:S01]  /*70d0*/  FMUL.FTZ R170, R95, R169 ;  /* 0x000000a95faa7220 */ /* 0x000fe20000410000 */
[----:B------:R-:W-:-:S03]  /*70e0*/  IMAD.MOV.U32 R97, RZ, RZ, R53 ;  /* 0x000000ffff617224 */ /* 0x000fc600078e0035 */
[C---:B------:R-:W-:Y:S01]  /*70f0*/  FFMA.FTZ R170, R168.reuse, R167, -R170 ;  /* 0x000000a7a8aa7223 */ /* 0x040fe200000108aa */
[----:B------:R-:W-:Y:S01]  /*7100*/  FMUL.FTZ R168, R168, R169 ;  /* 0x000000a9a8a87220 */ /* 0x000fe20000410000 */
[----:B------:R-:W-:-:S03]  /*7110*/  HADD2.F32 R169, -RZ, R186.H1_H1 ;  /* 0x300000baffa97230 */ /* 0x000fc60000004100 */
[----:B------:R-:W-:Y:S01]  /*7120*/  FFMA.FTZ R168, R95, R167, R168 ;  /* 0x000000a75fa87223 */ /* 0x000fe200000100a8 */
[----:B------:R-:W-:Y:S02]  /*7130*/  SHF.R.U32.HI R95, RZ, 0x10, R55 ;  /* 0x00000010ff5f7819 */ /* 0x000fe40000011637 */
[--C-:B------:R-:W-:Y:S01]  /*7140*/  SHF.R.U64 R55, R66, 0x10, R67.reuse ;  /* 0x0000001042377819 */ /* 0x100fe20000001243 */
[----:B------:R-:W-:Y:S01]  /*7150*/  HADD2.F32 R66, -RZ, R99.H1_H1 ;  /* 0x30000063ff427230 */ /* 0x000fe20000004100 */
[----:B------:R-:W-:Y:S01]  /*7160*/  SHF.R.U32.HI R67, RZ, 0x10, R67 ;  /* 0x00000010ff437819 */ /* 0x000fe20000011643 */
[----:B------:R-:W-:Y:S02]  /*7170*/  HADD2.F32 R99, -RZ, R95.H0_H0 ;  /* 0x2000005fff637230 */ /* 0x000fe40000004100 */
[----:B------:R-:W-:Y:S02]  /*7180*/  HADD2.F32 R55, -RZ, R55.H0_H0 ;  /* 0x20000037ff377230 */ /* 0x000fe40000004100 */
[----:B------:R-:W-:-:S05]  /*7190*/  HADD2.F32 R67, -RZ, R67.H0_H0 ;  /* 0x20000043ff437230 */ /* 0x000fca0000004100 */
[----:B------:R-:W-:-:S04]  /*71a0*/  FMUL.FTZ R95, R66, R67 ;  /* 0x00000043425f7220 */ /* 0x000fc80000410000 */
[C---:B------:R-:W-:Y:S01]  /*71b0*/  FFMA.FTZ R95, R64.reuse, R99, -R95 ;  /* 0x00000063405f7223 */ /* 0x040fe2000001085f */
[----:B------:R-:W-:Y:S01]  /*71c0*/  FMUL.FTZ R64, R64, R67 ;  /* 0x0000004340407220 */ /* 0x000fe20000410000 */
[----:B------:R-:W-:-:S03]  /*71d0*/  HADD2.F32 R67, -RZ, R184.H1_H1 ;  /* 0x300000b8ff437230 */ /* 0x000fc60000004100 */
[----:B------:R-:W-:Y:S01]  /*71e0*/  FFMA.FTZ R64, R66, R99, R64 ;  /* 0x0000006342407223 */ /* 0x000fe20000010040 */
[----:B------:R-:W-:Y:S01]  /*71f0*/  HADD2.F32 R66, -RZ, R96.H0_H0 ;  /* 0x20000060ff427230 */ /* 0x000fe20000004100 */
[----:B------:R-:W-:Y:S01]  /*7200*/  F2FP.F16.F32.PACK_AB R95, R95, R170 ;  /* 0x000000aa5f5f723e */ /* 0x000fe200000000ff */
[--C-:B------:R-:W-:Y:S02]  /*7210*/  HADD2.F32 R99, -RZ, R92.reuse.H0_H0 ;  /* 0x2000005cff637230 */ /* 0x100fe40000004100 */
[----:B------:R-:W-:Y:S02]  /*7220*/  HADD2.F32 R92, -RZ, R92.H1_H1 ;  /* 0x3000005cff5c7230 */ /* 0x000fe40000004100 */
[-C--:B------:R-:W-:Y:S01]  /*7230*/  FMUL.FTZ R167, R66, R169.reuse ;  /* 0x000000a942a77220 */ /* 0x080fe20000410000 */
[----:B------:R-:W-:Y:S01]  /*7240*/  F2FP.F16.F32.PACK_AB R64, R64, R168 ;  /* 0x000000a84040723e */ /* 0x000fe200000000ff */
[C---:B------:R-:W-:Y:S02]  /*7250*/  FMUL.FTZ R169, R99.reuse, R169 ;  /* 0x000000a963a97220 */ /* 0x040fe40000410000 */
[----:B------:R-:W-:-:S02]  /*7260*/  FFMA.FTZ R167, R99, R67, -R167 ;  /* 0x0000004363a77223 */ /* 0x000fc400000108a7 */
[----:B------:R-:W-:Y:S01]  /*7270*/  FFMA.FTZ R169, R66, R67, R169 ;  /* 0x0000004342a97223 */ /* 0x000fe200000100a9 */
[----:B------:R-:W-:Y:S02]  /*7280*/  HADD2.F32 R66, -RZ, R96.H1_H1 ;  /* 0x30000060ff427230 */ /* 0x000fe40000004100 */
[----:B------:R-:W-:Y:S02]  /*7290*/  HADD2.F32 R67, -RZ, R52.H0_H0 ;  /* 0x20000034ff437230 */ /* 0x000fe40000004100 */
[--C-:B------:R-:W-:Y:S02]  /*72a0*/  HADD2.F32 R96, -RZ, R94.reuse.H0_H0 ;  /* 0x2000005eff607230 */ /* 0x100fe40000004100 */
[-C--:B------:R-:W-:Y:S01]  /*72b0*/  FMUL.FTZ R52, R66, R166.reuse ;  /* 0x000000a642347220 */ /* 0x080fe20000410000 */
[C---:B------:R-:W-:Y:S01]  /*72c0*/  FMUL.FTZ R166, R92.reuse, R166 ;  /* 0x000000a65ca67220 */ /* 0x040fe20000410000 */
[----:B------:R-:W-:Y:S02]  /*72d0*/  HADD2.F32 R94, -RZ, R94.H1_H1 ;  /* 0x3000005eff5e7230 */ /* 0x000fe40000004100 */
[-C--:B------:R-:W-:Y:S01]  /*72e0*/  FFMA.FTZ R52, R92, R67.reuse, -R52 ;  /* 0x000000435c347223 */ /* 0x080fe20000010834 */
[----:B------:R-:W-:Y:S01]  /*72f0*/  FFMA.FTZ R66, R66, R67, R166 ;  /* 0x0000004342427223 */ /* 0x000fe200000100a6 */
[----:B------:R-:W-:-:S02]  /*7300*/  HADD2.F32 R166, -RZ, R185.H1_H1 ;  /* 0x300000b9ffa67230 */ /* 0x000fc40000004100 */
[--C-:B------:R-:W-:Y:S01]  /*7310*/  HADD2.F32 R67, -RZ, R98.reuse.H0_H0 ;  /* 0x20000062ff437230 */ /* 0x100fe20000004100 */
[----:B------:R-:W-:Y:S01]  /*7320*/  F2FP.F16.F32.PACK_AB R52, R52, R167 ;  /* 0x000000a73434723e */ /* 0x000fe200000000ff */
[----:B------:R-:W-:Y:S01]  /*7330*/  HADD2.F32 R92, -RZ, R183.H1_H1 ;  /* 0x300000b7ff5c7230 */ /* 0x000fe20000004100 */
[----:B------:R-:W-:Y:S01]  /*7340*/  F2FP.F16.F32.PACK_AB R66, R66, R169 ;  /* 0x000000a94242723e */ /* 0x000fe200000000ff */
[----:B------:R-:W-:Y:S02]  /*7350*/  HADD2.F32 R98, -RZ, R98.H1_H1 ;  /* 0x30000062ff627230 */ /* 0x000fe40000004100 */
[-C--:B------:R-:W-:Y:S01]  /*7360*/  FMUL.FTZ R99, R67, R166.reuse ;  /* 0x000000a643637220 */ /* 0x080fe20000410000 */
[----:B------:R-:W-:-:S03]  /*7370*/  FMUL.FTZ R166, R96, R166 ;  /* 0x000000a660a67220 */ /* 0x000fc60000410000 */
[-C--:B------:R-:W-:Y:S01]  /*7380*/  FFMA.FTZ R99, R96, R92.reuse, -R99 ;  /* 0x0000005c60637223 */ /* 0x080fe20000010863 */
[----:B------:R-:W-:Y:S01]  /*7390*/  FFMA.FTZ R166, R67, R92, R166 ;  /* 0x0000005c43a67223 */ /* 0x000fe200000100a6 */
[-C--:B------:R-:W-:Y:S01]  /*73a0*/  FMUL.FTZ R67, R98, R55.reuse ;  /* 0x0000003762437220 */ /* 0x080fe20000410000 */
[C---:B------:R-:W-:Y:S01]  /*73b0*/  FMUL.FTZ R55, R94.reuse, R55 ;  /* 0x000000375e377220 */ /* 0x040fe20000410000 */
[----:B------:R-:W-:Y:S02]  /*73c0*/  IMAD.MOV.U32 R92, RZ, RZ, R52 ;  /* 0x000000ffff5c7224 */ /* 0x000fe400078e0034 */
[-C--:B------:R-:W-:Y:S01]  /*73d0*/  FFMA.FTZ R67, R94, R54.reuse, -R67 ;  /* 0x000000365e437223 */ /* 0x080fe20000010843 */
[----:B------:R-:W-:Y:S01]  /*73e0*/  FFMA.FTZ R55, R98, R54, R55 ;  /* 0x0000003662377223 */ /* 0x000fe20000010037 */
[----:B------:R-:W-:-:S03]  /*73f0*/  IMAD.MOV.U32 R96, RZ, RZ, R66 ;  /* 0x000000ffff607224 */ /* 0x000fc600078e0042 */
[----:B------:R-:W-:Y:S01]  /*7400*/  F2FP.F16.F32.PACK_AB R67, R67, R99 ;  /* 0x000000634343723e */ /* 0x000fe200000000ff */
[----:B------:R-:W-:Y:S01]  /*7410*/  IMAD.MOV.U32 R99, RZ, RZ, R64 ;  /* 0x000000ffff637224 */ /* 0x000fe200078e0040 */
[----:B------:R-:W-:-:S03]  /*7420*/  F2FP.F16.F32.PACK_AB R55, R55, R166 ;  /* 0x000000a63737723e */ /* 0x000fc600000000ff */
[----:B------:R-:W-:Y:S01]  /*7430*/  IMAD.MOV.U32 R94, RZ, RZ, R67 ;  /* 0x000000ffff5e7224 */ /* 0x000fe200078e0043 */
[----:B------:R-:W-:-:S07]  /*7440*/  MOV R98, R55 ;  /* 0x0000003700627202 */ /* 0x000fce0000000f00 */
.L_x_702:
[----:B------:R-:W-:Y:S05]  /*7450*/  BSYNC B3 ;  /* 0x0000000000037941 */ /* 0x000fea0003800000 */
.L_x_701:
[----:B------:R-:W-:-:S13]  /*7460*/  ISETP.GE.AND P4, PT, R165, R148, PT ;  /* 0x00000094a500720c */ /* 0x000fda0003f86270 */
[--C-:B------:R-:W-:Y:S02]  /*7470*/  @!P4 SHF.R.S32.HI R55, RZ, 0x1f, R165.reuse ;  /* 0x0000001fff37c819 */ /* 0x100fe400000114a5 */
[----:B------:R-:W-:-:S04]  /*7480*/  @!P4 IADD3 R165, P5, P6, R118, R132, R165 ;  /* 0x0000008476a5c210 */ /* 0x000fc80007ebe0a5 */
[----:B------:R-:W-:Y:S02]  /*7490*/  @!P4 IADD3.X R55, R7, R157, R55, P5, P6 ;  /* 0x0000009d0737c210 */ /* 0x000fe40002fec437 */
[----:B------:R-:W-:-:S04]  /*74a0*/  IADD3 R53, P5, P6, R118, R132, R26 ;  /* 0x0000008476357210 */ /* 0x000fc80007ebe01a */
[----:B------:R-:W-:Y:S02]  /*74b0*/  IADD3.X R54, R7, R157, R32, P5, P6 ;  /* 0x0000009d07367210 */ /* 0x000fe40002fec420 */
[----:B------:R-:W-:-:S04]  /*74c0*/  LEA R52, P5, R53, R124, 0x1 ;  /* 0x0000007c35347211 */ /* 0x000fc800078a08ff */
[----:B------:R-:W-:Y:S02]  /*74d0*/  LEA.HI.X R53, R53, R125, R54, 0x1, P5 ;  /* 0x0000007d35357211 */ /* 0x000fe400028f0c36 */
[----:B------:R-:W-:-:S03]  /*74e0*/  @!P4 LEA R54, P5, R165, R124, 0x1 ;  /* 0x0000007ca536c211 */ /* 0x000fc600078a08ff */
[----:B--2---:R2:W-:Y:S01]  /*74f0*/  STG.E.128 desc[UR60][R52.64], R92 ;  /* 0x0000005c34007986 */ /* 0x0045e2000c101d3c */
[----:B------:R-:W-:-:S05]  /*7500*/  @!P4 LEA.HI.X R55, R165, R125, R55, 0x1, P5 ;  /* 0x0000007da537c211 */ /* 0x000fca00028f0c37 */
[----:B0-----:R2:W-:Y:S04]  /*7510*/  @!P4 STG.E.128 desc[UR60][R54.64], R96 ;  /* 0x000000603600c986 */ /* 0x0015e8000c101d3c */
.L_x_700:
[----:B------:R-:W-:Y:S05]  /*7520*/  BSYNC B2 ;  /* 0x0000000000027941 */ /* 0x000fea0003800000 */
.L_x_699:
[----:B------:R-:W-:Y:S01]  /*7530*/  ISETP.NE.AND P4, PT, R35, RZ, PT ;  /* 0x000000ff2300720c */ /* 0x000fe20003f85270 */
[----:B------:R-:W-:-:S12]  /*7540*/  BSSY B2, `(.L_x_703) ;  /* 0x000007e000027945 */ /* 0x000fd80003800000 */
[----:B------:R-:W-:Y:S05]  /*7550*/  @!P4 BRA `(.L_x_704) ;  /* 0x0000000400f0c947 */ /* 0x000fea0003800000 */
[----:B--2---:R-:W-:Y:S01]  /*7560*/  SEL R52, R127, R151, !P1 ;  /* 0x000000977f347207 */ /* 0x004fe20004800000 */
[----:B------:R-:W-:Y:S01]  /*7570*/  BSSY B3, `(.L_x_705) ;  /* 0x0000070000037945 */ /* 0x000fe20003800000 */
[----:B------:R-:W-:Y:S02]  /*7580*/  IADD3 R92, P4, P5, R118, R132, R28 ;  /* 0x00000084765c7210 */ /* 0x000fe40007d9e01c */
[----:B------:R-:W-:Y:S02]  /*7590*/  SHF.R.S32.HI R53, RZ, 0x1f, R52 ;  /* 0x0000001fff357819 */ /* 0x000fe40000011434 */
[----:B------:R-:W-:Y:S02]  /*75a0*/  IADD3.X R93, R7, R157, R33, P4, P5 ;  /* 0x0000009d075d7210 */ /* 0x000fe400027ea421 */
[----:B------:R-:W-:Y:S02]  /*75b0*/  LEA.HI R53, R53, R52, RZ, 0x4 ;  /* 0x0000003435357211 */ /* 0x000fe400078f20ff */
[----:B------:R-:W-:-:S02]  /*75c0*/  ISETP.GE.AND P4, PT, R0, R126, PT ;  /* 0x0000007e0000720c */ /* 0x000fc40003f86270 */
[----:B------:R-:W-:-:S04]  /*75d0*/  LEA.HI.SX32 R94, R53, R27, 0x1c ;  /* 0x0000001b355e7211 */ /* 0x000fc800078fe2ff */
[----:B------:R-:W-:-:S04]  /*75e0*/  SHF.R.S32.HI R53, RZ, 0x1f, R94 ;  /* 0x0000001fff357819 */ /* 0x000fc8000001145e */
[----:B------:R-:W-:Y:S01]  /*75f0*/  LEA.HI R53, R53, R94, RZ, 0x3 ;  /* 0x0000005e35357211 */ /* 0x000fe200078f18ff */
[----:B------:R-:W-:-:S03]  /*7600*/  IMAD.SHL.U32 R94, R94, 0x8, RZ ;  /* 0x000000085e5e7824 */ /* 0x000fc600078e00ff */
[----:B------:R-:W-:Y:S02]  /*7610*/  SHF.R.S32.HI R53, RZ, 0x3, R53 ;  /* 0x00000003ff357819 */ /* 0x000fe40000011435 */
[----:B------:R-:W-:-:S03]  /*7620*/  LOP3.LUT R52, R211, 0x38, R94, 0xf8, !PT ;  /* 0x00000038d3347812 */ /* 0x000fc600078ef85e */
[----:B------:R-:W-:Y:S01]  /*7630*/  IMAD R53, R53, 0x1c00, R213 ;  /* 0x00001c0035357824 */ /* 0x000fe200078e02d5 */
[----:B------:R-:W-:-:S05]  /*7640*/  LOP3.LUT R52, R52, R212, RZ, 0x3c, !PT ;  /* 0x000000d434347212 */ /* 0x000fca00078e3cff */
[----:B------:R-:W-:-:S04]  /*7650*/  IMAD.IADD R52, R53, 0x1, R52 ;  /* 0x0000000135347824 */ /* 0x000fc800078e0234 */
[C---:B------:R-:W-:Y:S02]  /*7660*/  IMAD R64, R16.reuse, 0x5400, R52 ;  /* 0x0000540010407824 */ /* 0x040fe400078e0234 */
[----:B------:R-:W-:Y:S02]  /*7670*/  IMAD R52, R16, 0x5400, R146 ;  /* 0x0000540010347824 */ /* 0x000fe400078e0292 */
[----:B------:R-:W-:-:S03]  /*7680*/  IMAD R64, R64, 0x2, R2 ;  /* 0x0000000240407824 */ /* 0x000fc600078e0202 */
[----:B------:R-:W-:-:S03]  /*7690*/  LEA R52, R52, R2, 0x1 ;  /* 0x0000000234347211 */ /* 0x000fc600078e08ff */
[----:B------:R-:W0:Y:S04]  /*76a0*/  LDS.128 R64, [R64+0x21400] ;  /* 0x0214000040407984 */ /* 0x000e280000000c00 */
[----:B------:R-:W2:Y:S01]  /*76b0*/  LDS.128 R52, [R52+0x21400] ;  /* 0x0214000034347984 */ /* 0x000ea20000000c00 */
[----:B------:R-:W-:Y:S05]  /*76c0*/  @P4 BRA `(.L_x_706) ;  /* 0x0000000400684947 */ /* 0x000fea0003800000 */
[----:B0-----:R-:W-:Y:S01]  /*76d0*/  IMAD.MOV.U32 R97, RZ, RZ, R65 ;  /* 0x000000ffff617224 */ /* 0x001fe200078e0041 */
[----:B------:R-:W-:Y:S01]  /*76e0*/  SHF.R.U64 R48, R48, 0x10, R49 ;  /* 0x0000001030307819 */ /* 0x000fe20000001231 */
[----:B--2---:R-:W-:Y:S01]  /*76f0*/  IMAD.MOV.U32 R65, RZ, RZ, R53 ;  /* 0x000000ffff417224 */ /* 0x004fe200078e0035 */
[----:B------:R-:W-:Y:S01]  /*7700*/  SHF.R.U64 R60, R60, 0x10, R61 ;  /* 0x000000103c3c7819 */ /* 0x000fe2000000123d */
[----:B------:R-:W-:Y:S01]  /*7710*/  HADD2.F32 R98, -RZ, R185.H0_H0 ;  /* 0x200000b9ff627230 */ /* 0x000fe20000004100 */
[----:B------:R-:W-:Y:S01]  /*7720*/  SHF.R.U64 R62, R62, 0x10, R63 ;  /* 0x000000103e3e7819 */ /* 0x000fe2000000123f */
[----:B------:R-:W-:Y:S01]  /*7730*/  HADD2.F32 R95, -RZ, R97.H0_H0 ;  /* 0x20000061ff5f7230 */ /* 0x000fe20000004100 */
[----:B------:R-:W-:Y:S01]  /*7740*/  SHF.R.U64 R50, R50, 0x10, R51 ;  /* 0x0000001032327819 */ /* 0x000fe20000001233 */
[----:B------:R-:W-:Y:S02]  /*7750*/  HADD2.F32 R96, -RZ, R65.H0_H0 ;  /* 0x20000041ff607230 */ /* 0x000fe40000004100 */
[----:B------:R-:W-:-:S02]  /*7760*/  HADD2.F32 R53, -RZ, R183.H0_H0 ;  /* 0x200000b7ff357230 */ /* 0x000fc40000004100 */
[CC--:B------:R-:W-:Y:S01]  /*7770*/  FMUL.FTZ R99, R95.reuse, R98.reuse ;  /* 0x000000625f637220 */ /* 0x0c0fe20000410000 */
[----:B------:R-:W-:Y:S02]  /*7780*/  HADD2.F32 R65, -RZ, R65.H1_H1 ;  /* 0x30000041ff417230 */ /* 0x000fe40000004100 */
[C---:B------:R-:W-:Y:S01]  /*7790*/  FMUL.FTZ R98, R96.reuse, R98 ;  /* 0x0000006260627220 */ /* 0x040fe20000410000 */
[----:B------:R-:W-:Y:S02]  /*77a0*/  HADD2.F32 R166, -RZ, R181.H1_H1 ;  /* 0x300000b5ffa67230 */ /* 0x000fe40000004100 */
[-C--:B------:R-:W-:Y:S01]  /*77b0*/  FFMA.FTZ R96, R96, R53.reuse, -R99 ;  /* 0x0000003560607223 */ /* 0x080fe20000010863 */
[----:B------:R-:W-:Y:S02]  /*77c0*/  HADD2.F32 R60, -RZ, R60.H0_H0 ;  /* 0x2000003cff3c7230 */ /* 0x000fe40000004100 */
[----:B------:R-:W-:Y:S01]  /*77d0*/  FFMA.FTZ R95, R95, R53, R98 ;  /* 0x000000355f5f7223 */ /* 0x000fe20000010062 */
[----:B------:R-:W-:Y:S01]  /*77e0*/  SHF.R.U32.HI R98, RZ, 0x10, R61 ;  /* 0x00000010ff627819 */ /* 0x000fe2000001163d */
[----:B------:R-:W-:Y:S01]  /*77f0*/  HADD2.F32 R53, -RZ, R97.H1_H1 ;  /* 0x30000061ff357230 */ /* 0x000fe20000004100 */
[----:B------:R-:W-:Y:S01]  /*7800*/  SHF.R.U32.HI R97, RZ, 0x10, R49 ;  /* 0x00000010ff617819 */ /* 0x000fe20000011631 */
[----:B------:R-:W-:Y:S01]  /*7810*/  HADD2.F32 R61, -RZ, R55.H0_H0 ;  /* 0x20000037ff3d7230 */ /* 0x000fe20000004100 */
[----:B------:R-:W-:Y:S01]  /*7820*/  MOV R49, R67 ;  /* 0x0000004300317202 */ /* 0x000fe20000000f00 */
[----:B------:R-:W-:-:S02]  /*7830*/  HADD2.F32 R98, -RZ, R98.H0_H0 ;  /* 0x20000062ff627230 */ /* 0x000fc40000004100 */
        /* <DEDUP_REMOVED lines=8> */
[----:B------:R-:W-:Y:S01]  /*78c0*/  HADD2.F32 R97, -RZ, R182.H0_H0 ;  /* 0x200000b6ff617230 */ /* 0x000fe20000004100 */
[----:B------:R-:W-:Y:S01]  /*78d0*/  F2FP.F16.F32.PACK_AB R65, R65, R96 ;  /* 0x000000604141723e */ /* 0x000fe200000000ff */
[----:B------:R-:W-:Y:S02]  /*78e0*/  HADD2.F32 R55, -RZ, R55.H1_H1 ;  /* 0x30000037ff377230 */ /* 0x000fe40000004100 */
[-C--:B------:R-:W-:Y:S01]  /*78f0*/  FMUL.FTZ R99, R67, R98.reuse ;  /* 0x0000006243637220 */ /* 0x080fe20000410000 */
[----:B------:R-:W-:Y:S01]  /*7900*/  FMUL.FTZ R98, R61, R98 ;  /* 0x000000623d627220 */ /* 0x000fe20000410000 */
[----:B------:R-:W-:Y:S01]  /*7910*/  HADD2.F32 R48, -RZ, R48.H0_H0 ;  /* 0x20000030ff307230 */ /* 0x000fe20000004100 */
[----:B------:R-:W-:Y:S01]  /*7920*/  F2FP.F16.F32.PACK_AB R95, R53, R95 ;  /* 0x0000005f355f723e */ /* 0x000fe200000000ff */
[-C--:B------:R-:W-:Y:S01]  /*7930*/  FFMA.FTZ R61, R61, R97.reuse, -R99 ;  /* 0x000000613d3d7223 */ /* 0x080fe20000010863 */
[----:B------:R-:W-:Y:S01]  /*7940*/  FFMA.FTZ R98, R67, R97, R98 ;  /* 0x0000006143627223 */ /* 0x000fe20000010062 */
[----:B------:R-:W-:Y:S01]  /*7950*/  SHF.R.U32.HI R97, RZ, 0x10, R63 ;  /* 0x00000010ff617819 */ /* 0x000fe2000001163f */
[----:B------:R-:W-:Y:S01]  /*7960*/  HADD2.F32 R63, -RZ, R54.H0_H0 ;  /* 0x20000036ff3f7230 */ /* 0x000fe20000004100 */
[----:B------:R-:W-:Y:S01]  /*7970*/  SHF.R.U32.HI R67, RZ, 0x10, R51 ;  /* 0x00000010ff437819 */ /* 0x000fe20000011633 */
[----:B------:R-:W-:-:S02]  /*7980*/  HADD2.F32 R62, -RZ, R62.H0_H0 ;  /* 0x2000003eff3e7230 */ /* 0x000fc40000004100 */
[----:B------:R-:W-:Y:S02]  /*7990*/  HADD2.F32 R97, -RZ, R97.H0_H0 ;  /* 0x20000061ff617230 */ /* 0x000fe40000004100 */
[----:B------:R-:W-:Y:S02]  /*79a0*/  HADD2.F32 R67, -RZ, R67.H0_H0 ;  /* 0x20000043ff437230 */ /* 0x000fe40000004100 */
[----:B------:R-:W-:Y:S02]  /*79b0*/  HADD2.F32 R54, -RZ, R54.H1_H1 ;  /* 0x30000036ff367230 */ /* 0x000fe40000004100 */
[-C--:B------:R-:W-:Y:S01]  /*79c0*/  FMUL.FTZ R99, R49, R97.reuse ;  /* 0x0000006131637220 */ /* 0x080fe20000410000 */
[C---:B------:R-:W-:Y:S01]  /*79d0*/  FMUL.FTZ R97, R55.reuse, R97 ;  /* 0x0000006137617220 */ /* 0x040fe20000410000 */
[----:B------:R-:W-:Y:S02]  /*79e0*/  HADD2.F32 R50, -RZ, R50.H0_H0 ;  /* 0x20000032ff327230 */ /* 0x000fe40000004100 */
[-C--:B------:R-:W-:Y:S01]  /*79f0*/  FFMA.FTZ R55, R55, R67.reuse, -R99 ;  /* 0x0000004337377223 */ /* 0x080fe20000010863 */
[----:B------:R-:W-:Y:S01]  /*7a00*/  FFMA.FTZ R49, R49, R67, R97 ;  /* 0x0000004331317223 */ /* 0x000fe20000010061 */
[----:B------:R-:W-:-:S02]  /*7a10*/  HADD2.F32 R67, -RZ, R64.H0_H0 ;  /* 0x20000040ff437230 */ /* 0x000fc40000004100 */
[----:B------:R-:W-:Y:S01]  /*7a20*/  HADD2.F32 R99, -RZ, R52.H0_H0 ;  /* 0x20000034ff637230 */ /* 0x000fe20000004100 */
[----:B------:R-:W-:Y:S01]  /*7a30*/  F2FP.F16.F32.PACK_AB R55, R55, R61 ;  /* 0x0000003d3737723e */ /* 0x000fe200000000ff */
[----:B------:R-:W-:Y:S02]  /*7a40*/  HADD2.F32 R97, -RZ, R181.H0_H0 ;  /* 0x200000b5ff617230 */ /* 0x000fe40000004100 */
[-C--:B------:R-:W-:Y:S01]  /*7a50*/  FMUL.FTZ R165, R67, R166.reuse ;  /* 0x000000a643a57220 */ /* 0x080fe20000410000 */
[----:B------:R-:W-:Y:S02]  /*7a60*/  HADD2.F32 R64, -RZ, R64.H1_H1 ;  /* 0x30000040ff407230 */ /* 0x000fe40000004100 */
[C---:B------:R-:W-:Y:S01]  /*7a70*/  FMUL.FTZ R166, R99.reuse, R166 ;  /* 0x000000a663a67220 */ /* 0x040fe20000410000 */
[----:B------:R-:W-:Y:S02]  /*7a80*/  HADD2.F32 R52, -RZ, R52.H1_H1 ;  /* 0x30000034ff347230 */ /* 0x000fe40000004100 */
[-C--:B------:R-:W-:Y:S01]  /*7a90*/  FFMA.FTZ R165, R99, R97.reuse, -R165 ;  /* 0x0000006163a57223 */ /* 0x080fe200000108a5 */
[----:B------:R-:W-:Y:S01]  /*7aa0*/  F2FP.F16.F32.PACK_AB R49, R49, R98 ;  /* 0x000000623131723e */ /* 0x000fe200000000ff */
[----:B------:R-:W-:Y:S01]  /*7ab0*/  FFMA.FTZ R166, R67, R97, R166 ;  /* 0x0000006143a67223 */ /* 0x000fe200000100a6 */
[-C--:B------:R-:W-:Y:S01]  /*7ac0*/  FMUL.FTZ R67, R64, R60.reuse ;  /* 0x0000003c40437220 */ /* 0x080fe20000410000 */
[----:B------:R-:W-:Y:S01]  /*7ad0*/  FMUL.FTZ R60, R52, R60 ;  /* 0x0000003c343c7220 */ /* 0x000fe20000410000 */
[----:B------:R-:W-:-:S02]  /*7ae0*/  HADD2.F32 R97, -RZ, R180.H1_H1 ;  /* 0x300000b4ff617230 */ /* 0x000fc40000004100 */
[-C--:B------:R-:W-:Y:S01]  /*7af0*/  FFMA.FTZ R67, R52, R48.reuse, -R67 ;  /* 0x0000003034437223 */ /* 0x080fe20000010843 */
[----:B------:R-:W-:Y:S01]  /*7b00*/  FFMA.FTZ R60, R64, R48, R60 ;  /* 0x00000030403c7223 */ /* 0x000fe2000001003c */
[----:B------:R-:W-:Y:S02]  /*7b10*/  HADD2.F32 R48, -RZ, R66.H0_H0 ;  /* 0x20000042ff307230 */ /* 0x000fe40000004100 */
[----:B------:R-:W-:Y:S01]  /*7b20*/  HADD2.F32 R52, -RZ, R180.H0_H0 ;  /* 0x200000b4ff347230 */ /* 0x000fe20000004100 */
[----:B------:R-:W-:Y:S01]  /*7b30*/  F2FP.F16.F32.PACK_AB R67, R67, R165 ;  /* 0x000000a54343723e */ /* 0x000fe200000000ff */
[----:B------:R-:W-:Y:S02]  /*7b40*/  HADD2.F32 R66, -RZ, R66.H1_H1 ;  /* 0x30000042ff427230 */ /* 0x000fe40000004100 */
[-C--:B------:R-:W-:Y:S01]  /*7b50*/  FMUL.FTZ R64, R48, R97.reuse ;  /* 0x0000006130407220 */ /* 0x080fe20000410000 */
[----:B------:R-:W-:Y:S01]  /*7b60*/  FMUL.FTZ R97, R63, R97 ;  /* 0x000000613f617220 */ /* 0x000fe20000410000 */
[----:B------:R-:W-:Y:S01]  /*7b70*/  F2FP.F16.F32.PACK_AB R60, R60, R166 ;  /* 0x000000a63c3c723e */ /* 0x000fe200000000ff */
[----:B------:R-:W-:-:S02]  /*7b80*/  IMAD.MOV.U32 R53, RZ, RZ, R65 ;  /* 0x000000ffff357224 */ /* 0x000fc400078e0041 */
[-C--:B------:R-:W-:Y:S01]  /*7b90*/  FFMA.FTZ R64, R63, R52.reuse, -R64 ;  /* 0x000000343f407223 */ /* 0x080fe20000010840 */
[----:B------:R-:W-:Y:S01]  /*7ba0*/  FFMA.FTZ R97, R48, R52, R97 ;  /* 0x0000003430617223 */ /* 0x000fe20000010061 */
[-C--:B------:R-:W-:Y:S01]  /*7bb0*/  FMUL.FTZ R48, R66, R62.reuse ;  /* 0x0000003e42307220 */ /* 0x080fe20000410000 */
[C---:B------:R-:W-:Y:S01]  /*7bc0*/  FMUL.FTZ R62, R54.reuse, R62 ;  /* 0x0000003e363e7220 */ /* 0x040fe20000410000 */
[----:B------:R-:W-:Y:S01]  /*7bd0*/  IMAD.MOV.U32 R52, RZ, RZ, R67 ;  /* 0x000000ffff347224 */ /* 0x000fe200078e0043 */
[----:B------:R-:W-:Y:S01]  /*7be0*/  MOV R65, R95 ;  /* 0x0000005f00417202 */ /* 0x000fe20000000f00 */
[-C--:B------:R-:W-:Y:S01]  /*7bf0*/  FFMA.FTZ R48, R54, R50.reuse, -R48 ;  /* 0x0000003236307223 */ /* 0x080fe20000010830 */
[----:B------:R-:W-:Y:S01]  /*7c00*/  FFMA.FTZ R62, R66, R50, R62 ;  /* 0x00000032423e7223 */ /* 0x000fe2000001003e */
[----:B------:R-:W-:-:S03]  /*7c10*/  IMAD.MOV.U32 R67, RZ, RZ, R49 ;  /* 0x000000ffff437224 */ /* 0x000fc600078e0031 */
[----:B------:R-:W-:Y:S01]  /*7c20*/  F2FP.F16.F32.PACK_AB R48, R48, R64 ;  /* 0x000000403030723e */ /* 0x000fe200000000ff */
[----:B------:R-:W-:Y:S01]  /*7c30*/  IMAD.MOV.U32 R64, RZ, RZ, R60 ;  /* 0x000000ffff407224 */ /* 0x000fe200078e003c */
[----:B------:R-:W-:-:S03]  /*7c40*/  F2FP.F16.F32.PACK_AB R62, R62, R97 ;  /* 0x000000613e3e723e */ /* 0x000fc600000000ff */
[----:B------:R-:W-:Y:S02]  /*7c50*/  IMAD.MOV.U32 R54, RZ, RZ, R48 ;  /* 0x000000ffff367224 */ /* 0x000fe400078e0030 */
[----:B------:R-:W-:-:S07]  /*7c60*/  IMAD.MOV.U32 R66, RZ, RZ, R62 ;  /* 0x000000ffff427224 */ /* 0x000fce00078e003e */
.L_x_706:
[----:B------:R-:W-:Y:S05]  /*7c70*/  BSYNC B3 ;  /* 0x0000000000037941 */ /* 0x000fea0003800000 */
.L_x_705:
[----:B------:R-:W-:-:S13]  /*7c80*/  ISETP.GE.AND P4, PT, R94, R148, PT ;  /* 0x000000945e00720c */ /* 0x000fda0003f86270 */
[--C-:B------:R-:W-:Y:S02]  /*7c90*/  @!P4 SHF.R.S32.HI R51, RZ, 0x1f, R94.reuse ;  /* 0x0000001fff33c819 */ /* 0x100fe4000001145e */
[----:B------:R-:W-:-:S04]  /*7ca0*/  @!P4 IADD3 R94, P5, P6, R118, R132, R94 ;  /* 0x00000084765ec210 */ /* 0x000fc80007ebe05e */
[----:B------:R-:W-:Y:S02]  /*7cb0*/  @!P4 IADD3.X R51, R7, R157, R51, P5, P6 ;  /* 0x0000009d0733c210 */ /* 0x000fe40002fec433 */
[----:B------:R-:W-:-:S04]  /*7cc0*/  LEA R48, P5, R92, R124, 0x1 ;  /* 0x0000007c5c307211 */ /* 0x000fc800078a08ff */
[----:B------:R-:W-:Y:S02]  /*7cd0*/  LEA.HI.X R49, R92, R125, R93, 0x1, P5 ;  /* 0x0000007d5c317211 */ /* 0x000fe400028f0c5d */
[----:B------:R-:W-:-:S03]  /*7ce0*/  @!P4 LEA R50, P5, R94, R124, 0x1 ;  /* 0x0000007c5e32c211 */ /* 0x000fc600078a08ff */
[----:B--2---:R3:W-:Y:S01]  /*7cf0*/  STG.E.128 desc[UR60][R48.64], R52 ;  /* 0x0000003430007986 */ /* 0x0047e2000c101d3c */
[----:B------:R-:W-:-:S05]  /*7d00*/  @!P4 LEA.HI.X R51, R94, R125, R51, 0x1, P5 ;  /* 0x0000007d5e33c211 */ /* 0x000fca00028f0c33 */
[----:B0-----:R3:W-:Y:S04]  /*7d10*/  @!P4 STG.E.128 desc[UR60][R50.64], R64 ;  /* 0x000000403200c986 */ /* 0x0017e8000c101d3c */
.L_x_704:
[----:B------:R-:W-:Y:S05]  /*7d20*/  BSYNC B2 ;  /* 0x0000000000027941 */ /* 0x000fea0003800000 */
.L_x_703:
[----:B------:R-:W-:-:S13]  /*7d30*/  ISETP.NE.AND P4, PT, R36, RZ, PT ;  /* 0x000000ff2400720c */ /* 0x000fda0003f85270 */
[----:B------:R-:W-:Y:S05]  /*7d40*/  @!P4 BRA `(.L_x_698) ;  /* 0x0000000400f0c947 */ /* 0x000fea0003800000 */
[----:B---3--:R-:W3:Y:S01]  /*7d50*/  LDL R48, [R1+0x10] ;  /* 0x0000100001307983 */ /* 0x008ee20000100800 */
[----:B------:R-:W-:Y:S01]  /*7d60*/  IADD3 R60, P4, P5, R118, R132, R30 ;  /* 0x00000084763c7210 */ /* 0x000fe20007d9e01e */
[----:B------:R-:W-:Y:S03]  /*7d70*/  BSSY B2, `(.L_x_707) ;  /* 0x000006f000027945 */ /* 0x000fe60003800000 */
[----:B------:R-:W-:Y:S02]  /*7d80*/  IADD3.X R61, R7, R157, R34, P4, P5 ;  /* 0x0000009d073d7210 */ /* 0x000fe400027ea422 */
[----:B------:R-:W-:Y:S02]  /*7d90*/  ISETP.GE.AND P4, PT, R3, R126, PT ;  /* 0x0000007e0300720c */ /* 0x000fe40003f86270 */
[----:B---3--:R-:W-:-:S04]  /*7da0*/  LOP3.LUT P6, RZ, R48, 0x1, RZ, 0xc0, !PT ;  /* 0x0000000130ff7812 */ /* 0x008fc800078cc0ff */
[----:B------:R-:W-:-:S04]  /*7db0*/  SEL R48, R127, R151, !P6 ;  /* 0x000000977f307207 */ /* 0x000fc80007000000 */
        /* <DEDUP_REMOVED lines=10> */
[----:B------:R-:W-:Y:S02]  /*7e60*/  IMAD.IADD R49, R49, 0x1, R48 ;  /* 0x0000000131317824 */ /* 0x000fe400078e0230 */
[C---:B------:R-:W-:Y:S02]  /*7e70*/  IMAD R48, R16.reuse, 0x5400, R144 ;  /* 0x0000540010307824 */ /* 0x040fe400078e0290 */
[----:B--2---:R-:W-:Y:S02]  /*7e80*/  IMAD R52, R16, 0x5400, R49 ;  /* 0x0000540010347824 */ /* 0x004fe400078e0231 */
[--C-:B------:R-:W-:Y:S02]  /*7e90*/  IMAD R48, R48, 0x2, R2.reuse ;  /* 0x0000000230307824 */ /* 0x100fe400078e0202 */
[----:B------:R-:W-:-:S04]  /*7ea0*/  IMAD R52, R52, 0x2, R2 ;  /* 0x0000000234347824 */ /* 0x000fc800078e0202 */
[----:B------:R-:W0:Y:S04]  /*7eb0*/  LDS.128 R48, [R48+0x21400] ;  /* 0x0214000030307984 */ /* 0x000e280000000c00 */
[----:B------:R-:W2:Y:S01]  /*7ec0*/  LDS.128 R52, [R52+0x21400] ;  /* 0x0214000034347984 */ /* 0x000ea20000000c00 */
[----:B------:R-:W-:Y:S05]  /*7ed0*/  @P4 BRA `(.L_x_708) ;  /* 0x0000000400604947 */ /* 0x000fea0003800000 */
[--C-:B------:R-:W-:Y:S01]  /*7ee0*/  SHF.R.U64 R44, R44, 0x10, R45.reuse ;  /* 0x000000102c2c7819 */ /* 0x100fe2000000122d */
[----:B--2---:R-:W-:Y:S01]  /*7ef0*/  HADD2.F32 R64, -RZ, R53.H0_H0 ;  /* 0x20000035ff407230 */ /* 0x004fe20000004100 */
[----:B------:R-:W-:Y:S01]  /*7f00*/  SHF.R.U32.HI R63, RZ, 0x10, R45 ;  /* 0x00000010ff3f7819 */ /* 0x000fe2000001162d */
[----:B------:R-:W-:Y:S01]  /*7f10*/  HADD2.F32 R65, -RZ, R177.H1_H1 ;  /* 0x300000b1ff417230 */ /* 0x000fe20000004100 */
[--C-:B------:R-:W-:Y:S01]  /*7f20*/  SHF.R.U64 R45, R56, 0x10, R57.reuse ;  /* 0x00000010382d7819 */ /* 0x100fe20000001239 */
[----:B0-----:R-:W-:Y:S01]  /*7f30*/  HADD2.F32 R66, -RZ, R49.H0_H0 ;  /* 0x20000031ff427230 */ /* 0x001fe20000004100 */
[----:B------:R-:W-:Y:S01]  /*7f40*/  SHF.R.U32.HI R56, RZ, 0x10, R57 ;  /* 0x00000010ff387819 */ /* 0x000fe20000011639 */
[----:B------:R-:W-:Y:S01]  /*7f50*/  HADD2.F32 R67, -RZ, R53.H1_H1 ;  /* 0x30000035ff437230 */ /* 0x000fe20000004100 */
[--C-:B------:R-:W-:Y:S01]  /*7f60*/  SHF.R.U64 R57, R58, 0x10, R59.reuse ;  /* 0x000000103a397819 */ /* 0x100fe2000000123b */
[----:B------:R-:W-:Y:S01]  /*7f70*/  HADD2.F32 R49, -RZ, R49.H1_H1 ;  /* 0x30000031ff317230 */ /* 0x000fe20000004100 */
[----:B------:R-:W-:Y:S01]  /*7f80*/  SHF.R.U32.HI R58, RZ, 0x10, R59 ;  /* 0x00000010ff3a7819 */ /* 0x000fe2000001163b */
[----:B------:R-:W-:Y:S01]  /*7f90*/  HADD2.F32 R59, -RZ, R179.H1_H1 ;  /* 0x300000b3ff3b7230 */ /* 0x000fe20000004100 */
[--C-:B------:R-:W-:Y:S01]  /*7fa0*/  SHF.R.U64 R46, R46, 0x10, R47.reuse ;  /* 0x000000102e2e7819 */ /* 0x100fe2000000122f */
[----:B------:R-:W-:Y:S01]  /*7fb0*/  HADD2.F32 R56, -RZ, R56.H0_H0 ;  /* 0x20000038ff387230 */ /* 0x000fe20000004100 */
[----:B------:R-:W-:Y:S01]  /*7fc0*/  SHF.R.U32.HI R47, RZ, 0x10, R47 ;  /* 0x00000010ff2f7819 */ /* 0x000fe2000001162f */
[----:B------:R-:W-:-:S02]  /*7fd0*/  HADD2.F32 R58, -RZ, R58.H0_H0 ;  /* 0x2000003aff3a7230 */ /* 0x000fc40000004100 */
[-C--:B------:R-:W-:Y:S01]  /*7fe0*/  FMUL.FTZ R53, R64, R59.reuse ;  /* 0x0000003b40357220 */ /* 0x080fe20000410000 */
[C---:B------:R-:W-:Y:S01]  /*7ff0*/  FMUL.FTZ R59, R66.reuse, R59 ;  /* 0x0000003b423b7220 */ /* 0x040fe20000410000 */
[----:B------:R-:W-:Y:S02]  /*8000*/  HADD2.F32 R179, -RZ, R179.H0_H0 ;  /* 0x200000b3ffb37230 */ /* 0x000fe40000004100 */
[-C--:B------:R-:W-:Y:S01]  /*8010*/  FFMA.FTZ R53, R66, R65.reuse, -R53 ;  /* 0x0000004142357223 */ /* 0x080fe20000010835 */
[----:B------:R-:W-:Y:S02]  /*8020*/  HADD2.F32 R66, -RZ, R63.H0_H0 ;  /* 0x2000003fff427230 */ /* 0x000fe40000004100 */
[-C--:B------:R-:W-:Y:S01]  /*8030*/  FMUL.FTZ R63, R67, R56.reuse ;  /* 0x00000038433f7220 */ /* 0x080fe20000410000 */
[----:B------:R-:W-:Y:S01]  /*8040*/  FMUL.FTZ R56, R49, R56 ;  /* 0x0000003831387220 */ /* 0x000fe20000410000 */
[----:B------:R-:W-:Y:S01]  /*8050*/  FFMA.FTZ R59, R64, R65, R59 ;  /* 0x00000041403b7223 */ /* 0x000fe2000001003b */
[----:B------:R-:W-:-:S02]  /*8060*/  HADD2.F32 R65, -RZ, R55.H0_H0 ;  /* 0x20000037ff417230 */ /* 0x000fc40000004100 */
[-C--:B------:R-:W-:Y:S01]  /*8070*/  FFMA.FTZ R63, R49, R66.reuse, -R63 ;  /* 0x00000042313f7223 */ /* 0x080fe2000001083f */
[----:B------:R-:W-:Y:S01]  /*8080*/  FFMA.FTZ R56, R67, R66, R56 ;  /* 0x0000004243387223 */ /* 0x000fe20000010038 */
[----:B------:R-:W-:Y:S02]  /*8090*/  HADD2.F32 R66, -RZ, R55.H1_H1 ;  /* 0x30000037ff427230 */ /* 0x000fe40000004100 */
[----:B------:R-:W-:Y:S01]  /*80a0*/  HADD2.F32 R64, -RZ, R178.H1_H1 ;  /* 0x300000b2ff407230 */ /* 0x000fe20000004100 */
[----:B------:R-:W-:Y:S01]  /*80b0*/  F2FP.F16.F32.PACK_AB R53, R63, R53 ;  /* 0x000000353f35723e */ /* 0x000fe200000000ff */
[----:B------:R-:W-:Y:S01]  /*80c0*/  HADD2.F32 R55, -RZ, R51.H0_H0 ;  /* 0x20000033ff377230 */ /* 0x000fe20000004100 */
[----:B------:R-:W-:Y:S01]  /*80d0*/  F2FP.F16.F32.PACK_AB R56, R56, R59 ;  /* 0x0000003b3838723e */ /* 0x000fe200000000ff */
[----:B------:R-:W-:Y:S02]  /*80e0*/  HADD2.F32 R67, -RZ, R47.H0_H0 ;  /* 0x2000002fff437230 */ /* 0x000fe40000004100 */
[----:B------:R-:W-:Y:S01]  /*80f0*/  FMUL.FTZ R47, R65, R64 ;  /* 0x00000040412f7220 */ /* 0x000fe20000410000 */
[----:B------:R-:W-:-:S02]  /*8100*/  HADD2.F32 R51, -RZ, R51.H1_H1 ;  /* 0x30000033ff337230 */ /* 0x000fc40000004100 */
[----:B------:R-:W-:Y:S01]  /*8110*/  FMUL.FTZ R92, R55, R64 ;  /* 0x00000040375c7220 */ /* 0x000fe20000410000 */
[-C--:B------:R-:W-:Y:S01]  /*8120*/  FMUL.FTZ R64, R66, R58.reuse ;  /* 0x0000003a42407220 */ /* 0x080fe20000410000 */
[----:B------:R-:W-:Y:S02]  /*8130*/  HADD2.F32 R49, -RZ, R176.H1_H1 ;  /* 0x300000b0ff317230 */ /* 0x000fe40000004100 */
[C---:B------:R-:W-:Y:S01]  /*8140*/  FMUL.FTZ R58, R51.reuse, R58 ;  /* 0x0000003a333a7220 */ /* 0x040fe20000410000 */
[----:B------:R-:W-:Y:S01]  /*8150*/  FFMA.FTZ R64, R51, R67, -R64 ;  /* 0x0000004333407223 */ /* 0x000fe20000010840 */
[--C-:B------:R-:W-:Y:S02]  /*8160*/  HADD2.F32 R51, -RZ, R52.reuse.H0_H0 ;  /* 0x20000034ff337230 */ /* 0x100fe40000004100 */
[-C--:B------:R-:W-:Y:S01]  /*8170*/  FFMA.FTZ R47, R55, R49.reuse, -R47 ;  /* 0x00000031372f7223 */ /* 0x080fe2000001082f */
[----:B------:R-:W-:Y:S02]  /*8180*/  HADD2.F32 R45, -RZ, R45.H0_H0 ;  /* 0x2000002dff2d7230 */ /* 0x000fe40000004100 */
[----:B------:R-:W-:Y:S01]  /*8190*/  FFMA.FTZ R92, R65, R49, R92 ;  /* 0x00000031415c7223 */ /* 0x000fe2000001005c */
[----:B------:R-:W-:-:S02]  /*81a0*/  HADD2.F32 R52, -RZ, R52.H1_H1 ;  /* 0x30000034ff347230 */ /* 0x000fc40000004100 */
[----:B------:R-:W-:Y:S01]  /*81b0*/  FFMA.FTZ R58, R66, R67, R58 ;  /* 0x00000043423a7223 */ /* 0x000fe2000001003a */
[----:B------:R-:W-:Y:S01]  /*81c0*/  HADD2.F32 R177, -RZ, R177.H0_H0 ;  /* 0x200000b1ffb17230 */ /* 0x000fe20000004100 */
[----:B------:R-:W-:Y:S01]  /*81d0*/  F2FP.F16.F32.PACK_AB R47, R64, R47 ;  /* 0x0000002f402f723e */ /* 0x000fe200000000ff */
[----:B------:R-:W-:Y:S02]  /*81e0*/  HADD2.F32 R49, -RZ, R48.H0_H0 ;  /* 0x20000030ff317230 */ /* 0x000fe40000004100 */
[----:B------:R-:W-:Y:S01]  /*81f0*/  FMUL.FTZ R65, R52, R45 ;  /* 0x0000002d34417220 */ /* 0x000fe20000410000 */
[----:B------:R-:W-:Y:S02]  /*8200*/  HADD2.F32 R55, -RZ, R44.H0_H0 ;  /* 0x2000002cff377230 */ /* 0x000fe40000004100 */
[-C--:B------:R-:W-:Y:S01]  /*8210*/  FMUL.FTZ R44, R51, R179.reuse ;  /* 0x000000b3332c7220 */ /* 0x080fe20000410000 */
[----:B------:R-:W-:Y:S02]  /*8220*/  HADD2.F32 R48, -RZ, R48.H1_H1 ;  /* 0x30000030ff307230 */ /* 0x000fe40000004100 */
[----:B------:R-:W-:Y:S01]  /*8230*/  FMUL.FTZ R179, R49, R179 ;  /* 0x000000b331b37220 */ /* 0x000fe20000410000 */
[----:B------:R-:W-:-:S02]  /*8240*/  HADD2.F32 R178, -RZ, R178.H0_H0 ;  /* 0x200000b2ffb27230 */ /* 0x000fc40000004100 */
[----:B------:R-:W-:Y:S01]  /*8250*/  FFMA.FTZ R44, R49, R177, -R44 ;  /* 0x000000b1312c7223 */ /* 0x000fe2000001082c */
[----:B------:R-:W-:Y:S02]  /*8260*/  HADD2.F32 R49, -RZ, R54.H0_H0 ;  /* 0x20000036ff317230 */ /* 0x000fe40000004100 */
[C---:B------:R-:W-:Y:S01]  /*8270*/  FMUL.FTZ R45, R48.reuse, R45 ;  /* 0x0000002d302d7220 */ /* 0x040fe20000410000 */
[----:B------:R-:W-:Y:S01]  /*8280*/  FFMA.FTZ R65, R48, R55, -R65 ;  /* 0x0000003730417223 */ /* 0x000fe20000010841 */
[----:B------:R-:W-:Y:S02]  /*8290*/  HADD2.F32 R57, -RZ, R57.H0_H0 ;  /* 0x20000039ff397230 */ /* 0x000fe40000004100 */
[----:B------:R-:W-:Y:S01]  /*82a0*/  FFMA.FTZ R179, R51, R177, R179 ;  /* 0x000000b133b37223 */ /* 0x000fe200000100b3 */
[----:B------:R-:W-:Y:S02]  /*82b0*/  HADD2.F32 R48, -RZ, R50.H0_H0 ;  /* 0x20000032ff307230 */ /* 0x000fe40000004100 */
[----:B------:R-:W-:Y:S01]  /*82c0*/  FFMA.FTZ R45, R52, R55, R45 ;  /* 0x00000037342d7223 */ /* 0x000fe2000001002d */
[----:B------:R-:W-:Y:S01]  /*82d0*/  HADD2.F32 R54, -RZ, R54.H1_H1 ;  /* 0x30000036ff367230 */ /* 0x000fe20000004100 */
[----:B------:R-:W-:Y:S01]  /*82e0*/  F2FP.F16.F32.PACK_AB R58, R58, R92 ;  /* 0x0000005c3a3a723e */ /* 0x000fe200000000ff */
[----:B------:R-:W-:Y:S01]  /*82f0*/  HADD2.F32 R50, -RZ, R50.H1_H1 ;  /* 0x30000032ff327230 */ /* 0x000fe20000004100 */
[----:B------:R-:W-:Y:S01]  /*8300*/  F2FP.F16.F32.PACK_AB R44, R65, R44 ;  /* 0x0000002c412c723e */ /* 0x000fe200000000ff */
[----:B------:R-:W-:-:S02]  /*8310*/  HADD2.F32 R51, -RZ, R46.H0_H0 ;  /* 0x2000002eff337230 */ /* 0x000fc40000004100 */
[-C--:B------:R-:W-:Y:S01]  /*8320*/  FMUL.FTZ R46, R49, R178.reuse ;  /* 0x000000b2312e7220 */ /* 0x080fe20000410000 */
[----:B------:R-:W-:Y:S02]  /*8330*/  HADD2.F32 R176, -RZ, R176.H0_H0 ;  /* 0x200000b0ffb07230 */ /* 0x000fe40000004100 */
[-C--:B------:R-:W-:Y:S01]  /*8340*/  FMUL.FTZ R52, R54, R57.reuse ;  /* 0x0000003936347220 */ /* 0x080fe20000410000 */
[----:B------:R-:W-:Y:S01]  /*8350*/  FMUL.FTZ R178, R48, R178 ;  /* 0x000000b230b27220 */ /* 0x000fe20000410000 */
[----:B------:R-:W-:Y:S01]  /*8360*/  FMUL.FTZ R57, R50, R57 ;  /* 0x0000003932397220 */ /* 0x000fe20000410000 */
[----:B------:R-:W-:Y:S01]  /*8370*/  F2FP.F16.F32.PACK_AB R45, R45, R179 ;  /* 0x000000b32d2d723e */ /* 0x000fe200000000ff */
[-C--:B------:R-:W-:Y:S01]  /*8380*/  FFMA.FTZ R46, R48, R176.reuse, -R46 ;  /* 0x000000b0302e7223 */ /* 0x080fe2000001082e */
[----:B------:R-:W-:Y:S01]  /*8390*/  FFMA.FTZ R178, R49, R176, R178 ;  /* 0x000000b031b27223 */ /* 0x000fe200000100b2 */
[-C--:B------:R-:W-:Y:S01]  /*83a0*/  FFMA.FTZ R57, R54, R51.reuse, R57 ;  /* 0x0000003336397223 */ /* 0x080fe20000010039 */
[----:B------:R-:W-:Y:S01]  /*83b0*/  FFMA.FTZ R52, R50, R51, -R52 ;  /* 0x0000003332347223 */ /* 0x000fe20000010834 */
[----:B------:R-:W-:Y:S01]  /*83c0*/  IMAD.MOV.U32 R49, RZ, RZ, R53 ;  /* 0x000000ffff317224 */ /* 0x000fe200078e0035 */
[----:B------:R-:W-:Y:S01]  /*83d0*/  MOV R48, R44 ;  /* 0x0000002c00307202 */ /* 0x000fe20000000f00 */
[----:B------:R-:W-:Y:S01]  /*83e0*/  IMAD.MOV.U32 R53, RZ, RZ, R56 ;  /* 0x000000ffff357224 */ /* 0x000fe200078e0038 */
[----:B------:R-:W-:Y:S01]  /*83f0*/  F2FP.F16.F32.PACK_AB R57, R57, R178 ;  /* 0x000000b23939723e */ /* 0x000fe200000000ff */
[----:B------:R-:W-:Y:S01]  /*8400*/  IMAD.MOV.U32 R51, RZ, RZ, R47 ;  /* 0x000000ffff337224 */ /* 0x000fe200078e002f */
[----:B------:R-:W-:Y:S01]  /*8410*/  F2FP.F16.F32.PACK_AB R46, R52, R46 ;  /* 0x0000002e342e723e */ /* 0x000fe200000000ff */
[----:B------:R-:W-:-:S02]  /*8420*/  IMAD.MOV.U32 R52, RZ, RZ, R45 ;  /* 0x000000ffff347224 */ /* 0x000fc400078e002d */
[----:B------:R-:W-:Y:S01]  /*8430*/  IMAD.MOV.U32 R54, RZ, RZ, R57 ;  /* 0x000000ffff367224 */ /* 0x000fe200078e0039 */
[----:B------:R-:W-:Y:S01]  /*8440*/  MOV R50, R46 ;  /* 0x0000002e00327202 */ /* 0x000fe20000000f00 */
[----:B------:R-:W-:-:S07]  /*8450*/  IMAD.MOV.U32 R55, RZ, RZ, R58 ;  /* 0x000000ffff377224 */ /* 0x000fce00078e003a */
.L_x_708:
[----:B------:R-:W-:Y:S05]  /*8460*/  BSYNC B2 ;  /* 0x0000000000027941 */ /* 0x000fea0003800000 */
.L_x_707:
[----:B------:R-:W-:-:S13]  /*8470*/  ISETP.GE.AND P4, PT, R62, R148, PT ;  /* 0x000000943e00720c */ /* 0x000fda0003f86270 */
[--C-:B------:R-:W-:Y:S02]  /*8480*/  @!P4 SHF.R.S32.HI R44, RZ, 0x1f, R62.reuse ;  /* 0x0000001fff2cc819 */ /* 0x100fe4000001143e */
[----:B------:R-:W-:-:S04]  /*8490*/  @!P4 IADD3 R62, P5, P6, R118, R132, R62 ;  /* 0x00000084763ec210 */ /* 0x000fc80007ebe03e */
[----:B------:R-:W-:Y:S02]  /*84a0*/  @!P4 IADD3.X R157, R7, R157, R44, P5, P6 ;  /* 0x0000009d079dc210 */ /* 0x000fe40002fec42c */
[----:B------:R-:W-:-:S04]  /*84b0*/  LEA R44, P5, R60, R124, 0x1 ;  /* 0x0000007c3c2c7211 */ /* 0x000fc800078a08ff */
[----:B------:R-:W-:Y:S02]  /*84c0*/  LEA.HI.X R45, R60, R125, R61, 0x1, P5 ;  /* 0x0000007d3c2d7211 */ /* 0x000fe400028f0c3d */
[----:B------:R-:W-:-:S03]  /*84d0*/  @!P4 LEA R46, P5, R62, R124, 0x1 ;  /* 0x0000007c3e2ec211 */ /* 0x000fc600078a08ff */
[----:B0-----:R0:W-:Y:S01]  /*84e0*/  STG.E.128 desc[UR60][R44.64], R48 ;  /* 0x000000302c007986 */ /* 0x0011e2000c101d3c */
[----:B------:R-:W-:-:S05]  /*84f0*/  @!P4 LEA.HI.X R47, R62, R125, R157, 0x1, P5 ;  /* 0x0000007d3e2fc211 */ /* 0x000fca00028f0c9d */
[----:B--2---:R0:W-:Y:S04]  /*8500*/  @!P4 STG.E.128 desc[UR60][R46.64], R52 ;  /* 0x000000342e00c986 */ /* 0x0041e8000c101d3c */
.L_x_698:
[----:B------:R-:W-:Y:S05]  /*8510*/  BSYNC B1 ;  /* 0x0000000000017941 */ /* 0x000fea0003800000 */
.L_x_697:
[-C--:B0-2---:R-:W-:Y:S02]  /*8520*/  IMAD R44, R152, R130.reuse, RZ ;  /* 0x00000082982c7224 */ /* 0x085fe400078e02ff */
[----:B------:R-:W-:-:S04]  /*8530*/  IMAD.WIDE.U32 R128, R227, R130, R128 ;  /* 0x00000082e3807225 */ /* 0x000fc800078e0080 */
[----:B------:R-:W-:Y:S01]  /*8540*/  IMAD R131, R227, R131, R44 ;  /* 0x00000083e3837224 */ /* 0x000fe200078e022c */
[----:B------:R-:W-:Y:S06]  /*8550*/  @P3 BRA `(.L_x_667) ;  /* 0x0000001800b43947 */ /* 0x000fec0003800000 */
[----:B------:R-:W-:Y:S01]  /*8560*/  ISETP.NE.AND P3, PT, R31, RZ, PT ;  /* 0x000000ff1f00720c */ /* 0x000fe20003f65270 */
[----:B------:R-:W-:Y:S01]  /*8570*/  BSSY B1, `(.L_x_709) ;  /* 0x0000079000017945 */ /* 0x000fe20003800000 */
[----:B------:R-:W-:-:S11]  /*8580*/  IADD3 R56, R129, R131, RZ ;  /* 0x0000008381387210 */ /* 0x000fd60007ffe0ff */
[----:B------:R-:W-:Y:S05]  /*8590*/  @!P3 BRA `(.L_x_710) ;  /* 0x0000000400d8b947 */ /* 0x000fea0003800000 */
[----:B------:R-:W-:Y:S01]  /*85a0*/  SEL R44, R127, R151, !P0 ;  /* 0x000000977f2c7207 */ /* 0x000fe20004000000 */
[----:B------:R-:W-:Y:S01]  /*85b0*/  BSSY B2, `(.L_x_711) ;  /* 0x0000072000027945 */ /* 0x000fe20003800000 */
[----:B------:R-:W-:Y:S02]  /*85c0*/  IADD3 R47, P3, P4, R118, R128, R26 ;  /* 0x00000080762f7210 */ /* 0x000fe40007c7e01a */
[----:B------:R-:W-:Y:S02]  /*85d0*/  SHF.R.S32.HI R45, RZ, 0x1f, R44 ;  /* 0x0000001fff2d7819 */ /* 0x000fe4000001142c */
[----:B---3--:R-:W-:Y:S02]  /*85e0*/  IADD3.X R48, R7, R56, R32, P3, P4 ;  /* 0x0000003807307210 */ /* 0x008fe40001fe8420 */
[----:B------:R-:W-:Y:S02]  /*85f0*/  LEA.HI R45, R45, R44, RZ, 0x4 ;  /* 0x0000002c2d2d7211 */ /* 0x000fe400078f20ff */
[----:B------:R-:W-:-:S02]  /*8600*/  SHF.R.U32.HI R50, RZ, 0x3, R205 ;  /* 0x00000003ff327819 */ /* 0x000fc400000116cd */
[----:B------:R-:W-:-:S05]  /*8610*/  LEA.HI.SX32 R49, R45, R120, 0x1c ;  /* 0x000000782d317211 */ /* 0x000fca00078fe2ff */
[----:B------:R-:W-:-:S05]  /*8620*/  IMAD.SHL.U32 R45, R49, 0x8, RZ ;  /* 0x00000008312d7824 */ /* 0x000fca00078e00ff */
[----:B------:R-:W-:-:S13]  /*8630*/  ISETP.GE.AND P3, PT, R45, R148, PT ;  /* 0x000000942d00720c */ /* 0x000fda0003f66270 */
[--C-:B------:R-:W-:Y:S02]  /*8640*/  @!P3 SHF.R.S32.HI R46, RZ, 0x1f, R45.reuse ;  /* 0x0000001fff2eb819 */ /* 0x100fe4000001142d */
[--C-:B------:R-:W-:Y:S02]  /*8650*/  @!P3 IADD3 R44, P4, P5, R118, R128, R45.reuse ;  /* 0x00000080762cb210 */ /* 0x100fe40007d9e02d */
[----:B------:R-:W-:Y:S02]  /*8660*/  LOP3.LUT R45, R205, 0x38, R45, 0xf8, !PT ;  /* 0x00000038cd2d7812 */ /* 0x000fe400078ef82d */
[----:B------:R-:W-:Y:S02]  /*8670*/  @!P3 IADD3.X R46, R7, R56, R46, P4, P5 ;  /* 0x00000038072eb210 */ /* 0x000fe400027ea42e */
[----:B------:R-:W-:Y:S02]  /*8680*/  LEA R52, P4, R47, R124, 0x1 ;  /* 0x0000007c2f347211 */ /* 0x000fe400078808ff */
[----:B------:R-:W-:-:S02]  /*8690*/  LOP3.LUT R45, R45, R50, RZ, 0x3c, !PT ;  /* 0x000000322d2d7212 */ /* 0x000fc400078e3cff */
[----:B------:R-:W-:Y:S02]  /*86a0*/  LEA.HI.X R53, R47, R125, R48, 0x1, P4 ;  /* 0x0000007d2f357211 */ /* 0x000fe400020f0c30 */
[----:B------:R-:W-:-:S04]  /*86b0*/  @!P3 LEA R54, P4, R44, R124, 0x1 ;  /* 0x0000007c2c36b211 */ /* 0x000fc800078808ff */
[----:B------:R-:W-:Y:S02]  /*86c0*/  @!P3 LEA.HI.X R55, R44, R125, R46, 0x1, P4 ;  /* 0x0000007d2c37b211 */ /* 0x000fe400020f0c2e */
[----:B------:R-:W-:Y:S02]  /*86d0*/  SHF.R.S32.HI R44, RZ, 0x1f, R49 ;  /* 0x0000001fff2c7819 */ /* 0x000fe40000011431 */
[----:B------:R-:W-:Y:S02]  /*86e0*/  ISETP.GE.AND P4, PT, R18, R126, PT ;  /* 0x0000007e1200720c */ /* 0x000fe40003f86270 */
[----:B------:R-:W-:-:S04]  /*86f0*/  LEA.HI R44, R44, R49, RZ, 0x3 ;  /* 0x000000312c2c7211 */ /* 0x000fc800078f18ff */
[----:B------:R-:W-:-:S05]  /*8700*/  SHF.R.S32.HI R44, RZ, 0x3, R44 ;  /* 0x00000003ff2c7819 */ /* 0x000fca000001142c */
[----:B------:R-:W-:-:S04]  /*8710*/  IMAD R44, R44, 0x1c00, R215 ;  /* 0x00001c002c2c7824 */ /* 0x000fc800078e02d7 */
[----:B------:R-:W-:Y:S02]  /*8720*/  IMAD.IADD R47, R44, 0x1, R45 ;  /* 0x000000012c2f7824 */ /* 0x000fe400078e022d */
[C---:B------:R-:W-:Y:S02]  /*8730*/  IMAD R45, R16.reuse, 0x5400, R145 ;  /* 0x00005400102d7824 */ /* 0x040fe400078e0291 */
[----:B------:R-:W-:Y:S02]  /*8740*/  IMAD R47, R16, 0x5400, R47 ;  /* 0x00005400102f7824 */ /* 0x000fe400078e022f */
[----:B------:R-:W-:-:S03]  /*8750*/  IMAD R45, R45, 0x2, R2 ;  /* 0x000000022d2d7824 */ /* 0x000fc600078e0202 */
[----:B------:R-:W-:-:S03]  /*8760*/  LEA R48, R47, R2, 0x1 ;  /* 0x000000022f307211 */ /* 0x000fc600078e08ff */
[----:B------:R-:W0:Y:S04]  /*8770*/  LDS.128 R44, [R45+0x21400] ;  /* 0x021400002d2c7984 */ /* 0x000e280000000c00 */
[----:B------:R-:W2:Y:S01]  /*8780*/  LDS.128 R48, [R48+0x21400] ;  /* 0x0214000030307984 */ /* 0x000ea20000000c00 */
[----:B------:R-:W-:Y:S05]  /*8790*/  @P4 BRA `(.L_x_712) ;  /* 0x00000004004c4947 */ /* 0x000fea0003800000 */
[--C-:B------:R-:W-:Y:S01]  /*87a0*/  SHF.R.U64 R58, R88, 0x10, R89.reuse ;  /* 0x00000010583a7819 */ /* 0x100fe20000001259 */
[--C-:B--2---:R-:W-:Y:S01]  /*87b0*/  HADD2.F32 R63, -RZ, R49.reuse.H0_H0 ;  /* 0x20000031ff3f7230 */ /* 0x104fe20000004100 */
[----:B------:R-:W-:Y:S01]  /*87c0*/  SHF.R.U32.HI R88, RZ, 0x10, R89 ;  /* 0x00000010ff587819 */ /* 0x000fe20000011659 */
[----:B------:R-:W-:Y:S01]  /*87d0*/  HADD2.F32 R64, -RZ, R49.H1_H1 ;  /* 0x30000031ff407230 */ /* 0x000fe20000004100 */
[--C-:B------:R-:W-:Y:S01]  /*87e0*/  SHF.R.U64 R57, R76, 0x10, R77.reuse ;  /* 0x000000104c397819 */ /* 0x100fe2000000124d */
[----:B------:R-:W-:Y:S01]  /*87f0*/  HADD2.F32 R62, -RZ, R175.H1_H1 ;  /* 0x300000afff3e7230 */ /* 0x000fe20000004100 */
[----:B------:R-:W-:Y:S01]  /*8800*/  SHF.R.U32.HI R76, RZ, 0x10, R77 ;  /* 0x00000010ff4c7819 */ /* 0x000fe2000001164d */
[----:B0-----:R-:W-:Y:S01]  /*8810*/  HADD2.F32 R49, -RZ, R45.H0_H0 ;  /* 0x2000002dff317230 */ /* 0x001fe20000004100 */
[----:B------:R-:W-:Y:S01]  /*8820*/  SHF.R.U64 R60, R90, 0x10, R91 ;  /* 0x000000105a3c7819 */ /* 0x000fe2000000125b */
[----:B------:R-:W-:Y:S02]  /*8830*/  HADD2.F32 R61, -RZ, R173.H1_H1 ;  /* 0x300000adff3d7230 */ /* 0x000fe40000004100 */
[----:B------:R-:W-:Y:S01]  /*8840*/  FMUL.FTZ R65, R63, R62 ;  /* 0x0000003e3f417220 */ /* 0x000fe20000410000 */
[----:B------:R-:W-:-:S02]  /*8850*/  HADD2.F32 R88, -RZ, R88.H0_H0 ;  /* 0x20000058ff587230 */ /* 0x000fc40000004100 */
[C---:B------:R-:W-:Y:S01]  /*8860*/  FMUL.FTZ R66, R49.reuse, R62 ;  /* 0x0000003e31427220 */ /* 0x040fe20000410000 */
[----:B------:R-:W-:Y:S01]  /*8870*/  HADD2.F32 R45, -RZ, R45.H1_H1 ;  /* 0x3000002dff2d7230 */ /* 0x000fe20000004100 */
[----:B------:R-:W-:Y:S01]  /*8880*/  SHF.R.U32.HI R90, RZ, 0x10, R91 ;  /* 0x00000010ff5a7819 */ /* 0x000fe2000001165b */
[----:B------:R-:W-:Y:S02]  /*8890*/  HADD2.F32 R76, -RZ, R76.H0_H0 ;  /* 0x2000004cff4c7230 */ /* 0x000fe40000004100 */
[-C--:B------:R-:W-:Y:S01]  /*88a0*/  FFMA.FTZ R65, R49, R61.reuse, -R65 ;  /* 0x0000003d31417223 */ /* 0x080fe20000010841 */
[----:B------:R-:W-:Y:S01]  /*88b0*/  FFMA.FTZ R66, R63, R61, R66 ;  /* 0x0000003d3f427223 */ /* 0x000fe20000010042 */
[--C-:B------:R-:W-:Y:S01]  /*88c0*/  SHF.R.U64 R59, R78, 0x10, R79.reuse ;  /* 0x000000104e3b7819 */ /* 0x100fe2000000124f */
[----:B------:R-:W-:Y:S01]  /*88d0*/  FMUL.FTZ R62, R64, R88 ;  /* 0x00000058403e7220 */ /* 0x000fe20000410000 */
[--C-:B------:R-:W-:Y:S01]  /*88e0*/  HADD2.F32 R61, -RZ, R51.reuse.H0_H0 ;  /* 0x20000033ff3d7230 */ /* 0x100fe20000004100 */
[----:B------:R-:W-:Y:S01]  /*88f0*/  SHF.R.U32.HI R78, RZ, 0x10, R79 ;  /* 0x00000010ff4e7819 */ /* 0x000fe2000001164f */
[----:B------:R-:W-:-:S02]  /*8900*/  HADD2.F32 R63, -RZ, R51.H1_H1 ;  /* 0x30000033ff3f7230 */ /* 0x000fc40000004100 */
[C---:B------:R-:W-:Y:S01]  /*8910*/  FMUL.FTZ R88, R45.reuse, R88 ;  /* 0x000000582d587220 */ /* 0x040fe20000410000 */
[----:B------:R-:W-:Y:S02]  /*8920*/  HADD2.F32 R49, -RZ, R174.H1_H1 ;  /* 0x300000aeff317230 */ /* 0x000fe40000004100 */
[-C--:B------:R-:W-:Y:S01]  /*8930*/  FFMA.FTZ R62, R45, R76.reuse, -R62 ;  /* 0x0000004c2d3e7223 */ /* 0x080fe2000001083e */
[----:B------:R-:W-:Y:S02]  /*8940*/  HADD2.F32 R51, -RZ, R47.H0_H0 ;  /* 0x2000002fff337230 */ /* 0x000fe40000004100 */
[----:B------:R-:W-:Y:S01]  /*8950*/  FFMA.FTZ R88, R64, R76, R88 ;  /* 0x0000004c40587223 */ /* 0x000fe20000010058 */
[----:B------:R-:W-:Y:S02]  /*8960*/  HADD2.F32 R90, -RZ, R90.H0_H0 ;  /* 0x2000005aff5a7230 */ /* 0x000fe40000004100 */
[----:B------:R-:W-:Y:S01]  /*8970*/  FMUL.FTZ R64, R61, R49 ;  /* 0x000000313d407220 */ /* 0x000fe20000410000 */
[----:B------:R-:W-:-:S02]  /*8980*/  HADD2.F32 R45, -RZ, R172.H1_H1 ;  /* 0x300000acff2d7230 */ /* 0x000fc40000004100 */
[----:B------:R-:W-:Y:S01]  /*8990*/  FMUL.FTZ R67, R51, R49 ;  /* 0x0000003133437220 */ /* 0x000fe20000410000 */
[----:B------:R-:W-:Y:S02]  /*89a0*/  HADD2.F32 R47, -RZ, R47.H1_H1 ;  /* 0x3000002fff2f7230 */ /* 0x000fe40000004100 */
[-C--:B------:R-:W-:Y:S01]  /*89b0*/  FMUL.FTZ R49, R63, R90.reuse ;  /* 0x0000005a3f317220 */ /* 0x080fe20000410000 */
[----:B------:R-:W-:Y:S02]  /*89c0*/  HADD2.F32 R78, -RZ, R78.H0_H0 ;  /* 0x2000004eff4e7230 */ /* 0x000fe40000004100 */
[-C--:B------:R-:W-:Y:S01]  /*89d0*/  FFMA.FTZ R64, R51, R45.reuse, -R64 ;  /* 0x0000002d33407223 */ /* 0x080fe20000010840 */
[----:B------:R-:W-:Y:S01]  /*89e0*/  FFMA.FTZ R67, R61, R45, R67 ;  /* 0x0000002d3d437223 */ /* 0x000fe20000010043 */
[C---:B------:R-:W-:Y:S01]  /*89f0*/  FMUL.FTZ R90, R47.reuse, R90 ;  /* 0x0000005a2f5a7220 */ /* 0x040fe20000410000 */
[----:B------:R-:W-:Y:S02]  /*8a00*/  HADD2.F32 R58, -RZ, R58.H0_H0 ;  /* 0x2000003aff3a7230 */ /* 0x000fe40000004100 */
[----:B------:R-:W-:Y:S01]  /*8a10*/  FFMA.FTZ R49, R47, R78, -R49 ;  /* 0x0000004e2f317223 */ /* 0x000fe20000010831 */
[----:B------:R-:W-:-:S02]  /*8a20*/  HADD2.F32 R45, -RZ, R48.H1_H1 ;  /* 0x30000030ff2d7230 */ /* 0x000fc40000004100 */
[----:B------:R-:W-:Y:S01]  /*8a30*/  FFMA.FTZ R90, R63, R78, R90 ;  /* 0x0000004e3f5a7223 */ /* 0x000fe2000001005a */
[----:B------:R-:W-:Y:S01]  /*8a40*/  HADD2.F32 R47, -RZ, R44.H1_H1 ;  /* 0x3000002cff2f7230 */ /* 0x000fe20000004100 */
[----:B------:R-:W-:Y:S01]  /*8a50*/  F2FP.F16.F32.PACK_AB R62, R62, R65 ;  /* 0x000000413e3e723e */ /* 0x000fe200000000ff */
[----:B------:R-:W-:Y:S02]  /*8a60*/  HADD2.F32 R78, -RZ, R48.H0_H0 ;  /* 0x20000030ff4e7230 */ /* 0x000fe40000004100 */
[-C--:B------:R-:W-:Y:S01]  /*8a70*/  FMUL.FTZ R48, R45, R58.reuse ;  /* 0x0000003a2d307220 */ /* 0x080fe20000410000 */
[----:B------:R-:W-:Y:S02]  /*8a80*/  HADD2.F32 R76, -RZ, R44.H0_H0 ;  /* 0x2000002cff4c7230 */ /* 0x000fe40000004100 */
[----:B------:R-:W-:Y:S01]  /*8a90*/  FMUL.FTZ R58, R47, R58 ;  /* 0x0000003a2f3a7220 */ /* 0x000fe20000410000 */
[----:B------:R-:W-:Y:S01]  /*8aa0*/  HADD2.F32 R44, -RZ, R57.H0_H0 ;  /* 0x20000039ff2c7230 */ /* 0x000fe20000004100 */
[----:B------:R-:W-:Y:S01]  /*8ab0*/  F2FP.F16.F32.PACK_AB R64, R49, R64 ;  /* 0x000000403140723e */ /* 0x000fe200000000ff */
[----:B------:R-:W-:Y:S01]  /*8ac0*/  HADD2.F32 R174, -RZ, R174.H0_H0 ;  /* 0x200000aeffae7230 */ /* 0x000fe20000004100 */
[----:B------:R-:W-:Y:S01]  /*8ad0*/  F2FP.F16.F32.PACK_AB R67, R90, R67 ;  /* 0x000000435a43723e */ /* 0x000fe200000000ff */
[----:B------:R-:W-:-:S02]  /*8ae0*/  HADD2.F32 R57, -RZ, R60.H0_H0 ;  /* 0x2000003cff397230 */ /* 0x000fc40000004100 */
[-C--:B------:R-:W-:Y:S01]  /*8af0*/  FFMA.FTZ R58, R45, R44.reuse, R58 ;  /* 0x0000002c2d3a7223 */ /* 0x080fe2000001003a */
[----:B------:R-:W-:Y:S01]  /*8b00*/  FFMA.FTZ R48, R47, R44, -R48 ;  /* 0x0000002c2f307223 */ /* 0x000fe20000010830 */
[----:B------:R-:W-:Y:S01]  /*8b10*/  HADD2.F32 R45, -RZ, R50.H0_H0 ;  /* 0x20000032ff2d7230 */ /* 0x000fe20000004100 */
[----:B------:R-:W-:Y:S01]  /*8b20*/  F2FP.F16.F32.PACK_AB R49, R88, R66 ;  /* 0x000000425831723e */ /* 0x000fe200000000ff */
[----:B------:R-:W-:Y:S02]  /*8b30*/  HADD2.F32 R47, -RZ, R46.H0_H0 ;  /* 0x2000002eff2f7230 */ /* 0x000fe40000004100 */
[----:B------:R-:W-:Y:S02]  /*8b40*/  HADD2.F32 R50, -RZ, R50.H1_H1 ;  /* 0x30000032ff327230 */ /* 0x000fe40000004100 */
[-C--:B------:R-:W-:Y:S01]  /*8b50*/  FMUL.FTZ R44, R45, R174.reuse ;  /* 0x000000ae2d2c7220 */ /* 0x080fe20000410000 */
[----:B------:R-:W-:Y:S02]  /*8b60*/  HADD2.F32 R175, -RZ, R175.H0_H0 ;  /* 0x200000afffaf7230 */ /* 0x000fe40000004100 */
[----:B------:R-:W-:Y:S01]  /*8b70*/  FMUL.FTZ R174, R47, R174 ;  /* 0x000000ae2fae7220 */ /* 0x000fe20000410000 */
[----:B------:R-:W-:-:S02]  /*8b80*/  HADD2.F32 R46, -RZ, R46.H1_H1 ;  /* 0x3000002eff2e7230 */ /* 0x000fc40000004100 */
[----:B------:R-:W-:Y:S01]  /*8b90*/  FMUL.FTZ R61, R50, R57 ;  /* 0x00000039323d7220 */ /* 0x000fe20000410000 */
[----:B------:R-:W-:Y:S02]  /*8ba0*/  HADD2.F32 R173, -RZ, R173.H0_H0 ;  /* 0x200000adffad7230 */ /* 0x000fe40000004100 */
[----:B------:R-:W-:Y:S01]  /*8bb0*/  FMUL.FTZ R51, R78, R175 ;  /* 0x000000af4e337220 */ /* 0x000fe20000410000 */
[----:B------:R-:W-:Y:S02]  /*8bc0*/  HADD2.F32 R172, -RZ, R172.H0_H0 ;  /* 0x200000acffac7230 */ /* 0x000fe40000004100 */
[----:B------:R-:W-:Y:S01]  /*8bd0*/  FMUL.FTZ R57, R46, R57 ;  /* 0x000000392e397220 */ /* 0x000fe20000410000 */
[----:B------:R-:W-:Y:S02]  /*8be0*/  HADD2.F32 R59, -RZ, R59.H0_H0 ;  /* 0x2000003bff3b7230 */ /* 0x000fe40000004100 */
[C---:B------:R-:W-:Y:S01]  /*8bf0*/  FMUL.FTZ R175, R76.reuse, R175 ;  /* 0x000000af4caf7220 */ /* 0x040fe20000410000 */
[----:B------:R-:W-:Y:S01]  /*8c00*/  FFMA.FTZ R51, R76, R173, -R51 ;  /* 0x000000ad4c337223 */ /* 0x000fe20000010833 */
[-C--:B------:R-:W-:Y:S01]  /*8c10*/  FFMA.FTZ R47, R47, R172.reuse, -R44 ;  /* 0x000000ac2f2f7223 */ /* 0x080fe2000001082c */
[----:B------:R-:W-:Y:S01]  /*8c20*/  FFMA.FTZ R45, R45, R172, R174 ;  /* 0x000000ac2d2d7223 */ /* 0x000fe200000100ae */
[-C--:B------:R-:W-:Y:S01]  /*8c30*/  FFMA.FTZ R46, R46, R59.reuse, -R61 ;  /* 0x0000003b2e2e7223 */ /* 0x080fe2000001083d */
[----:B------:R-:W-:Y:S01]  /*8c40*/  FFMA.FTZ R50, R50, R59, R57 ;  /* 0x0000003b32327223 */ /* 0x000fe20000010039 */
[----:B------:R-:W-:Y:S01]  /*8c50*/  FFMA.FTZ R175, R78, R173, R175 ;  /* 0x000000ad4eaf7223 */ /* 0x000fe200000100af */
[----:B------:R-:W-:Y:S01]  /*8c60*/  F2FP.F16.F32.PACK_AB R44, R48, R51 ;  /* 0x00000033302c723e */ /* 0x000fe200000000ff */
[----:B------:R-:W-:Y:S01]  /*8c70*/  IMAD.MOV.U32 R51, RZ, RZ, R67 ;  /* 0x000000ffff337224 */ /* 0x000fe200078e0043 */
[----:B------:R-:W-:Y:S01]  /*8c80*/  F2FP.F16.F32.PACK_AB R46, R46, R47 ;  /* 0x0000002f2e2e723e */ /* 0x000fe200000000ff */
[----:B------:R-:W-:Y:S01]  /*8c90*/  IMAD.MOV.U32 R47, RZ, RZ, R64 ;  /* 0x000000ffff2f7224 */ /* 0x000fe200078e0040 */
[----:B------:R-:W-:Y:S01]  /*8ca0*/  F2FP.F16.F32.PACK_AB R50, R50, R45 ;  /* 0x0000002d3232723e */ /* 0x000fe200000000ff */
[----:B------:R-:W-:Y:S01]  /*8cb0*/  IMAD.MOV.U32 R45, RZ, RZ, R62 ;  /* 0x000000ffff2d7224 */ /* 0x000fe200078e003e */
[----:B------:R-:W-:-:S07]  /*8cc0*/  F2FP.F16.F32.PACK_AB R48, R58, R175 ;  /* 0x000000af3a30723e */ /* 0x000fce00000000ff */
.L_x_712:
[----:B------:R-:W-:Y:S05]  /*8cd0*/  BSYNC B2 ;  /* 0x0000000000027941 */ /* 0x000fea0003800000 */
.L_x_711:
[----:B0-----:R0:W-:Y:S04]  /*8ce0*/  STG.E.128 desc[UR60][R52.64], R44 ;  /* 0x0000002c34007986 */ /* 0x0011e8000c101d3c */
[----:B--2---:R0:W-:Y:S02]  /*8cf0*/  @!P3 STG.E.128 desc[UR60][R54.64], R48 ;  /* 0x000000303600b986 */ /* 0x0041e4000c101d3c */
.L_x_710:
[----:B------:R-:W-:Y:S05]  /*8d00*/  BSYNC B1 ;  /* 0x0000000000017941 */ /* 0x000fea0003800000 */
.L_x_709:
[----:B------:R-:W-:Y:S01]  /*8d10*/  ISETP.NE.AND P3, PT, R35, RZ, PT ;  /* 0x000000ff2300720c */ /* 0x000fe20003f65270 */
[----:B------:R-:W-:-:S12]  /*8d20*/  BSSY B1, `(.L_x_713) ;  /* 0x0000078000017945 */ /* 0x000fd80003800000 */
[----:B------:R-:W-:Y:S05]  /*8d30*/  @!P3 BRA `(.L_x_714) ;  /* 0x0000000400d8b947 */ /* 0x000fea0003800000 */
[----:B0-----:R-:W-:Y:S01]  /*8d40*/  SEL R44, R127, R151, !P1 ;  /* 0x000000977f2c7207 */ /* 0x001fe20004800000 */
[----:B------:R-:W-:Y:S01]  /*8d50*/  BSSY B2, `(.L_x_715) ;  /* 0x0000072000027945 */ /* 0x000fe20003800000 */
[----:B------:R-:W-:Y:S02]  /*8d60*/  IADD3 R46, P3, P4, R118, R128, R28 ;  /* 0x00000080762e7210 */ /* 0x000fe40007c7e01c */
[----:B------:R-:W-:Y:S02]  /*8d70*/  SHF.R.S32.HI R45, RZ, 0x1f, R44 ;  /* 0x0000001fff2d7819 */ /* 0x000fe4000001142c */
[----:B------:R-:W-:Y:S02]  /*8d80*/  IADD3.X R47, R7, R56, R33, P3, P4 ;  /* 0x00000038072f7210 */ /* 0x000fe40001fe8421 */
[----:B------:R-:W-:Y:S02]  /*8d90*/  LEA.HI R44, R45, R44, RZ, 0x4 ;  /* 0x0000002c2d2c7211 */ /* 0x000fe400078f20ff */
[----:B---3--:R-:W-:-:S02]  /*8da0*/  SHF.R.U32.HI R50, RZ, 0x3, R205 ;  /* 0x00000003ff327819 */ /* 0x008fc400000116cd */
[----:B------:R-:W-:-:S04]  /*8db0*/  LEA.HI.SX32 R48, R44, R27, 0x1c ;  /* 0x0000001b2c307211 */ /* 0x000fc800078fe2ff */
[----:B------:R-:W-:-:S04]  /*8dc0*/  SHF.L.U32 R49, R48, 0x3, RZ ;  /* 0x0000000330317819 */ /* 0x000fc800000006ff */
[----:B------:R-:W-:-:S13]  /*8dd0*/  ISETP.GE.AND P3, PT, R49, R148, PT ;  /* 0x000000943100720c */ /* 0x000fda0003f66270 */
[--C-:B------:R-:W-:Y:S02]  /*8de0*/  @!P3 SHF.R.S32.HI R45, RZ, 0x1f, R49.reuse ;  /* 0x0000001fff2db819 */ /* 0x100fe40000011431 */
[----:B------:R-:W-:-:S04]  /*8df0*/  @!P3 IADD3 R44, P4, P5, R118, R128, R49 ;  /* 0x00000080762cb210 */ /* 0x000fc80007d9e031 */
[----:B------:R-:W-:Y:S02]  /*8e00*/  @!P3 IADD3.X R45, R7, R56, R45, P4, P5 ;  /* 0x00000038072db210 */ /* 0x000fe400027ea42d */
[----:B------:R-:W-:-:S04]  /*8e10*/  LEA R52, P4, R46, R124, 0x1 ;  /* 0x0000007c2e347211 */ /* 0x000fc800078808ff */
[----:B------:R-:W-:Y:S02]  /*8e20*/  LEA.HI.X R53, R46, R125, R47, 0x1, P4 ;  /* 0x0000007d2e357211 */ /* 0x000fe400020f0c2f */
[----:B------:R-:W-:-:S04]  /*8e30*/  @!P3 LEA R54, P4, R44, R124, 0x1 ;  /* 0x0000007c2c36b211 */ /* 0x000fc800078808ff */
[----:B------:R-:W-:Y:S02]  /*8e40*/  @!P3 LEA.HI.X R55, R44, R125, R45, 0x1, P4 ;  /* 0x0000007d2c37b211 */ /* 0x000fe400020f0c2d */
[----:B------:R-:W-:Y:S02]  /*8e50*/  SHF.R.S32.HI R45, RZ, 0x1f, R48 ;  /* 0x0000001fff2d7819 */ /* 0x000fe40000011430 */
[----:B------:R-:W-:Y:S02]  /*8e60*/  LOP3.LUT R44, R205, 0x38, R49, 0xf8, !PT ;  /* 0x00000038cd2c7812 */ /* 0x000fe400078ef831 */
[----:B------:R-:W-:Y:S02]  /*8e70*/  LEA.HI R45, R45, R48, RZ, 0x3 ;  /* 0x000000302d2d7211 */ /* 0x000fe400078f18ff */
[----:B------:R-:W-:Y:S02]  /*8e80*/  LOP3.LUT R44, R44, R50, RZ, 0x3c, !PT ;  /* 0x000000322c2c7212 */ /* 0x000fe400078e3cff */
[----:B------:R-:W-:-:S02]  /*8e90*/  SHF.R.S32.HI R46, RZ, 0x3, R45 ;  /* 0x00000003ff2e7819 */ /* 0x000fc4000001142d */
[----:B------:R-:W-:-:S03]  /*8ea0*/  ISETP.GE.AND P4, PT, R0, R126, PT ;  /* 0x0000007e0000720c */ /* 0x000fc60003f86270 */
[----:B------:R-:W-:-:S04]  /*8eb0*/  IMAD R45, R46, 0x1c00, R215 ;  /* 0x00001c002e2d7824 */ /* 0x000fc800078e02d7 */
[----:B------:R-:W-:Y:S02]  /*8ec0*/  IMAD.IADD R47, R45, 0x1, R44 ;  /* 0x000000012d2f7824 */ /* 0x000fe400078e022c */
[C---:B------:R-:W-:Y:S02]  /*8ed0*/  IMAD R45, R16.reuse, 0x5400, R143 ;  /* 0x00005400102d7824 */ /* 0x040fe400078e028f */
[----:B------:R-:W-:Y:S02]  /*8ee0*/  IMAD R47, R16, 0x5400, R47 ;  /* 0x00005400102f7824 */ /* 0x000fe400078e022f */
[--C-:B------:R-:W-:Y:S02]  /*8ef0*/  IMAD R45, R45, 0x2, R2.reuse ;  /* 0x000000022d2d7824 */ /* 0x100fe400078e0202 */
[----:B------:R-:W-:-:S04]  /*8f00*/  IMAD R48, R47, 0x2, R2 ;  /* 0x000000022f307824 */ /* 0x000fc800078e0202 */
[----:B------:R-:W0:Y:S04]  /*8f10*/  LDS.128 R44, [R45+0x21400] ;  /* 0x021400002d2c7984 */ /* 0x000e280000000c00 */
[----:B------:R-:W2:Y:S01]  /*8f20*/  LDS.128 R48, [R48+0x21400] ;  /* 0x0214000030307984 */ /* 0x000ea20000000c00 */
[----:B------:R-:W-:Y:S05]  /*8f30*/  @P4 BRA `(.L_x_716) ;  /* 0x00000004004c4947 */ /* 0x000fea0003800000 */
[----:B--2---:R-:W-:Y:S01]  /*8f40*/  MOV R61, R49 ;  /* 0x00000031003d7202 */ /* 0x004fe20000000f00 */
[----:B0-----:R-:W-:Y:S01]  /*8f50*/  IMAD.MOV.U32 R49, RZ, RZ, R47 ;  /* 0x000000ffff317224 */ /* 0x001fe200078e002f */
[----:B------:R-:W-:Y:S01]  /*8f60*/  SHF.R.U32.HI R65, RZ, 0x10, R85 ;  /* 0x00000010ff417819 */ /* 0x000fe20000011655 */
[----:B------:R-:W-:Y:S01]  /*8f70*/  HADD2.F32 R66, -RZ, R171.H1_H1 ;  /* 0x300000abff427230 */ /* 0x000fe20000004100 */
[--C-:B------:R-:W-:Y:S01]  /*8f80*/  SHF.R.U64 R57, R72, 0x10, R73.reuse ;  /* 0x0000001048397819 */ /* 0x100fe20000001249 */
[----:B------:R-:W-:Y:S01]  /*8f90*/  HADD2.F32 R63, -RZ, R61.H0_H0 ;  /* 0x2000003dff3f7230 */ /* 0x000fe20000004100 */
[----:B------:R-:W-:Y:S01]  /*8fa0*/  SHF.R.U32.HI R72, RZ, 0x10, R73 ;  /* 0x00000010ff487819 */ /* 0x000fe20000011649 */
[----:B------:R-:W-:Y:S01]  /*8fb0*/  HADD2.F32 R47, -RZ, R45.H0_H0 ;  /* 0x2000002dff2f7230 */ /* 0x000fe20000004100 */
[----:B------:R-:W-:Y:S01]  /*8fc0*/  SHF.R.U64 R60, R86, 0x10, R87 ;  /* 0x00000010563c7819 */ /* 0x000fe20000001257 */
[----:B------:R-:W-:Y:S02]  /*8fd0*/  HADD2.F32 R61, -RZ, R61.H1_H1 ;  /* 0x3000003dff3d7230 */ /* 0x000fe40000004100 */
[----:B------:R-:W-:Y:S01]  /*8fe0*/  FMUL.FTZ R76, R63, R66 ;  /* 0x000000423f4c7220 */ /* 0x000fe20000410000 */
[----:B------:R-:W-:-:S02]  /*8ff0*/  HADD2.F32 R65, -RZ, R65.H0_H0 ;  /* 0x20000041ff417230 */ /* 0x000fc40000004100 */
[----:B------:R-:W-:Y:S01]  /*9000*/  FMUL.FTZ R66, R47, R66 ;  /* 0x000000422f427220 */ /* 0x000fe20000410000 */
[----:B------:R-:W-:Y:S01]  /*9010*/  HADD2.F32 R62, -RZ, R45.H1_H1 ;  /* 0x3000002dff3e7230 */ /* 0x000fe20000004100 */
[----:B------:R-:W-:Y:S01]  /*9020*/  SHF.R.U32.HI R86, RZ, 0x10, R87 ;  /* 0x00000010ff567819 */ /* 0x000fe20000011657 */
[----:B------:R-:W-:Y:S02]  /*9030*/  HADD2.F32 R64, -RZ, R163.H0_H0 ;  /* 0x200000a3ff407230 */ /* 0x000fe40000004100 */
[-C--:B------:R-:W-:Y:S01]  /*9040*/  FMUL.FTZ R67, R61, R65.reuse ;  /* 0x000000413d437220 */ /* 0x080fe20000410000 */
[----:B------:R-:W-:Y:S02]  /*9050*/  HADD2.F32 R72, -RZ, R72.H0_H0 ;  /* 0x20000048ff487230 */ /* 0x000fe40000004100 */
[----:B------:R-:W-:Y:S01]  /*9060*/  FMUL.FTZ R78, R62, R65 ;  /* 0x000000413e4e7220 */ /* 0x000fe20000410000 */
[--C-:B------:R-:W-:Y:S01]  /*9070*/  SHF.R.U64 R59, R74, 0x10, R75.reuse ;  /* 0x000000104a3b7819 */ /* 0x100fe2000000124b */
[-C--:B------:R-:W-:Y:S01]  /*9080*/  FFMA.FTZ R45, R47, R64.reuse, -R76 ;  /* 0x000000402f2d7223 */ /* 0x080fe2000001084c */
[----:B------:R-:W-:Y:S01]  /*9090*/  FFMA.FTZ R47, R63, R64, R66 ;  /* 0x000000403f2f7223 */ /* 0x000fe20000010042 */
[----:B------:R-:W-:Y:S01]  /*90a0*/  SHF.R.U32.HI R74, RZ, 0x10, R75 ;  /* 0x00000010ff4a7819 */ /* 0x000fe2000001164b */
[-C--:B------:R-:W-:Y:S01]  /*90b0*/  FFMA.FTZ R62, R62, R72.reuse, -R67 ;  /* 0x000000483e3e7223 */ /* 0x080fe20000010843 */
[----:B------:R-:W-:Y:S01]  /*90c0*/  FFMA.FTZ R64, R61, R72, R78 ;  /* 0x000000483d407223 */ /* 0x000fe2000001004e */
[----:B------:R-:W-:Y:S01]  /*90d0*/  HADD2.F32 R78, -RZ, R162.H0_H0 ;  /* 0x200000a2ff4e7230 */ /* 0x000fe20000004100 */
[----:B------:R-:W-:Y:S01]  /*90e0*/  SHF.R.U64 R58, R84, 0x10, R85 ;  /* 0x00000010543a7819 */ /* 0x000fe20000001255 */
[--C-:B------:R-:W-:Y:S01]  /*90f0*/  HADD2.F32 R61, -RZ, R51.reuse.H0_H0 ;  /* 0x20000033ff3d7230 */ /* 0x100fe20000004100 */
[----:B------:R-:W-:Y:S01]  /*9100*/  F2FP.F16.F32.PACK_AB R45, R62, R45 ;  /* 0x0000002d3e2d723e */ /* 0x000fe200000000ff */
[----:B------:R-:W-:-:S02]  /*9110*/  HADD2.F32 R72, -RZ, R51.H1_H1 ;  /* 0x30000033ff487230 */ /* 0x000fc40000004100 */
[--C-:B------:R-:W-:Y:S02]  /*9120*/  HADD2.F32 R51, -RZ, R49.reuse.H0_H0 ;  /* 0x20000031ff337230 */ /* 0x100fe40000004100 */
[----:B------:R-:W-:Y:S02]  /*9130*/  HADD2.F32 R65, -RZ, R86.H0_H0 ;  /* 0x20000056ff417230 */ /* 0x000fe40000004100 */
[----:B------:R-:W-:Y:S02]  /*9140*/  HADD2.F32 R66, -RZ, R49.H1_H1 ;  /* 0x30000031ff427230 */ /* 0x000fe40000004100 */
[----:B------:R-:W-:Y:S02]  /*9150*/  HADD2.F32 R76, -RZ, R164.H0_H0 ;  /* 0x200000a4ff4c7230 */ /* 0x000fe40000004100 */
[-C--:B------:R-:W-:Y:S01]  /*9160*/  FMUL.FTZ R67, R72, R65.reuse ;  /* 0x0000004148437220 */ /* 0x080fe20000410000 */
[----:B------:R-:W-:Y:S02]  /*9170*/  HADD2.F32 R63, -RZ, R74.H0_H0 ;  /* 0x2000004aff3f7230 */ /* 0x000fe40000004100 */
[-C--:B------:R-:W-:Y:S01]  /*9180*/  FMUL.FTZ R74, R61, R78.reuse ;  /* 0x0000004e3d4a7220 */ /* 0x080fe20000410000 */
[----:B------:R-:W-:Y:S01]  /*9190*/  FMUL.FTZ R78, R51, R78 ;  /* 0x0000004e334e7220 */ /* 0x000fe20000410000 */
[----:B------:R-:W-:Y:S01]  /*91a0*/  FMUL.FTZ R65, R66, R65 ;  /* 0x0000004142417220 */ /* 0x000fe20000410000 */
[----:B------:R-:W-:-:S02]  /*91b0*/  HADD2.F32 R171, -RZ, R171.H0_H0 ;  /* 0x200000abffab7230 */ /* 0x000fc40000004100 */
[-C--:B------:R-:W-:Y:S01]  /*91c0*/  FFMA.FTZ R49, R51, R76.reuse, -R74 ;  /* 0x0000004c33317223 */ /* 0x080fe2000001084a */
[----:B------:R-:W-:Y:S01]  /*91d0*/  FFMA.FTZ R51, R61, R76, R78 ;  /* 0x0000004c3d337223 */ /* 0x000fe2000001004e */
[-C--:B------:R-:W-:Y:S01]  /*91e0*/  FFMA.FTZ R66, R66, R63.reuse, -R67 ;  /* 0x0000003f42427223 */ /* 0x080fe20000010843 */
[----:B------:R-:W-:Y:S01]  /*91f0*/  FFMA.FTZ R72, R72, R63, R65 ;  /* 0x0000003f48487223 */ /* 0x000fe20000010041 */
[----:B------:R-:W-:Y:S02]  /*9200*/  HADD2.F32 R76, -RZ, R58.H0_H0 ;  /* 0x2000003aff4c7230 */ /* 0x000fe40000004100 */
[----:B------:R-:W-:Y:S01]  /*9210*/  HADD2.F32 R63, -RZ, R48.H0_H0 ;  /* 0x20000030ff3f7230 */ /* 0x000fe20000004100 */
[----:B------:R-:W-:Y:S01]  /*9220*/  F2FP.F16.F32.PACK_AB R66, R66, R49 ;  /* 0x000000314242723e */ /* 0x000fe200000000ff */
[----:B------:R-:W-:Y:S01]  /*9230*/  HADD2.F32 R58, -RZ, R44.H0_H0 ;  /* 0x2000002cff3a7230 */ /* 0x000fe20000004100 */
[----:B------:R-:W-:Y:S01]  /*9240*/  F2FP.F16.F32.PACK_AB R49, R64, R47 ;  /* 0x0000002f4031723e */ /* 0x000fe200000000ff */
[----:B------:R-:W-:Y:S01]  /*9250*/  HADD2.F32 R65, -RZ, R48.H1_H1 ;  /* 0x30000030ff417230 */ /* 0x000fe20000004100 */
[----:B------:R-:W-:Y:S01]  /*9260*/  F2FP.F16.F32.PACK_AB R51, R72, R51 ;  /* 0x000000334833723e */ /* 0x000fe200000000ff */
[----:B------:R-:W-:-:S02]  /*9270*/  HADD2.F32 R163, -RZ, R163.H1_H1 ;  /* 0x300000a3ffa37230 */ /* 0x000fc40000004100 */
[CC--:B------:R-:W-:Y:S01]  /*9280*/  FMUL.FTZ R48, R58.reuse, R171.reuse ;  /* 0x000000ab3a307220 */ /* 0x0c0fe20000410000 */
[----:B------:R-:W-:Y:S02]  /*9290*/  HADD2.F32 R74, -RZ, R57.H0_H0 ;  /* 0x20000039ff4a7230 */ /* 0x000fe40000004100 */
[----:B------:R-:W-:Y:S01]  /*92a0*/  FMUL.FTZ R57, R63, R171 ;  /* 0x000000ab3f397220 */ /* 0x000fe20000410000 */
[----:B------:R-:W-:Y:S02]  /*92b0*/  HADD2.F32 R61, -RZ, R44.H1_H1 ;  /* 0x3000002cff3d7230 */ /* 0x000fe40000004100 */
[-C--:B------:R-:W-:Y:S01]  /*92c0*/  FMUL.FTZ R78, R65, R76.reuse ;  /* 0x0000004c414e7220 */ /* 0x080fe20000410000 */
[-C--:B------:R-:W-:Y:S01]  /*92d0*/  FFMA.FTZ R48, R63, R163.reuse, R48 ;  /* 0x000000a33f307223 */ /* 0x080fe20000010030 */
[----:B------:R-:W-:Y:S01]  /*92e0*/  FFMA.FTZ R44, R58, R163, -R57 ;  /* 0x000000a33a2c7223 */ /* 0x000fe20000010839 */
[----:B------:R-:W-:Y:S02]  /*92f0*/  HADD2.F32 R58, -RZ, R50.H0_H0 ;  /* 0x20000032ff3a7230 */ /* 0x000fe40000004100 */
[C---:B------:R-:W-:Y:S01]  /*9300*/  FMUL.FTZ R76, R61.reuse, R76 ;  /* 0x0000004c3d4c7220 */ /* 0x040fe20000410000 */
[----:B------:R-:W-:Y:S01]  /*9310*/  FFMA.FTZ R63, R61, R74, -R78 ;  /* 0x0000004a3d3f7223 */ /* 0x000fe2000001084e */
[----:B------:R-:W-:-:S02]  /*9320*/  HADD2.F32 R61, -RZ, R60.H0_H0 ;  /* 0x2000003cff3d7230 */ /* 0x000fc40000004100 */
[----:B------:R-:W-:Y:S02]  /*9330*/  HADD2.F32 R57, -RZ, R46.H0_H0 ;  /* 0x2000002eff397230 */ /* 0x000fe40000004100 */
[----:B------:R-:W-:Y:S01]  /*9340*/  FFMA.FTZ R65, R65, R74, R76 ;  /* 0x0000004a41417223 */ /* 0x000fe2000001004c */
[----:B------:R-:W-:Y:S01]  /*9350*/  HADD2.F32 R50, -RZ, R50.H1_H1 ;  /* 0x30000032ff327230 */ /* 0x000fe20000004100 */
[----:B------:R-:W-:Y:S01]  /*9360*/  F2FP.F16.F32.PACK_AB R44, R63, R44 ;  /* 0x0000002c3f2c723e */ /* 0x000fe200000000ff */
[----:B------:R-:W-:Y:S02]  /*9370*/  HADD2.F32 R162, -RZ, R162.H1_H1 ;  /* 0x300000a2ffa27230 */ /* 0x000fe40000004100 */
[----:B------:R-:W-:Y:S02]  /*9380*/  HADD2.F32 R46, -RZ, R46.H1_H1 ;  /* 0x3000002eff2e7230 */ /* 0x000fe40000004100 */
[----:B------:R-:W-:Y:S01]  /*9390*/  FMUL.FTZ R73, R50, R61 ;  /* 0x0000003d32497220 */ /* 0x000fe20000410000 */
[----:B------:R-:W-:-:S02]  /*93a0*/  HADD2.F32 R164, -RZ, R164.H1_H1 ;  /* 0x300000a4ffa47230 */ /* 0x000fc40000004100 */
[-C--:B------:R-:W-:Y:S01]  /*93b0*/  FMUL.FTZ R60, R58, R162.reuse ;  /* 0x000000a23a3c7220 */ /* 0x080fe20000410000 */
[----:B------:R-:W-:Y:S02]  /*93c0*/  HADD2.F32 R59, -RZ, R59.H0_H0 ;  /* 0x2000003bff3b7230 */ /* 0x000fe40000004100 */
[C---:B------:R-:W-:Y:S01]  /*93d0*/  FMUL.FTZ R67, R57.reuse, R162 ;  /* 0x000000a239437220 */ /* 0x040fe20000410000 */
[----:B------:R-:W-:Y:S01]  /*93e0*/  FMUL.FTZ R61, R46, R61 ;  /* 0x0000003d2e3d7220 */ /* 0x000fe20000410000 */
[----:B------:R-:W-:Y:S01]  /*93f0*/  FFMA.FTZ R60, R57, R164, -R60 ;  /* 0x000000a4393c7223 */ /* 0x000fe2000001083c */
[----:B------:R-:W-:Y:S01]  /*9400*/  F2FP.F16.F32.PACK_AB R48, R65, R48 ;  /* 0x000000304130723e */ /* 0x000fe200000000ff */
[----:B------:R-:W-:Y:S01]  /*9410*/  FFMA.FTZ R67, R58, R164, R67 ;  /* 0x000000a43a437223 */ /* 0x000fe20000010043 */
[-C--:B------:R-:W-:Y:S01]  /*9420*/  FFMA.FTZ R73, R46, R59.reuse, -R73 ;  /* 0x0000003b2e497223 */ /* 0x080fe20000010849 */
[----:B------:R-:W-:Y:S01]  /*9430*/  FFMA.FTZ R50, R50, R59, R61 ;  /* 0x0000003b32327223 */ /* 0x000fe2000001003d */
[----:B------:R-:W-:-:S03]  /*9440*/  IMAD.MOV.U32 R47, RZ, RZ, R66 ;  /* 0x000000ffff2f7224 */ /* 0x000fc600078e0042 */
[----:B------:R-:W-:Y:S02]  /*9450*/  F2FP.F16.F32.PACK_AB R46, R73, R60 ;  /* 0x0000003c492e723e */ /* 0x000fe400000000ff */
[----:B------:R-:W-:-:S07]  /*9460*/  F2FP.F16.F32.PACK_AB R50, R50, R67 ;  /* 0x000000433232723e */ /* 0x000fce00000000ff */
.L_x_716:
[----:B------:R-:W-:Y:S05]  /*9470*/  BSYNC B2 ;  /* 0x0000000000027941 */ /* 0x000fea0003800000 */
.L_x_715:
[----:B0-----:R4:W-:Y:S04]  /*9480*/  STG.E.128 desc[UR60][R52.64], R44 ;  /* 0x0000002c34007986 */ /* 0x0019e8000c101d3c */
[----:B--2---:R4:W-:Y:S02]  /*9490*/  @!P3 STG.E.128 desc[UR60][R54.64], R48 ;  /* 0x000000303600b986 */ /* 0x0049e4000c101d3c */
.L_x_714:
[----:B------:R-:W-:Y:S05]  /*94a0*/  BSYNC B1 ;  /* 0x0000000000017941 */ /* 0x000fea0003800000 */
.L_x_713:
[----:B------:R-:W-:-:S13]  /*94b0*/  ISETP.NE.AND P3, PT, R36, RZ, PT ;  /* 0x000000ff2400720c */ /* 0x000fda0003f65270 */
[----:B------:R-:W-:Y:S05]  /*94c0*/  @!P3 BRA `(.L_x_667) ;  /* 0x0000000800d8b947 */ /* 0x000fea0003800000 */
[----:B0---4-:R-:W2:Y:S01]  /*94d0*/  LDL R44, [R1+0x10] ;  /* 0x00001000012c7983 */ /* 0x011ea20000100800 */
[----:B------:R-:W-:Y:S01]  /*94e0*/  SHF.R.U32.HI R47, RZ, 0x3, R205 ;  /* 0x00000003ff2f7819 */ /* 0x000fe200000116cd */
[----:B------:R-:W-:Y:S01]  /*94f0*/  BSSY B1, `(.L_x_717) ;  /* 0x0000071000017945 */ /* 0x000fe20003800000 */
[----:B------:R-:W-:-:S04]  /*9500*/  IADD3 R46, P3, P4, R118, R128, R30 ;  /* 0x00000080762e7210 */ /* 0x000fc80007c7e01e */
[----:B---3--:R-:W-:Y:S02]  /*9510*/  IADD3.X R49, R7, R56, R34, P3, P4 ;  /* 0x0000003807317210 */ /* 0x008fe40001fe8422 */
[----:B------:R-:W-:-:S04]  /*9520*/  LEA R52, P3, R46, R124, 0x1 ;  /* 0x0000007c2e347211 */ /* 0x000fc800078608ff */
[----:B------:R-:W-:Y:S02]  /*9530*/  LEA.HI.X R53, R46, R125, R49, 0x1, P3 ;  /* 0x0000007d2e357211 */ /* 0x000fe400018f0c31 */
[----:B------:R-:W-:Y:S02]  /*9540*/  ISETP.GE.AND P3, PT, R3, R126, PT ;  /* 0x0000007e0300720c */ /* 0x000fe40003f66270 */
[----:B--2---:R-:W-:-:S04]  /*9550*/  LOP3.LUT P5, RZ, R44, 0x1, RZ, 0xc0, !PT ;  /* 0x000000012cff7812 */ /* 0x004fc800078ac0ff */
[----:B------:R-:W-:-:S04]  /*9560*/  SEL R151, R127, R151, !P5 ;  /* 0x000000977f977207 */ /* 0x000fc80006800000 */
[----:B------:R-:W-:-:S04]  /*9570*/  SHF.R.S32.HI R44, RZ, 0x1f, R151 ;  /* 0x0000001fff2c7819 */ /* 0x000fc80000011497 */
[----:B------:R-:W-:-:S04]  /*9580*/  LEA.HI R44, R44, R151, RZ, 0x4 ;  /* 0x000000972c2c7211 */ /* 0x000fc800078f20ff */
[----:B------:R-:W-:-:S04]  /*9590*/  LEA.HI.SX32 R44, R44, R29, 0x1c ;  /* 0x0000001d2c2c7211 */ /* 0x000fc800078fe2ff */
[----:B------:R-:W-:Y:S01]  /*95a0*/  SHF.R.S32.HI R45, RZ, 0x1f, R44 ;  /* 0x0000001fff2d7819 */ /* 0x000fe2000001142c */
[----:B------:R-:W-:-:S03]  /*95b0*/  IMAD.SHL.U32 R55, R44, 0x8, RZ ;  /* 0x000000082c377824 */ /* 0x000fc600078e00ff */
[----:B------:R-:W-:Y:S02]  /*95c0*/  LEA.HI R45, R45, R44, RZ, 0x3 ;  /* 0x0000002c2d2d7211 */ /* 0x000fe400078f18ff */
[----:B------:R-:W-:Y:S02]  /*95d0*/  LOP3.LUT R44, R205, 0x38, R55, 0xf8, !PT ;  /* 0x00000038cd2c7812 */ /* 0x000fe400078ef837 */
[----:B------:R-:W-:Y:S02]  /*95e0*/  SHF.R.S32.HI R48, RZ, 0x3, R45 ;  /* 0x00000003ff307819 */ /* 0x000fe4000001142d */
[----:B------:R-:W-:-:S03]  /*95f0*/  LOP3.LUT R44, R44, R47, RZ, 0x3c, !PT ;  /* 0x0000002f2c2c7212 */ /* 0x000fc600078e3cff */
[----:B------:R-:W-:-:S05]  /*9600*/  IMAD R45, R48, 0x1c00, R215 ;  /* 0x00001c00302d7824 */ /* 0x000fca00078e02d7 */
[----:B------:R-:W-:Y:S01]  /*9610*/  IADD3 R47, R45, R44, RZ ;  /* 0x0000002c2d2f7210 */ /* 0x000fe20007ffe0ff */
[----:B------:R-:W-:-:S04]  /*9620*/  IMAD R45, R16, 0x5400, R142 ;  /* 0x00005400102d7824 */ /* 0x000fc800078e028e */
[----:B------:R-:W-:Y:S02]  /*9630*/  IMAD R47, R16, 0x5400, R47 ;  /* 0x00005400102f7824 */ /* 0x000fe400078e022f */
[--C-:B------:R-:W-:Y:S02]  /*9640*/  IMAD R45, R45, 0x2, R2.reuse ;  /* 0x000000022d2d7824 */ /* 0x100fe400078e0202 */
[----:B------:R-:W-:-:S04]  /*9650*/  IMAD R48, R47, 0x2, R2 ;  /* 0x000000022f307824 */ /* 0x000fc800078e0202 */
[----:B------:R-:W0:Y:S04]  /*9660*/  LDS.128 R44, [R45+0x21400] ;  /* 0x021400002d2c7984 */ /* 0x000e280000000c00 */
[----:B------:R-:W2:Y:S01]  /*9670*/  LDS.128 R48, [R48+0x21400] ;  /* 0x0214000030307984 */ /* 0x000ea20000000c00 */
[----:B------:R-:W-:Y:S05]  /*9680*/  @P3 BRA `(.L_x_718) ;  /* 0x00000004005c3947 */ /* 0x000fea0003800000 */
[----:B0-----:R-:W-:Y:S01]  /*9690*/  IMAD.MOV.U32 R60, RZ, RZ, R44 ;  /* 0x000000ffff3c7224 */ /* 0x001fe200078e002c */
[----:B--2---:R-:W-:Y:S01]  /*96a0*/  MOV R44, R49 ;  /* 0x00000031002c7202 */ /* 0x004fe20000000f00 */
[----:B------:R-:W-:Y:S01]  /*96b0*/  IMAD.MOV.U32 R61, RZ, RZ, R48 ;  /* 0x000000ffff3d7224 */ /* 0x000fe200078e0030 */
[----:B------:R-:W-:Y:S01]  /*96c0*/  SHF.R.U32.HI R66, RZ, 0x10, R81 ;  /* 0x00000010ff427819 */ /* 0x000fe20000011651 */
[----:B------:R-:W-:Y:S01]  /*96d0*/  IMAD.MOV.U32 R62, RZ, RZ, R51 ;  /* 0x000000ffff3e7224 */ /* 0x000fe200078e0033 */
[--C-:B------:R-:W-:Y:S01]  /*96e0*/  SHF.R.U32.HI R64, RZ, 0x10, R69.reuse ;  /* 0x00000010ff407819 */ /* 0x100fe20000011645 */
[----:B------:R-:W-:Y:S01]  /*96f0*/  HADD2.F32 R65, -RZ, R161.H1_H1 ;  /* 0x300000a1ff417230 */ /* 0x000fe20000004100 */
[----:B------:R-:W-:Y:S01]  /*9700*/  SHF.R.U64 R57, R68, 0x10, R69 ;  /* 0x0000001044397819 */ /* 0x000fe20000001245 */
[--C-:B------:R-:W-:Y:S01]  /*9710*/  HADD2.F32 R48, -RZ, R44.reuse.H0_H0 ;  /* 0x2000002cff307230 */ /* 0x100fe20000004100 */
[--C-:B------:R-:W-:Y:S01]  /*9720*/  SHF.R.U64 R54, R70, 0x10, R71.reuse ;  /* 0x0000001046367819 */ /* 0x100fe20000001247 */
[----:B------:R-:W-:Y:S01]  /*9730*/  HADD2.F32 R51, -RZ, R44.H1_H1 ;  /* 0x3000002cff337230 */ /* 0x000fe20000004100 */
[----:B------:R-:W-:Y:S01]  /*9740*/  SHF.R.U32.HI R70, RZ, 0x10, R71 ;  /* 0x00000010ff467819 */ /* 0x000fe20000011647 */
[----:B------:R-:W-:Y:S01]  /*9750*/  IMAD.MOV.U32 R49, RZ, RZ, R47 ;  /* 0x000000ffff317224 */ /* 0x000fe200078e002f */
[----:B------:R-:W-:Y:S01]  /*9760*/  SHF.R.U32.HI R67, RZ, 0x10, R83 ;  /* 0x00000010ff437819 */ /* 0x000fe20000011653 */
[--C-:B------:R-:W-:Y:S01]  /*9770*/  HADD2.F32 R44, -RZ, R45.reuse.H0_H0 ;  /* 0x2000002dff2c7230 */ /* 0x100fe20000004100 */
[----:B------:R-:W-:Y:S01]  /*9780*/  SHF.R.U64 R59, R80, 0x10, R81 ;  /* 0x00000010503b7819 */ /* 0x000fe20000001251 */
[----:B------:R-:W-:Y:S01]  /*9790*/  HADD2.F32 R66, -RZ, R66.H0_H0 ;  /* 0x20000042ff427230 */ /* 0x000fe20000004100 */
[----:B------:R-:W-:Y:S01]  /*97a0*/  SHF.R.U64 R58, R82, 0x10, R83 ;  /* 0x00000010523a7819 */ /* 0x000fe20000001253 */
[----:B------:R-:W-:-:S02]  /*97b0*/  HADD2.F32 R47, -RZ, R45.H1_H1 ;  /* 0x3000002dff2f7230 */ /* 0x000fc40000004100 */
[-C--:B------:R-:W-:Y:S01]  /*97c0*/  FMUL.FTZ R45, R48, R65.reuse ;  /* 0x00000041302d7220 */ /* 0x080fe20000410000 */
[----:B------:R-:W-:Y:S02]  /*97d0*/  HADD2.F32 R63, -RZ, R158.H0_H0 ;  /* 0x2000009eff3f7230 */ /* 0x000fe40000004100 */
[C---:B------:R-:W-:Y:S01]  /*97e0*/  FMUL.FTZ R65, R44.reuse, R65 ;  /* 0x000000412c417220 */ /* 0x040fe20000410000 */
[----:B------:R-:W-:Y:S02]  /*97f0*/  HADD2.F32 R64, -RZ, R64.H0_H0 ;  /* 0x20000040ff407230 */ /* 0x000fe40000004100 */
[-C--:B------:R-:W-:Y:S01]  /*9800*/  FMUL.FTZ R68, R51, R66.reuse ;  /* 0x0000004233447220 */ /* 0x080fe20000410000 */
[C---:B------:R-:W-:Y:S01]  /*9810*/  FMUL.FTZ R66, R47.reuse, R66 ;  /* 0x000000422f427220 */ /* 0x040fe20000410000 */
[-C--:B------:R-:W-:Y:S01]  /*9820*/  FFMA.FTZ R44, R44, R63.reuse, -R45 ;  /* 0x0000003f2c2c7223 */ /* 0x080fe2000001082d */
[----:B------:R-:W-:Y:S01]  /*9830*/  FFMA.FTZ R45, R48, R63, R65 ;  /* 0x0000003f302d7223 */ /* 0x000fe20000010041 */
[-C--:B------:R-:W-:Y:S01]  /*9840*/  FFMA.FTZ R47, R47, R64.reuse, -R68 ;  /* 0x000000402f2f7223 */ /* 0x080fe20000010844 */
[----:B------:R-:W-:Y:S01]  /*9850*/  FFMA.FTZ R48, R51, R64, R66 ;  /* 0x0000004033307223 */ /* 0x000fe20000010042 */
[----:B------:R-:W-:-:S02]  /*9860*/  HADD2.F32 R68, -RZ, R160.H1_H1 ;  /* 0x300000a0ff447230 */ /* 0x000fc40000004100 */
[--C-:B------:R-:W-:Y:S01]  /*9870*/  HADD2.F32 R63, -RZ, R62.reuse.H0_H0 ;  /* 0x2000003eff3f7230 */ /* 0x100fe20000004100 */
[----:B------:R-:W-:Y:S01]  /*9880*/  F2FP.F16.F32.PACK_AB R47, R47, R44 ;  /* 0x0000002c2f2f723e */ /* 0x000fe200000000ff */
[----:B------:R-:W-:Y:S02]  /*9890*/  HADD2.F32 R51, -RZ, R49.H0_H0 ;  /* 0x20000031ff337230 */ /* 0x000fe40000004100 */
[----:B------:R-:W-:Y:S02]  /*98a0*/  HADD2.F32 R64, -RZ, R62.H1_H1 ;  /* 0x3000003eff407230 */ /* 0x000fe40000004100 */
[----:B------:R-:W-:Y:S02]  /*98b0*/  HADD2.F32 R67, -RZ, R67.H0_H0 ;  /* 0x20000043ff437230 */ /* 0x000fe40000004100 */
[----:B------:R-:W-:Y:S02]  /*98c0*/  HADD2.F32 R65, -RZ, R70.H0_H0 ;  /* 0x20000046ff417230 */ /* 0x000fe40000004100 */
[----:B------:R-:W-:Y:S01]  /*98d0*/  FMUL.FTZ R70, R63, R68 ;  /* 0x000000443f467220 */ /* 0x000fe20000410000 */
[----:B------:R-:W-:-:S02]  /*98e0*/  HADD2.F32 R66, -RZ, R159.H0_H0 ;  /* 0x2000009fff427230 */ /* 0x000fc40000004100 */
[----:B------:R-:W-:Y:S01]  /*98f0*/  FMUL.FTZ R68, R51, R68 ;  /* 0x0000004433447220 */ /* 0x000fe20000410000 */
[----:B------:R-:W-:Y:S02]  /*9900*/  HADD2.F32 R62, -RZ, R49.H1_H1 ;  /* 0x30000031ff3e7230 */ /* 0x000fe40000004100 */
[-C--:B------:R-:W-:Y:S01]  /*9910*/  FMUL.FTZ R69, R64, R67.reuse ;  /* 0x0000004340457220 */ /* 0x080fe20000410000 */
[----:B------:R-:W-:Y:S02]  /*9920*/  HADD2.F32 R57, -RZ, R57.H0_H0 ;  /* 0x20000039ff397230 */ /* 0x000fe40000004100 */
[-C--:B------:R-:W-:Y:S01]  /*9930*/  FFMA.FTZ R68, R63, R66.reuse, R68 ;  /* 0x000000423f447223 */ /* 0x080fe20000010044 */
[----:B------:R-:W-:Y:S01]  /*9940*/  FFMA.FTZ R49, R51, R66, -R70 ;  /* 0x0000004233317223 */ /* 0x000fe20000010846 */
[----:B------:R-:W-:Y:S02]  /*9950*/  HADD2.F32 R63, -RZ, R59.H0_H0 ;  /* 0x2000003bff3f7230 */ /* 0x000fe40000004100 */
[----:B------:R-:W-:Y:S01]  /*9960*/  FMUL.FTZ R67, R62, R67 ;  /* 0x000000433e437220 */ /* 0x000fe20000410000 */
[----:B------:R-:W-:-:S02]  /*9970*/  HADD2.F32 R59, -RZ, R61.H0_H0 ;  /* 0x2000003dff3b7230 */ /* 0x000fc40000004100 */
[-C--:B------:R-:W-:Y:S01]  /*9980*/  FFMA.FTZ R70, R62, R65.reuse, -R69 ;  /* 0x000000413e467223 */ /* 0x080fe20000010845 */
[--C-:B------:R-:W-:Y:S02]  /*9990*/  HADD2.F32 R51, -RZ, R60.reuse.H0_H0 ;  /* 0x2000003cff337230 */ /* 0x100fe40000004100 */
[----:B------:R-:W-:Y:S01]  /*99a0*/  FFMA.FTZ R69, R64, R65, R67 ;  /* 0x0000004140457223 */ /* 0x000fe20000010043 */
[----:B------:R-:W-:Y:S02]  /*99b0*/  HADD2.F32 R61, -RZ, R61.H1_H1 ;  /* 0x3000003dff3d7230 */ /* 0x000fe40000004100 */
[----:B------:R-:W-:Y:S01]  /*99c0*/  HADD2.F32 R60, -RZ, R60.H1_H1 ;  /* 0x3000003cff3c7230 */ /* 0x000fe20000004100 */
[----:B------:R-:W-:Y:S01]  /*99d0*/  F2FP.F16.F32.PACK_AB R70, R70, R49 ;  /* 0x000000314646723e */ /* 0x000fe200000000ff */
[----:B------:R-:W-:Y:S02]  /*99e0*/  HADD2.F32 R62, -RZ, R161.H0_H0 ;  /* 0x200000a1ff3e7230 */ /* 0x000fe40000004100 */
[----:B------:R-:W-:Y:S01]  /*99f0*/  FMUL.FTZ R65, R61, R63 ;  /* 0x0000003f3d417220 */ /* 0x000fe20000410000 */
[----:B------:R-:W-:-:S02]  /*9a00*/  HADD2.F32 R158, -RZ, R158.H1_H1 ;  /* 0x3000009eff9e7230 */ /* 0x000fc40000004100 */
[C---:B------:R-:W-:Y:S01]  /*9a10*/  FMUL.FTZ R66, R60.reuse, R63 ;  /* 0x0000003f3c427220 */ /* 0x040fe20000410000 */
[----:B------:R-:W-:Y:S02]  /*9a20*/  HADD2.F32 R160, -RZ, R160.H0_H0 ;  /* 0x200000a0ffa07230 */ /* 0x000fe40000004100 */
[-C--:B------:R-:W-:Y:S01]  /*9a30*/  FMUL.FTZ R64, R59, R62.reuse ;  /* 0x0000003e3b407220 */ /* 0x080fe20000410000 */
[-C--:B------:R-:W-:Y:S01]  /*9a40*/  FFMA.FTZ R65, R60, R57.reuse, -R65 ;  /* 0x000000393c417223 */ /* 0x080fe20000010841 */
[----:B------:R-:W-:Y:S01]  /*9a50*/  FFMA.FTZ R63, R61, R57, R66 ;  /* 0x000000393d3f7223 */ /* 0x000fe20000010042 */
[C---:B------:R-:W-:Y:S01]  /*9a60*/  FMUL.FTZ R62, R51.reuse, R62 ;  /* 0x0000003e333e7220 */ /* 0x040fe20000410000 */
[----:B------:R-:W-:Y:S01]  /*9a70*/  FFMA.FTZ R64, R51, R158, -R64 ;  /* 0x0000009e33407223 */ /* 0x000fe20000010840 */
[----:B------:R-:W-:Y:S01]  /*9a80*/  HADD2.F32 R57, -RZ, R50.H0_H0 ;  /* 0x20000032ff397230 */ /* 0x000fe20000004100 */
[----:B------:R-:W-:Y:S01]  /*9a90*/  F2FP.F16.F32.PACK_AB R49, R48, R45 ;  /* 0x0000002d3031723e */ /* 0x000fe200000000ff */
[----:B------:R-:W-:-:S02]  /*9aa0*/  HADD2.F32 R61, -RZ, R58.H0_H0 ;  /* 0x2000003aff3d7230 */ /* 0x000fc40000004100 */
[----:B------:R-:W-:Y:S01]  /*9ab0*/  FFMA.FTZ R62, R59, R158, R62 ;  /* 0x0000009e3b3e7223 */ /* 0x000fe2000001003e */
[----:B------:R-:W-:Y:S01]  /*9ac0*/  HADD2.F32 R51, -RZ, R46.H0_H0 ;  /* 0x2000002eff337230 */ /* 0x000fe20000004100 */
[----:B------:R-:W-:Y:S01]  /*9ad0*/  MOV R45, R47 ;  /* 0x0000002f002d7202 */ /* 0x000fe20000000f00 */
[----:B------:R-:W-:Y:S01]  /*9ae0*/  HADD2.F32 R50, -RZ, R50.H1_H1 ;  /* 0x30000032ff327230 */ /* 0x000fe20000004100 */
[----:B------:R-:W-:Y:S01]  /*9af0*/  F2FP.F16.F32.PACK_AB R44, R65, R64 ;  /* 0x00000040412c723e */ /* 0x000fe200000000ff */
[----:B------:R-:W-:Y:S01]  /*9b00*/  HADD2.F32 R46, -RZ, R46.H1_H1 ;  /* 0x3000002eff2e7230 */ /* 0x000fe20000004100 */
[----:B------:R-:W-:Y:S01]  /*9b10*/  F2FP.F16.F32.PACK_AB R48, R63, R62 ;  /* 0x0000003e3f30723e */ /* 0x000fe200000000ff */
[----:B------:R-:W-:Y:S02]  /*9b20*/  HADD2.F32 R59, -RZ, R54.H0_H0 ;  /* 0x20000036ff3b7230 */ /* 0x000fe40000004100 */
[----:B------:R-:W-:Y:S01]  /*9b30*/  FMUL.FTZ R54, R57, R160 ;  /* 0x000000a039367220 */ /* 0x000fe20000410000 */
[----:B------:R-:W-:-:S02]  /*9b40*/  HADD2.F32 R60, -RZ, R159.H1_H1 ;  /* 0x3000009fff3c7230 */ /* 0x000fc40000004100 */
[-C--:B------:R-:W-:Y:S01]  /*9b50*/  FMUL.FTZ R67, R50, R61.reuse ;  /* 0x0000003d32437220 */ /* 0x080fe20000410000 */
[C---:B------:R-:W-:Y:S01]  /*9b60*/  FMUL.FTZ R160, R51.reuse, R160 ;  /* 0x000000a033a07220 */ /* 0x040fe20000410000 */
[C---:B------:R-:W-:Y:S01]  /*9b70*/  FMUL.FTZ R61, R46.reuse, R61 ;  /* 0x0000003d2e3d7220 */ /* 0x040fe20000410000 */
[----:B------:R-:W-:Y:S02]  /*9b80*/  IMAD.MOV.U32 R47, RZ, RZ, R70 ;  /* 0x000000ffff2f7224 */ /* 0x000fe400078e0046 */
[-C--:B------:R-:W-:Y:S01]  /*9b90*/  FFMA.FTZ R54, R51, R60.reuse, -R54 ;  /* 0x0000003c33367223 */ /* 0x080fe20000010836 */
[----:B------:R-:W-:Y:S01]  /*9ba0*/  FFMA.FTZ R160, R57, R60, R160 ;  /* 0x0000003c39a07223 */ /* 0x000fe200000100a0 */
[-C--:B------:R-:W-:Y:S01]  /*9bb0*/  FFMA.FTZ R67, R46, R59.reuse, -R67 ;  /* 0x0000003b2e437223 */ /* 0x080fe20000010843 */
[----:B------:R-:W-:Y:S01]  /*9bc0*/  FFMA.FTZ R61, R50, R59, R61 ;  /* 0x0000003b323d7223 */ /* 0x000fe2000001003d */
[----:B------:R-:W-:-:S03]  /*9bd0*/  F2FP.F16.F32.PACK_AB R51, R69, R68 ;  /* 0x000000444533723e */ /* 0x000fc600000000ff */
[----:B------:R-:W-:Y:S02]  /*9be0*/  F2FP.F16.F32.PACK_AB R46, R67, R54 ;  /* 0x00000036432e723e */ /* 0x000fe400000000ff */
[----:B------:R-:W-:-:S07]  /*9bf0*/  F2FP.F16.F32.PACK_AB R50, R61, R160 ;  /* 0x000000a03d32723e */ /* 0x000fce00000000ff */
.L_x_718:
[----:B------:R-:W-:Y:S05]  /*9c00*/  BSYNC B1 ;  /* 0x0000000000017941 */ /* 0x000fea0003800000 */
.L_x_717:
[----:B0-----:R0:W-:Y:S01]  /*9c10*/  STG.E.128 desc[UR60][R52.64], R44 ;  /* 0x0000002c34007986 */ /* 0x0011e2000c101d3c */
[----:B------:R-:W-:-:S13]  /*9c20*/  ISETP.GE.AND P3, PT, R55, R148, PT ;  /* 0x000000943700720c */ /* 0x000fda0003f66270 */
[----:B------:R-:W-:Y:S05]  /*9c30*/  @P3 BRA `(.L_x_667) ;  /* 0x0000000000fc3947 */ /* 0x000fea0003800000 */
[--C-:B0-----:R-:W-:Y:S02]  /*9c40*/  SHF.R.S32.HI R44, RZ, 0x1f, R55.reuse ;  /* 0x0000001fff2c7819 */ /* 0x101fe40000011437 */
[----:B------:R-:W-:-:S04]  /*9c50*/  IADD3 R55, P3, P4, R118, R128, R55 ;  /* 0x0000008076377210 */ /* 0x000fc80007c7e037 */
[----:B------:R-:W-:Y:S02]  /*9c60*/  IADD3.X R56, R7, R56, R44, P3, P4 ;  /* 0x0000003807387210 */ /* 0x000fe40001fe842c */
[----:B------:R-:W-:-:S04]  /*9c70*/  LEA R124, P3, R55, R124, 0x1 ;  /* 0x0000007c377c7211 */ /* 0x000fc800078608ff */
[----:B------:R-:W-:-:S05]  /*9c80*/  LEA.HI.X R125, R55, R125, R56, 0x1, P3 ;  /* 0x0000007d377d7211 */ /* 0x000fca00018f0c38 */
[----:B--2---:R0:W-:Y:S01]  /*9c90*/  STG.E.128 desc[UR60][R124.64], R48 ;  /* 0x000000307c007986 */ /* 0x0041e2000c101d3c */
[----:B------:R-:W-:Y:S05]  /*9ca0*/  BRA `(.L_x_667) ;  /* 0x0000000000e07947 */ /* 0x000fea0003800000 */
.L_x_634:
[----:B------:R-:W2:Y:S02]  /*9cb0*/  LDL R44, [R1+0x14] ;  /* 0x00001400012c7983 */ /* 0x000ea40000100800 */
[----:B--2---:R-:W-:-:S13]  /*9cc0*/  R2UR UR4, R44 ;  /* 0x000000002c0472ca */ /* 0x004fda00000e0000 */
[----:B------:R-:W-:-:S06]  /*9cd0*/  UISETP.NE.AND UP0, UPT, UR4, 0x3, UPT ;  /* 0x000000030400788c */ /* 0x000fcc000bf05270 */
[----:B------:R-:W-:-:S13]  /*9ce0*/  PLOP3.LUT P2, PT, PT, PT, UP0, 0x80, 0x0 ;  /* 0x000000000000781c */ /* 0x000fda0003f4f008 */
[----:B------:R-:W-:Y:S05]  /*9cf0*/  @!P2 BRA `(.L_x_719) ;  /* 0x000000000004a947 */ /* 0x000fea0003800000 */
[----:B------:R-:W-:Y:S01]  /*9d00*/  BPT.TRAP 0x1 ;  /* 0x000000040000795c */ /* 0x000fe20000300000 */
.L_x_719:
[----:B------:R-:W-:Y:S01]  /*9d10*/  IMAD R100, R16, 0x8, R2 ;  /* 0x0000000810647824 */ /* 0x000fe200078e0202 */
[----:B------:R-:W-:Y:S01]  /*9d20*/  SHF.L.U32 R101, R204, 0x1f, RZ ;  /* 0x0000001fcc657819 */ /* 0x000fe200000006ff */
[----:B0-----:R-:W-:Y:S01]  /*9d30*/  IMAD R43, R25, -0x70, R24 ;  /* 0xffffff90192b7824 */ /* 0x001fe200078e0218 */
[----:B------:R-:W-:Y:S02]  /*9d40*/  BSSY B1, `(.L_x_720) ;  /* 0x0000004000017945 */ /* 0x000fe40003800000 */
[----:B------:R-:W0:Y:S02]  /*9d50*/  SYNCS.PHASECHK.TRANS64.TRYWAIT P3, [R100+URZ+0x36890], R101 ;  /* 0x03689065640075a7 */ /* 0x000e24000806017f */
[----:B------:R-:W-:Y:S01]  /*9d60*/  VIMNMX R43, R43, 0x70, PT ;  /* 0x000000702b2b7848 */ /* 0x000fe20003fe0100 */
[----:B0-----:R-:W-:Y:S06]  /*9d70*/  @!P3 BRA `(.L_x_721) ;  /* 0x000001d00018b947 */ /* 0x001fec0003800000 */
.L_x_998:
[----:B------:R-:W-:Y:S05]  /*9d80*/  BSYNC B1 ;  /* 0x0000000000017941 */ /* 0x000fea0003800000 */
.L_x_720:
[----:B------:R-:W-:Y:S01]  /*9d90*/  ISETP.GE.AND P3, PT, R17, R43, PT ;  /* 0x0000002b1100720c */ /* 0x000fe20003f66270 */
[----:B------:R-:W-:-:S12]  /*9da0*/  BSSY B1, `(.L_x_722) ;  /* 0x0000014000017945 */ /* 0x000fd80003800000 */
[----:B------:R-:W-:Y:S05]  /*9db0*/  @P3 BRA `(.L_x_723) ;  /* 0x0000000000483947 */ /* 0x000fea0003800000 */
[----:B------:R-:W-:-:S13]  /*9dc0*/  ISETP.NE.AND P3, PT, R31, RZ, PT ;  /* 0x000000ff1f00720c */ /* 0x000fda0003f65270 */
[----:B------:R-:W1:Y:S04]  /*9dd0*/  @P3 LDS.128 R44, [R41+0x21000] ;  /* 0x02100000292c3984 */ /* 0x000e680000000c00 */
[----:B-1----:R-:W-:Y:S01]  /*9de0*/  @P3 STG.E.128 desc[UR60][R50.64], R44 ;  /* 0x0000002c32003986 */ /* 0x002fe2000c101d3c */
        /* <DEDUP_REMOVED lines=14> */
[----:B-1----:R1:W-:Y:S02]  /*9ed0*/  @P3 STG.E.128 desc[UR60][R50.64+0x140], R44 ;  /* 0x0001402c32003986 */ /* 0x0023e4000c101d3c */
.L_x_723:
[----:B------:R-:W-:Y:S05]  /*9ee0*/  BSYNC B1 ;  /* 0x0000000000017941 */ /* 0x000fea0003800000 */
.L_x_722:
[----:B------:R-:W-:-:S13]  /*9ef0*/  ISETP.GE.AND P3, PT, R227, R43, PT ;  /* 0x0000002be300720c */ /* 0x000fda0003f66270 */
[----:B------:R-:W-:Y:S05]  /*9f00*/  @P3 BRA `(.L_x_667) ;  /* 0x0000000000483947 */ /* 0x000fea0003800000 */
[----:B------:R-:W-:-:S13]  /*9f10*/  ISETP.NE.AND P3, PT, R31, RZ, PT ;  /* 0x000000ff1f00720c */ /* 0x000fda0003f65270 */
[----:B-1----:R-:W1:Y:S04]  /*9f20*/  @P3 LDS.128 R44, [R41+0x23000] ;  /* 0x02300000292c3984 */ /* 0x002e680000000c00 */
        /* <DEDUP_REMOVED lines=16> */
.L_x_667:
[----:B------:R-:W-:Y:S05]  /*a030*/  BSYNC B0 ;  /* 0x0000000000007941 */ /* 0x000fea0003800000 */
.L_x_633:
[----:B01234-:R-:W0:Y:S01]  /*a040*/  S2R R44, SR_TID.X ;  /* 0x00000000002c7919 */ /* 0x01fe220000002100 */
[----:B------:R-:W-:Y:S01]  /*a050*/  @!PT LDS RZ, [RZ] ;  /* 0x00000000fffff984 */ /* 0x000fe20000000800 */
[----:B------:R-:W-:Y:S01]  /*a060*/  @!PT LDS RZ, [RZ] ;  /* 0x00000000fffff984 */ /* 0x000fe20000000800 */
[----:B------:R-:W-:Y:S01]  /*a070*/  @!PT LDS RZ, [RZ] ;  /* 0x00000000fffff984 */ /* 0x000fe20000000800 */
[----:B------:R-:W-:Y:S01]  /*a080*/  @!PT LDS RZ, [RZ] ;  /* 0x00000000fffff984 */ /* 0x000fe20000000800 */
[----:B------:R1:W-:Y:S06]  /*a090*/  MEMBAR.ALL.CTA ;  /* 0x0000000000007992 */ /* 0x0003ec0000008000 */
[----:B-1----:R-:W1:Y:S01]  /*a0a0*/  FENCE.VIEW.ASYNC.S ;  /* 0x00000000000073c6 */ /* 0x002e620000000000 */
[----:B------:R-:W-:Y:S05]  /*a0b0*/  WARPSYNC.ALL ;  /* 0x0000000000007948 */ /* 0x000fea0003800000 */
[----:B------:R-:W-:Y:S01]  /*a0c0*/  BSSY B0, `(.L_x_724) ;  /* 0x0000009000007945 */ /* 0x000fe20003800000 */
[----:B0-----:R-:W-:Y:S01]  /*a0d0*/  LOP3.LUT R44, R44, 0x7f, RZ, 0xc0, !PT ;  /* 0x0000007f2c2c7812 */ /* 0x001fe200078ec0ff */
[----:B-1----:R0:W-:Y:S03]  /*a0e0*/  BAR.SYNC.DEFER_BLOCKING R156, 0x80 ;  /* 0x0002009c0000751d */ /* 0x0021e60000010000 */
[----:B------:R-:W-:-:S13]  /*a0f0*/  ISETP.NE.AND P3, PT, R44, RZ, PT ;  /* 0x000000ff2c00720c */ /* 0x000fda0003f65270 */
[----:B------:R-:W-:-:S05]  /*a100*/  @!P3 VIADD R44, R100, 0x368a0 ;  /* 0x000368a0642cb836 */ /* 0x000fca0000000000 */
[----:B------:R-:W-:-:S04]  /*a110*/  @!P3 PRMT R44, RZ, 0x654, R44 ;  /* 0x00000654ff2cb816 */ /* 0x000fc8000000002c */
[----:B------:R0:W-:Y:S01]  /*a120*/  @!P3 SYNCS.ARRIVE.TRANS64.RED.A1T0 RZ, [R44+URZ], RZ ;  /* 0x000000ff2cffb9a7 */ /* 0x0001e2000810043f */
[----:B------:R-:W-:Y:S05]  /*a130*/  @!P2 BRA `(.L_x_725) ;  /* 0x000000000004a947 */ /* 0x000fea0003800000 */
[----:B------:R-:W-:Y:S01]  /*a140*/  BPT.TRAP 0x1 ;  /* 0x000000040000795c */ /* 0x000fe20000300000 */
.L_x_725:
[----:B------:R-:W-:Y:S05]  /*a150*/  BSYNC B0 ;  /* 0x0000000000007941 */ /* 0x000fea0003800000 */
.L_x_724:
[----:B------:R-:W1:Y:S01]  /*a160*/  SYNCS.PHASECHK.TRANS64.TRYWAIT P2, [R100+URZ+0x368b0], R101 ;  /* 0x0368b065640075a7 */ /* 0x000e62000804017f */
[----:B------:R-:W-:Y:S01]  /*a170*/  ULDC.64 UR4, c[0x0][0x318] ;  /* 0x0000c60000047ab9 */ /* 0x000fe20000000a00 */
[----:B------:R-:W-:Y:S01]  /*a180*/  ULDC.64 UR6, c[0x0][0x328] ;  /* 0x0000ca0000067ab9 */ /* 0x000fe20000000a00 */
[----:B0-----:R-:W-:Y:S01]  /*a190*/  MOV R44, UR4 ;  /* 0x00000004002c7c02 */ /* 0x001fe20008000f00 */
[----:B------:R-:W-:Y:S01]  /*a1a0*/  IMAD.U32 R46, RZ, RZ, UR6 ;  /* 0x00000006ff2e7e24 */ /* 0x000fe2000f8e00ff */
[----:B------:R-:W-:Y:S01]  /*a1b0*/  BSSY B0, `(.L_x_726) ;  /* 0x0000008000007945 */ /* 0x000fe20003800000 */
[----:B------:R-:W-:Y:S02]  /*a1c0*/  IMAD.U32 R45, RZ, RZ, UR7 ;  /* 0x00000007ff2d7e24 */ /* 0x000fe4000f8e00ff */
[----:B------:R0:W-:Y:S04]  /*a1d0*/  STL [R1+0x4], R44 ;  /* 0x0000042c01007387 */ /* 0x0001e80000100800 */
[----:B------:R2:W-:Y:S01]  /*a1e0*/  STL [R1+0xc], R46 ;  /* 0x00000c2e01007387 */ /* 0x0005e20000100800 */
[----:B0-----:R-:W-:-:S05]  /*a1f0*/  IMAD.U32 R44, RZ, RZ, UR5 ;  /* 0x00000005ff2c7e24 */ /* 0x001fca000f8e00ff */
[----:B------:R2:W-:Y:S04]  /*a200*/  STL [R1], R44 ;  /* 0x0000002c01007387 */ /* 0x0005e80000100800 */
[----:B------:R2:W-:Y:S02]  /*a210*/  STL [R1+0x8], R45 ;  /* 0x0000082d01007387 */ /* 0x0005e40000100800 */
[----:B-12---:R-:W-:Y:S05]  /*a220*/  @!P2 BRA `(.L_x_727) ;  /* 0x000001cc0000a947 */ /* 0x006fea0003800000 */
.L_x_999:
[----:B------:R-:W-:Y:S05]  /*a230*/  BSYNC B0 ;  /* 0x0000000000007941 */ /* 0x000fea0003800000 */
.L_x_726:
[----:B------:R1:W5:Y:S04]  /*a240*/  LDL R55, [R1+0xc] ;  /* 0x00000c0001377983 */ /* 0x0003680000100800 */
[----:B------:R1:W5:Y:S04]  /*a250*/  LDL R54, [R1+0x8] ;  /* 0x0000080001367983 */ /* 0x0003680000100800 */
[----:B------:R1:W5:Y:S04]  /*a260*/  LDL R53, [R1+0x4] ;  /* 0x0000040001357983 */ /* 0x0003680000100800 */
[----:B------:R1:W5:Y:S01]  /*a270*/  LDL R52, [R1] ;  /* 0x0000000001347983 */ /* 0x0003620000100800 */
[----:B------:R-:W-:Y:S01]  /*a280*/  ISETP.GE.AND P2, PT, R17, R43, PT ;  /* 0x0000002b1100720c */ /* 0x000fe20003f46270 */
[----:B------:R-:W-:Y:S01]  /*a290*/  BSSY B0, `(.L_x_728) ;  /* 0x0000022000007945 */ /* 0x000fe20003800000 */
[----:B------:R-:W-:-:S11]  /*a2a0*/  IMAD.WIDE R48, R25, 0x70, R122 ;  /* 0x0000007019307825 */ /* 0x000fd600078e027a */
[----:B-1----:R-:W-:Y:S05]  /*a2b0*/  @P2 BRA `(.L_x_729) ;  /* 0x00000000007c2947 */ /* 0x002fea0003800000 */
[----:B-----5:R-:W-:Y:S01]  /*a2c0*/  R2UR UR7, R55 ;  /* 0x00000000370772ca */ /* 0x020fe200000e0000 */
[----:B------:R-:W-:Y:S01]  /*a2d0*/  IMAD.MOV.U32 R45, RZ, RZ, R40 ;  /* 0x000000ffff2d7224 */ /* 0x000fe200078e0028 */
[----:B------:R-:W-:Y:S02]  /*a2e0*/  R2UR UR4, R54 ;  /* 0x00000000360472ca */ /* 0x000fe400000e0000 */
[----:B------:R-:W-:Y:S02]  /*a2f0*/  R2UR UR6, R53 ;  /* 0x00000000350672ca */ /* 0x000fe400000e0000 */
[----:B------:R-:W-:Y:S02]  /*a300*/  MOV R44, R116 ;  /* 0x00000074002c7202 */ /* 0x000fe40000000f00 */
[----:B------:R-:W-:-:S05]  /*a310*/  R2UR UR5, R52 ;  /* 0x00000000340572ca */ /* 0x000fca00000e0000 */
[----:B------:R-:W-:Y:S02]  /*a320*/  IMAD R47, R49, UR7, RZ ;  /* 0x00000007312f7c24 */ /* 0x000fe4000f8e02ff */
[----:B------:R-:W-:-:S04]  /*a330*/  IMAD.WIDE.U32 R44, R48, UR7, R44 ;  /* 0x00000007302c7c25 */ /* 0x000fc8000f8e002c */
[----:B------:R-:W-:Y:S01]  /*a340*/  IMAD R47, R48, UR4, R47 ;  /* 0x00000004302f7c24 */ /* 0x000fe2000f8e022f */
[----:B------:R-:W-:Y:S01]  /*a350*/  LEA R50, P2, R44, UR6, 0x1 ;  /* 0x000000062c327c11 */ /* 0x000fe2000f8408ff */
[----:B------:R-:W-:Y:S02]  /*a360*/  ULDC UR4, c[0x0][0x2f4] ;  /* 0x0000bd0000047ab9 */ /* 0x000fe40000000800 */
[----:B------:R-:W-:-:S05]  /*a370*/  IMAD.IADD R45, R45, 0x1, R47 ;  /* 0x000000012d2d7824 */ /* 0x000fca00078e022f */
[----:B------:R-:W-:Y:S02]  /*a380*/  LEA.HI.X R51, R44, UR5, R45, 0x1, P2 ;  /* 0x000000052c337c11 */ /* 0x000fe400090f0c2d */
[----:B------:R-:W-:-:S13]  /*a390*/  ISETP.GE.AND P2, PT, R18, UR4, PT ;  /* 0x0000000412007c0c */ /* 0x000fda000bf46270 */
[----:B------:R-:W1:Y:S04]  /*a3a0*/  @!P2 LDS.128 R44, [R41] ;  /* 0x00000000292ca984 */ /* 0x000e680000000c00 */
[----:B-1----:R-:W-:Y:S01]  /*a3b0*/  @!P2 STG.E.128 desc[UR60][R50.64], R44 ;  /* 0x0000002c3200a986 */ /* 0x002fe2000c101d3c */
[----:B------:R-:W-:-:S13]  /*a3c0*/  ISETP.GE.AND P2, PT, R0, UR4, PT ;  /* 0x0000000400007c0c */ /* 0x000fda000bf46270 */
[----:B------:R-:W1:Y:S04]  /*a3d0*/  @!P2 LDS.128 R44, [R42] ;  /* 0x000000002a2ca984 */ /* 0x000e680000000c00 */
[----:B-1----:R-:W-:Y:S01]  /*a3e0*/  @!P2 STG.E.128 desc[UR60][R50.64+0x40], R44 ;  /* 0x0000402c3200a986 */ /* 0x002fe2000c101d3c */
[----:B------:R-:W-:-:S13]  /*a3f0*/  ISETP.GE.AND P2, PT, R3, UR4, PT ;  /* 0x0000000403007c0c */ /* 0x000fda000bf46270 */
[----:B------:R-:W1:Y:S04]  /*a400*/  @!P2 LDS.128 R44, [R41+0x3800] ;  /* 0x00380000292ca984 */ /* 0x000e680000000c00 */
        /* <DEDUP_REMOVED lines=9> */
[----:B-1----:R1:W-:Y:S02]  /*a4a0*/  @!P2 STG.E.128 desc[UR60][R50.64+0x140], R44 ;  /* 0x0001402c3200a986 */ /* 0x0023e4000c101d3c */
.L_x_729:
[----:B------:R-:W-:Y:S05]  /*a4b0*/  BSYNC B0 ;  /* 0x0000000000007941 */ /* 0x000fea0003800000 */
.L_x_728:
[----:B------:R-:W-:Y:S01]  /*a4c0*/  ISETP.GE.AND P2, PT, R227, R43, PT ;  /* 0x0000002be300720c */ /* 0x000fe20003f46270 */
[----:B------:R-:W-:-:S12]  /*a4d0*/  BSSY B0, `(.L_x_730) ;  /* 0x0000023000007945 */ /* 0x000fd80003800000 */
[----:B------:R-:W-:Y:S05]  /*a4e0*/  @P2 BRA `(.L_x_731) ;  /* 0x0000000000842947 */ /* 0x000fea0003800000 */
[----:B-----5:R-:W-:Y:S01]  /*a4f0*/  R2UR UR7, R55 ;  /* 0x00000000370772ca */ /* 0x020fe200000e0000 */
[----:B-1----:R-:W-:Y:S01]  /*a500*/  IMAD.MOV.U32 R45, RZ, RZ, R40 ;  /* 0x000000ffff2d7224 */ /* 0x002fe200078e0028 */
[----:B------:R-:W-:Y:S02]  /*a510*/  R2UR UR4, R54 ;  /* 0x00000000360472ca */ /* 0x000fe400000e0000 */
[----:B------:R-:W-:Y:S02]  /*a520*/  IADD3 R43, P2, R48, 0x40, RZ ;  /* 0x00000040302b7810 */ /* 0x000fe40007f5e0ff */
[----:B------:R-:W-:Y:S02]  /*a530*/  R2UR UR6, R53 ;  /* 0x00000000350672ca */ /* 0x000fe400000e0000 */
[----:B------:R-:W-:Y:S01]  /*a540*/  MOV R44, R116 ;  /* 0x00000074002c7202 */ /* 0x000fe20000000f00 */
[----:B------:R-:W-:Y:S01]  /*a550*/  IMAD.X R48, RZ, RZ, R49, P2 ;  /* 0x000000ffff307224 */ /* 0x000fe200010e0631 */
[----:B------:R-:W-:-:S03]  /*a560*/  R2UR UR5, R52 ;  /* 0x00000000340572ca */ /* 0x000fc600000e0000 */
        /* <DEDUP_REMOVED lines=25> */
.L_x_731:
[----:B------:R-:W-:Y:S05]  /*a700*/  BSYNC B0 ;  /* 0x0000000000007941 */ /* 0x000fea0003800000 */
.L_x_730:
[----:B------:R-:W3:Y:S01]  /*a710*/  LDL R41, [R1+0x10] ;  /* 0x0000100001297983 */ /* 0x000ee20000100800 */
[----:B0-----:R-:W-:Y:S01]  /*a720*/  @!P3 VIADD R100, R100, 0x368c0 ;  /* 0x000368c06464b836 */ /* 0x001fe20000000000 */
[----:B------:R-:W-:Y:S01]  /*a730*/  IADD3 R16, R16, 0x1, RZ ;  /* 0x0000000110107810 */ /* 0x000fe20007ffe0ff */
[----:B------:R-:W-:Y:S01]  /*a740*/  @!PT LDS RZ, [RZ] ;  /* 0x00000000fffff984 */ /* 0x000fe20000000800 */
[----:B------:R-:W-:Y:S01]  /*a750*/  @!PT LDS RZ, [RZ] ;  /* 0x00000000fffff984 */ /* 0x000fe20000000800 */
[----:B------:R-:W-:Y:S01]  /*a760*/  @!PT LDS RZ, [RZ] ;  /* 0x00000000fffff984 */ /* 0x000fe20000000800 */
[----:B------:R-:W-:Y:S01]  /*a770*/  @!PT LDS RZ, [RZ] ;  /* 0x00000000fffff984 */ /* 0x000fe20000000800 */
[----:B------:R0:W-:Y:S06]  /*a780*/  MEMBAR.ALL.CTA ;  /* 0x0000000000007992 */ /* 0x0001ec0000008000 */
[----:B0-----:R-:W0:Y:S02]  /*a790*/  FENCE.VIEW.ASYNC.S ;  /* 0x00000000000073c6 */ /* 0x001e240000000000 */
[----:B0-----:R0:W-:Y:S01]  /*a7a0*/  BAR.SYNC.DEFER_BLOCKING R156, 0x80 ;  /* 0x0002009c0000751d */ /* 0x0011e20000010000 */
[----:B------:R-:W-:-:S02]  /*a7b0*/  @!P3 PRMT R100, RZ, 0x654, R100 ;  /* 0x00000654ff64b816 */ /* 0x000fc40000000064 */
[----:B------:R-:W-:-:S03]  /*a7c0*/  PLOP3.LUT P2, PT, PT, PT, PT, 0x8, 0x0 ;  /* 0x000000000000781c */ /* 0x000fc60003f4e170 */
[----:B------:R0:W-:Y:S01]  /*a7d0*/  @!P3 SYNCS.ARRIVE.TRANS64.RED.A1T0 RZ, [R100+URZ], RZ ;  /* 0x000000ff64ffb9a7 */ /* 0x0001e2000810043f */
[----:B------:R-:W-:-:S04]  /*a7e0*/  ISETP.NE.AND P3, PT, R16, 0x2, PT ;  /* 0x000000021000780c */ /* 0x000fc80003f65270 */
[----:B------:R-:W-:Y:S02]  /*a7f0*/  SEL R16, R16, RZ, P3 ;  /* 0x000000ff10107207 */ /* 0x000fe40001800000 */
[----:B---3--:R-:W-:Y:S02]  /*a800*/  LOP3.LUT P4, RZ, R41, 0x2, RZ, 0xc0, !PT ;  /* 0x0000000229ff7812 */ /* 0x008fe4000788c0ff */
[----:B------:R-:W-:-:S04]  /*a810*/  SEL R41, RZ, 0x1, P3 ;  /* 0x00000001ff297807 */ /* 0x000fc80001800000 */
[----:B------:R-:W-:-:S07]  /*a820*/  LOP3.LUT R204, R204, R41, RZ, 0x3c, !PT ;  /* 0x00000029cccc7212 */ /* 0x000fce00078e3cff */
[----:B0-----:R-:W-:Y:S05]  /*a830*/  @P4 BRA `(.L_x_732) ;  /* 0xffffff8000544947 */ /* 0x001fea000383ffff */
.L_x_628:
[----:B------:R-:W-:Y:S01]  /*a840*/  BSSY B0, `(.L_x_733) ;  /* 0x000003a000007945 */ /* 0x000fe20003800000 */
[----:B------:R-:W-:Y:S01]  /*a850*/  ISETP.GE.AND P1, PT, R154, 0x1, PT ;  /* 0x000000019a00780c */ /* 0x000fe20003f26270 */
[----:B------:R-:W-:Y:S01]  /*a860*/  IMAD.MOV.U32 R0, RZ, RZ, RZ ;  /* 0x000000ffff007224 */ /* 0x000fe200078e00ff */
[----:B------:R-:W-:Y:S01]  /*a870*/  PLOP3.LUT P0, PT, PT, PT, PT, 0x80, 0x0 ;  /* 0x000000000000781c */ /* 0x000fe20003f0f070 */
[----:B------:R-:W-:Y:S01]  /*a880*/  IMAD.MOV.U32 R3, RZ, RZ, RZ ;  /* 0x000000ffff037224 */ /* 0x000fe200078e00ff */
[----:B------:R-:W-:Y:S02]  /*a890*/  CS2R R118, SRZ ;  /* 0x0000000000767805 */ /* 0x000fe4000001ff00 */
[----:B------:R-:W-:Y:S02]  /*a8a0*/  CS2R R116, SRZ ;  /* 0x0000000000747805 */ /* 0x000fe4000001ff00 */
[----:B------:R-:W-:Y:S02]  /*a8b0*/  CS2R R114, SRZ ;  /* 0x0000000000727805 */ /* 0x000fe4000001ff00 */
[----:B------:R-:W-:Y:S01]  /*a8c0*/  CS2R R112, SRZ ;  /* 0x0000000000707805 */ /* 0x000fe2000001ff00 */
[----:B------:R-:W-:Y:S01]  /*a8d0*/  IMAD.MOV.U32 R111, RZ, RZ, RZ ;  /* 0x000000ffff6f7224 */ /* 0x000fe200078e00ff */
[----:B------:R-:W-:-:S02]  /*a8e0*/  CS2R R106, SRZ ;  /* 0x00000000006a7805 */ /* 0x000fc4000001ff00 */
[----:B------:R-:W-:Y:S02]  /*a8f0*/  CS2R R108, SRZ ;  /* 0x00000000006c7805 */ /* 0x000fe4000001ff00 */
[----:B-----5:R-:W-:Y:S02]  /*a900*/  CS2R R54, SRZ ;  /* 0x0000000000367805 */ /* 0x020fe4000001ff00 */
[----:B------:R-:W-:Y:S02]  /*a910*/  CS2R R104, SRZ ;  /* 0x0000000000687805 */ /* 0x000fe4000001ff00 */
[----:B------:R-:W-:Y:S02]  /*a920*/  MOV R103, RZ ;  /* 0x000000ff00677202 */ /* 0x000fe40000000f00 */
[----:B------:R-:W-:Y:S02]  /*a930*/  CS2R R98, SRZ ;  /* 0x0000000000627805 */ /* 0x000fe4000001ff00 */
[----:B------:R-:W-:-:S02]  /*a940*/  CS2R R100, SRZ ;  /* 0x0000000000647805 */ /* 0x000fc4000001ff00 */
[----:B------:R-:W-:Y:S01]  /*a950*/  CS2R R96, SRZ ;  /* 0x0000000000607805 */ /* 0x000fe2000001ff00 */
        /* <DEDUP_REMOVED lines=8> */
[----:B------:R-:W-:Y:S01]  /*a9e0*/  CS2R R80, SRZ ;  /* 0x0000000000507805 */ /* 0x000fe2000001ff00 */
[----:B------:R-:W-:Y:S01]  /*a9f0*/  IMAD.MOV.U32 R79, RZ, RZ, RZ ;  /* 0x000000ffff4f7224 */ /* 0x000fe200078e00ff */
        /* <DEDUP_REMOVED lines=13> */
[----:B-1----:R-:W-:Y:S02]  /*aad0*/  CS2R R50, SRZ ;  /* 0x0000000000327805 */ /* 0x002fe4000001ff00 */
[----:B------:R-:W-:Y:S02]  /*aae0*/  CS2R R52, SRZ ;  /* 0x0000000000347805 */ /* 0x000fe4000001ff00 */
[----:B--2---:R-:W-:-:S02]  /*aaf0*/  CS2R R48, SRZ ;  /* 0x0000000000307805 */ /* 0x004fc4000001ff00 */
        /* <DEDUP_REMOVED lines=10> */
[----:B------:R-:W-:Y:S01]  /*aba0*/  CS2R R28, SRZ ;  /* 0x00000000001c7805 */ /* 0x000fe2000001ff00 */
[----:B------:R-:W-:Y:S06]  /*abb0*/  @P2 BRA `(.L_x_734) ;  /* 0x0000000000082947 */ /* 0x000fec0003800000 */
[----:B------:R-:W0:Y:S02]  /*abc0*/  FENCE.VIEW.ASYNC.G ;  /* 0x00000000000073c6 */ /* 0x000e240000000100 */
[----:B0-----:R-:W-:Y:S06]  /*abd0*/  BAR.ARV 0xc, 0x180 ;  /* 0x0306000000007b1d */ /* 0x001fec0000002000 */
.L_x_734:
[----:B------:R-:W-:Y:S05]  /*abe0*/  BSYNC B0 ;  /* 0x0000000000007941 */ /* 0x000fea0003800000 */
.L_x_733:
[----:B------:R-:W-:Y:S01]  /*abf0*/  CS2R R24, SRZ ;  /* 0x0000000000187805 */ /* 0x000fe2000001ff00 */
[----:B------:R-:W-:Y:S06]  /*ac00*/  @!P1 BRA `(.L_x_735) ;  /* 0x0000011c007c9947 */ /* 0x000fec0003800000 */
[----:B------:R-:W2:Y:S01]  /*ac10*/  LDL R5, [R1+0x80] ;  /* 0x0000800001057983 */ /* 0x000ea20000100800 */
[----:B------:R-:W0:Y:S02]  /*ac20*/  S2R R7, SR_TID.X ;  /* 0x0000000000077919 */ /* 0x000e240000002100 */
[----:B0-----:R-:W-:-:S05]  /*ac30*/  VIADD R7, R7, 0xffffff80 ;  /* 0xffffff8007077836 */ /* 0x001fca0000000000 */
[----:B------:R-:W-:-:S04]  /*ac40*/  SHF.R.S32.HI R4, RZ, 0x1f, R7 ;  /* 0x0000001fff047819 */ /* 0x000fc80000011407 */
[----:B------:R-:W-:-:S04]  /*ac50*/  LEA.HI R4, R4, R7, RZ, 0x7 ;  /* 0x0000000704047211 */ /* 0x000fc800078f38ff */
[----:B------:R-:W-:-:S05]  /*ac60*/  SHF.R.S32.HI R4, RZ, 0x7, R4 ;  /* 0x00000007ff047819 */ /* 0x000fca0000011404 */
[----:B------:R-:W0:Y:S02]  /*ac70*/  SHFL.IDX PT, R0, R4, RZ, 0x1f ;  /* 0x00001fff04007589 */ /* 0x000e2400000e0000 */
[----:B0-----:R-:W-:-:S04]  /*ac80*/  LEA.HI R3, R0, R0, RZ, 0x1 ;  /* 0x0000000000037211 */ /* 0x001fc800078f08ff */
[----:B------:R-:W-:-:S05]  /*ac90*/  LOP3.LUT R3, R3, 0x1e, RZ, 0xc0, !PT ;  /* 0x0000001e03037812 */ /* 0x000fca00078ec0ff */
[----:B------:R-:W-:Y:S01]  /*aca0*/  IMAD.IADD R3, R0, 0x1, -R3 ;  /* 0x0000000100037824 */ /* 0x000fe200078e0a03 */
[----:B--2---:R-:W-:-:S13]  /*acb0*/  R2UR UR4, R5 ;  /* 0x00000000050472ca */ /* 0x004fda00000e0000 */
[----:B------:R-:W-:-:S06]  /*acc0*/  ULOP3.LUT UP0, URZ, UR4, 0x9f, URZ, 0xc0, !UPT ;  /* 0x0000009f043f7892 */ /* 0x000fcc000f80c03f */
[----:B------:R-:W-:Y:S02]  /*acd0*/  PLOP3.LUT P0, PT, PT, PT, UP0, 0x80, 0x0 ;  /* 0x000000000000781c */ /* 0x000fe40003f0f008 */
[----:B------:R-:W-:-:S04]  /*ace0*/  LEA R3, R3, UR4, 0xd ;  /* 0x0000000403037c11 */ /* 0x000fc8000f8e68ff */
[----:B------:R-:W-:-:S04]  /*acf0*/  SHF.R.U32.HI R3, RZ, 0x4, R3 ;  /* 0x00000004ff037819 */ /* 0x000fc80000011603 */
[----:B------:R-:W-:-:S03]  /*ad00*/  LOP3.LUT R36, R3, 0x3fff, RZ, 0xc0, !PT ;  /* 0x00003fff03247812 */ /* 0x000fc600078ec0ff */
[----:B------:R-:W-:Y:S05]  /*ad10*/  @!P0 BRA `(.L_x_736) ;  /* 0x0000000000408947 */ /* 0x000fea0003800000 */
[----:B------:R-:W-:Y:S01]  /*ad20*/  MOV R0, 0x0 ;  /* 0x0000000000007802 */ /* 0x000fe20000000f00 */
[----:B------:R-:W-:Y:S01]  /*ad30*/  ULDC.64 UR4, c[0x4][0xa8] ;  /* 0x01002a0000047ab9 */ /* 0x000fe20000000a00 */
[----:B------:R-:W-:Y:S01]  /*ad40*/  ULDC.64 UR6, c[0x4][0xb0] ;  /* 0x01002c0000067ab9 */ /* 0x000fe20000000a00 */
[----:B------:R-:W-:Y:S01]  /*ad50*/  IMAD.U32 R4, RZ, RZ, UR4 ;  /* 0x00000004ff047e24 */ /* 0x000fe2000f8e00ff */
[----:B------:R0:W1:Y:S01]  /*ad60*/  LDC.64 R14, c[0x4][R0] ;  /* 0x01000000000e7b82 */ /* 0x0000620000000a00 */
[----:B------:R-:W-:Y:S01]  /*ad70*/  MOV R5, UR5 ;  /* 0x0000000500057c02 */ /* 0x000fe20008000f00 */
        /* <DEDUP_REMOVED lines=10> */
.L_x_736:
[----:B------:R-:W-:Y:S02]  /*ae20*/  ULDC UR4, c[0x0][0x3f4] ;  /* 0x0000fd0000047ab9 */ /* 0x000fe40000000800 */
[----:B------:R-:W-:-:S13]  /*ae30*/  ISETP.LT.AND P0, PT, RZ, UR4, PT ;  /* 0x00000004ff007c0c */ /* 0x000fda000bf01270 */
[----:B------:R-:W-:Y:S05]  /*ae40*/  @P0 BRA `(.L_x_737) ;  /* 0x00000000003c0947 */ /* 0x000fea0003800000 */
[----:B------:R-:W-:-:S04]  /*ae50*/  LEA.HI R0, R226, R226, RZ, 0x1 ;  /* 0x000000e2e2007211 */ /* 0x000fc800078f08ff */
[----:B------:R-:W-:-:S04]  /*ae60*/  LOP3.LUT R3, R0, 0xfffffffe, RZ, 0xc0, !PT ;  /* 0xfffffffe00037812 */ /* 0x000fc800078ec0ff */
[----:B------:R-:W-:-:S04]  /*ae70*/  IADD3 R3, R226, -R3, RZ ;  /* 0x80000003e2037210 */ /* 0x000fc80007ffe0ff */
[----:B------:R-:W-:-:S04]  /*ae80*/  SHF.L.U32 R3, R3, 0x1f, RZ ;  /* 0x0000001f03037819 */ /* 0x000fc800000006ff */
[----:B------:R0:W1:Y:S03]  /*ae90*/  SYNCS.PHASECHK.TRANS64.TRYWAIT P0, [R2+URZ+0x36800], R3 ;  /* 0x03680003020075a7 */ /* 0x000066000800017f */
[----:B-1----:R-:W-:Y:S05]  /*aea0*/  @!P0 NANOSLEEP.SYNCS 0x989680 ;  /* 0x009896800000895d */ /* 0x002fea0003900000 */
[----:B------:R-:W1:Y:S01]  /*aeb0*/  @!P0 SYNCS.PHASECHK.TRANS64 P0, [R2+URZ+0x36800], R3 ;  /* 0x03680003020085a7 */ /* 0x000e62000800007f */
[----:B------:R-:W-:Y:S04]  /*aec0*/  BSSY B0, `(.L_x_738) ;  /* 0x0000006000007945 */ /* 0x000fe80003800000 */
[----:B-1----:R-:W-:Y:S05]  /*aed0*/  @P0 BRA `(.L_x_739) ;  /* 0x0000000000100947 */ /* 0x002fea0003800000 */
.L_x_740:
[----:B-1----:R1:W2:Y:S02]  /*aee0*/  SYNCS.PHASECHK.TRANS64.TRYWAIT P0, [R2+URZ+0x36800], R3 ;  /* 0x03680003020075a7 */ /* 0x0022a4000800017f */
[----:B--2---:R-:W-:Y:S05]  /*aef0*/  @!P0 NANOSLEEP.SYNCS 0x989680 ;  /* 0x009896800000895d */ /* 0x004fea0003900000 */
[----:B------:R-:W2:Y:S02]  /*af00*/  @!P0 SYNCS.PHASECHK.TRANS64 P0, [R2+URZ+0x36800], R3 ;  /* 0x03680003020085a7 */ /* 0x000ea4000800007f */
[----:B--2---:R-:W-:Y:S05]  /*af10*/  @!P0 BRA `(.L_x_740) ;  /* 0xfffffffc00f08947 */ /* 0x004fea000383ffff */
.L_x_739:
[----:B------:R-:W-:Y:S05]  /*af20*/  BSYNC B0 ;  /* 0x0000000000007941 */ /* 0x000fea0003800000 */
.L_x_738:
[----:B------:R-:W-:Y:S05]  /*af30*/  BRA `(.L_x_741) ;  /* 0x0000005800787947 */ /* 0x000fea0003800000 */
.L_x_737:
[----:B------:R-:W2:Y:S01]  /*af40*/  LDL R0, [R1+0x80] ;  /* 0x0000800001007983 */ /* 0x000ea20000100800 */
[----:B------:R-:W-:Y:S01]  /*af50*/  ULDC.64 UR4, c[0x0][0x3f8] ;  /* 0x0000fe0000047ab9 */ /* 0x000fe20000000a00 */
[----:B------:R-:W-:Y:S01]  /*af60*/  ULDC.64 UR6, c[0x0][0x408] ;  /* 0x0001020000067ab9 */ /* 0x000fe20000000a00 */
[----:B------:R-:W-:Y:S01]  /*af70*/  IMAD.WIDE.U32 R4, R149, UR4, RZ ;  /* 0x0000000495047c25 */ /* 0x000fe2000f8e00ff */
[----:B--2---:R-:W-:Y:S02]  /*af80*/  R2UR UR8, R0 ;  /* 0x00000000000872ca */ /* 0x004fe400000e0000 */
[----:B------:R-:W-:-:S05]  /*af90*/  SHF.R.S32.HI R0, RZ, 0x1f, R149 ;  /* 0x0000001fff007819 */ /* 0x000fca0000011495 */
[C---:B------:R-:W-:Y:S02]  /*afa0*/  IMAD R6, R0.reuse, UR4, RZ ;  /* 0x0000000400067c24 */ /* 0x040fe4000f8e02ff */
[----:B------:R-:W-:Y:S02]  /*afb0*/  IMAD R0, R0, UR6, RZ ;  /* 0x0000000600007c24 */ /* 0x000fe4000f8e02ff */
[C---:B------:R-:W-:Y:S01]  /*afc0*/  IMAD R25, R149.reuse, UR5, R6 ;  /* 0x0000000595197c24 */ /* 0x040fe2000f8e0206 */
[----:B------:R-:W-:Y:S01]  /*afd0*/  ULDC.64 UR4, c[0x0][0x3e8] ;  /* 0x0000fa0000047ab9 */ /* 0x000fe20000000a00 */
[----:B------:R-:W-:Y:S01]  /*afe0*/  ULOP3.LUT UP0, URZ, UR8, 0x3ff, URZ, 0xc0, !UPT ;  /* 0x000003ff083f7892 */ /* 0x000fe2000f80c03f */
[C---:B------:R-:W-:Y:S01]  /*aff0*/  IMAD R27, R149.reuse, UR7, R0 ;  /* 0x00000007951b7c24 */ /* 0x040fe2000f8e0200 */
[----:B------:R-:W-:Y:S01]  /*b000*/  LEA R24, P0, R4, UR4, 0x1 ;  /* 0x0000000404187c11 */ /* 0x000fe2000f8008ff */
[----:B------:R-:W-:Y:S01]  /*b010*/  IMAD.WIDE.U32 R6, R149, UR6, RZ ;  /* 0x0000000695067c25 */ /* 0x000fe2000f8e00ff */
[----:B------:R-:W-:-:S02]  /*b020*/  ULDC.64 UR6, c[0x0][0x400] ;  /* 0x0001000000067ab9 */ /* 0x000fc40000000a00 */
[----:B------:R-:W-:Y:S01]  /*b030*/  PLOP3.LUT P2, PT, PT, PT, UP0, 0x80, 0x0 ;  /* 0x000000000000781c */ /* 0x000fe20003f4f008 */
[----:B------:R-:W-:Y:S01]  /*b040*/  IMAD.IADD R25, R25, 0x1, R5 ;  /* 0x0000000119197824 */ /* 0x000fe200078e0205 */
[----:B------:R-:W-:Y:S01]  /*b050*/  LEA R26, P1, R6, UR6, 0x1 ;  /* 0x00000006061a7c11 */ /* 0x000fe2000f8208ff */
[----:B------:R-:W-:-:S03]  /*b060*/  IMAD.IADD R27, R27, 0x1, R7 ;  /* 0x000000011b1b7824 */ /* 0x000fc600078e0207 */
[----:B------:R-:W-:Y:S02]  /*b070*/  LEA.HI.X R25, R4, UR5, R25, 0x1, P0 ;  /* 0x0000000504197c11 */ /* 0x000fe400080f0c19 */
[----:B------:R-:W-:-:S05]  /*b080*/  LEA.HI.X R27, R6, UR7, R27, 0x1, P1 ;  /* 0x00000007061b7c11 */ /* 0x000fca00088f0c1b */
        /* <DEDUP_REMOVED lines=17> */
.L_x_742:
[----:B------:R-:W-:Y:S01]  /*b1a0*/  ULDC.U8 UR4, c[0x0][0x410] ;  /* 0x0001040000047ab9 */ /* 0x000fe20000000000 */
[----:B------:R-:W-:Y:S01]  /*b1b0*/  BSSY B0, `(.L_x_743) ;  /* 0x000056e000007945 */ /* 0x000fe20003800000 */
[----:B------:R-:W-:Y:S02]  /*b1c0*/  ISETP.NE.AND P0, PT, RZ, UR4, PT ;  /* 0x00000004ff007c0c */ /* 0x000fe4000bf05270 */
[----:B------:R-:W-:-:S11]  /*b1d0*/  LEA R6, R137, R17, 0x7 ;  /* 0x0000001189067211 */ /* 0x000fd600078e38ff */
[----:B------:R-:W-:Y:S05]  /*b1e0*/  @!P0 BRA `(.L_x_744) ;  /* 0x0000002800b88947 */ /* 0x000fea0003800000 */
[----:B------:R-:W-:-:S03]  /*b1f0*/  UMOV UR4, 0xffffffff ;  /* 0xffffffff00047882 */ /* 0x000fc60000000000 */
[----:B------:R-:W-:Y:S05]  /*b200*/  BRA.DIV UR4, `(.L_x_745) ;  /* 0x000001be041c7947 */ /* 0x000fea000b800000 */
[----:B------:R0:W1:Y:S04]  /*b210*/  SHFL.IDX PT, R0, R25, RZ, 0x1c1f ;  /* 0x001c1fff19007589 */ /* 0x00006800000e0000 */
[----:B------:R0:W2:Y:S04]  /*b220*/  SHFL.IDX PT, R3, R24, RZ, 0x1c1f ;  /* 0x001c1fff18037589 */ /* 0x0000a800000e0000 */
[----:B------:R0:W3:Y:S04]  /*b230*/  SHFL.IDX PT, R4, R27, RZ, 0x1c1f ;  /* 0x001c1fff1b047589 */ /* 0x0000e800000e0000 */
[----:B------:R0:W4:Y:S02]  /*b240*/  SHFL.IDX PT, R14, R26, RZ, 0x1c1f ;  /* 0x001c1fff1a0e7589 */ /* 0x00012400000e0000 */
.L_x_1005:
[----:B------:R-:W-:Y:S01]  /*b250*/  ULDC UR4, c[0x0][0x448] ;  /* 0x0001120000047ab9 */ /* 0x000fe20000000800 */
[----:B------:R-:W-:Y:S01]  /*b260*/  LOP3.LUT R9, R211, 0x18, R18, 0xf8, !PT ;  /* 0x00000018d3097812 */ /* 0x000fe200078ef812 */
[----:B------:R-:W-:Y:S01]  /*b270*/  IMAD R5, R153, UR4, RZ ;  /* 0x0000000499057c24 */ /* 0x000fe2000f8e02ff */
[----:B------:R-:W-:Y:S01]  /*b280*/  BSSY B1, `(.L_x_746) ;  /* 0x0000055000017945 */ /* 0x000fe20003800000 */
[----:B------:R-:W-:Y:S02]  /*b290*/  LOP3.LUT P0, RZ, R218, 0x4, RZ, 0xc0, !PT ;  /* 0x00000004daff7812 */ /* 0x000fe4000780c0ff */
[----:B0-----:R-:W-:Y:S02]  /*b2a0*/  CS2R R24, SRZ ;  /* 0x0000000000187805 */ /* 0x001fe4000001ff00 */
[----:B------:R-:W-:Y:S02]  /*b2b0*/  LOP3.LUT R8, R9, R212, RZ, 0x3c, !PT ;  /* 0x000000d409087212 */ /* 0x000fe400078e3cff */
[----:B------:R-:W-:-:S02]  /*b2c0*/  CS2R R10, SRZ ;  /* 0x00000000000a7805 */ /* 0x000fc4000001ff00 */
[----:B------:R-:W-:Y:S01]  /*b2d0*/  ISETP.GE.AND P1, PT, R6, R5, PT ;  /* 0x000000050600720c */ /* 0x000fe20003f26270 */
[----:B------:R-:W-:Y:S01]  /*b2e0*/  IMAD R5, R137, -0x80, R5 ;  /* 0xffffff8089057824 */ /* 0x000fe200078e0205 */
[----:B------:R-:W-:Y:S01]  /*b2f0*/  CS2R R6, SRZ ;  /* 0x0000000000067805 */ /* 0x000fe2000001ff00 */
[----:B------:R-:W-:Y:S01]  /*b300*/  IMAD.IADD R9, R213, 0x1, R8 ;  /* 0x00000001d5097824 */ /* 0x000fe200078e0208 */
[----:B------:R-:W-:Y:S02]  /*b310*/  CS2R R20, SRZ ;  /* 0x0000000000147805 */ /* 0x000fe4000001ff00 */
[----:B------:R-:W-:Y:S02]  /*b320*/  CS2R R26, SRZ ;  /* 0x00000000001a7805 */ /* 0x000fe4000001ff00 */
[----:B------:R-:W-:Y:S01]  /*b330*/  CS2R R12, SRZ ;  /* 0x00000000000c7805 */ /* 0x000fe2000001ff00 */
[----:B------:R-:W-:Y:S01]  /*b340*/  IMAD R9, R9, 0x2, R2 ;  /* 0x0000000209097824 */ /* 0x000fe200078e0202 */
[----:B------:R-:W-:-:S02]  /*b350*/  CS2R R40, SRZ ;  /* 0x0000000000287805 */ /* 0x000fc4000001ff00 */
[----:B------:R-:W-:Y:S02]  /*b360*/  CS2R R28, SRZ ;  /* 0x00000000001c7805 */ /* 0x000fe4000001ff00 */
[----:B------:R-:W-:Y:S02]  /*b370*/  CS2R R34, SRZ ;  /* 0x0000000000227805 */ /* 0x000fe4000001ff00 */
[----:B------:R-:W-:Y:S02]  /*b380*/  CS2R R38, SRZ ;  /* 0x0000000000267805 */ /* 0x000fe4000001ff00 */
[----:B------:R-:W-:Y:S01]  /*b390*/  CS2R R30, SRZ ;  /* 0x00000000001e7805 */ /* 0x000fe2000001ff00 */
[C---:B------:R-:W-:Y:S01]  /*b3a0*/  VIADD R37, R9.reuse, 0x15400 ;  /* 0x0001540009257836 */ /* 0x040fe20000000000 */
[----:B------:R-:W-:Y:S02]  /*b3b0*/  IADD3 R8, R9, 0x15440, RZ ;  /* 0x0001544009087810 */ /* 0x000fe40007ffe0ff */
[----:B------:R-:W-:Y:S01]  /*b3c0*/  CS2R R32, SRZ ;  /* 0x0000000000207805 */ /* 0x000fe2000001ff00 */
[----:B------:R-:W-:Y:S06]  /*b3d0*/  @P1 BRA `(.L_x_747) ;  /* 0x0000000000fc1947 */ /* 0x000fec0003800000 */
[----:B------:R-:W4:Y:S01]  /*b3e0*/  LDL R42, [R1+0x50] ;  /* 0x00005000012a7983 */ /* 0x000f220000100800 */
[----:B------:R-:W-:-:S03]  /*b3f0*/  ULDC UR4, c[0x0][0x3f4] ;  /* 0x0000fd0000047ab9 */ /* 0x000fc60000000800 */
[----:B------:R-:W4:Y:S04]  /*b400*/  LDL R46, [R1+0x58] ;  /* 0x00005800012e7983 */ /* 0x000f280000100800 */
[----:B------:R-:W4:Y:S04]  /*b410*/  LDL R51, [R1+0x54] ;  /* 0x0000540001337983 */ /* 0x000f280000100800 */
[----:B------:R-:W4:Y:S04]  /*b420*/  LDL R50, [R1+0x60] ;  /* 0x0000600001327983 */ /* 0x000f280000100800 */
[----:B------:R-:W4:Y:S04]  /*b430*/  LDL R54, [R1+0x68] ;  /* 0x0000680001367983 */ /* 0x000f280000100800 */
[----:B------:R-:W4:Y:S04]  /*b440*/  LDL R53, [R1+0x5c] ;  /* 0x00005c0001357983 */ /* 0x000f280000100800 */
[----:B------:R-:W4:Y:S01]  /*b450*/  LDL R52, [R1+0x64] ;  /* 0x0000640001347983 */ /* 0x000f220000100800 */
[----:B------:R-:W-:-:S02]  /*b460*/  ISETP.GE.AND P2, PT, R22, UR4, PT ;  /* 0x0000000416007c0c */ /* 0x000fc4000bf46270 */
[----:B------:R-:W-:Y:S02]  /*b470*/  CS2R R40, SRZ ;  /* 0x0000000000287805 */ /* 0x000fe4000001ff00 */
[----:B------:R-:W-:Y:S02]  /*b480*/  ISETP.GE.AND P3, PT, R207, UR4, PT ;  /* 0x00000004cf007c0c */ /* 0x000fe4000bf66270 */
[----:B------:R-:W-:Y:S02]  /*b490*/  CS2R R6, SRZ ;  /* 0x0000000000067805 */ /* 0x000fe4000001ff00 */
[----:B------:R-:W-:Y:S02]  /*b4a0*/  ISETP.GE.AND P4, PT, R206, UR4, PT ;  /* 0x00000004ce007c0c */ /* 0x000fe4000bf86270 */
[----:B------:R-:W-:-:S03]  /*b4b0*/  CS2R R28, SRZ ;  /* 0x00000000001c7805 */ /* 0x000fc6000001ff00 */
[----:B--2---:R-:W-:Y:S02]  /*b4c0*/  @!P2 IMAD.MOV.U32 R10, RZ, RZ, R3 ;  /* 0x000000ffff0aa224 */ /* 0x004fe400078e0003 */
[----:B-1----:R-:W-:Y:S02]  /*b4d0*/  @!P2 IMAD.MOV.U32 R11, RZ, RZ, R0 ;  /* 0x000000ffff0ba224 */ /* 0x002fe400078e0000 */
[----:B------:R-:W-:Y:S01]  /*b4e0*/  @!P3 IADD3 R20, P1, R3, R236, RZ ;  /* 0x000000ec0314b210 */ /* 0x000fe20007f3e0ff */
[----:B---3--:R-:W-:Y:S02]  /*b4f0*/  @!P2 IMAD.MOV.U32 R15, RZ, RZ, R4 ;  /* 0x000000ffff0fa224 */ /* 0x008fe400078e0004 */
[----:B------:R-:W-:Y:S01]  /*b500*/  @!P2 IMAD.WIDE R10, R22, 0x2, R10 ;  /* 0x00000002160aa825 */ /* 0x000fe200078e020a */
[----:B------:R-:W-:-:S03]  /*b510*/  @!P3 IADD3.X R21, R0, R235, RZ, P1, !PT ;  /* 0x000000eb0015b210 */ /* 0x000fc60000ffe4ff */
[----:B----4-:R-:W-:Y:S01]  /*b520*/  @!P2 IMAD.WIDE R12, R22, 0x2, R14 ;  /* 0x00000002160ca825 */ /* 0x010fe200078e020e */
[----:B------:R0:W5:Y:S01]  /*b530*/  @!P2 LD.E.64 R40, desc[UR60][R10.64] ;  /* 0x0000003c0a28a980 */ /* 0x000162000c101b00 */
[----:B------:R-:W-:-:S03]  /*b540*/  @!P3 IADD3 R26, P1, R14, R236, RZ ;  /* 0x000000ec0e1ab210 */ /* 0x000fc60007f3e0ff */
[----:B------:R-:W5:Y:S01]  /*b550*/  @!P2 LD.E.64 R6, desc[UR60][R12.64] ;  /* 0x0000003c0c06a980 */ /* 0x000f62000c101b00 */
[----:B------:R-:W-:Y:S02]  /*b560*/  ISETP.GE.AND P2, PT, R209, UR4, PT ;  /* 0x00000004d1007c0c */ /* 0x000fe4000bf46270 */
[----:B------:R-:W-:Y:S02]  /*b570*/  CS2R R24, SRZ ;  /* 0x0000000000187805 */ /* 0x000fe4000001ff00 */
[----:B------:R-:W-:Y:S01]  /*b580*/  CS2R R34, SRZ ;  /* 0x0000000000227805 */ /* 0x000fe2000001ff00 */
[----:B------:R-:W-:Y:S01]  /*b590*/  @!P3 IMAD.X R27, R4, 0x1, R235, P1 ;  /* 0x00000001041bb824 */ /* 0x000fe200008e06eb */
[----:B------:R1:W5:Y:S01]  /*b5a0*/  @!P3 LD.E.64 R28, desc[UR60][R20.64] ;  /* 0x0000003c141cb980 */ /* 0x000362000c101b00 */
[----:B0-----:R-:W-:Y:S02]  /*b5b0*/  CS2R R10, SRZ ;  /* 0x00000000000a7805 */ /* 0x001fe4000001ff00 */
[----:B------:R-:W-:Y:S01]  /*b5c0*/  ISETP.GE.AND P1, PT, R208, UR4, PT ;  /* 0x00000004d0007c0c */ /* 0x000fe2000bf26270 */
[----:B------:R0:W5:Y:S01]  /*b5d0*/  @!P3 LD.E.64 R24, desc[UR60][R26.64] ;  /* 0x0000003c1a18b980 */ /* 0x000162000c101b00 */
[----:B------:R-:W-:-:S02]  /*b5e0*/  ISETP.GE.AND P3, PT, R210, UR4, PT ;  /* 0x00000004d2007c0c */ /* 0x000fc4000bf66270 */
[----:B------:R-:W-:Y:S02]  /*b5f0*/  CS2R R38, SRZ ;  /* 0x0000000000267805 */ /* 0x000fe4000001ff00 */
[----:B-1----:R-:W-:Y:S02]  /*b600*/  CS2R R20, SRZ ;  /* 0x0000000000147805 */ /* 0x002fe4000001ff00 */
[----:B------:R-:W-:Y:S02]  /*b610*/  CS2R R30, SRZ ;  /* 0x00000000001e7805 */ /* 0x000fe4000001ff00 */
[----:B------:R-:W-:Y:S02]  /*b620*/  CS2R R12, SRZ ;  /* 0x00000000000c7805 */ /* 0x000fe4000001ff00 */
[----:B0-----:R-:W-:Y:S02]  /*b630*/  CS2R R26, SRZ ;  /* 0x00000000001a7805 */ /* 0x001fe4000001ff00 */
[----:B------:R-:W-:-:S02]  /*b640*/  @!P4 IADD3 R32, P5, R3, R42, RZ ;  /* 0x0000002a0320c210 */ /* 0x000fc40007fbe0ff */
[----:B------:R-:W-:-:S03]  /*b650*/  @!P4 IADD3 R42, P6, R14, R42, RZ ;  /* 0x0000002a0e2ac210 */ /* 0x000fc60007fde0ff */
[--C-:B------:R-:W-:Y:S02]  /*b660*/  @!P4 IMAD.X R33, R0, 0x1, R237.reuse, P5 ;  /* 0x000000010021c824 */ /* 0x100fe400028e06ed */
[----:B------:R-:W-:-:S03]  /*b670*/  @!P4 IMAD.X R43, R4, 0x1, R237, P6 ;  /* 0x00000001042bc824 */ /* 0x000fc600030e06ed */
[----:B------:R-:W5:Y:S04]  /*b680*/  @!P4 LD.E.64 R34, desc[UR60][R32.64] ;  /* 0x0000003c2022c980 */ /* 0x000f68000c101b00 */
[----:B------:R0:W5:Y:S01]  /*b690*/  @!P4 LD.E.64 R10, desc[UR60][R42.64] ;  /* 0x0000003c2a0ac980 */ /* 0x000162000c101b00 */
[-C--:B------:R-:W-:Y:S02]  /*b6a0*/  @!P2 IADD3 R44, P4, R3, R46.reuse, RZ ;  /* 0x0000002e032ca210 */ /* 0x080fe40007f9e0ff */
[----:B------:R-:W-:Y:S02]  /*b6b0*/  @!P2 IADD3 R46, P5, R14, R46, RZ ;  /* 0x0000002e0e2ea210 */ /* 0x000fe40007fbe0ff */
[----:B------:R-:W-:-:S03]  /*b6c0*/  @!P2 IADD3.X R45, R0, R51, RZ, P4, !PT ;  /* 0x00000033002da210 */ /* 0x000fc600027fe4ff */
[----:B------:R-:W-:Y:S02]  /*b6d0*/  @!P2 IMAD.X R47, R4, 0x1, R51, P5 ;  /* 0x00000001042fa824 */ /* 0x000fe400028e0633 */
[----:B------:R1:W5:Y:S01]  /*b6e0*/  @!P2 LD.E.64 R38, desc[UR60][R44.64] ;  /* 0x0000003c2c26a980 */ /* 0x000362000c101b00 */
[----:B------:R-:W-:-:S03]  /*b6f0*/  @!P1 IADD3 R48, P6, R3, R50, RZ ;  /* 0x0000003203309210 */ /* 0x000fc60007fde0ff */
[----:B------:R1:W5:Y:S01]  /*b700*/  @!P2 LD.E.64 R20, desc[UR60][R46.64] ;  /* 0x0000003c2e14a980 */ /* 0x000362000c101b00 */
[C---:B0-----:R-:W-:Y:S02]  /*b710*/  @!P1 IADD3 R42, P2, R14.reuse, R50, RZ ;  /* 0x000000320e2a9210 */ /* 0x041fe40007f5e0ff */
[-C--:B------:R-:W-:Y:S02]  /*b720*/  @!P3 IADD3 R14, P5, R14, R54.reuse, RZ ;  /* 0x000000360e0eb210 */ /* 0x080fe40007fbe0ff */
[----:B------:R-:W-:Y:S02]  /*b730*/  @!P3 IADD3 R50, P4, R3, R54, RZ ;  /* 0x000000360332b210 */ /* 0x000fe40007f9e0ff */
[----:B------:R-:W-:Y:S01]  /*b740*/  CS2R R32, SRZ ;  /* 0x0000000000207805 */ /* 0x000fe2000001ff00 */
[--C-:B------:R-:W-:Y:S02]  /*b750*/  @!P1 IMAD.X R49, R0, 0x1, R53.reuse, P6 ;  /* 0x0000000100319824 */ /* 0x100fe400030e0635 */
[----:B------:R-:W-:Y:S01]  /*b760*/  @!P1 IMAD.X R43, R4, 0x1, R53, P2 ;  /* 0x00000001042b9824 */ /* 0x000fe200010e0635 */
[----:B------:R-:W-:Y:S01]  /*b770*/  @!P3 IADD3.X R51, R0, R52, RZ, P4, !PT ;  /* 0x000000340033b210 */ /* 0x000fe200027fe4ff */
[----:B------:R-:W-:Y:S01]  /*b780*/  @!P3 IMAD.X R15, R4, 0x1, R52, P5 ;  /* 0x00000001040fb824 */ /* 0x000fe200028e0634 */
[----:B------:R1:W5:Y:S04]  /*b790*/  @!P1 LD.E.64 R30, desc[UR60][R48.64] ;  /* 0x0000003c301e9980 */ /* 0x000368000c101b00 */
[----:B------:R1:W5:Y:S04]  /*b7a0*/  @!P1 LD.E.64 R26, desc[UR60][R42.64] ;  /* 0x0000003c2a1a9980 */ /* 0x000368000c101b00 */
[----:B------:R1:W5:Y:S04]  /*b7b0*/  @!P3 LD.E.64 R32, desc[UR60][R50.64] ;  /* 0x0000003c3220b980 */ /* 0x000368000c101b00 */
[----:B------:R1:W5:Y:S02]  /*b7c0*/  @!P3 LD.E.64 R12, desc[UR60][R14.64] ;  /* 0x0000003c0e0cb980 */ /* 0x000364000c101b00 */
.L_x_747:
[----:B------:R-:W-:Y:S05]  /*b7d0*/  BSYNC B1 ;  /* 0x0000000000017941 */ /* 0x000fea0003800000 */
.L_x_746:
[----:B-1---5:R-:W-:Y:S01]  /*b7e0*/  IMAD.MOV.U32 R0, RZ, RZ, R40 ;  /* 0x000000ffff007224 */ /* 0x022fe200078e0028 */
[----:B--2---:R-:W-:Y:S01]  /*b7f0*/  MOV R3, R41 ;  /* 0x0000002900037202 */ /* 0x004fe20000000f00 */
[----:B------:R-:W-:Y:S01]  /*b800*/  @P0 VIADD R8, R37, 0xffffffc0 ;  /* 0xffffffc025080836 */ /* 0x000fe20000000000 */
[----:B------:R-:W-:Y:S01]  /*b810*/  MOV R44, R35 ;  /* 0x00000023002c7202 */ /* 0x000fe20000000f00 */
[----:B----4-:R-:W-:Y:S01]  /*b820*/  IMAD.MOV.U32 R14, RZ, RZ, R28 ;  /* 0x000000ffff0e7224 */ /* 0x010fe200078e001c */
[----:B------:R-:W-:Y:S01]  /*b830*/  SHF.R.U64 R51, R34, 0x10, R35 ;  /* 0x0000001022337819 */ /* 0x000fe20000001223 */
[----:B------:R-:W-:Y:S01]  /*b840*/  IMAD.MOV.U32 R43, RZ, RZ, R29 ;  /* 0x000000ffff2b7224 */ /* 0x000fe200078e001d */
[----:B------:R-:W-:Y:S01]  /*b850*/  SHF.R.U32.HI R52, RZ, 0x10, R35 ;  /* 0x00000010ff347819 */ /* 0x000fe20000011623 */
[----:B------:R-:W-:Y:S01]  /*b860*/  IMAD.MOV.U32 R45, RZ, RZ, R39 ;  /* 0x000000ffff2d7224 */ /* 0x000fe200078e0027 */
[----:B------:R-:W-:Y:S01]  /*b870*/  PRMT R35, R0, 0x5410, R3 ;  /* 0x0000541000237816 */ /* 0x000fe20000000003 */
[----:B------:R-:W-:Y:S01]  /*b880*/  IMAD.MOV.U32 R47, RZ, RZ, R33 ;  /* 0x000000ffff2f7224 */ /* 0x000fe200078e0021 */
[----:B------:R-:W-:Y:S01]  /*b890*/  LEA.HI R0, R226, R226, RZ, 0x1 ;  /* 0x000000e2e2007211 */ /* 0x000fe200078f08ff */
[----:B------:R-:W-:Y:S01]  /*b8a0*/  IMAD.MOV.U32 R42, RZ, RZ, R13 ;  /* 0x000000ffff2a7224 */ /* 0x000fe200078e000d */
[----:B---3--:R-:W-:Y:S01]  /*b8b0*/  MOV R4, R7 ;  /* 0x0000000700047202 */ /* 0x008fe20000000f00 */
[----:B------:R-:W-:Y:S01]  /*b8c0*/  BSSY B1, `(.L_x_748) ;  /* 0x0000043000017945 */ /* 0x000fe20003800000 */
[----:B------:R-:W-:-:S02]  /*b8d0*/  LOP3.LUT R3, R0, 0xfffffffe, RZ, 0xc0, !PT ;  /* 0xfffffffe00037812 */ /* 0x000fc400078ec0ff */
[--C-:B------:R-:W-:Y:S02]  /*b8e0*/  SHF.R.U64 R59, R6, 0x10, R7.reuse ;  /* 0x00000010063b7819 */ /* 0x100fe40000001207 */
[----:B------:R-:W-:Y:S01]  /*b8f0*/  SHF.R.U32.HI R60, RZ, 0x10, R7 ;  /* 0x00000010ff3c7819 */ /* 0x000fe20000011607 */
[----:B------:R-:W-:Y:S01]  /*b900*/  IMAD.IADD R3, R226, 0x1, -R3 ;  /* 0x00000001e2037824 */ /* 0x000fe200078e0a03 */
[----:B------:R-:W-:Y:S01]  /*b910*/  SHF.R.U64 R49, R28, 0x10, R29 ;  /* 0x000000101c317819 */ /* 0x000fe2000000121d */
[----:B------:R-:W-:Y:S01]  /*b920*/  IMAD.MOV.U32 R28, RZ, RZ, R34 ;  /* 0x000000ffff1c7224 */ /* 0x000fe200078e0022 */
[----:B------:R-:W-:Y:S01]  /*b930*/  SHF.R.U64 R53, R38, 0x10, R39 ;  /* 0x0000001026357819 */ /* 0x000fe20000001227 */
[----:B------:R-:W-:Y:S01]  /*b940*/  IMAD.MOV.U32 R34, RZ, RZ, R38 ;  /* 0x000000ffff227224 */ /* 0x000fe200078e0026 */
[----:B------:R-:W-:Y:S01]  /*b950*/  SHF.L.U32 R7, R3, 0x1f, RZ ;  /* 0x0000001f03077819 */ /* 0x000fe200000006ff */
[----:B------:R-:W-:Y:S01]  /*b960*/  IMAD.MOV.U32 R38, RZ, RZ, R6 ;  /* 0x000000ffff267224 */ /* 0x000fe200078e0006 */
[----:B------:R-:W-:Y:S01]  /*b970*/  SHF.R.U32.HI R50, RZ, 0x10, R29 ;  /* 0x00000010ff327819 */ /* 0x000fe2000001161d */
[----:B------:R-:W-:Y:S01]  /*b980*/  IMAD.MOV.U32 R6, RZ, RZ, R25 ;  /* 0x000000ffff067224 */ /* 0x000fe200078e0019 */
[----:B------:R-:W0:Y:S01]  /*b990*/  SYNCS.PHASECHK.TRANS64.TRYWAIT P0, [R2+URZ+0x36800], R7 ;  /* 0x03680007020075a7 */ /* 0x000e22000800017f */
[----:B------:R-:W-:Y:S01]  /*b9a0*/  SHF.R.U32.HI R54, RZ, 0x10, R39 ;  /* 0x00000010ff367819 */ /* 0x000fe20000011627 */
[----:B------:R-:W-:Y:S01]  /*b9b0*/  IMAD.MOV.U32 R39, RZ, RZ, R30 ;  /* 0x000000ffff277224 */ /* 0x000fe200078e001e */
[--C-:B------:R-:W-:Y:S01]  /*b9c0*/  SHF.R.U64 R61, R24, 0x10, R25.reuse ;  /* 0x00000010183d7819 */ /* 0x100fe20000001219 */
[----:B------:R-:W-:Y:S01]  /*b9d0*/  IMAD.MOV.U32 R29, RZ, RZ, R10 ;  /* 0x000000ffff1d7224 */ /* 0x000fe200078e000a */
[----:B------:R-:W-:Y:S01]  /*b9e0*/  SHF.R.U32.HI R62, RZ, 0x10, R25 ;  /* 0x00000010ff3e7819 */ /* 0x000fe20000011619 */
[----:B------:R-:W-:Y:S01]  /*b9f0*/  IMAD.MOV.U32 R25, RZ, RZ, R20 ;  /* 0x000000ffff197224 */ /* 0x000fe200078e0014 */
[----:B------:R-:W-:Y:S01]  /*ba00*/  SHF.R.U64 R55, R30, 0x10, R31 ;  /* 0x000000101e377819 */ /* 0x000fe2000000121f */
[----:B------:R-:W-:Y:S01]  /*ba10*/  IMAD.MOV.U32 R30, RZ, RZ, R32 ;  /* 0x000000ffff1e7224 */ /* 0x000fe200078e0020 */
[----:B------:R-:W-:-:S02]  /*ba20*/  MOV R15, R11 ;  /* 0x0000000b000f7202 */ /* 0x000fc40000000f00 */
[--C-:B------:R-:W-:Y:S02]  /*ba30*/  SHF.R.U64 R63, R10, 0x10, R11.reuse ;  /* 0x000000100a3f7819 */ /* 0x100fe4000000120b */
[----:B------:R-:W-:Y:S01]  /*ba40*/  SHF.R.U32.HI R64, RZ, 0x10, R11 ;  /* 0x00000010ff407819 */ /* 0x000fe2000001160b */
[--C-:B------:R-:W-:Y:S01]  /*ba50*/  IMAD.MOV.U32 R11, RZ, RZ, R21.reuse ;  /* 0x000000ffff0b7224 */ /* 0x100fe200078e0015 */
[----:B------:R-:W-:Y:S01]  /*ba60*/  SHF.R.U64 R65, R20, 0x10, R21 ;  /* 0x0000001014417819 */ /* 0x000fe20000001215 */
[----:B------:R-:W-:Y:S01]  /*ba70*/  IMAD.MOV.U32 R20, RZ, RZ, R26 ;  /* 0x000000ffff147224 */ /* 0x000fe200078e001a */
[--C-:B------:R-:W-:Y:S02]  /*ba80*/  SHF.R.U64 R37, R40, 0x10, R41.reuse ;  /* 0x0000001028257819 */ /* 0x100fe40000001229 */
[----:B------:R-:W-:Y:S01]  /*ba90*/  SHF.R.U32.HI R48, RZ, 0x10, R41 ;  /* 0x00000010ff307819 */ /* 0x000fe20000011629 */
[----:B------:R-:W-:Y:S01]  /*baa0*/  IMAD.MOV.U32 R41, RZ, RZ, R12 ;  /* 0x000000ffff297224 */ /* 0x000fe200078e000c */
[----:B------:R-:W-:-:S02]  /*bab0*/  SHF.R.U64 R57, R32, 0x10, R33 ;  /* 0x0000001020397819 */ /* 0x000fc40000001221 */
[----:B------:R-:W-:Y:S01]  /*bac0*/  SHF.R.U32.HI R58, RZ, 0x10, R33 ;  /* 0x00000010ff3a7819 */ /* 0x000fe20000011621 */
[----:B------:R-:W-:Y:S01]  /*bad0*/  IMAD.MOV.U32 R33, RZ, RZ, R24 ;  /* 0x000000ffff217224 */ /* 0x000fe200078e0018 */
[----:B------:R-:W-:Y:S02]  /*bae0*/  MOV R46, R31 ;  /* 0x0000001f002e7202 */ /* 0x000fe40000000f00 */
[----:B------:R-:W-:Y:S02]  /*baf0*/  MOV R40, R27 ;  /* 0x0000001b00287202 */ /* 0x000fe40000000f00 */
[----:B------:R-:W-:Y:S02]  /*bb00*/  SHF.R.U32.HI R56, RZ, 0x10, R31 ;  /* 0x00000010ff387819 */ /* 0x000fe4000001161f */
[----:B------:R-:W-:Y:S02]  /*bb10*/  SHF.R.U32.HI R66, RZ, 0x10, R21 ;  /* 0x00000010ff427819 */ /* 0x000fe40000011615 */
[----:B------:R-:W-:-:S02]  /*bb20*/  SHF.R.U64 R67, R26, 0x10, R27 ;  /* 0x000000101a437819 */ /* 0x000fc4000000121b */
[----:B------:R-:W-:Y:S02]  /*bb30*/  SHF.R.U32.HI R68, RZ, 0x10, R27 ;  /* 0x00000010ff447819 */ /* 0x000fe4000001161b */
[----:B------:R-:W-:Y:S02]  /*bb40*/  VIMNMX R0, R5, 0x80, PT ;  /* 0x0000008005007848 */ /* 0x000fe40003fe0100 */
[--C-:B------:R-:W-:Y:S02]  /*bb50*/  SHF.R.U64 R12, R12, 0x10, R13.reuse ;  /* 0x000000100c0c7819 */ /* 0x100fe4000000120d */
[----:B------:R-:W-:Y:S02]  /*bb60*/  SHF.R.U32.HI R69, RZ, 0x10, R13 ;  /* 0x00000010ff457819 */ /* 0x000fe4000001160d */
[----:B------:R-:W-:Y:S02]  /*bb70*/  PRMT R29, R29, 0x5410, R15 ;  /* 0x000054101d1d7816 */ /* 0x000fe4000000000f */
[----:B------:R-:W-:-:S02]  /*bb80*/  PRMT R31, R14, 0x5410, R43 ;  /* 0x000054100e1f7816 */ /* 0x000fc4000000002b */
[----:B------:R-:W-:Y:S02]  /*bb90*/  PRMT R27, R28, 0x5410, R44 ;  /* 0x000054101c1b7816 */ /* 0x000fe4000000002c */
[----:B------:R-:W-:Y:S02]  /*bba0*/  PRMT R21, R34, 0x5410, R45 ;  /* 0x0000541022157816 */ /* 0x000fe4000000002d */
[----:B------:R-:W-:Y:S02]  /*bbb0*/  PRMT R13, R39, 0x5410, R46 ;  /* 0x00005410270d7816 */ /* 0x000fe4000000002e */
[----:B------:R-:W-:Y:S02]  /*bbc0*/  PRMT R3, R30, 0x5410, R47 ;  /* 0x000054101e037816 */ /* 0x000fe4000000002f */
        /* <DEDUP_REMOVED lines=14> */
[----:B------:R-:W-:Y:S02]  /*bcb0*/  ISETP.GE.AND P1, PT, R17, R0, PT ;  /* 0x000000001100720c */ /* 0x000fe40003f26270 */
[----:B------:R-:W-:Y:S02]  /*bcc0*/  PRMT R20, R67, 0x5410, R68 ;  /* 0x0000541043147816 */ /* 0x000fe40000000044 */
[----:B------:R-:W-:Y:S01]  /*bcd0*/  PRMT R11, R41, 0x5410, R42 ;  /* 0x00005410290b7816 */ /* 0x000fe2000000002a */
[----:B0-----:R-:W-:Y:S08]  /*bce0*/  @!P0 BRA `(.L_x_749) ;  /* 0x000001b000d48947 */ /* 0x001ff00003800000 */
.L_x_1006:
[----:B------:R-:W-:Y:S05]  /*bcf0*/  BSYNC B1 ;  /* 0x0000000000017941 */ /* 0x000fea0003800000 */
.L_x_748:
[----:B------:R-:W-:Y:S01]  /*bd00*/  BSSY B1, `(.L_x_750) ;  /* 0x00000fe000017945 */ /* 0x000fe20003800000 */
[----:B------:R-:W-:-:S03]  /*bd10*/  PRMT R12, R12, 0x5410, R69 ;  /* 0x000054100c0c7816 */ /* 0x000fc60000000045 */
[----:B------:R-:W-:Y:S05]  /*bd20*/  @P1 BRA `(.L_x_751) ;  /* 0x0000000c00ec1947 */ /* 0x000fea0003800000 */
[----:B------:R-:W1:Y:S01]  /*bd30*/  LDC R5, c[0x0][0x3f4] ;  /* 0x0000fd00ff057b82 */ /* 0x000e620000000800 */
[----:B------:R-:W-:Y:S01]  /*bd40*/  BSSY B2, `(.L_x_752) ;  /* 0x000002e000027945 */ /* 0x000fe20003800000 */
[-C--:B-1----:R-:W-:Y:S02]  /*bd50*/  ISETP.GE.AND P0, PT, R22, R5.reuse, PT ;  /* 0x000000051600720c */ /* 0x082fe40003f06270 */
[-C--:B------:R-:W-:Y:S02]  /*bd60*/  ISETP.GE.AND P1, PT, R207, R5.reuse, PT ;  /* 0x00000005cf00720c */ /* 0x080fe40003f26270 */
[-C--:B------:R-:W-:Y:S02]  /*bd70*/  ISETP.GE.AND P2, PT, R206, R5.reuse, PT ;  /* 0x00000005ce00720c */ /* 0x080fe40003f46270 */
[-C--:B------:R-:W-:Y:S02]  /*bd80*/  ISETP.GE.AND P3, PT, R209, R5.reuse, PT ;  /* 0x00000005d100720c */ /* 0x080fe40003f66270 */
[----:B------:R-:W-:-:S02]  /*bd90*/  ISETP.GE.AND P4, PT, R208, R5, PT ;  /* 0x00000005d000720c */ /* 0x000fc40003f86270 */
[----:B------:R-:W-:-:S03]  /*bda0*/  ISETP.GE.AND P5, PT, R210, R5, PT ;  /* 0x00000005d200720c */ /* 0x000fc60003fa6270 */
[----:B------:R-:W-:Y:S10]  /*bdb0*/  @P0 BRA `(.L_x_753) ;  /* 0x0000000000980947 */ /* 0x000ff40003800000 */
[----:B0-----:R-:W0:Y:S01]  /*bdc0*/  LDS.128 R4, [R9+0x15400] ;  /* 0x0154000009047984 */ /* 0x001e220000000c00 */
[----:B------:R-:W-:Y:S02]  /*bdd0*/  HADD2.F32 R47, -RZ, R38.H0_H0 ;  /* 0x20000026ff2f7230 */ /* 0x000fe40000004100 */
[----:B------:R-:W-:Y:S02]  /*bde0*/  HADD2.F32 R45, -RZ, R35.H0_H0 ;  /* 0x20000023ff2d7230 */ /* 0x000fe40000004100 */
[----:B------:R-:W-:Y:S02]  /*bdf0*/  HADD2.F32 R44, -RZ, R37.H0_H0 ;  /* 0x20000025ff2c7230 */ /* 0x000fe40000004100 */
[----:B------:R-:W-:Y:S02]  /*be00*/  HADD2.F32 R46, -RZ, R39.H0_H0 ;  /* 0x20000027ff2e7230 */ /* 0x000fe40000004100 */
[--C-:B0-----:R-:W-:Y:S02]  /*be10*/  HADD2.F32 R40, -RZ, R4.reuse.H0_H0 ;  /* 0x20000004ff287230 */ /* 0x101fe40000004100 */
[----:B------:R-:W-:-:S02]  /*be20*/  HADD2.F32 R4, -RZ, R4.H1_H1 ;  /* 0x30000004ff047230 */ /* 0x000fc40000004100 */
[--C-:B------:R-:W-:Y:S02]  /*be30*/  HADD2.F32 R41, -RZ, R5.reuse.H0_H0 ;  /* 0x20000005ff297230 */ /* 0x100fe40000004100 */
[----:B------:R-:W-:Y:S02]  /*be40*/  HADD2.F32 R5, -RZ, R5.H1_H1 ;  /* 0x30000005ff057230 */ /* 0x000fe40000004100 */
[C---:B------:R-:W-:Y:S01]  /*be50*/  FMUL.FTZ R49, R4.reuse, R47 ;  /* 0x0000002f04317220 */ /* 0x040fe20000410000 */
[-C--:B------:R-:W-:Y:S01]  /*be60*/  FMUL.FTZ R4, R4, R45.reuse ;  /* 0x0000002d04047220 */ /* 0x080fe20000410000 */
[--C-:B------:R-:W-:Y:S02]  /*be70*/  HADD2.F32 R42, -RZ, R6.reuse.H0_H0 ;  /* 0x20000006ff2a7230 */ /* 0x100fe40000004100 */
[----:B------:R-:W-:Y:S02]  /*be80*/  HADD2.F32 R43, -RZ, R7.H0_H0 ;  /* 0x20000007ff2b7230 */ /* 0x000fe40000004100 */
[C---:B------:R-:W-:Y:S01]  /*be90*/  FMUL.FTZ R50, R5.reuse, R46 ;  /* 0x0000002e05327220 */ /* 0x040fe20000410000 */
[C---:B------:R-:W-:Y:S01]  /*bea0*/  FFMA.FTZ R49, R40.reuse, R45, -R49 ;  /* 0x0000002d28317223 */ /* 0x040fe20000010831 */
[----:B------:R-:W-:Y:S01]  /*beb0*/  FFMA.FTZ R48, R40, R47, R4 ;  /* 0x0000002f28307223 */ /* 0x000fe20000010004 */
[----:B------:R-:W-:Y:S01]  /*bec0*/  FMUL.FTZ R52, R5, R44 ;  /* 0x0000002c05347220 */ /* 0x000fe20000410000 */
[----:B------:R-:W-:-:S02]  /*bed0*/  HADD2.F32 R6, -RZ, R6.H1_H1 ;  /* 0x30000006ff067230 */ /* 0x000fc40000004100 */
[C---:B------:R-:W-:Y:S01]  /*bee0*/  FFMA.FTZ R50, R41.reuse, R44, -R50 ;  /* 0x0000002c29327223 */ /* 0x040fe20000010832 */
[----:B------:R-:W-:Y:S02]  /*bef0*/  HADD2.F32 R7, -RZ, R7.H1_H1 ;  /* 0x30000007ff077230 */ /* 0x000fe40000004100 */
[----:B------:R-:W-:Y:S01]  /*bf00*/  FFMA.FTZ R41, R41, R46, R52 ;  /* 0x0000002e29297223 */ /* 0x000fe20000010034 */
[----:B------:R-:W-:Y:S02]  /*bf10*/  HADD2.F32 R45, -RZ, R38.H1_H1 ;  /* 0x30000026ff2d7230 */ /* 0x000fe40000004100 */
[----:B------:R-:W-:Y:S02]  /*bf20*/  HADD2.F32 R5, -RZ, R35.H1_H1 ;  /* 0x30000023ff057230 */ /* 0x000fe40000004100 */
[----:B------:R-:W-:Y:S02]  /*bf30*/  HADD2.F32 R40, -RZ, R39.H1_H1 ;  /* 0x30000027ff287230 */ /* 0x000fe40000004100 */
[----:B------:R-:W-:Y:S01]  /*bf40*/  FMUL.FTZ R47, R6, R45 ;  /* 0x0000002d062f7220 */ /* 0x000fe20000410000 */
[----:B------:R-:W-:-:S02]  /*bf50*/  HADD2.F32 R4, -RZ, R37.H1_H1 ;  /* 0x30000025ff047230 */ /* 0x000fc40000004100 */
[-C--:B------:R-:W-:Y:S01]  /*bf60*/  FMUL.FTZ R44, R6, R5.reuse ;  /* 0x00000005062c7220 */ /* 0x080fe20000410000 */
[C---:B------:R-:W-:Y:S01]  /*bf70*/  FMUL.FTZ R46, R7.reuse, R40 ;  /* 0x00000028072e7220 */ /* 0x040fe20000410000 */
[C---:B------:R-:W-:Y:S01]  /*bf80*/  FFMA.FTZ R6, R42.reuse, R5, -R47 ;  /* 0x000000052a067223 */ /* 0x040fe2000001082f */
[-C--:B------:R-:W-:Y:S01]  /*bf90*/  FMUL.FTZ R51, R7, R4.reuse ;  /* 0x0000000407337220 */ /* 0x080fe20000410000 */
[----:B------:R-:W-:Y:S01]  /*bfa0*/  FFMA.FTZ R45, R42, R45, R44 ;  /* 0x0000002d2a2d7223 */ /* 0x000fe2000001002c */
[C---:B------:R-:W-:Y:S01]  /*bfb0*/  FFMA.FTZ R7, R43.reuse, R4, -R46 ;  /* 0x000000042b077223 */ /* 0x040fe2000001082e */
[----:B------:R-:W-:Y:S01]  /*bfc0*/  F2FP.F16.F32.PACK_AB R4, R48, R49 ;  /* 0x000000313004723e */ /* 0x000fe200000000ff */
[----:B------:R-:W-:Y:S01]  /*bfd0*/  FFMA.FTZ R40, R43, R40, R51 ;  /* 0x000000282b287223 */ /* 0x000fe20000010033 */
[----:B------:R-:W-:Y:S02]  /*bfe0*/  F2FP.F16.F32.PACK_AB R5, R41, R50 ;  /* 0x000000322905723e */ /* 0x000fe400000000ff */
[----:B------:R-:W-:-:S02]  /*bff0*/  F2FP.F16.F32.PACK_AB R6, R45, R6 ;  /* 0x000000062d06723e */ /* 0x000fc400000000ff */
[----:B------:R-:W-:-:S05]  /*c000*/  F2FP.F16.F32.PACK_AB R7, R40, R7 ;  /* 0x000000072807723e */ /* 0x000fca00000000ff */
[----:B------:R1:W-:Y:S02]  /*c010*/  STS.128 [R9+0x15400], R4 ;  /* 0x0154000409007388 */ /* 0x0003e40000000c00 */
.L_x_753:
[----:B------:R-:W-:Y:S05]  /*c020*/  BSYNC B2 ;  /* 0x0000000000027941 */ /* 0x000fea0003800000 */
.L_x_752:
[----:B------:R-:W-:Y:S04]  /*c030*/  BSSY B2, `(.L_x_754) ;  /* 0x0000028000027945 */ /* 0x000fe80003800000 */
[----:B------:R-:W-:Y:S05]  /*c040*/  @P1 BRA `(.L_x_755) ;  /* 0x0000000000981947 */ /* 0x000fea0003800000 */
[----:B01----:R-:W0:Y:S01]  /*c050*/  LDS.128 R4, [R8] ;  /* 0x0000000008047984 */ /* 0x003e220000000c00 */
        /* <DEDUP_REMOVED lines=36> */
[----:B------:R2:W-:Y:S02]  /*c2a0*/  STS.128 [R8], R4 ;  /* 0x0000000408007388 */ /* 0x0005e40000000c00 */
.L_x_755:
[----:B------:R-:W-:Y:S05]  /*c2b0*/  BSYNC B2 ;  /* 0x0000000000027941 */ /* 0x000fea0003800000 */
.L_x_754:
[----:B------:R-:W-:Y:S04]  /*c2c0*/  BSSY B2, `(.L_x_756) ;  /* 0x0000028000027945 */ /* 0x000fe80003800000 */
[----:B------:R-:W-:Y:S05]  /*c2d0*/  @P2 BRA `(.L_x_757) ;  /* 0x0000000000982947 */ /* 0x000fea0003800000 */
[----:B012---:R-:W0:Y:S01]  /*c2e0*/  LDS.128 R4, [R9+0x19400] ;  /* 0x0194000009047984 */ /* 0x007e220000000c00 */
        /* <DEDUP_REMOVED lines=37> */
.L_x_757:
[----:B------:R-:W-:Y:S05]  /*c540*/  BSYNC B2 ;  /* 0x0000000000027941 */ /* 0x000fea0003800000 */
.L_x_756:
[----:B------:R-:W-:Y:S04]  /*c550*/  BSSY B2, `(.L_x_758) ;  /* 0x0000028000027945 */ /* 0x000fe80003800000 */
[----:B------:R-:W-:Y:S05]  /*c560*/  @P3 BRA `(.L_x_759) ;  /* 0x0000000000983947 */ /* 0x000fea0003800000 */
[----:B0123--:R-:W0:Y:S01]  /*c570*/  LDS.128 R4, [R8+0x4000] ;  /* 0x0040000008047984 */ /* 0x00fe220000000c00 */
        /* <DEDUP_REMOVED lines=37> */
.L_x_759:
[----:B------:R-:W-:Y:S05]  /*c7d0*/  BSYNC B2 ;  /* 0x0000000000027941 */ /* 0x000fea0003800000 */
.L_x_758:
[----:B------:R-:W-:Y:S04]  /*c7e0*/  BSSY B2, `(.L_x_760) ;  /* 0x0000028000027945 */ /* 0x000fe80003800000 */
[----:B------:R-:W-:Y:S05]  /*c7f0*/  @P4 BRA `(.L_x_761) ;  /* 0x0000000000984947 */ /* 0x000fea0003800000 */
[----:B01234-:R-:W0:Y:S01]  /*c800*/  LDS.128 R4, [R9+0x1d400] ;  /* 0x01d4000009047984 */ /* 0x01fe220000000c00 */
        /* <DEDUP_REMOVED lines=37> */
.L_x_761:
[----:B------:R-:W-:Y:S05]  /*ca60*/  BSYNC B2 ;  /* 0x0000000000027941 */ /* 0x000fea0003800000 */
.L_x_760:
        /* <DEDUP_REMOVED lines=39> */
.L_x_751:
[----:B------:R-:W-:Y:S05]  /*cce0*/  BSYNC B1 ;  /* 0x0000000000017941 */ /* 0x000fea0003800000 */
.L_x_750:
[----:B------:R-:W-:-:S13]  /*ccf0*/  ISETP.GE.AND P0, PT, R227, R0, PT ;  /* 0x00000000e300720c */ /* 0x000fda0003f06270 */
[----:B------:R-:W-:Y:S05]  /*cd00*/  @P0 BRA `(.L_x_762) ;  /* 0x0000003800e00947 */ /* 0x000fea0003800000 */
[----:B01234-:R-:W0:Y:S01]  /*cd10*/  LDC R5, c[0x0][0x3f4] ;  /* 0x0000fd00ff057b82 */ /* 0x01fe220000000800 */
[----:B------:R-:W-:Y:S01]  /*cd20*/  BSSY B1, `(.L_x_763) ;  /* 0x000002e000017945 */ /* 0x000fe20003800000 */
[-C--:B0-----:R-:W-:Y:S02]  /*cd30*/  ISETP.GE.AND P0, PT, R22, R5.reuse, PT ;  /* 0x000000051600720c */ /* 0x081fe40003f06270 */
[-C--:B------:R-:W-:Y:S02]  /*cd40*/  ISETP.GE.AND P1, PT, R207, R5.reuse, PT ;  /* 0x00000005cf00720c */ /* 0x080fe40003f26270 */
[-C--:B------:R-:W-:Y:S02]  /*cd50*/  ISETP.GE.AND P2, PT, R206, R5.reuse, PT ;  /* 0x00000005ce00720c */ /* 0x080fe40003f46270 */
[-C--:B------:R-:W-:Y:S02]  /*cd60*/  ISETP.GE.AND P3, PT, R209, R5.reuse, PT ;  /* 0x00000005d100720c */ /* 0x080fe40003f66270 */
[----:B------:R-:W-:-:S02]  /*cd70*/  ISETP.GE.AND P4, PT, R208, R5, PT ;  /* 0x00000005d000720c */ /* 0x000fc40003f86270 */
[----:B------:R-:W-:-:S03]  /*cd80*/  ISETP.GE.AND P5, PT, R210, R5, PT ;  /* 0x00000005d200720c */ /* 0x000fc60003fa6270 */
[----:B------:R-:W-:Y:S10]  /*cd90*/  @P0 BRA `(.L_x_764) ;  /* 0x0000000000980947 */ /* 0x000ff40003800000 */
[----:B------:R-:W0:Y:S01]  /*cda0*/  LDS.128 R4, [R9+0x17400] ;  /* 0x0174000009047984 */ /* 0x000e220000000c00 */
[--C-:B------:R-:W-:Y:S02]  /*cdb0*/  HADD2.F32 R48, -RZ, R38.reuse.H0_H0 ;  /* 0x20000026ff307230 */ /* 0x100fe40000004100 */
[----:B------:R-:W-:Y:S02]  /*cdc0*/  HADD2.F32 R50, -RZ, R39.H0_H0 ;  /* 0x20000027ff327230 */ /* 0x000fe40000004100 */
[----:B------:R-:W-:Y:S02]  /*cdd0*/  HADD2.F32 R44, -RZ, R35.H0_H0 ;  /* 0x20000023ff2c7230 */ /* 0x000fe40000004100 */
[--C-:B------:R-:W-:Y:S02]  /*cde0*/  HADD2.F32 R46, -RZ, R37.reuse.H0_H0 ;  /* 0x20000025ff2e7230 */ /* 0x100fe40000004100 */
[----:B------:R-:W-:Y:S02]  /*cdf0*/  HADD2.F32 R49, -RZ, R38.H1_H1 ;  /* 0x30000026ff317230 */ /* 0x000fe40000004100 */
[----:B------:R-:W-:-:S02]  /*ce00*/  HADD2.F32 R38, -RZ, R37.H1_H1 ;  /* 0x30000025ff267230 */ /* 0x000fc40000004100 */
[--C-:B0-----:R-:W-:Y:S02]  /*ce10*/  HADD2.F32 R0, -RZ, R4.reuse.H0_H0 ;  /* 0x20000004ff007230 */ /* 0x101fe40000004100 */
[----:B------:R-:W-:Y:S02]  /*ce20*/  HADD2.F32 R4, -RZ, R4.H1_H1 ;  /* 0x30000004ff047230 */ /* 0x000fe40000004100 */
[--C-:B------:R-:W-:Y:S02]  /*ce30*/  HADD2.F32 R40, -RZ, R5.reuse.H0_H0 ;  /* 0x20000005ff287230 */ /* 0x100fe40000004100 */
[----:B------:R-:W-:Y:S02]  /*ce40*/  HADD2.F32 R5, -RZ, R5.H1_H1 ;  /* 0x30000005ff057230 */ /* 0x000fe40000004100 */
[-C--:B------:R-:W-:Y:S01]  /*ce50*/  FMUL.FTZ R43, R48, R4.reuse ;  /* 0x00000004302b7220 */ /* 0x080fe20000410000 */
[----:B------:R-:W-:Y:S01]  /*ce60*/  FMUL.FTZ R45, R44, R4 ;  /* 0x000000042c2d7220 */ /* 0x000fe20000410000 */
[----:B------:R-:W-:-:S02]  /*ce70*/  HADD2.F32 R41, -RZ, R6.H0_H0 ;  /* 0x20000006ff297230 */ /* 0x000fc40000004100 */
[-C--:B------:R-:W-:Y:S01]  /*ce80*/  FMUL.FTZ R47, R50, R5.reuse ;  /* 0x00000005322f7220 */ /* 0x080fe20000410000 */
[----:B------:R-:W-:Y:S01]  /*ce90*/  FFMA.FTZ R4, R44, R0, -R43 ;  /* 0x000000002c047223 */ /* 0x000fe2000001082b */
[--C-:B------:R-:W-:Y:S02]  /*cea0*/  HADD2.F32 R42, -RZ, R7.reuse.H0_H0 ;  /* 0x20000007ff2a7230 */ /* 0x100fe40000004100 */
[C---:B------:R-:W-:Y:S01]  /*ceb0*/  FMUL.FTZ R43, R46.reuse, R5 ;  /* 0x000000052e2b7220 */ /* 0x040fe20000410000 */
[----:B------:R-:W-:Y:S02]  /*cec0*/  HADD2.F32 R6, -RZ, R6.H1_H1 ;  /* 0x30000006ff067230 */ /* 0x000fe40000004100 */
[----:B------:R-:W-:Y:S01]  /*ced0*/  FFMA.FTZ R5, R46, R40, -R47 ;  /* 0x000000282e057223 */ /* 0x000fe2000001082f */
[----:B------:R-:W-:Y:S02]  /*cee0*/  HADD2.F32 R7, -RZ, R7.H1_H1 ;  /* 0x30000007ff077230 */ /* 0x000fe40000004100 */
[----:B------:R-:W-:Y:S01]  /*cef0*/  FFMA.FTZ R45, R48, R0, R45 ;  /* 0x00000000302d7223 */ /* 0x000fe2000001002d */
[----:B------:R-:W-:-:S02]  /*cf00*/  HADD2.F32 R44, -RZ, R39.H1_H1 ;  /* 0x30000027ff2c7230 */ /* 0x000fc40000004100 */
[----:B------:R-:W-:Y:S01]  /*cf10*/  FMUL.FTZ R0, R49, R6 ;  /* 0x0000000631007220 */ /* 0x000fe20000410000 */
[----:B------:R-:W-:Y:S02]  /*cf20*/  HADD2.F32 R47, -RZ, R35.H1_H1 ;  /* 0x30000023ff2f7230 */ /* 0x000fe40000004100 */
[-C--:B------:R-:W-:Y:S01]  /*cf30*/  FMUL.FTZ R37, R38, R7.reuse ;  /* 0x0000000726257220 */ /* 0x080fe20000410000 */
[----:B------:R-:W-:Y:S01]  /*cf40*/  FFMA.FTZ R40, R50, R40, R43 ;  /* 0x0000002832287223 */ /* 0x000fe2000001002b */
[----:B------:R-:W-:Y:S01]  /*cf50*/  FMUL.FTZ R35, R44, R7 ;  /* 0x000000072c237220 */ /* 0x000fe20000410000 */
[----:B------:R-:W-:Y:S01]  /*cf60*/  F2FP.F16.F32.PACK_AB R4, R45, R4 ;  /* 0x000000042d04723e */ /* 0x000fe200000000ff */
[C---:B------:R-:W-:Y:S01]  /*cf70*/  FMUL.FTZ R6, R47.reuse, R6 ;  /* 0x000000062f067220 */ /* 0x040fe20000410000 */
[-C--:B------:R-:W-:Y:S01]  /*cf80*/  FFMA.FTZ R0, R47, R41.reuse, -R0 ;  /* 0x000000292f007223 */ /* 0x080fe20000010800 */
[-C--:B------:R-:W-:Y:S01]  /*cf90*/  FFMA.FTZ R7, R38, R42.reuse, -R35 ;  /* 0x0000002a26077223 */ /* 0x080fe20000010823 */
[----:B------:R-:W-:Y:S01]  /*cfa0*/  FFMA.FTZ R42, R44, R42, R37 ;  /* 0x0000002a2c2a7223 */ /* 0x000fe20000010025 */
[----:B------:R-:W-:Y:S01]  /*cfb0*/  FFMA.FTZ R41, R49, R41, R6 ;  /* 0x0000002931297223 */ /* 0x000fe20000010006 */
[----:B------:R-:W-:-:S03]  /*cfc0*/  F2FP.F16.F32.PACK_AB R5, R40, R5 ;  /* 0x000000052805723e */ /* 0x000fc600000000ff */
[----:B------:R-:W-:Y:S02]  /*cfd0*/  F2FP.F16.F32.PACK_AB R7, R42, R7 ;  /* 0x000000072a07723e */ /* 0x000fe400000000ff */
[----:B------:R-:W-:-:S05]  /*cfe0*/  F2FP.F16.F32.PACK_AB R6, R41, R0 ;  /* 0x000000002906723e */ /* 0x000fca00000000ff */
[----:B------:R0:W-:Y:S02]  /*cff0*/  STS.128 [R9+0x17400], R4 ;  /* 0x0174000409007388 */ /* 0x0001e40000000c00 */
.L_x_764:
[----:B------:R-:W-:Y:S05]  /*d000*/  BSYNC B1 ;  /* 0x0000000000017941 */ /* 0x000fea0003800000 */
.L_x_763:
[----:B------:R-:W-:Y:S04]  /*d010*/  BSSY B1, `(.L_x_765) ;  /* 0x0000028000017945 */ /* 0x000fe80003800000 */
[----:B------:R-:W-:Y:S05]  /*d020*/  @P1 BRA `(.L_x_766) ;  /* 0x0000000000981947 */ /* 0x000fea0003800000 */
        /* <DEDUP_REMOVED lines=9> */
[-C--:B------:R-:W-:Y:S01]  /*d0c0*/  FMUL.FTZ R39, R44, R4.reuse ;  /* 0x000000042c277220 */ /* 0x080fe20000410000 */
[C---:B------:R-:W-:Y:S01]  /*d0d0*/  FMUL.FTZ R41, R42.reuse, R4 ;  /* 0x000000042a297220 */ /* 0x040fe20000410000 */
[----:B------:R-:W-:Y:S02]  /*d0e0*/  HADD2.F32 R37, -RZ, R6.H0_H0 ;  /* 0x20000006ff257230 */ /* 0x000fe40000004100 */
[-C--:B------:R-:W-:Y:S01]  /*d0f0*/  FMUL.FTZ R40, R45, R5.reuse ;  /* 0x000000052d287220 */ /* 0x080fe20000410000 */
[-C--:B------:R-:W-:Y:S01]  /*d100*/  FFMA.FTZ R4, R42, R0.reuse, -R39 ;  /* 0x000000002a047223 */ /* 0x080fe20000010827 */
[----:B------:R-:W-:Y:S01]  /*d110*/  FFMA.FTZ R41, R44, R0, R41 ;  /* 0x000000002c297223 */ /* 0x000fe20000010029 */
[----:B------:R-:W-:Y:S01]  /*d120*/  FMUL.FTZ R0, R43, R5 ;  /* 0x000000052b007220 */ /* 0x000fe20000410000 */
[----:B------:R-:W-:-:S02]  /*d130*/  HADD2.F32 R38, -RZ, R7.H0_H0 ;  /* 0x20000007ff267230 */ /* 0x000fc40000004100 */
[-C--:B------:R-:W-:Y:S01]  /*d140*/  FFMA.FTZ R5, R43, R35.reuse, -R40 ;  /* 0x000000232b057223 */ /* 0x080fe20000010828 */
[----:B------:R-:W-:Y:S02]  /*d150*/  HADD2.F32 R6, -RZ, R6.H1_H1 ;  /* 0x30000006ff067230 */ /* 0x000fe40000004100 */
[----:B------:R-:W-:Y:S01]  /*d160*/  FFMA.FTZ R0, R45, R35, R0 ;  /* 0x000000232d007223 */ /* 0x000fe20000010000 */
[----:B------:R-:W-:Y:S01]  /*d170*/  HADD2.F32 R7, -RZ, R7.H1_H1 ;  /* 0x30000007ff077230 */ /* 0x000fe20000004100 */
[----:B------:R-:W-:Y:S01]  /*d180*/  F2FP.F16.F32.PACK_AB R4, R41, R4 ;  /* 0x000000042904723e */ /* 0x000fe200000000ff */
[----:B------:R-:W-:Y:S02]  /*d190*/  HADD2.F32 R43, -RZ, R33.H1_H1 ;  /* 0x30000021ff2b7230 */ /* 0x000fe40000004100 */
[----:B------:R-:W-:Y:S01]  /*d1a0*/  HADD2.F32 R42, -RZ, R34.H1_H1 ;  /* 0x30000022ff2a7230 */ /* 0x000fe20000004100 */
[----:B------:R-:W-:Y:S01]  /*d1b0*/  F2FP.F16.F32.PACK_AB R5, R0, R5 ;  /* 0x000000050005723e */ /* 0x000fe200000000ff */
[----:B------:R-:W-:-:S02]  /*d1c0*/  HADD2.F32 R39, -RZ, R31.H1_H1 ;  /* 0x3000001fff277230 */ /* 0x000fc40000004100 */
[----:B------:R-:W-:Y:S02]  /*d1d0*/  HADD2.F32 R40, -RZ, R32.H1_H1 ;  /* 0x30000020ff287230 */ /* 0x000fe40000004100 */
[-C--:B------:R-:W-:Y:S01]  /*d1e0*/  FMUL.FTZ R32, R43, R6.reuse ;  /* 0x000000062b207220 */ /* 0x080fe20000410000 */
[-C--:B------:R-:W-:Y:S01]  /*d1f0*/  FMUL.FTZ R31, R42, R7.reuse ;  /* 0x000000072a1f7220 */ /* 0x080fe20000410000 */
[C---:B------:R-:W-:Y:S01]  /*d200*/  FMUL.FTZ R34, R39.reuse, R6 ;  /* 0x0000000627227220 */ /* 0x040fe20000410000 */
[C---:B------:R-:W-:Y:S01]  /*d210*/  FMUL.FTZ R33, R40.reuse, R7 ;  /* 0x0000000728217220 */ /* 0x040fe20000410000 */
[-C--:B------:R-:W-:Y:S01]  /*d220*/  FFMA.FTZ R6, R39, R37.reuse, -R32 ;  /* 0x0000002527067223 */ /* 0x080fe20000010820 */
[-C--:B------:R-:W-:Y:S01]  /*d230*/  FFMA.FTZ R7, R40, R38.reuse, -R31 ;  /* 0x0000002628077223 */ /* 0x080fe2000001081f */
[----:B------:R-:W-:Y:S01]  /*d240*/  FFMA.FTZ R37, R43, R37, R34 ;  /* 0x000000252b257223 */ /* 0x000fe20000010022 */
[----:B------:R-:W-:-:S04]  /*d250*/  FFMA.FTZ R38, R42, R38, R33 ;  /* 0x000000262a267223 */ /* 0x000fc80000010021 */
[----:B------:R-:W-:Y:S02]  /*d260*/  F2FP.F16.F32.PACK_AB R6, R37, R6 ;  /* 0x000000062506723e */ /* 0x000fe400000000ff */
[----:B------:R-:W-:-:S05]  /*d270*/  F2FP.F16.F32.PACK_AB R7, R38, R7 ;  /* 0x000000072607723e */ /* 0x000fca00000000ff */
[----:B------:R1:W-:Y:S02]  /*d280*/  STS.128 [R8+0x2000], R4 ;  /* 0x0020000408007388 */ /* 0x0003e40000000c00 */
.L_x_766:
[----:B------:R-:W-:Y:S05]  /*d290*/  BSYNC B1 ;  /* 0x0000000000017941 */ /* 0x000fea0003800000 */
.L_x_765:
[----:B------:R-:W-:Y:S04]  /*d2a0*/  BSSY B1, `(.L_x_767) ;  /* 0x0000028000017945 */ /* 0x000fe80003800000 */
[----:B------:R-:W-:Y:S05]  /*d2b0*/  @P2 BRA `(.L_x_768) ;  /* 0x0000000000982947 */ /* 0x000fea0003800000 */
[----:B01----:R-:W0:Y:S01]  /*d2c0*/  LDS.128 R4, [R9+0x1b400] ;  /* 0x01b4000009047984 */ /* 0x003e220000000c00 */
        /* <DEDUP_REMOVED lines=25> */
[-C--:B------:R-:W-:Y:S01]  /*d460*/  FMUL.FTZ R27, R38, R6.reuse ;  /* 0x00000006261b7220 */ /* 0x080fe20000410000 */
[----:B------:R-:W-:Y:S02]  /*d470*/  HADD2.F32 R35, -RZ, R28.H1_H1 ;  /* 0x3000001cff237230 */ /* 0x000fe40000004100 */
[C---:B------:R-:W-:Y:S01]  /*d480*/  FMUL.FTZ R29, R34.reuse, R6 ;  /* 0x00000006221d7220 */ /* 0x040fe20000410000 */
[-C--:B------:R-:W-:Y:S01]  /*d490*/  FMUL.FTZ R28, R39, R7.reuse ;  /* 0x00000007271c7220 */ /* 0x080fe20000410000 */
[-C--:B------:R-:W-:Y:S01]  /*d4a0*/  FFMA.FTZ R6, R34, R32.reuse, -R27 ;  /* 0x0000002022067223 */ /* 0x080fe2000001081b */
[C---:B------:R-:W-:Y:S01]  /*d4b0*/  FMUL.FTZ R30, R35.reuse, R7 ;  /* 0x00000007231e7220 */ /* 0x040fe20000410000 */
[----:B------:R-:W-:Y:S01]  /*d4c0*/  FFMA.FTZ R29, R38, R32, R29 ;  /* 0x00000020261d7223 */ /* 0x000fe2000001001d */
[-C--:B------:R-:W-:Y:S02]  /*d4d0*/  FFMA.FTZ R7, R35, R33.reuse, -R28 ;  /* 0x0000002123077223 */ /* 0x080fe4000001081c */
[----:B------:R-:W-:-:S02]  /*d4e0*/  FFMA.FTZ R30, R39, R33, R30 ;  /* 0x00000021271e7223 */ /* 0x000fc4000001001e */
[----:B------:R-:W-:-:S03]  /*d4f0*/  F2FP.F16.F32.PACK_AB R6, R29, R6 ;  /* 0x000000061d06723e */ /* 0x000fc600000000ff */
[----:B------:R-:W-:-:S05]  /*d500*/  F2FP.F16.F32.PACK_AB R7, R30, R7 ;  /* 0x000000071e07723e */ /* 0x000fca00000000ff */
[----:B------:R2:W-:Y:S02]  /*d510*/  STS.128 [R9+0x1b400], R4 ;  /* 0x01b4000409007388 */ /* 0x0005e40000000c00 */
.L_x_768:
[----:B------:R-:W-:Y:S05]  /*d520*/  BSYNC B1 ;  /* 0x0000000000017941 */ /* 0x000fea0003800000 */
.L_x_767:
        /* <DEDUP_REMOVED lines=40> */
.L_x_770:
[----:B------:R-:W-:Y:S05]  /*d7b0*/  BSYNC B1 ;  /* 0x0000000000017941 */ /* 0x000fea0003800000 */
.L_x_769:
        /* <DEDUP_REMOVED lines=40> */
.L_x_772:
[----:B------:R-:W-:Y:S05]  /*da40*/  BSYNC B1 ;  /* 0x0000000000017941 */ /* 0x000fea0003800000 */
.L_x_771:
        /* <DEDUP_REMOVED lines=13> */
[----:B------:R-:W-:Y:S01]  /*db20*/  FMUL.FTZ R20, R27, R5 ;  /* 0x000000051b147220 */ /* 0x000fe20000410000 */
[-C--:B------:R-:W-:Y:S01]  /*db30*/  FFMA.FTZ R4, R24, R0.reuse, -R15 ;  /* 0x0000000018047223 */ /* 0x080fe2000001080f */
[----:B------:R-:W-:Y:S01]  /*db40*/  FFMA.FTZ R21, R26, R0, R21 ;  /* 0x000000001a157223 */ /* 0x000fe20000010015 */
[----:B------:R-:W-:-:S02]  /*db50*/  HADD2.F32 R14, -RZ, R7.H0_H0 ;  /* 0x20000007ff0e7230 */ /* 0x000fc40000004100 */
[C---:B------:R-:W-:Y:S01]  /*db60*/  FMUL.FTZ R0, R25.reuse, R5 ;  /* 0x0000000519007220 */ /* 0x040fe20000410000 */
[----:B------:R-:W-:Y:S02]  /*db70*/  HADD2.F32 R6, -RZ, R6.H1_H1 ;  /* 0x30000006ff067230 */ /* 0x000fe40000004100 */
        /* <DEDUP_REMOVED lines=19> */
[----:B------:R0:W-:Y:S01]  /*dcb0*/  STS.128 [R8+0xa000], R4 ;  /* 0x00a0000408007388 */ /* 0x0001e20000000c00 */
[----:B------:R-:W-:Y:S05]  /*dcc0*/  BRA `(.L_x_762) ;  /* 0x0000002800f07947 */ /* 0x000fea0003800000 */
.L_x_744:
[----:B------:R-:W-:-:S03]  /*dcd0*/  UMOV UR4, 0xffffffff ;  /* 0xffffffff00047882 */ /* 0x000fc60000000000 */
[----:B------:R-:W-:Y:S05]  /*dce0*/  BRA.DIV UR4, `(.L_x_773) ;  /* 0x0000019204e87947 */ /* 0x000fea000b800000 */
[----:B------:R-:W0:Y:S04]  /*dcf0*/  SHFL.IDX PT, R3, R25, RZ, 0x1c1f ;  /* 0x001c1fff19037589 */ /* 0x000e2800000e0000 */
[----:B------:R-:W1:Y:S04]  /*dd00*/  SHFL.IDX PT, R0, R24, RZ, 0x1c1f ;  /* 0x001c1fff18007589 */ /* 0x000e6800000e0000 */
[----:B------:R2:W3:Y:S04]  /*dd10*/  SHFL.IDX PT, R5, R27, RZ, 0x1c1f ;  /* 0x001c1fff1b057589 */ /* 0x0004e800000e0000 */
[----:B------:R2:W4:Y:S01]  /*dd20*/  SHFL.IDX PT, R14, R26, RZ, 0x1c1f ;  /* 0x001c1fff1a0e7589 */ /* 0x00052200000e0000 */
[----:B0-----:R-:W-:Y:S01]  /*dd30*/  IMAD.MOV.U32 R43, RZ, RZ, R3 ;  /* 0x000000ffff2b7224 */ /* 0x001fe200078e0003 */
[----:B-12---:R-:W-:-:S07]  /*dd40*/  MOV R42, R0 ;  /* 0x00000000002a7202 */ /* 0x006fce0000000f00 */
.L_x_1012:
[----:B------:R-:W-:Y:S01]  /*dd50*/  ULDC UR4, c[0x0][0x448] ;  /* 0x0001120000047ab9 */ /* 0x000fe20000000800 */
[----:B------:R-:W-:Y:S01]  /*dd60*/  BSSY B1, `(.L_x_774) ;  /* 0x0000033000017945 */ /* 0x000fe20003800000 */
[----:B------:R-:W-:Y:S01]  /*dd70*/  IMAD R0, R153, UR4, RZ ;  /* 0x0000000499007c24 */ /* 0x000fe2000f8e02ff */
[----:B------:R-:W-:Y:S01]  /*dd80*/  CS2R R8, SRZ ;  /* 0x0000000000087805 */ /* 0x000fe2000001ff00 */
[----:B----4-:R-:W-:Y:S01]  /*dd90*/  IMAD.MOV.U32 R20, RZ, RZ, R14 ;  /* 0x000000ffff147224 */ /* 0x010fe200078e000e */
[----:B------:R-:W-:Y:S01]  /*dda0*/  CS2R R10, SRZ ;  /* 0x00000000000a7805 */ /* 0x000fe2000001ff00 */
[----:B---3--:R-:W-:Y:S01]  /*ddb0*/  IMAD.MOV.U32 R21, RZ, RZ, R5 ;  /* 0x000000ffff157224 */ /* 0x008fe200078e0005 */
[----:B------:R-:W-:Y:S01]  /*ddc0*/  ISETP.GE.AND P0, PT, R6, R0, PT ;  /* 0x000000000600720c */ /* 0x000fe20003f06270 */
[----:B------:R-:W-:Y:S01]  /*ddd0*/  IMAD R0, R137, -0x80, R0 ;  /* 0xffffff8089007824 */ /* 0x000fe200078e0200 */
        /* <DEDUP_REMOVED lines=11> */
[C---:B------:R-:W-:Y:S01]  /*de90*/  IADD3 R3, R18.reuse, 0x20, RZ ;  /* 0x0000002012037810 */ /* 0x040fe20007ffe0ff */
[C---:B------:R-:W-:Y:S01]  /*dea0*/  VIADD R4, R18.reuse, 0x40 ;  /* 0x0000004012047836 */ /* 0x040fe20000000000 */
[----:B------:R-:W-:Y:S01]  /*deb0*/  ULDC UR4, c[0x0][0x3f4] ;  /* 0x0000fd0000047ab9 */ /* 0x000fe20000000800 */
[----:B------:R-:W-:Y:S02]  /*dec0*/  CS2R R24, SRZ ;  /* 0x0000000000187805 */ /* 0x000fe4000001ff00 */
[----:B------:R-:W-:Y:S02]  /*ded0*/  ISETP.GE.AND P0, PT, R18, UR4, PT ;  /* 0x0000000412007c0c */ /* 0x000fe4000bf06270 */
[----:B------:R-:W-:Y:S02]  /*dee0*/  CS2R R26, SRZ ;  /* 0x00000000001a7805 */ /* 0x000fe4000001ff00 */
[----:B------:R-:W-:Y:S02]  /*def0*/  ISETP.GE.AND P1, PT, R3, UR4, PT ;  /* 0x0000000403007c0c */ /* 0x000fe4000bf26270 */
[----:B------:R-:W-:-:S02]  /*df00*/  ISETP.GE.AND P2, PT, R4, UR4, PT ;  /* 0x0000000404007c0c */ /* 0x000fc4000bf46270 */
[----:B------:R-:W-:Y:S02]  /*df10*/  CS2R R4, SRZ ;  /* 0x0000000000047805 */ /* 0x000fe4000001ff00 */
[----:B------:R-:W-:Y:S02]  /*df20*/  CS2R R6, SRZ ;  /* 0x0000000000067805 */ /* 0x000fe4000001ff00 */
[----:B------:R-:W-:Y:S01]  /*df30*/  CS2R R28, SRZ ;  /* 0x00000000001c7805 */ /* 0x000fe2000001ff00 */
[----:B------:R-:W-:-:S04]  /*df40*/  @!P0 IMAD.WIDE R12, R18, 0x2, R42 ;  /* 0x00000002120c8825 */ /* 0x000fc800078e022a */
[----:B------:R-:W-:Y:S01]  /*df50*/  @!P1 IMAD.SHL.U32 R41, R232, 0x8, RZ ;  /* 0x00000008e8299824 */ /* 0x000fe200078e00ff */
[----:B------:R0:W5:Y:S01]  /*df60*/  @!P0 LD.E.128 R24, desc[UR60][R12.64] ;  /* 0x0000003c0c188980 */ /* 0x000162000c101d00 */
[----:B------:R-:W-:Y:S01]  /*df70*/  @!P2 IMAD.SHL.U32 R45, R233, 0x8, RZ ;  /* 0x00000008e92da824 */ /* 0x000fe200078e00ff */
[----:B------:R-:W-:Y:S01]  /*df80*/  CS2R R30, SRZ ;  /* 0x00000000001e7805 */ /* 0x000fe2000001ff00 */
[--C-:B------:R-:W-:Y:S01]  /*df90*/  @!P1 IMAD.WIDE R38, R41, 0x2, R42.reuse ;  /* 0x0000000229269825 */ /* 0x100fe200078e022a */
[----:B------:R-:W-:Y:S02]  /*dfa0*/  CS2R R8, SRZ ;  /* 0x0000000000087805 */ /* 0x000fe4000001ff00 */
[----:B------:R-:W-:Y:S02]  /*dfb0*/  CS2R R10, SRZ ;  /* 0x00000000000a7805 */ /* 0x000fe4000001ff00 */
[----:B------:R-:W-:Y:S01]  /*dfc0*/  CS2R R32, SRZ ;  /* 0x0000000000207805 */ /* 0x000fe2000001ff00 */
[----:B------:R-:W-:Y:S01]  /*dfd0*/  @!P2 IMAD.WIDE R42, R45, 0x2, R42 ;  /* 0x000000022d2aa825 */ /* 0x000fe200078e022a */
[----:B------:R-:W-:-:S02]  /*dfe0*/  CS2R R34, SRZ ;  /* 0x0000000000227805 */ /* 0x000fc4000001ff00 */
[----:B------:R-:W-:Y:S02]  /*dff0*/  CS2R R14, SRZ ;  /* 0x00000000000e7805 */ /* 0x000fe4000001ff00 */
[----:B0-----:R-:W-:Y:S01]  /*e000*/  CS2R R12, SRZ ;  /* 0x00000000000c7805 */ /* 0x001fe2000001ff00 */
[--C-:B------:R-:W-:Y:S01]  /*e010*/  @!P1 IMAD.WIDE R40, R41, 0x2, R20.reuse ;  /* 0x0000000229289825 */ /* 0x100fe200078e0214 */
[----:B------:R0:W5:Y:S03]  /*e020*/  @!P1 LD.E.128 R28, desc[UR60][R38.64] ;  /* 0x0000003c261c9980 */ /* 0x000166000c101d00 */
[--C-:B------:R-:W-:Y:S01]  /*e030*/  @!P2 IMAD.WIDE R44, R45, 0x2, R20.reuse ;  /* 0x000000022d2ca825 */ /* 0x100fe200078e0214 */
[----:B------:R0:W5:Y:S03]  /*e040*/  @!P1 LD.E.128 R8, desc[UR60][R40.64] ;  /* 0x0000003c28089980 */ /* 0x000166000c101d00 */
[----:B------:R-:W-:Y:S01]  /*e050*/  @!P0 IMAD.WIDE R20, R18, 0x2, R20 ;  /* 0x0000000212148825 */ /* 0x000fe200078e0214 */
[----:B------:R0:W5:Y:S04]  /*e060*/  @!P2 LD.E.128 R32, desc[UR60][R42.64] ;  /* 0x0000003c2a20a980 */ /* 0x000168000c101d00 */
[----:B------:R0:W5:Y:S04]  /*e070*/  @!P0 LD.E.128 R4, desc[UR60][R20.64] ;  /* 0x0000003c14048980 */ /* 0x000168000c101d00 */
[----:B------:R0:W5:Y:S02]  /*e080*/  @!P2 LD.E.128 R12, desc[UR60][R44.64] ;  /* 0x0000003c2c0ca980 */ /* 0x000164000c101d00 */
.L_x_775:
[----:B------:R-:W-:Y:S05]  /*e090*/  BSYNC B1 ;  /* 0x0000000000017941 */ /* 0x000fea0003800000 */
.L_x_774:
[----:B-----5:R-:W-:Y:S01]  /*e0a0*/  IMAD.MOV.U32 R37, RZ, RZ, R25 ;  /* 0x000000ffff257224 */ /* 0x020fe200078e0019 */
[----:B------:R-:W-:Y:S01]  /*e0b0*/  MOV R3, R24 ;  /* 0x0000001800037202 */ /* 0x000fe20000000f00 */
[--C-:B0-----:R-:W-:Y:S01]  /*e0c0*/  IMAD.MOV.U32 R40, RZ, RZ, R33.reuse ;  /* 0x000000ffff287224 */ /* 0x101fe200078e0021 */
[----:B------:R-:W-:Y:S01]  /*e0d0*/  SHF.R.U64 R50, R32, 0x10, R33 ;  /* 0x0000001020327819 */ /* 0x000fe20000001221 */
[----:B------:R-:W-:Y:S01]  /*e0e0*/  IMAD.MOV.U32 R20, RZ, RZ, R5 ;  /* 0x000000ffff147224 */ /* 0x000fe200078e0005 */
[----:B------:R-:W-:Y:S01]  /*e0f0*/  SHF.R.U32.HI R51, RZ, 0x10, R33 ;  /* 0x00000010ff337819 */ /* 0x000fe20000011621 */
[----:B------:R-:W-:Y:S01]  /*e100*/  IMAD.MOV.U32 R33, RZ, RZ, R34 ;  /* 0x000000ffff217224 */ /* 0x000fe200078e0022 */
[----:B------:R-:W-:Y:S01]  /*e110*/  SHF.R.U64 R52, R34, 0x10, R35 ;  /* 0x0000001022347819 */ /* 0x000fe20000001223 */
[----:B------:R-:W-:Y:S01]  /*e120*/  IMAD.MOV.U32 R41, RZ, RZ, R6 ;  /* 0x000000ffff297224 */ /* 0x000fe200078e0006 */
[----:B------:R-:W-:Y:S01]  /*e130*/  PRMT R34, R3, 0x5410, R37 ;  /* 0x0000541003227816 */ /* 0x000fe20000000025 */
[----:B------:R-:W-:Y:S01]  /*e140*/  IMAD.MOV.U32 R42, RZ, RZ, R35 ;  /* 0x000000ffff2a7224 */ /* 0x000fe200078e0023 */
[----:B------:R-:W-:Y:S01]  /*e150*/  LEA.HI R3, R226, R226, RZ, 0x1 ;  /* 0x000000e2e2037211 */ /* 0x000fe200078f08ff */
[----:B------:R-:W-:Y:S01]  /*e160*/  IMAD.MOV.U32 R21, RZ, RZ, R14 ;  /* 0x000000ffff157224 */ /* 0x000fe200078e000e */
[----:B------:R-:W-:Y:S01]  /*e170*/  SHF.R.U64 R54, R4, 0x10, R5 ;  /* 0x0000001004367819 */ /* 0x000fe20000001205 */
[----:B------:R-:W-:Y:S01]  /*e180*/  BSSY B1, `(.L_x_776) ;  /* 0x0000042000017945 */ /* 0x000fe20003800000 */
[----:B------:R-:W-:-:S02]  /*e190*/  LOP3.LUT R3, R3, 0xfffffffe, RZ, 0xc0, !PT ;  /* 0xfffffffe03037812 */ /* 0x000fc400078ec0ff */
[----:B------:R-:W-:Y:S02]  /*e1a0*/  SHF.R.U32.HI R55, RZ, 0x10, R5 ;  /* 0x00000010ff377819 */ /* 0x000fe40000011605 */
[----:B------:R-:W-:Y:S02]  /*e1b0*/  IADD3 R3, R226, -R3, RZ ;  /* 0x80000003e2037210 */ /* 0x000fe40007ffe0ff */
[--C-:B------:R-:W-:Y:S01]  /*e1c0*/  SHF.R.U64 R38, R24, 0x10, R25.reuse ;  /* 0x0000001018267819 */ /* 0x100fe20000001219 */
[----:B------:R-:W-:Y:S01]  /*e1d0*/  IMAD.MOV.U32 R24, RZ, RZ, R26 ;  /* 0x000000ffff187224 */ /* 0x000fe200078e001a */
[----:B------:R-:W-:Y:S02]  /*e1e0*/  SHF.L.U32 R5, R3, 0x1f, RZ ;  /* 0x0000001f03057819 */ /* 0x000fe400000006ff */
[----:B------:R-:W-:Y:S01]  /*e1f0*/  SHF.R.U32.HI R43, RZ, 0x10, R25 ;  /* 0x00000010ff2b7819 */ /* 0x000fe20000011619 */
[--C-:B------:R-:W-:Y:S01]  /*e200*/  IMAD.MOV.U32 R25, RZ, RZ, R27.reuse ;  /* 0x000000ffff197224 */ /* 0x100fe200078e001b */
[----:B------:R-:W0:Y:S01]  /*e210*/  SYNCS.PHASECHK.TRANS64.TRYWAIT P0, [R2+URZ+0x36800], R5 ;  /* 0x03680005020075a7 */ /* 0x000e22000800017f */
[----:B------:R-:W-:-:S02]  /*e220*/  SHF.R.U64 R44, R26, 0x10, R27 ;  /* 0x000000101a2c7819 */ /* 0x000fc4000000121b */
[----:B------:R-:W-:Y:S01]  /*e230*/  SHF.R.U32.HI R45, RZ, 0x10, R27 ;  /* 0x00000010ff2d7819 */ /* 0x000fe2000001161b */
[--C-:B------:R-:W-:Y:S01]  /*e240*/  IMAD.MOV.U32 R27, RZ, RZ, R29.reuse ;  /* 0x000000ffff1b7224 */ /* 0x100fe200078e001d */
[--C-:B------:R-:W-:Y:S02]  /*e250*/  SHF.R.U64 R46, R28, 0x10, R29.reuse ;  /* 0x000000101c2e7819 */ /* 0x100fe4000000121d */
[----:B------:R-:W-:Y:S01]  /*e260*/  SHF.R.U32.HI R47, RZ, 0x10, R29 ;  /* 0x00000010ff2f7819 */ /* 0x000fe2000001161d */
[--C-:B------:R-:W-:Y:S01]  /*e270*/  IMAD.MOV.U32 R29, RZ, RZ, R31.reuse ;  /* 0x000000ffff1d7224 */ /* 0x100fe200078e001f */
[--C-:B------:R-:W-:Y:S02]  /*e280*/  SHF.R.U64 R48, R30, 0x10, R31.reuse ;  /* 0x000000101e307819 */ /* 0x100fe4000000121f */
[----:B------:R-:W-:Y:S02]  /*e290*/  SHF.R.U32.HI R49, RZ, 0x10, R31 ;  /* 0x00000010ff317819 */ /* 0x000fe4000001161f */
[----:B------:R-:W-:Y:S01]  /*e2a0*/  MOV R26, R28 ;  /* 0x0000001c001a7202 */ /* 0x000fe20000000f00 */
[----:B------:R-:W-:Y:S01]  /*e2b0*/  IMAD.MOV.U32 R28, RZ, RZ, R30 ;  /* 0x000000ffff1c7224 */ /* 0x000fe200078e001e */
[----:B------:R-:W-:Y:S01]  /*e2c0*/  MOV R31, R32 ;  /* 0x00000020001f7202 */ /* 0x000fe20000000f00 */
[----:B------:R-:W-:Y:S01]  /*e2d0*/  IMAD.MOV.U32 R32, RZ, RZ, R10 ;  /* 0x000000ffff207224 */ /* 0x000fe200078e000a */
[----:B------:R-:W-:Y:S01]  /*e2e0*/  MOV R39, R4 ;  /* 0x0000000400277202 */ /* 0x000fe20000000f00 */
[--C-:B------:R-:W-:Y:S01]  /*e2f0*/  IMAD.MOV.U32 R4, RZ, RZ, R7.reuse ;  /* 0x000000ffff047224 */ /* 0x100fe200078e0007 */
[----:B------:R-:W-:Y:S01]  /*e300*/  SHF.R.U64 R56, R6, 0x10, R7 ;  /* 0x0000001006387819 */ /* 0x000fe20000001207 */
[----:B------:R-:W-:Y:S01]  /*e310*/  IMAD.MOV.U32 R6, RZ, RZ, R9 ;  /* 0x000000ffff067224 */ /* 0x000fe200078e0009 */
[----:B------:R-:W-:Y:S01]  /*e320*/  SHF.R.U32.HI R57, RZ, 0x10, R7 ;  /* 0x00000010ff397819 */ /* 0x000fe20000011607 */
[----:B------:R-:W-:Y:S01]  /*e330*/  IMAD.MOV.U32 R7, RZ, RZ, R11 ;  /* 0x000000ffff077224 */ /* 0x000fe200078e000b */
[----:B------:R-:W-:-:S02]  /*e340*/  SHF.R.U64 R58, R8, 0x10, R9 ;  /* 0x00000010083a7819 */ /* 0x000fc40000001209 */
[----:B------:R-:W-:Y:S01]  /*e350*/  SHF.R.U32.HI R59, RZ, 0x10, R9 ;  /* 0x00000010ff3b7819 */ /* 0x000fe20000011609 */
[----:B------:R-:W-:Y:S01]  /*e360*/  IMAD.MOV.U32 R9, RZ, RZ, R13 ;  /* 0x000000ffff097224 */ /* 0x000fe200078e000d */
[----:B------:R-:W-:Y:S01]  /*e370*/  SHF.R.U64 R60, R10, 0x10, R11 ;  /* 0x000000100a3c7819 */ /* 0x000fe2000000120b */
[----:B------:R-:W-:Y:S01]  /*e380*/  IMAD.MOV.U32 R10, RZ, RZ, R15 ;  /* 0x000000ffff0a7224 */ /* 0x000fe200078e000f */
[----:B------:R-:W-:Y:S02]  /*e390*/  MOV R30, R8 ;  /* 0x00000008001e7202 */ /* 0x000fe40000000f00 */
[----:B------:R-:W-:Y:S02]  /*e3a0*/  SHF.R.U32.HI R53, RZ, 0x10, R35 ;  /* 0x00000010ff357819 */ /* 0x000fe40000011623 */
[----:B------:R-:W-:Y:S02]  /*e3b0*/  SHF.R.U32.HI R11, RZ, 0x10, R11 ;  /* 0x00000010ff0b7819 */ /* 0x000fe4000001160b */
[----:B------:R-:W-:-:S02]  /*e3c0*/  MOV R8, R12 ;  /* 0x0000000c00087202 */ /* 0x000fc40000000f00 */
[--C-:B------:R-:W-:Y:S02]  /*e3d0*/  SHF.R.U64 R61, R12, 0x10, R13.reuse ;  /* 0x000000100c3d7819 */ /* 0x100fe4000000120d */
[----:B------:R-:W-:Y:S02]  /*e3e0*/  SHF.R.U32.HI R62, RZ, 0x10, R13 ;  /* 0x00000010ff3e7819 */ /* 0x000fe4000001160d */
[----:B------:R-:W-:Y:S02]  /*e3f0*/  VIMNMX R0, R0, 0x80, PT ;  /* 0x0000008000007848 */ /* 0x000fe40003fe0100 */
[--C-:B------:R-:W-:Y:S02]  /*e400*/  SHF.R.U64 R63, R14, 0x10, R15.reuse ;  /* 0x000000100e3f7819 */ /* 0x100fe4000000120f */
[----:B------:R-:W-:Y:S02]  /*e410*/  SHF.R.U32.HI R64, RZ, 0x10, R15 ;  /* 0x00000010ff407819 */ /* 0x000fe4000001160f */
        /* <DEDUP_REMOVED lines=21> */
[----:B------:R-:W-:Y:S02]  /*e570*/  PRMT R20, R61, 0x5410, R62 ;  /* 0x000054103d147816 */ /* 0x000fe4000000003e */
[----:B------:R-:W-:Y:S01]  /*e580*/  PRMT R21, R21, 0x5410, R10 ;  /* 0x0000541015157816 */ /* 0x000fe2000000000a */
[----:B0-----:R-:W-:Y:S06]  /*e590*/  @!P0 BRA `(.L_x_777) ;  /* 0x0000018c00348947 */ /* 0x001fec0003800000 */
.L_x_1013:
[----:B------:R-:W-:Y:S05]  /*e5a0*/  BSYNC B1 ;  /* 0x0000000000017941 */ /* 0x000fea0003800000 */
.L_x_776:
[----:B------:R-:W-:Y:S01]  /*e5b0*/  BSSY B1, `(.L_x_778) ;  /* 0x0000118000017945 */ /* 0x000fe20003800000 */
[----:B------:R-:W-:-:S03]  /*e5c0*/  PRMT R24, R63, 0x5410, R64 ;  /* 0x000054103f187816 */ /* 0x000fc60000000040 */
[----:B------:R-:W-:Y:S05]  /*e5d0*/  @P1 BRA `(.L_x_779) ;  /* 0x0000001000541947 */ /* 0x000fea0003800000 */
[----:B------:R-:W1:Y:S01]  /*e5e0*/  LDC R25, c[0x0][0x3f4] ;  /* 0x0000fd00ff197b82 */ /* 0x000e620000000800 */
[C---:B------:R-:W-:Y:S01]  /*e5f0*/  VIADD R4, R18.reuse, 0x20 ;  /* 0x0000002012047836 */ /* 0x040fe20000000000 */
[----:B------:R-:W-:Y:S01]  /*e600*/  BSSY B2, `(.L_x_780) ;  /* 0x0000060000027945 */ /* 0x000fe20003800000 */
[C---:B------:R-:W-:Y:S01]  /*e610*/  VIADD R6, R18.reuse, 0x40 ;  /* 0x0000004012067836 */ /* 0x040fe20000000000 */
[-C--:B-1----:R-:W-:Y:S02]  /*e620*/  ISETP.GE.AND P0, PT, R18, R25.reuse, PT ;  /* 0x000000191200720c */ /* 0x082fe40003f06270 */
[-C--:B------:R-:W-:Y:S02]  /*e630*/  ISETP.GE.AND P1, PT, R4, R25.reuse, PT ;  /* 0x000000190400720c */ /* 0x080fe40003f26270 */
[----:B------:R-:W-:-:S09]  /*e640*/  ISETP.GE.AND P2, PT, R6, R25, PT ;  /* 0x000000190600720c */ /* 0x000fd20003f46270 */
[----:B------:R-:W-:Y:S05]  /*e650*/  @P0 BRA `(.L_x_781) ;  /* 0x0000000400680947 */ /* 0x000fea0003800000 */
[----:B------:R-:W-:Y:S01]  /*e660*/  LEA.HI R6, R25, R231, RZ, 0x1d ;  /* 0x000000e719067211 */ /* 0x000fe200078fe8ff */
[----:B------:R-:W-:Y:S01]  /*e670*/  HADD2.F32 R52, -RZ, R34.H0_H0 ;  /* 0x20000022ff347230 */ /* 0x000fe20000004100 */
[----:B0-----:R-:W-:Y:S01]  /*e680*/  LOP3.LUT R5, R211, 0x38, R18, 0xf8, !PT ;  /* 0x00000038d3057812 */ /* 0x001fe200078ef812 */
[--C-:B------:R-:W-:Y:S01]  /*e690*/  HADD2.F32 R54, -RZ, R39.reuse.H0_H0 ;  /* 0x20000027ff367230 */ /* 0x100fe20000004100 */
[----:B------:R-:W-:Y:S01]  /*e6a0*/  SHF.R.S32.HI R7, RZ, 0x1f, R6 ;  /* 0x0000001fff077819 */ /* 0x000fe20000011406 */
[----:B------:R-:W-:Y:S01]  /*e6b0*/  IMAD.SHL.U32 R8, R6, 0x8, RZ ;  /* 0x0000000806087824 */ /* 0x000fe200078e00ff */
[----:B------:R-:W-:Y:S01]  /*e6c0*/  LOP3.LUT R4, R5, R212, RZ, 0x3c, !PT ;  /* 0x000000d405047212 */ /* 0x000fe200078e3cff */
[----:B------:R-:W-:Y:S01]  /*e6d0*/  HADD2.F32 R51, -RZ, R40.H0_H0 ;  /* 0x20000028ff337230 */ /* 0x000fe20000004100 */
[----:B------:R-:W-:Y:S01]  /*e6e0*/  LEA.HI R6, R7, R6, RZ, 0x3 ;  /* 0x0000000607067211 */ /* 0x000fe200078f18ff */
[----:B------:R-:W-:Y:S01]  /*e6f0*/  HADD2.F32 R53, -RZ, R39.H1_H1 ;  /* 0x30000027ff357230 */ /* 0x000fe20000004100 */
[----:B------:R-:W-:-:S02]  /*e700*/  LOP3.LUT R7, R211, 0x38, R8, 0xf8, !PT ;  /* 0x00000038d3077812 */ /* 0x000fc400078ef808 */
[----:B------:R-:W-:Y:S01]  /*e710*/  IADD3 R5, R213, R4, RZ ;  /* 0x00000004d5057210 */ /* 0x000fe20007ffe0ff */
[----:B------:R-:W-:Y:S01]  /*e720*/  IMAD.SHL.U32 R6, R6, 0x400, RZ ;  /* 0x0000040006067824 */ /* 0x000fe200078e00ff */
[----:B------:R-:W-:-:S03]  /*e730*/  LOP3.LUT R9, R7, R212, RZ, 0x3c, !PT ;  /* 0x000000d407097212 */ /* 0x000fc600078e3cff */
[----:B------:R-:W-:Y:S01]  /*e740*/  IMAD R59, R5, 0x2, R2 ;  /* 0x00000002053b7824 */ /* 0x000fe200078e0202 */
[----:B------:R-:W-:-:S04]  /*e750*/  LOP3.LUT R8, R6, 0x7fffe000, RZ, 0xc0, !PT ;  /* 0x7fffe00006087812 */ /* 0x000fc800078ec0ff */
[----:B------:R-:W-:Y:S01]  /*e760*/  IADD3 R9, R9, R8, R213 ;  /* 0x0000000809097210 */ /* 0x000fe20007ffe0d5 */
[----:B------:R-:W0:Y:S04]  /*e770*/  LDS.128 R4, [R59+0x15400] ;  /* 0x015400003b047984 */ /* 0x000e280000000c00 */
[----:B------:R-:W-:-:S05]  /*e780*/  IMAD R61, R9, 0x2, R2 ;  /* 0x00000002093d7824 */ /* 0x000fca00078e0202 */
[----:B------:R-:W1:Y:S01]  /*e790*/  LDS.128 R8, [R61+0x15400] ;  /* 0x015400003d087984 */ /* 0x000e620000000c00 */
[--C-:B0-----:R-:W-:Y:S02]  /*e7a0*/  HADD2.F32 R43, -RZ, R4.reuse.H0_H0 ;  /* 0x20000004ff2b7230 */ /* 0x101fe40000004100 */
[----:B------:R-:W-:Y:S02]  /*e7b0*/  HADD2.F32 R4, -RZ, R4.H1_H1 ;  /* 0x30000004ff047230 */ /* 0x000fe40000004100 */
[--C-:B------:R-:W-:Y:S02]  /*e7c0*/  HADD2.F32 R44, -RZ, R5.reuse.H0_H0 ;  /* 0x20000005ff2c7230 */ /* 0x100fe40000004100 */
[----:B------:R-:W-:Y:S02]  /*e7d0*/  HADD2.F32 R5, -RZ, R5.H1_H1 ;  /* 0x30000005ff057230 */ /* 0x000fe40000004100 */
[----:B------:R-:W-:Y:S02]  /*e7e0*/  HADD2.F32 R45, -RZ, R6.H0_H0 ;  /* 0x20000006ff2d7230 */ /* 0x000fe40000004100 */
[----:B-1----:R-:W-:-:S02]  /*e7f0*/  HADD2.F32 R47, -RZ, R8.H0_H0 ;  /* 0x20000008ff2f7230 */ /* 0x002fc40000004100 */
[----:B------:R-:W-:Y:S02]  /*e800*/  HADD2.F32 R8, -RZ, R8.H1_H1 ;  /* 0x30000008ff087230 */ /* 0x000fe40000004100 */
[----:B------:R-:W-:Y:S02]  /*e810*/  HADD2.F32 R48, -RZ, R9.H0_H0 ;  /* 0x20000009ff307230 */ /* 0x000fe40000004100 */
[C---:B------:R-:W-:Y:S01]  /*e820*/  FMUL.FTZ R56, R47.reuse, R54 ;  /* 0x000000362f387220 */ /* 0x040fe20000410000 */
[-C--:B------:R-:W-:Y:S01]  /*e830*/  FMUL.FTZ R58, R47, R52.reuse ;  /* 0x000000342f3a7220 */ /* 0x080fe20000410000 */
[----:B------:R-:W-:Y:S02]  /*e840*/  HADD2.F32 R47, -RZ, R35.H0_H0 ;  /* 0x20000023ff2f7230 */ /* 0x000fe40000004100 */
[----:B------:R-:W-:Y:S01]  /*e850*/  FMUL.FTZ R55, R8, R51 ;  /* 0x0000003308377220 */ /* 0x000fe20000410000 */
[C---:B------:R-:W-:Y:S01]  /*e860*/  FFMA.FTZ R56, R43.reuse, R52, -R56 ;  /* 0x000000342b387223 */ /* 0x040fe20000010838 */
[----:B------:R-:W-:Y:S01]  /*e870*/  FFMA.FTZ R58, R43, R54, R58 ;  /* 0x000000362b3a7223 */ /* 0x000fe2000001003a */
[----:B------:R-:W-:-:S02]  /*e880*/  HADD2.F32 R43, -RZ, R34.H1_H1 ;  /* 0x30000022ff2b7230 */ /* 0x000fc40000004100 */
[-C--:B------:R-:W-:Y:S01]  /*e890*/  FMUL.FTZ R57, R8, R47.reuse ;  /* 0x0000002f08397220 */ /* 0x080fe20000410000 */
[----:B------:R-:W-:Y:S01]  /*e8a0*/  FFMA.FTZ R55, R4, R47, -R55 ;  /* 0x0000002f04377223 */ /* 0x000fe20000010837 */
[C---:B------:R-:W-:Y:S01]  /*e8b0*/  FMUL.FTZ R47, R48.reuse, R53 ;  /* 0x00000035302f7220 */ /* 0x040fe20000410000 */
[----:B------:R-:W-:Y:S02]  /*e8c0*/  HADD2.F32 R9, -RZ, R9.H1_H1 ;  /* 0x30000009ff097230 */ /* 0x000fe40000004100 */
[----:B------:R-:W-:Y:S01]  /*e8d0*/  FMUL.FTZ R48, R48, R43 ;  /* 0x0000002b30307220 */ /* 0x000fe20000410000 */
[----:B------:R-:W-:Y:S02]  /*e8e0*/  HADD2.F32 R52, -RZ, R40.H1_H1 ;  /* 0x30000028ff347230 */ /* 0x000fe40000004100 */
[----:B------:R-:W-:Y:S01]  /*e8f0*/  FFMA.FTZ R57, R4, R51, R57 ;  /* 0x0000003304397223 */ /* 0x000fe20000010039 */
[----:B------:R-:W-:Y:S02]  /*e900*/  HADD2.F32 R4, -RZ, R35.H1_H1 ;  /* 0x30000023ff047230 */ /* 0x000fe40000004100 */
[C---:B------:R-:W-:Y:S01]  /*e910*/  FFMA.FTZ R47, R44.reuse, R43, -R47 ;  /* 0x0000002b2c2f7223 */ /* 0x040fe2000001082f */
[----:B------:R-:W-:Y:S01]  /*e920*/  FFMA.FTZ R48, R44, R53, R48 ;  /* 0x000000352c307223 */ /* 0x000fe20000010030 */
[----:B------:R-:W-:-:S02]  /*e930*/  HADD2.F32 R49, -RZ, R10.H0_H0 ;  /* 0x2000000aff317230 */ /* 0x000fc40000004100 */
[C---:B------:R-:W-:Y:S01]  /*e940*/  FMUL.FTZ R54, R9.reuse, R52 ;  /* 0x0000003409367220 */ /* 0x040fe20000410000 */
[----:B------:R-:W-:Y:S02]  /*e950*/  HADD2.F32 R8, -RZ, R37.H0_H0 ;  /* 0x20000025ff087230 */ /* 0x000fe40000004100 */
[-C--:B------:R-:W-:Y:S01]  /*e960*/  FMUL.FTZ R60, R9, R4.reuse ;  /* 0x00000004093c7220 */ /* 0x080fe20000410000 */
[----:B------:R-:W-:Y:S02]  /*e970*/  HADD2.F32 R44, -RZ, R41.H0_H0 ;  /* 0x20000029ff2c7230 */ /* 0x000fe40000004100 */
[----:B------:R-:W-:Y:S01]  /*e980*/  FFMA.FTZ R54, R5, R4, -R54 ;  /* 0x0000000405367223 */ /* 0x000fe20000010836 */
[----:B------:R-:W-:Y:S02]  /*e990*/  HADD2.F32 R10, -RZ, R10.H1_H1 ;  /* 0x3000000aff0a7230 */ /* 0x000fe40000004100 */
[----:B------:R-:W-:Y:S01]  /*e9a0*/  FMUL.FTZ R53, R49, R8 ;  /* 0x0000000831357220 */ /* 0x000fe20000410000 */
[----:B------:R-:W-:-:S02]  /*e9b0*/  HADD2.F32 R43, -RZ, R42.H0_H0 ;  /* 0x2000002aff2b7230 */ /* 0x000fc40000004100 */
[----:B------:R-:W-:Y:S01]  /*e9c0*/  FMUL.FTZ R4, R49, R44 ;  /* 0x0000002c31047220 */ /* 0x000fe20000410000 */
[----:B------:R-:W-:Y:S02]  /*e9d0*/  HADD2.F32 R9, -RZ, R38.H0_H0 ;  /* 0x20000026ff097230 */ /* 0x000fe40000004100 */
[----:B------:R-:W-:Y:S01]  /*e9e0*/  FFMA.FTZ R49, R5, R52, R60 ;  /* 0x0000003405317223 */ /* 0x000fe2000001003c */
[----:B------:R-:W-:Y:S02]  /*e9f0*/  HADD2.F32 R6, -RZ, R6.H1_H1 ;  /* 0x30000006ff067230 */ /* 0x000fe40000004100 */
[C---:B------:R-:W-:Y:S01]  /*ea00*/  FMUL.FTZ R5, R10.reuse, R43 ;  /* 0x0000002b0a057220 */ /* 0x040fe20000410000 */
[C---:B------:R-:W-:Y:S01]  /*ea10*/  FFMA.FTZ R51, R45.reuse, R8, -R4 ;  /* 0x000000082d337223 */ /* 0x040fe20000010804 */
[----:B------:R-:W-:Y:S01]  /*ea20*/  FFMA.FTZ R53, R45, R44, R53 ;  /* 0x0000002c2d357223 */ /* 0x000fe20000010035 */
[-C--:B------:R-:W-:Y:S01]  /*ea30*/  FMUL.FTZ R45, R10, R9.reuse ;  /* 0x000000090a2d7220 */ /* 0x080fe20000410000 */
[----:B------:R-:W-:Y:S01]  /*ea40*/  FFMA.FTZ R10, R6, R9, -R5 ;  /* 0x00000009060a7223 */ /* 0x000fe20000010805 */
[----:B------:R-:W-:-:S02]  /*ea50*/  HADD2.F32 R50, -RZ, R11.H0_H0 ;  /* 0x2000000bff327230 */ /* 0x000fc40000004100 */
[----:B------:R-:W-:Y:S02]  /*ea60*/  HADD2.F32 R9, -RZ, R41.H1_H1 ;  /* 0x30000029ff097230 */ /* 0x000fe40000004100 */
[----:B------:R-:W-:Y:S01]  /*ea70*/  FFMA.FTZ R44, R6, R43, R45 ;  /* 0x0000002b062c7223 */ /* 0x000fe2000001002d */
[----:B------:R-:W-:Y:S02]  /*ea80*/  HADD2.F32 R5, -RZ, R37.H1_H1 ;  /* 0x30000025ff057230 */ /* 0x000fe40000004100 */
[----:B------:R-:W-:Y:S02]  /*ea90*/  HADD2.F32 R11, -RZ, R11.H1_H1 ;  /* 0x3000000bff0b7230 */ /* 0x000fe40000004100 */
[C---:B------:R-:W-:Y:S01]  /*eaa0*/  FMUL.FTZ R43, R50.reuse, R9 ;  /* 0x00000009322b7220 */ /* 0x040fe20000410000 */
[----:B------:R-:W-:Y:S02]  /*eab0*/  HADD2.F32 R8, -RZ, R42.H1_H1 ;  /* 0x3000002aff087230 */ /* 0x000fe40000004100 */
[----:B------:R-:W-:Y:S01]  /*eac0*/  FMUL.FTZ R50, R50, R5 ;  /* 0x0000000532327220 */ /* 0x000fe20000410000 */
[----:B------:R-:W-:-:S02]  /*ead0*/  HADD2.F32 R4, -RZ, R38.H1_H1 ;  /* 0x30000026ff047230 */ /* 0x000fc40000004100 */
[--C-:B------:R-:W-:Y:S02]  /*eae0*/  HADD2.F32 R46, -RZ, R7.reuse.H0_H0 ;  /* 0x20000007ff2e7230 */ /* 0x100fe40000004100 */
[C---:B------:R-:W-:Y:S01]  /*eaf0*/  FMUL.FTZ R6, R11.reuse, R8 ;  /* 0x000000080b067220 */ /* 0x040fe20000410000 */
[----:B------:R-:W-:Y:S02]  /*eb00*/  HADD2.F32 R7, -RZ, R7.H1_H1 ;  /* 0x30000007ff077230 */ /* 0x000fe40000004100 */
[-C--:B------:R-:W-:Y:S01]  /*eb10*/  FMUL.FTZ R45, R11, R4.reuse ;  /* 0x000000040b2d7220 */ /* 0x080fe20000410000 */
[C---:B------:R-:W-:Y:S01]  /*eb20*/  FFMA.FTZ R43, R46.reuse, R5, -R43 ;  /* 0x000000052e2b7223 */ /* 0x040fe2000001082b */
[----:B------:R-:W-:Y:S01]  /*eb30*/  FFMA.FTZ R11, R46, R9, R50 ;  /* 0x000000092e0b7223 */ /* 0x000fe20000010032 */
[C---:B------:R-:W-:Y:S01]  /*eb40*/  FFMA.FTZ R46, R7.reuse, R4, -R6 ;  /* 0x00000004072e7223 */ /* 0x040fe20000010806 */
[----:B------:R-:W-:Y:S01]  /*eb50*/  FFMA.FTZ R50, R7, R8, R45 ;  /* 0x0000000807327223 */ /* 0x000fe2000001002d */
[----:B------:R-:W-:-:S02]  /*eb60*/  F2FP.F16.F32.PACK_AB R4, R55, R56 ;  /* 0x000000383704723e */ /* 0x000fc400000000ff */
[----:B------:R-:W-:Y:S02]  /*eb70*/  F2FP.F16.F32.PACK_AB R5, R54, R47 ;  /* 0x0000002f3605723e */ /* 0x000fe400000000ff */
[----:B------:R-:W-:Y:S02]  /*eb80*/  F2FP.F16.F32.PACK_AB R6, R10, R51 ;  /* 0x000000330a06723e */ /* 0x000fe400000000ff */
[----:B------:R-:W-:Y:S02]  /*eb90*/  F2FP.F16.F32.PACK_AB R7, R46, R43 ;  /* 0x0000002b2e07723e */ /* 0x000fe400000000ff */
[----:B------:R-:W-:Y:S02]  /*eba0*/  F2FP.F16.F32.PACK_AB R8, R57, R58 ;  /* 0x0000003a3908723e */ /* 0x000fe400000000ff */
[----:B------:R-:W-:Y:S01]  /*ebb0*/  F2FP.F16.F32.PACK_AB R9, R49, R48 ;  /* 0x000000303109723e */ /* 0x000fe200000000ff */
[----:B------:R1:W-:Y:S01]  /*ebc0*/  STS.128 [R59+0x15400], R4 ;  /* 0x015400043b007388 */ /* 0x0003e20000000c00 */
[----:B------:R-:W-:-:S02]  /*ebd0*/  F2FP.F16.F32.PACK_AB R10, R44, R53 ;  /* 0x000000352c0a723e */ /* 0x000fc400000000ff */
[----:B------:R-:W-:-:S05]  /*ebe0*/  F2FP.F16.F32.PACK_AB R11, R50, R11 ;  /* 0x0000000b320b723e */ /* 0x000fca00000000ff */
[----:B------:R1:W-:Y:S02]  /*ebf0*/  STS.128 [R61+0x15400], R8 ;  /* 0x015400083d007388 */ /* 0x0003e40000000c00 */
.L_x_781:
[----:B------:R-:W-:Y:S05]  /*ec00*/  BSYNC B2 ;  /* 0x0000000000027941 */ /* 0x000fea0003800000 */
.L_x_780:
[----:B------:R-:W-:Y:S04]  /*ec10*/  BSSY B2, `(.L_x_782) ;  /* 0x0000059000027945 */ /* 0x000fe80003800000 */
[----:B------:R-:W-:Y:S05]  /*ec20*/  @P1 BRA `(.L_x_783) ;  /* 0x00000004005c1947 */ /* 0x000fea0003800000 */
[----:B------:R-:W2:Y:S01]  /*ec30*/  LDL R60, [R1+0x7c] ;  /* 0x00007c00013c7983 */ /* 0x000ea20000100800 */
[----:B-1----:R-:W-:Y:S01]  /*ec40*/  LEA.HI R4, R25, R232, RZ, 0x1d ;  /* 0x000000e819047211 */ /* 0x002fe200078fe8ff */
[----:B------:R-:W-:Y:S02]  /*ec50*/  HADD2.F32 R55, -RZ, R30.H0_H0 ;  /* 0x2000001eff377230 */ /* 0x000fe40000004100 */
[----:B------:R-:W-:Y:S01]  /*ec60*/  HADD2.F32 R53, -RZ, R26.H0_H0 ;  /* 0x2000001aff357230 */ /* 0x000fe20000004100 */
[----:B0-----:R-:W-:Y:S01]  /*ec70*/  SHF.R.S32.HI R5, RZ, 0x1f, R4 ;  /* 0x0000001fff057819 */ /* 0x001fe20000011404 */
[----:B------:R-:W-:Y:S01]  /*ec80*/  HADD2.F32 R57, -RZ, R31.H0_H0 ;  /* 0x2000001fff397230 */ /* 0x000fe20000004100 */
[----:B------:R-:W-:Y:S02]  /*ec90*/  SHF.L.U32 R6, R4, 0x3, RZ ;  /* 0x0000000304067819 */ /* 0x000fe400000006ff */
[----:B------:R-:W-:Y:S02]  /*eca0*/  LEA.HI R4, R5, R4, RZ, 0x3 ;  /* 0x0000000405047211 */ /* 0x000fe400078f18ff */
[----:B------:R-:W-:-:S03]  /*ecb0*/  LOP3.LUT R5, R211, 0x38, R6, 0xf8, !PT ;  /* 0x00000038d3057812 */ /* 0x000fc600078ef806 */
[----:B------:R-:W-:Y:S01]  /*ecc0*/  IMAD.SHL.U32 R4, R4, 0x400, RZ ;  /* 0x0000040004047824 */ /* 0x000fe200078e00ff */
[----:B------:R-:W-:-:S04]  /*ecd0*/  LOP3.LUT R9, R5, R212, RZ, 0x3c, !PT ;  /* 0x000000d405097212 */ /* 0x000fc800078e3cff */
[----:B------:R-:W-:-:S04]  /*ece0*/  LOP3.LUT R8, R4, 0x7fffe000, RZ, 0xc0, !PT ;  /* 0x7fffe00004087812 */ /* 0x000fc800078ec0ff */
[----:B------:R-:W-:-:S05]  /*ecf0*/  IADD3 R9, R9, R8, R213 ;  /* 0x0000000809097210 */ /* 0x000fca0007ffe0d5 */
[----:B------:R-:W-:-:S05]  /*ed00*/  IMAD R43, R9, 0x2, R2 ;  /* 0x00000002092b7824 */ /* 0x000fca00078e0202 */
[----:B------:R-:W0:Y:S02]  /*ed10*/  LDS.128 R8, [R43+0x15400] ;  /* 0x015400002b087984 */ /* 0x000e240000000c00 */
[--C-:B0-----:R-:W-:Y:S02]  /*ed20*/  HADD2.F32 R48, -RZ, R8.reuse.H0_H0 ;  /* 0x20000008ff307230 */ /* 0x101fe40000004100 */
[----:B------:R-:W-:Y:S02]  /*ed30*/  HADD2.F32 R8, -RZ, R8.H1_H1 ;  /* 0x30000008ff087230 */ /* 0x000fe40000004100 */
[----:B------:R-:W-:Y:S02]  /*ed40*/  HADD2.F32 R49, -RZ, R9.H0_H0 ;  /* 0x20000009ff317230 */ /* 0x000fe40000004100 */
[C---:B------:R-:W-:Y:S01]  /*ed50*/  FMUL.FTZ R59, R48.reuse, R55 ;  /* 0x00000037303b7220 */ /* 0x040fe20000410000 */
[----:B------:R-:W-:Y:S01]  /*ed60*/  FMUL.FTZ R61, R48, R53 ;  /* 0x00000035303d7220 */ /* 0x000fe20000410000 */
[----:B------:R-:W-:-:S02]  /*ed70*/  HADD2.F32 R48, -RZ, R30.H1_H1 ;  /* 0x3000001eff307230 */ /* 0x000fc40000004100 */
[----:B------:R-:W-:Y:S01]  /*ed80*/  FMUL.FTZ R63, R8, R57 ;  /* 0x00000039083f7220 */ /* 0x000fe20000410000 */
[----:B------:R-:W-:Y:S02]  /*ed90*/  HADD2.F32 R9, -RZ, R9.H1_H1 ;  /* 0x30000009ff097230 */ /* 0x000fe40000004100 */
[--C-:B------:R-:W-:Y:S02]  /*eda0*/  HADD2.F32 R50, -RZ, R10.reuse.H0_H0 ;  /* 0x2000000aff327230 */ /* 0x100fe40000004100 */
[----:B------:R-:W-:Y:S01]  /*edb0*/  FMUL.FTZ R56, R49, R48 ;  /* 0x0000003031387220 */ /* 0x000fe20000410000 */
[----:B------:R-:W-:Y:S02]  /*edc0*/  HADD2.F32 R10, -RZ, R10.H1_H1 ;  /* 0x3000000aff0a7230 */ /* 0x000fe40000004100 */
[--C-:B------:R-:W-:Y:S02]  /*edd0*/  HADD2.F32 R51, -RZ, R11.reuse.H0_H0 ;  /* 0x2000000bff337230 */ /* 0x100fe40000004100 */
[----:B------:R-:W-:Y:S01]  /*ede0*/  HADD2.F32 R11, -RZ, R11.H1_H1 ;  /* 0x3000000bff0b7230 */ /* 0x000fe20000004100 */
[----:B--2---:R-:W0:Y:S02]  /*edf0*/  LDS.128 R4, [R60] ;  /* 0x000000003c047984 */ /* 0x004e240000000c00 */
[----:B0-----:R-:W-:-:S02]  /*ee00*/  HADD2.F32 R44, -RZ, R4.H0_H0 ;  /* 0x20000004ff2c7230 */ /* 0x001fc40000004100 */
[----:B------:R-:W-:Y:S02]  /*ee10*/  HADD2.F32 R4, -RZ, R4.H1_H1 ;  /* 0x30000004ff047230 */ /* 0x000fe40000004100 */
[----:B------:R-:W-:Y:S02]  /*ee20*/  HADD2.F32 R45, -RZ, R5.H0_H0 ;  /* 0x20000005ff2d7230 */ /* 0x000fe40000004100 */
[C---:B------:R-:W-:Y:S01]  /*ee30*/  FFMA.FTZ R59, R44.reuse, R53, -R59 ;  /* 0x000000352c3b7223 */ /* 0x040fe2000001083b */
[----:B------:R-:W-:Y:S02]  /*ee40*/  HADD2.F32 R53, -RZ, R27.H0_H0 ;  /* 0x2000001bff357230 */ /* 0x000fe40000004100 */
[----:B------:R-:W-:Y:S01]  /*ee50*/  FFMA.FTZ R61, R44, R55, R61 ;  /* 0x000000372c3d7223 */ /* 0x000fe2000001003d */
[----:B------:R-:W-:Y:S02]  /*ee60*/  HADD2.F32 R44, -RZ, R26.H1_H1 ;  /* 0x3000001aff2c7230 */ /* 0x000fe40000004100 */
[----:B------:R-:W-:-:S02]  /*ee70*/  HADD2.F32 R5, -RZ, R5.H1_H1 ;  /* 0x30000005ff057230 */ /* 0x000fc40000004100 */
[-C--:B------:R-:W-:Y:S01]  /*ee80*/  FMUL.FTZ R55, R8, R53.reuse ;  /* 0x0000003508377220 */ /* 0x080fe20000410000 */
[C---:B------:R-:W-:Y:S01]  /*ee90*/  FFMA.FTZ R52, R4.reuse, R53, -R63 ;  /* 0x0000003504347223 */ /* 0x040fe2000001083f */
[----:B------:R-:W-:Y:S01]  /*eea0*/  FMUL.FTZ R49, R49, R44 ;  /* 0x0000002c31317220 */ /* 0x000fe20000410000 */
[----:B------:R-:W-:Y:S02]  /*eeb0*/  HADD2.F32 R8, -RZ, R31.H1_H1 ;  /* 0x3000001fff087230 */ /* 0x000fe40000004100 */
[----:B------:R-:W-:Y:S01]  /*eec0*/  FFMA.FTZ R54, R4, R57, R55 ;  /* 0x0000003904367223 */ /* 0x000fe20000010037 */
[----:B------:R-:W-:Y:S02]  /*eed0*/  HADD2.F32 R4, -RZ, R27.H1_H1 ;  /* 0x3000001bff047230 */ /* 0x000fe40000004100 */
[C---:B------:R-:W-:Y:S01]  /*eee0*/  FFMA.FTZ R48, R45.reuse, R48, R49 ;  /* 0x000000302d307223 */ /* 0x040fe20000010031 */
[----:B------:R-:W-:Y:S02]  /*eef0*/  HADD2.F32 R49, -RZ, R32.H0_H0 ;  /* 0x20000020ff317230 */ /* 0x000fe40000004100 */
[----:B------:R-:W-:Y:S01]  /*ef00*/  FFMA.FTZ R56, R45, R44, -R56 ;  /* 0x0000002c2d387223 */ /* 0x000fe20000010838 */
[----:B------:R-:W-:-:S02]  /*ef10*/  HADD2.F32 R46, -RZ, R6.H0_H0 ;  /* 0x20000006ff2e7230 */ /* 0x000fc40000004100 */
[C---:B------:R-:W-:Y:S01]  /*ef20*/  FMUL.FTZ R44, R9.reuse, R8 ;  /* 0x00000008092c7220 */ /* 0x040fe20000410000 */
[----:B------:R-:W-:Y:S02]  /*ef30*/  HADD2.F32 R45, -RZ, R28.H0_H0 ;  /* 0x2000001cff2d7230 */ /* 0x000fe40000004100 */
[-C--:B------:R-:W-:Y:S01]  /*ef40*/  FMUL.FTZ R58, R9, R4.reuse ;  /* 0x00000004093a7220 */ /* 0x080fe20000410000 */
[----:B------:R-:W-:Y:S02]  /*ef50*/  HADD2.F32 R53, -RZ, R33.H0_H0 ;  /* 0x20000021ff357230 */ /* 0x000fe40000004100 */
[C---:B------:R-:W-:Y:S01]  /*ef60*/  FMUL.FTZ R63, R50.reuse, R49 ;  /* 0x00000031323f7220 */ /* 0x040fe20000410000 */
[----:B------:R-:W-:Y:S02]  /*ef70*/  HADD2.F32 R9, -RZ, R29.H0_H0 ;  /* 0x2000001dff097230 */ /* 0x000fe40000004100 */
[C---:B------:R-:W-:Y:S01]  /*ef80*/  FFMA.FTZ R55, R5.reuse, R4, -R44 ;  /* 0x0000000405377223 */ /* 0x040fe2000001082c */
[-C--:B------:R-:W-:Y:S01]  /*ef90*/  FMUL.FTZ R50, R50, R45.reuse ;  /* 0x0000002d32327220 */ /* 0x080fe20000410000 */
[----:B------:R-:W-:Y:S01]  /*efa0*/  FFMA.FTZ R57, R5, R8, R58 ;  /* 0x0000000805397223 */ /* 0x000fe2000001003a */
[----:B------:R-:W-:Y:S01]  /*efb0*/  FFMA.FTZ R63, R46, R45, -R63 ;  /* 0x0000002d2e3f7223 */ /* 0x000fe2000001083f */
[----:B------:R-:W-:-:S02]  /*efc0*/  HADD2.F32 R6, -RZ, R6.H1_H1 ;  /* 0x30000006ff067230 */ /* 0x000fc40000004100 */
[C---:B------:R-:W-:Y:S01]  /*efd0*/  FMUL.FTZ R5, R10.reuse, R53 ;  /* 0x000000350a057220 */ /* 0x040fe20000410000 */
[----:B------:R-:W-:Y:S01]  /*efe0*/  FMUL.FTZ R45, R10, R9 ;  /* 0x000000090a2d7220 */ /* 0x000fe20000410000 */
[----:B------:R-:W-:Y:S02]  /*eff0*/  HADD2.F32 R10, -RZ, R32.H1_H1 ;  /* 0x30000020ff0a7230 */ /* 0x000fe40000004100 */
[----:B------:R-:W-:Y:S01]  /*f000*/  FFMA.FTZ R50, R46, R49, R50 ;  /* 0x000000312e327223 */ /* 0x000fe20000010032 */
[----:B------:R-:W-:Y:S02]  /*f010*/  HADD2.F32 R44, -RZ, R33.H1_H1 ;  /* 0x30000021ff2c7230 */ /* 0x000fe40000004100 */
[C---:B------:R-:W-:Y:S01]  /*f020*/  FFMA.FTZ R46, R6.reuse, R9, -R5 ;  /* 0x00000009062e7223 */ /* 0x040fe20000010805 */
[----:B------:R-:W-:Y:S02]  /*f030*/  HADD2.F32 R4, -RZ, R28.H1_H1 ;  /* 0x3000001cff047230 */ /* 0x000fe40000004100 */
[----:B------:R-:W-:Y:S01]  /*f040*/  FFMA.FTZ R45, R6, R53, R45 ;  /* 0x00000035062d7223 */ /* 0x000fe2000001002d */
[----:B------:R-:W-:-:S02]  /*f050*/  HADD2.F32 R8, -RZ, R29.H1_H1 ;  /* 0x3000001dff087230 */ /* 0x000fc40000004100 */
[----:B------:R-:W-:Y:S01]  /*f060*/  FMUL.FTZ R6, R51, R10 ;  /* 0x0000000a33067220 */ /* 0x000fe20000410000 */
[--C-:B------:R-:W-:Y:S02]  /*f070*/  HADD2.F32 R47, -RZ, R7.reuse.H0_H0 ;  /* 0x20000007ff2f7230 */ /* 0x100fe40000004100 */
[----:B------:R-:W-:Y:S01]  /*f080*/  FMUL.FTZ R58, R11, R44 ;  /* 0x0000002c0b3a7220 */ /* 0x000fe20000410000 */
[----:B------:R-:W-:Y:S02]  /*f090*/  HADD2.F32 R7, -RZ, R7.H1_H1 ;  /* 0x30000007ff077230 */ /* 0x000fe40000004100 */
[----:B------:R-:W-:Y:S01]  /*f0a0*/  FMUL.FTZ R51, R51, R4 ;  /* 0x0000000433337220 */ /* 0x000fe20000410000 */
[----:B------:R-:W-:Y:S01]  /*f0b0*/  FMUL.FTZ R5, R11, R8 ;  /* 0x000000080b057220 */ /* 0x000fe20000410000 */
[----:B------:R-:W-:Y:S01]  /*f0c0*/  FFMA.FTZ R11, R47, R4, -R6 ;  /* 0x000000042f0b7223 */ /* 0x000fe20000010806 */
[----:B------:R-:W-:Y:S01]  /*f0d0*/  F2FP.F16.F32.PACK_AB R4, R52, R59 ;  /* 0x0000003b3404723e */ /* 0x000fe200000000ff */
[----:B------:R-:W-:Y:S01]  /*f0e0*/  FFMA.FTZ R58, R7, R8, -R58 ;  /* 0x00000008073a7223 */ /* 0x000fe2000001083a */
[----:B------:R-:W-:Y:S01]  /*f0f0*/  FFMA.FTZ R51, R47, R10, R51 ;  /* 0x0000000a2f337223 */ /* 0x000fe20000010033 */
[----:B------:R-:W-:Y:S01]  /*f100*/  FFMA.FTZ R44, R7, R44, R5 ;  /* 0x0000002c072c7223 */ /* 0x000fe20000010005 */
[----:B------:R-:W-:-:S02]  /*f110*/  F2FP.F16.F32.PACK_AB R5, R55, R56 ;  /* 0x000000383705723e */ /* 0x000fc400000000ff */
[----:B------:R-:W-:Y:S02]  /*f120*/  F2FP.F16.F32.PACK_AB R6, R46, R63 ;  /* 0x0000003f2e06723e */ /* 0x000fe400000000ff */
[----:B------:R-:W-:Y:S02]  /*f130*/  F2FP.F16.F32.PACK_AB R7, R58, R11 ;  /* 0x0000000b3a07723e */ /* 0x000fe400000000ff */
[----:B------:R-:W-:Y:S02]  /*f140*/  F2FP.F16.F32.PACK_AB R8, R54, R61 ;  /* 0x0000003d3608723e */ /* 0x000fe400000000ff */
[----:B------:R-:W-:Y:S01]  /*f150*/  F2FP.F16.F32.PACK_AB R9, R57, R48 ;  /* 0x000000303909723e */ /* 0x000fe200000000ff */
[----:B------:R2:W-:Y:S01]  /*f160*/  STS.128 [R60], R4 ;  /* 0x000000043c007388 */ /* 0x0005e20000000c00 */
[----:B------:R-:W-:Y:S02]  /*f170*/  F2FP.F16.F32.PACK_AB R10, R45, R50 ;  /* 0x000000322d0a723e */ /* 0x000fe400000000ff */
[----:B------:R-:W-:-:S05]  /*f180*/  F2FP.F16.F32.PACK_AB R11, R44, R51 ;  /* 0x000000332c0b723e */ /* 0x000fca00000000ff */
[----:B------:R2:W-:Y:S02]  /*f190*/  STS.128 [R43+0x15400], R8 ;  /* 0x015400082b007388 */ /* 0x0005e40000000c00 */
.L_x_783:
[----:B------:R-:W-:Y:S05]  /*f1a0*/  BSYNC B2 ;  /* 0x0000000000027941 */ /* 0x000fea0003800000 */
.L_x_782:
[----:B------:R-:W-:Y:S05]  /*f1b0*/  @P2 BRA `(.L_x_779) ;  /* 0x00000004005c2947 */ /* 0x000fea0003800000 */
[----:B-1----:R-:W3:Y:S01]  /*f1c0*/  LDL R59, [R1+0x74] ;  /* 0x00007400013b7983 */ /* 0x002ee20000100800 */
[----:B------:R-:W-:Y:S01]  /*f1d0*/  LEA.HI R25, R25, R233, RZ, 0x1d ;  /* 0x000000e919197211 */ /* 0x000fe200078fe8ff */
[----:B------:R-:W-:Y:S02]  /*f1e0*/  HADD2.F32 R52, -RZ, R3.H0_H0 ;  /* 0x20000003ff347230 */ /* 0x000fe40000004100 */
[--C-:B------:R-:W-:Y:S01]  /*f1f0*/  HADD2.F32 R54, -RZ, R15.reuse.H0_H0 ;  /* 0x2000000fff367230 */ /* 0x100fe20000004100 */
[----:B--2---:R-:W-:Y:S01]  /*f200*/  SHF.R.S32.HI R6, RZ, 0x1f, R25 ;  /* 0x0000001fff067819 */ /* 0x004fe20000011419 */
[----:B------:R-:W-:Y:S02]  /*f210*/  IMAD.SHL.U32 R4, R25, 0x8, RZ ;  /* 0x0000000819047824 */ /* 0x000fe400078e00ff */
[----:B------:R-:W-:Y:S01]  /*f220*/  HADD2.F32 R51, -RZ, R20.H0_H0 ;  /* 0x20000014ff337230 */ /* 0x000fe20000004100 */
[----:B------:R-:W-:Y:S01]  /*f230*/  LEA.HI R6, R6, R25, RZ, 0x3 ;  /* 0x0000001906067211 */ /* 0x000fe200078f18ff */
[----:B------:R-:W-:Y:S01]  /*f240*/  HADD2.F32 R53, -RZ, R15.H1_H1 ;  /* 0x3000000fff357230 */ /* 0x000fe20000004100 */
[----:B0-----:R-:W-:-:S02]  /*f250*/  LOP3.LUT R5, R211, 0x38, R4, 0xf8, !PT ;  /* 0x00000038d3057812 */ /* 0x001fc400078ef804 */
[----:B------:R-:W-:Y:S02]  /*f260*/  SHF.L.U32 R6, R6, 0xa, RZ ;  /* 0x0000000a06067819 */ /* 0x000fe400000006ff */
[----:B------:R-:W-:Y:S02]  /*f270*/  LOP3.LUT R9, R5, R212, RZ, 0x3c, !PT ;  /* 0x000000d405097212 */ /* 0x000fe400078e3cff */
        /* <DEDUP_REMOVED lines=9> */
[----:B------:R-:W-:-:S02]  /*f310*/  HADD2.F32 R47, -RZ, R12.H0_H0 ;  /* 0x2000000cff2f7230 */ /* 0x000fc40000004100 */
[C---:B------:R-:W-:Y:S01]  /*f320*/  FMUL.FTZ R55, R8.reuse, R51 ;  /* 0x0000003308377220 */ /* 0x040fe20000410000 */
[----:B------:R-:W-:Y:S02]  /*f330*/  HADD2.F32 R9, -RZ, R9.H1_H1 ;  /* 0x30000009ff097230 */ /* 0x000fe40000004100 */
[--C-:B------:R-:W-:Y:S02]  /*f340*/  HADD2.F32 R49, -RZ, R10.reuse.H0_H0 ;  /* 0x2000000aff317230 */ /* 0x100fe40000004100 */
[----:B------:R-:W-:Y:S01]  /*f350*/  FMUL.FTZ R57, R8, R47 ;  /* 0x0000002f08397220 */ /* 0x000fe20000410000 */
[----:B------:R-:W-:Y:S02]  /*f360*/  HADD2.F32 R8, -RZ, R13.H0_H0 ;  /* 0x2000000dff087230 */ /* 0x000fe40000004100 */
[----:B------:R-:W-:Y:S02]  /*f370*/  HADD2.F32 R10, -RZ, R10.H1_H1 ;  /* 0x3000000aff0a7230 */ /* 0x000fe40000004100 */
[----:B------:R-:W-:-:S02]  /*f380*/  HADD2.F32 R50, -RZ, R11.H0_H0 ;  /* 0x2000000bff327230 */ /* 0x000fc40000004100 */
[----:B------:R-:W-:Y:S01]  /*f390*/  HADD2.F32 R11, -RZ, R11.H1_H1 ;  /* 0x3000000bff0b7230 */ /* 0x000fe20000004100 */
[----:B---3--:R-:W0:Y:S02]  /*f3a0*/  LDS.128 R4, [R59] ;  /* 0x000000003b047984 */ /* 0x008e240000000c00 */
[--C-:B0-----:R-:W-:Y:S02]  /*f3b0*/  HADD2.F32 R43, -RZ, R4.reuse.H0_H0 ;  /* 0x20000004ff2b7230 */ /* 0x101fe40000004100 */
[----:B------:R-:W-:Y:S02]  /*f3c0*/  HADD2.F32 R4, -RZ, R4.H1_H1 ;  /* 0x30000004ff047230 */ /* 0x000fe40000004100 */
[----:B------:R-:W-:Y:S02]  /*f3d0*/  HADD2.F32 R44, -RZ, R5.H0_H0 ;  /* 0x20000005ff2c7230 */ /* 0x000fe40000004100 */
[C---:B------:R-:W-:Y:S01]  /*f3e0*/  FFMA.FTZ R56, R43.reuse, R52, -R56 ;  /* 0x000000342b387223 */ /* 0x040fe20000010838 */
[----:B------:R-:W-:Y:S01]  /*f3f0*/  FFMA.FTZ R58, R43, R54, R58 ;  /* 0x000000362b3a7223 */ /* 0x000fe2000001003a */
[----:B------:R-:W-:-:S02]  /*f400*/  HADD2.F32 R43, -RZ, R3.H1_H1 ;  /* 0x30000003ff2b7230 */ /* 0x000fc40000004100 */
[----:B------:R-:W-:Y:S01]  /*f410*/  FFMA.FTZ R55, R4, R47, -R55 ;  /* 0x0000002f04377223 */ /* 0x000fe20000010837 */
[----:B------:R-:W-:Y:S01]  /*f420*/  FMUL.FTZ R47, R48, R53 ;  /* 0x00000035302f7220 */ /* 0x000fe20000410000 */
[----:B------:R-:W-:Y:S02]  /*f430*/  HADD2.F32 R52, -RZ, R20.H1_H1 ;  /* 0x30000014ff347230 */ /* 0x000fe40000004100 */
[----:B------:R-:W-:Y:S01]  /*f440*/  FFMA.FTZ R57, R4, R51, R57 ;  /* 0x0000003304397223 */ /* 0x000fe20000010039 */
[-C--:B------:R-:W-:Y:S01]  /*f450*/  FMUL.FTZ R48, R48, R43.reuse ;  /* 0x0000002b30307220 */ /* 0x080fe20000410000 */
[----:B------:R-:W-:Y:S02]  /*f460*/  HADD2.F32 R4, -RZ, R12.H1_H1 ;  /* 0x3000000cff047230 */ /* 0x000fe40000004100 */
[C---:B------:R-:W-:Y:S01]  /*f470*/  FFMA.FTZ R47, R44.reuse, R43, -R47 ;  /* 0x0000002b2c2f7223 */ /* 0x040fe2000001082f */
[----:B------:R-:W-:Y:S02]  /*f480*/  HADD2.F32 R5, -RZ, R5.H1_H1 ;  /* 0x30000005ff057230 */ /* 0x000fe40000004100 */
[----:B------:R-:W-:Y:S01]  /*f490*/  FFMA.FTZ R48, R44, R53, R48 ;  /* 0x000000352c307223 */ /* 0x000fe20000010030 */
[----:B------:R-:W-:Y:S01]  /*f4a0*/  FMUL.FTZ R54, R9, R52 ;  /* 0x0000003409367220 */ /* 0x000fe20000410000 */
[----:B------:R-:W-:-:S02]  /*f4b0*/  HADD2.F32 R44, -RZ, R21.H0_H0 ;  /* 0x20000015ff2c7230 */ /* 0x000fc40000004100 */
[-C--:B------:R-:W-:Y:S01]  /*f4c0*/  FMUL.FTZ R60, R9, R4.reuse ;  /* 0x00000004093c7220 */ /* 0x080fe20000410000 */
[----:B------:R-:W-:Y:S02]  /*f4d0*/  HADD2.F32 R43, -RZ, R24.H0_H0 ;  /* 0x20000018ff2b7230 */ /* 0x000fe40000004100 */
[----:B------:R-:W-:Y:S01]  /*f4e0*/  FFMA.FTZ R54, R5, R4, -R54 ;  /* 0x0000000405367223 */ /* 0x000fe20000010836 */
[----:B------:R-:W-:Y:S02]  /*f4f0*/  HADD2.F32 R45, -RZ, R6.H0_H0 ;  /* 0x20000006ff2d7230 */ /* 0x000fe40000004100 */
[C---:B------:R-:W-:Y:S01]  /*f500*/  FMUL.FTZ R4, R49.reuse, R44 ;  /* 0x0000002c31047220 */ /* 0x040fe20000410000 */
[----:B------:R-:W-:Y:S02]  /*f510*/  HADD2.F32 R9, -RZ, R14.H0_H0 ;  /* 0x2000000eff097230 */ /* 0x000fe40000004100 */
[----:B------:R-:W-:Y:S01]  /*f520*/  FMUL.FTZ R53, R49, R8 ;  /* 0x0000000831357220 */ /* 0x000fe20000410000 */
[----:B------:R-:W-:-:S02]  /*f530*/  HADD2.F32 R6, -RZ, R6.H1_H1 ;  /* 0x30000006ff067230 */ /* 0x000fc40000004100 */
[----:B------:R-:W-:Y:S01]  /*f540*/  FFMA.FTZ R49, R5, R52, R60 ;  /* 0x0000003405317223 */ /* 0x000fe2000001003c */
[C---:B------:R-:W-:Y:S01]  /*f550*/  FMUL.FTZ R5, R10.reuse, R43 ;  /* 0x0000002b0a057220 */ /* 0x040fe20000410000 */
[C---:B------:R-:W-:Y:S01]  /*f560*/  FFMA.FTZ R51, R45.reuse, R8, -R4 ;  /* 0x000000082d337223 */ /* 0x040fe20000010804 */
[----:B------:R-:W-:Y:S01]  /*f570*/  FFMA.FTZ R53, R45, R44, R53 ;  /* 0x0000002c2d357223 */ /* 0x000fe20000010035 */
[-C--:B------:R-:W-:Y:S01]  /*f580*/  FMUL.FTZ R45, R10, R9.reuse ;  /* 0x000000090a2d7220 */ /* 0x080fe20000410000 */
[C---:B------:R-:W-:Y:S01]  /*f590*/  FFMA.FTZ R10, R6.reuse, R9, -R5 ;  /* 0x00000009060a7223 */ /* 0x040fe20000010805 */
[----:B------:R-:W-:Y:S02]  /*f5a0*/  HADD2.F32 R9, -RZ, R21.H1_H1 ;  /* 0x30000015ff097230 */ /* 0x000fe40000004100 */
[----:B------:R-:W-:Y:S02]  /*f5b0*/  HADD2.F32 R5, -RZ, R13.H1_H1 ;  /* 0x3000000dff057230 */ /* 0x000fe40000004100 */
[----:B------:R-:W-:Y:S01]  /*f5c0*/  FFMA.FTZ R44, R6, R43, R45 ;  /* 0x0000002b062c7223 */ /* 0x000fe2000001002d */
[----:B------:R-:W-:-:S02]  /*f5d0*/  HADD2.F32 R8, -RZ, R24.H1_H1 ;  /* 0x30000018ff087230 */ /* 0x000fc40000004100 */
[C---:B------:R-:W-:Y:S01]  /*f5e0*/  FMUL.FTZ R43, R50.reuse, R9 ;  /* 0x00000009322b7220 */ /* 0x040fe20000410000 */
[----:B------:R-:W-:Y:S02]  /*f5f0*/  HADD2.F32 R4, -RZ, R14.H1_H1 ;  /* 0x3000000eff047230 */ /* 0x000fe40000004100 */
[-C--:B------:R-:W-:Y:S01]  /*f600*/  FMUL.FTZ R50, R50, R5.reuse ;  /* 0x0000000532327220 */ /* 0x080fe20000410000 */
        /* <DEDUP_REMOVED lines=14> */
[----:B------:R3:W-:Y:S01]  /*f6f0*/  STS.128 [R59], R4 ;  /* 0x000000043b007388 */ /* 0x0007e20000000c00 */
[----:B------:R-:W-:-:S02]  /*f700*/  F2FP.F16.F32.PACK_AB R10, R44, R53 ;  /* 0x000000352c0a723e */ /* 0x000fc400000000ff */
[----:B------:R-:W-:-:S05]  /*f710*/  F2FP.F16.F32.PACK_AB R11, R50, R11 ;  /* 0x0000000b320b723e */ /* 0x000fca00000000ff */
[----:B------:R3:W-:Y:S02]  /*f720*/  STS.128 [R25+0x15400], R8 ;  /* 0x0154000819007388 */ /* 0x0007e40000000c00 */
.L_x_779:
[----:B------:R-:W-:Y:S05]  /*f730*/  BSYNC B1 ;  /* 0x0000000000017941 */ /* 0x000fea0003800000 */
.L_x_778:
[----:B------:R-:W-:-:S13]  /*f740*/  ISETP.GE.AND P0, PT, R227, R0, PT ;  /* 0x00000000e300720c */ /* 0x000fda0003f06270 */
[----:B------:R-:W-:Y:S05]  /*f750*/  @P0 BRA `(.L_x_762) ;  /* 0x00000010004c0947 */ /* 0x000fea0003800000 */
[----:B------:R-:W4:Y:S01]  /*f760*/  LDC R0, c[0x0][0x3f4] ;  /* 0x0000fd00ff007b82 */ /* 0x000f220000000800 */
[C---:B0123--:R-:W-:Y:S01]  /*f770*/  VIADD R5, R18.reuse, 0x20 ;  /* 0x0000002012057836 */ /* 0x04ffe20000000000 */
[----:B------:R-:W-:Y:S01]  /*f780*/  BSSY B1, `(.L_x_784) ;  /* 0x000005e000017945 */ /* 0x000fe20003800000 */
[C---:B------:R-:W-:Y:S01]  /*f790*/  VIADD R7, R18.reuse, 0x40 ;  /* 0x0000004012077836 */ /* 0x040fe20000000000 */
[----:B------:R-:W-:Y:S02]  /*f7a0*/  SHF.R.U32.HI R59, RZ, 0x3, R205 ;  /* 0x00000003ff3b7819 */ /* 0x000fe400000116cd */
[-C--:B----4-:R-:W-:Y:S02]  /*f7b0*/  ISETP.GE.AND P0, PT, R18, R0.reuse, PT ;  /* 0x000000001200720c */ /* 0x090fe40003f06270 */
[-C--:B------:R-:W-:Y:S02]  /*f7c0*/  ISETP.GE.AND P1, PT, R5, R0.reuse, PT ;  /* 0x000000000500720c */ /* 0x080fe40003f26270 */
[----:B------:R-:W-:-:S09]  /*f7d0*/  ISETP.GE.AND P2, PT, R7, R0, PT ;  /* 0x000000000700720c */ /* 0x000fd20003f46270 */
[----:B------:R-:W-:Y:S05]  /*f7e0*/  @P0 BRA `(.L_x_785) ;  /* 0x00000004005c0947 */ /* 0x000fea0003800000 */
[----:B------:R-:W2:Y:S01]  /*f7f0*/  LDL R61, [R1+0x78] ;  /* 0x00007800013d7983 */ /* 0x000ea20000100800 */
[----:B------:R-:W-:Y:S01]  /*f800*/  LEA.HI R4, R0, R231, RZ, 0x1d ;  /* 0x000000e700047211 */ /* 0x000fe200078fe8ff */
[----:B------:R-:W-:Y:S02]  /*f810*/  HADD2.F32 R51, -RZ, R34.H0_H0 ;  /* 0x20000022ff337230 */ /* 0x000fe40000004100 */
[----:B------:R-:W-:Y:S01]  /*f820*/  HADD2.F32 R53, -RZ, R39.H0_H0 ;  /* 0x20000027ff357230 */ /* 0x000fe20000004100 */
[----:B------:R-:W-:Y:S01]  /*f830*/  SHF.R.S32.HI R5, RZ, 0x1f, R4 ;  /* 0x0000001fff057819 */ /* 0x000fe20000011404 */
[----:B------:R-:W-:Y:S01]  /*f840*/  HADD2.F32 R58, -RZ, R40.H0_H0 ;  /* 0x20000028ff3a7230 */ /* 0x000fe20000004100 */
[----:B------:R-:W-:Y:S01]  /*f850*/  SHF.L.U32 R6, R4, 0x3, RZ ;  /* 0x0000000304067819 */ /* 0x000fe200000006ff */
[----:B------:R-:W-:Y:S01]  /*f860*/  HADD2.F32 R56, -RZ, R35.H0_H0 ;  /* 0x20000023ff387230 */ /* 0x000fe20000004100 */
[----:B------:R-:W-:Y:S01]  /*f870*/  LEA.HI R5, R5, R4, RZ, 0x3 ;  /* 0x0000000405057211 */ /* 0x000fe200078f18ff */
[----:B------:R-:W-:Y:S01]  /*f880*/  HADD2.F32 R60, -RZ, R39.H1_H1 ;  /* 0x30000027ff3c7230 */ /* 0x000fe20000004100 */
[----:B------:R-:W-:Y:S01]  /*f890*/  LOP3.LUT R4, R205, 0x38, R6, 0xf8, !PT ;  /* 0x00000038cd047812 */ /* 0x000fe200078ef806 */
[----:B------:R-:W-:-:S02]  /*f8a0*/  HADD2.F32 R34, -RZ, R34.H1_H1 ;  /* 0x30000022ff227230 */ /* 0x000fc40000004100 */
[----:B------:R-:W-:Y:S01]  /*f8b0*/  IMAD.SHL.U32 R5, R5, 0x400, RZ ;  /* 0x0000040005057824 */ /* 0x000fe200078e00ff */
[----:B------:R-:W-:Y:S01]  /*f8c0*/  LOP3.LUT R8, R4, R59, RZ, 0x3c, !PT ;  /* 0x0000003b04087212 */ /* 0x000fe200078e3cff */
[----:B------:R-:W-:Y:S02]  /*f8d0*/  HADD2.F32 R55, -RZ, R40.H1_H1 ;  /* 0x30000028ff377230 */ /* 0x000fe40000004100 */
[----:B------:R-:W-:Y:S01]  /*f8e0*/  HADD2.F32 R35, -RZ, R35.H1_H1 ;  /* 0x30000023ff237230 */ /* 0x000fe20000004100 */
[----:B------:R-:W-:Y:S01]  /*f8f0*/  LOP3.LUT R9, R5, 0x7fffe000, RZ, 0xc0, !PT ;  /* 0x7fffe00005097812 */ /* 0x000fe200078ec0ff */
[----:B------:R-:W-:-:S03]  /*f900*/  HADD2.F32 R57, -RZ, R41.H0_H0 ;  /* 0x20000029ff397230 */ /* 0x000fc60000004100 */
[----:B------:R-:W-:-:S05]  /*f910*/  IADD3 R9, R8, R9, R215 ;  /* 0x0000000908097210 */ /* 0x000fca0007ffe0d7 */
[----:B------:R-:W-:-:S05]  /*f920*/  IMAD R25, R9, 0x2, R2 ;  /* 0x0000000209197824 */ /* 0x000fca00078e0202 */
[----:B------:R-:W0:Y:S02]  /*f930*/  LDS.128 R8, [R25+0x15400] ;  /* 0x0154000019087984 */ /* 0x000e240000000c00 */
[--C-:B0-----:R-:W-:Y:S02]  /*f940*/  HADD2.F32 R47, -RZ, R8.reuse.H0_H0 ;  /* 0x20000008ff2f7230 */ /* 0x101fe40000004100 */
[----:B------:R-:W-:Y:S02]  /*f950*/  HADD2.F32 R8, -RZ, R8.H1_H1 ;  /* 0x30000008ff087230 */ /* 0x000fe40000004100 */
[--C-:B------:R-:W-:Y:S02]  /*f960*/  HADD2.F32 R48, -RZ, R9.reuse.H0_H0 ;  /* 0x20000009ff307230 */ /* 0x100fe40000004100 */
[-C--:B------:R-:W-:Y:S01]  /*f970*/  FMUL.FTZ R52, R53, R47.reuse ;  /* 0x0000002f35347220 */ /* 0x080fe20000410000 */
[----:B------:R-:W-:Y:S01]  /*f980*/  FMUL.FTZ R54, R51, R47 ;  /* 0x0000002f33367220 */ /* 0x000fe20000410000 */
[----:B------:R-:W-:-:S02]  /*f990*/  HADD2.F32 R9, -RZ, R9.H1_H1 ;  /* 0x30000009ff097230 */ /* 0x000fc40000004100 */
[----:B------:R-:W-:Y:S01]  /*f9a0*/  FMUL.FTZ R39, R58, R8 ;  /* 0x000000083a277220 */ /* 0x000fe20000410000 */
        /* <DEDUP_REMOVED lines=8> */
[--C-:B------:R-:W-:Y:S02]  /*fa30*/  HADD2.F32 R44, -RZ, R5.reuse.H0_H0 ;  /* 0x20000005ff2c7230 */ /* 0x100fe40000004100 */
[-C--:B------:R-:W-:Y:S01]  /*fa40*/  FFMA.FTZ R52, R51, R43.reuse, -R52 ;  /* 0x0000002b33347223 */ /* 0x080fe20000010834 */
[----:B------:R-:W-:Y:S01]  /*fa50*/  FFMA.FTZ R54, R53, R43, R54 ;  /* 0x0000002b35367223 */ /* 0x000fe20000010036 */
[C---:B------:R-:W-:Y:S01]  /*fa60*/  FMUL.FTZ R43, R56.reuse, R8 ;  /* 0x00000008382b7220 */ /* 0x040fe20000410000 */
[----:B------:R-:W-:Y:S02]  /*fa70*/  HADD2.F32 R5, -RZ, R5.H1_H1 ;  /* 0x30000005ff057230 */ /* 0x000fe40000004100 */
[----:B------:R-:W-:Y:S01]  /*fa80*/  FFMA.FTZ R39, R56, R4, -R39 ;  /* 0x0000000438277223 */ /* 0x000fe20000010827 */
[----:B------:R-:W-:Y:S01]  /*fa90*/  FMUL.FTZ R51, R34, R48 ;  /* 0x0000003022337220 */ /* 0x000fe20000410000 */
[----:B------:R-:W-:Y:S01]  /*faa0*/  FFMA.FTZ R43, R58, R4, R43 ;  /* 0x000000043a2b7223 */ /* 0x000fe2000001002b */
[----:B------:R-:W-:Y:S01]  /*fab0*/  FMUL.FTZ R4, R55, R9 ;  /* 0x0000000937047220 */ /* 0x000fe20000410000 */
[----:B------:R-:W-:-:S02]  /*fac0*/  HADD2.F32 R53, -RZ, R37.H0_H0 ;  /* 0x20000025ff357230 */ /* 0x000fc40000004100 */
[C---:B------:R-:W-:Y:S01]  /*fad0*/  FMUL.FTZ R8, R35.reuse, R9 ;  /* 0x0000000923087220 */ /* 0x040fe20000410000 */
[----:B------:R-:W-:Y:S02]  /*fae0*/  HADD2.F32 R56, -RZ, R42.H0_H0 ;  /* 0x2000002aff387230 */ /* 0x000fe40000004100 */
[-C--:B------:R-:W-:Y:S01]  /*faf0*/  FFMA.FTZ R47, R34, R44.reuse, -R47 ;  /* 0x0000002c222f7223 */ /* 0x080fe2000001082f */
[----:B------:R-:W-:Y:S02]  /*fb00*/  HADD2.F32 R45, -RZ, R6.H0_H0 ;  /* 0x20000006ff2d7230 */ /* 0x000fe40000004100 */
[----:B------:R-:W-:Y:S01]  /*fb10*/  FFMA.FTZ R51, R60, R44, R51 ;  /* 0x0000002c3c337223 */ /* 0x000fe20000010033 */
[----:B------:R-:W-:Y:S02]  /*fb20*/  HADD2.F32 R48, -RZ, R38.H0_H0 ;  /* 0x20000026ff307230 */ /* 0x000fe40000004100 */
[----:B------:R-:W-:Y:S01]  /*fb30*/  FFMA.FTZ R34, R35, R5, -R4 ;  /* 0x0000000523227223 */ /* 0x000fe20000010804 */
[----:B------:R-:W-:-:S02]  /*fb40*/  HADD2.F32 R6, -RZ, R6.H1_H1 ;  /* 0x30000006ff067230 */ /* 0x000fc40000004100 */
[----:B------:R-:W-:Y:S01]  /*fb50*/  FFMA.FTZ R40, R55, R5, R8 ;  /* 0x0000000537287223 */ /* 0x000fe20000010008 */
[-C--:B------:R-:W-:Y:S01]  /*fb60*/  FMUL.FTZ R4, R57, R49.reuse ;  /* 0x0000003139047220 */ /* 0x080fe20000410000 */
[C---:B------:R-:W-:Y:S01]  /*fb70*/  FMUL.FTZ R44, R53.reuse, R49 ;  /* 0x00000031352c7220 */ /* 0x040fe20000410000 */
[-C--:B------:R-:W-:Y:S01]  /*fb80*/  FMUL.FTZ R5, R56, R10.reuse ;  /* 0x0000000a38057220 */ /* 0x080fe20000410000 */
[C---:B------:R-:W-:Y:S01]  /*fb90*/  FMUL.FTZ R9, R48.reuse, R10 ;  /* 0x0000000a30097220 */ /* 0x040fe20000410000 */
[-C--:B------:R-:W-:Y:S01]  /*fba0*/  FFMA.FTZ R35, R53, R45.reuse, -R4 ;  /* 0x0000002d35237223 */ /* 0x080fe20000010804 */
[----:B------:R-:W-:Y:S01]  /*fbb0*/  FFMA.FTZ R44, R57, R45, R44 ;  /* 0x0000002d392c7223 */ /* 0x000fe2000001002c */
[----:B------:R-:W-:Y:S01]  /*fbc0*/  FFMA.FTZ R10, R48, R6, -R5 ;  /* 0x00000006300a7223 */ /* 0x000fe20000010805 */
[----:B------:R-:W-:Y:S02]  /*fbd0*/  HADD2.F32 R48, -RZ, R41.H1_H1 ;  /* 0x30000029ff307230 */ /* 0x000fe40000004100 */
[----:B------:R-:W-:-:S02]  /*fbe0*/  HADD2.F32 R45, -RZ, R42.H1_H1 ;  /* 0x3000002aff2d7230 */ /* 0x000fc40000004100 */
[----:B------:R-:W-:Y:S02]  /*fbf0*/  HADD2.F32 R8, -RZ, R37.H1_H1 ;  /* 0x30000025ff087230 */ /* 0x000fe40000004100 */
[----:B------:R-:W-:Y:S01]  /*fc00*/  FFMA.FTZ R37, R56, R6, R9 ;  /* 0x0000000638257223 */ /* 0x000fe20000010009 */
[----:B------:R-:W-:Y:S02]  /*fc10*/  HADD2.F32 R41, -RZ, R38.H1_H1 ;  /* 0x30000026ff297230 */ /* 0x000fe40000004100 */
[-C--:B------:R-:W-:Y:S01]  /*fc20*/  FMUL.FTZ R5, R48, R50.reuse ;  /* 0x0000003230057220 */ /* 0x080fe20000410000 */
[--C-:B------:R-:W-:Y:S02]  /*fc30*/  HADD2.F32 R46, -RZ, R7.reuse.H0_H0 ;  /* 0x20000007ff2e7230 */ /* 0x100fe40000004100 */
[-C--:B------:R-:W-:Y:S01]  /*fc40*/  FMUL.FTZ R4, R45, R11.reuse ;  /* 0x0000000b2d047220 */ /* 0x080fe20000410000 */
[----:B------:R-:W-:Y:S02]  /*fc50*/  HADD2.F32 R7, -RZ, R7.H1_H1 ;  /* 0x30000007ff077230 */ /* 0x000fe40000004100 */
[C---:B------:R-:W-:Y:S01]  /*fc60*/  FMUL.FTZ R9, R8.reuse, R50 ;  /* 0x0000003208097220 */ /* 0x040fe20000410000 */
[C---:B------:R-:W-:Y:S01]  /*fc70*/  FMUL.FTZ R6, R41.reuse, R11 ;  /* 0x0000000b29067220 */ /* 0x040fe20000410000 */
[-C--:B------:R-:W-:Y:S01]  /*fc80*/  FFMA.FTZ R11, R8, R46.reuse, -R5 ;  /* 0x0000002e080b7223 */ /* 0x080fe20000010805 */
[----:B------:R-:W-:Y:S01]  /*fc90*/  F2FP.F16.F32.PACK_AB R5, R34, R47 ;  /* 0x0000002f2205723e */ /* 0x000fe200000000ff */
[-C--:B------:R-:W-:Y:S01]  /*fca0*/  FFMA.FTZ R38, R41, R7.reuse, -R4 ;  /* 0x0000000729267223 */ /* 0x080fe20000010804 */
        /* <DEDUP_REMOVED lines=11> */
.L_x_785:
[----:B------:R-:W-:Y:S05]  /*fd60*/  BSYNC B1 ;  /* 0x0000000000017941 */ /* 0x000fea0003800000 */
.L_x_784:
[----:B------:R-:W-:Y:S04]  /*fd70*/  BSSY B1, `(.L_x_786) ;  /* 0x0000059000017945 */ /* 0x000fe80003800000 */
[----:B------:R-:W-:Y:S05]  /*fd80*/  @P1 BRA `(.L_x_787) ;  /* 0x00000004005c1947 */ /* 0x000fea0003800000 */
[----:B------:R-:W2:Y:S01]  /*fd90*/  LDL R50, [R1+0x70] ;  /* 0x0000700001327983 */ /* 0x000ea20000100800 */
[----:B0-----:R-:W-:Y:S01]  /*fda0*/  LEA.HI R4, R0, R232, RZ, 0x1d ;  /* 0x000000e800047211 */ /* 0x001fe200078fe8ff */
[----:B------:R-:W-:Y:S02]  /*fdb0*/  HADD2.F32 R46, -RZ, R30.H0_H0 ;  /* 0x2000001eff2e7230 */ /* 0x000fe40000004100 */
[----:B------:R-:W-:Y:S01]  /*fdc0*/  HADD2.F32 R44, -RZ, R26.H0_H0 ;  /* 0x2000001aff2c7230 */ /* 0x000fe20000004100 */
[----:B------:R-:W-:Y:S01]  /*fdd0*/  SHF.R.S32.HI R5, RZ, 0x1f, R4 ;  /* 0x0000001fff057819 */ /* 0x000fe20000011404 */
[----:B------:R-:W-:Y:S02]  /*fde0*/  IMAD.SHL.U32 R6, R4, 0x8, RZ ;  /* 0x0000000804067824 */ /* 0x000fe400078e00ff */
[----:B------:R-:W-:Y:S01]  /*fdf0*/  HADD2.F32 R48, -RZ, R31.H0_H0 ;  /* 0x2000001fff307230 */ /* 0x000fe20000004100 */
[----:B------:R-:W-:Y:S01]  /*fe00*/  LEA.HI R5, R5, R4, RZ, 0x3 ;  /* 0x0000000405057211 */ /* 0x000fe200078f18ff */
[----:B------:R-:W-:Y:S01]  /*fe10*/  HADD2.F32 R51, -RZ, R30.H1_H1 ;  /* 0x3000001eff337230 */ /* 0x000fe20000004100 */
[----:B------:R-:W-:Y:S01]  /*fe20*/  LOP3.LUT R4, R205, 0x38, R6, 0xf8, !PT ;  /* 0x00000038cd047812 */ /* 0x000fe200078ef806 */
[----:B------:R-:W-:Y:S01]  /*fe30*/  HADD2.F32 R49, -RZ, R26.H1_H1 ;  /* 0x3000001aff317230 */ /* 0x000fe20000004100 */
[----:B------:R-:W-:-:S02]  /*fe40*/  SHF.L.U32 R5, R5, 0xa, RZ ;  /* 0x0000000a05057819 */ /* 0x000fc400000006ff */
[----:B------:R-:W-:Y:S02]  /*fe50*/  LOP3.LUT R8, R4, R59, RZ, 0x3c, !PT ;  /* 0x0000003b04087212 */ /* 0x000fe400078e3cff */
[----:B------:R-:W-:-:S04]  /*fe60*/  LOP3.LUT R9, R5, 0x7fffe000, RZ, 0xc0, !PT ;  /* 0x7fffe00005097812 */ /* 0x000fc800078ec0ff */
        /* <DEDUP_REMOVED lines=8> */
[----:B------:R-:W-:Y:S01]  /*fef0*/  FMUL.FTZ R45, R48, R8 ;  /* 0x00000008302d7220 */ /* 0x000fe20000410000 */
[----:B------:R-:W-:-:S02]  /*ff00*/  HADD2.F32 R9, -RZ, R9.H1_H1 ;  /* 0x30000009ff097230 */ /* 0x000fc40000004100 */
[-C--:B------:R-:W-:Y:S01]  /*ff10*/  FMUL.FTZ R30, R51, R40.reuse ;  /* 0x00000028331e7220 */ /* 0x080fe20000410000 */
[----:B------:R-:W-:Y:S01]  /*ff20*/  FMUL.FTZ R40, R49, R40 ;  /* 0x0000002831287220 */ /* 0x000fe20000410000 */
[--C-:B------:R-:W-:Y:S02]  /*ff30*/  HADD2.F32 R41, -RZ, R10.reuse.H0_H0 ;  /* 0x2000000aff297230 */ /* 0x100fe40000004100 */
[----:B------:R-:W-:Y:S02]  /*ff40*/  HADD2.F32 R10, -RZ, R10.H1_H1 ;  /* 0x3000000aff0a7230 */ /* 0x000fe40000004100 */
[--C-:B------:R-:W-:Y:S02]  /*ff50*/  HADD2.F32 R42, -RZ, R11.reuse.H0_H0 ;  /* 0x2000000bff2a7230 */ /* 0x100fe40000004100 */
[----:B------:R-:W-:Y:S01]  /*ff60*/  HADD2.F32 R11, -RZ, R11.H1_H1 ;  /* 0x3000000bff0b7230 */ /* 0x000fe20000004100 */
[----:B--2---:R-:W0:Y:S02]  /*ff70*/  LDS.128 R4, [R50] ;  /* 0x0000000032047984 */ /* 0x004e240000000c00 */
[----:B0-----:R-:W-:-:S02]  /*ff80*/  HADD2.F32 R34, -RZ, R4.H0_H0 ;  /* 0x20000004ff227230 */ /* 0x001fc40000004100 */
[----:B------:R-:W-:Y:S02]  /*ff90*/  HADD2.F32 R4, -RZ, R4.H1_H1 ;  /* 0x30000004ff047230 */ /* 0x000fe40000004100 */
[----:B------:R-:W-:Y:S02]  /*ffa0*/  HADD2.F32 R35, -RZ, R5.H0_H0 ;  /* 0x20000005ff237230 */ /* 0x000fe40000004100 */
[-C--:B------:R-:W-:Y:S01]  /*ffb0*/  FFMA.FTZ R43, R44, R34.reuse, -R43 ;  /* 0x000000222c2b7223 */ /* 0x080fe2000001082b */
[--C-:B------:R-:W-:Y:S02]  /*ffc0*/  HADD2.F32 R44, -RZ, R27.reuse.H0_H0 ;  /* 0x2000001bff2c7230 */ /* 0x100fe40000004100 */
[----:B------:R-:W-:Y:S01]  /*ffd0*/  FFMA.FTZ R39, R46, R34, R39 ;  /* 0x000000222e277223 */ /* 0x000fe20000010027 */
[----:B------:R-:W-:Y:S02]  /*ffe0*/  HADD2.F32 R27, -RZ, R27.H1_H1 ;  /* 0x3000001bff1b7230 */ /* 0x000fe40000004100 */
[----:B------:R-:W-:Y:S01]  /*fff0*/  FFMA.FTZ R30, R49, R35, -R30 ;  /* 0x00000023311e7223 */ /* 0x000fe2000001081e */
[----:B------:R-:W-:-:S02]  /*10000*/  HADD2.F32 R5, -RZ, R5.H1_H1 ;  /* 0x30000005ff057230 */ /* 0x000fc40000004100 */
[C---:B------:R-:W-:Y:S01]  /*10010*/  FMUL.FTZ R47, R44.reuse, R8 ;  /* 0x000000082c2f7220 */ /* 0x040fe20000410000 */
[-C--:B------:R-:W-:Y:S01]  /*10020*/  FFMA.FTZ R8, R44, R4.reuse, -R45 ;  /* 0x000000042c087223 */ /* 0x080fe2000001082d */
[----:B------:R-:W-:Y:S02]  /*10030*/  HADD2.F32 R45, -RZ, R31.H1_H1 ;  /* 0x3000001fff2d7230 */ /* 0x000fe40000004100 */
[----:B------:R-:W-:Y:S01]  /*10040*/  FFMA.FTZ R40, R51, R35, R40 ;  /* 0x0000002333287223 */ /* 0x000fe20000010028 */
[----:B------:R-:W-:Y:S01]  /*10050*/  FFMA.FTZ R26, R48, R4, R47 ;  /* 0x00000004301a7223 */ /* 0x000fe2000001002f */
[----:B------:R-:W-:Y:S02]  /*10060*/  HADD2.F32 R31, -RZ, R28.H0_H0 ;  /* 0x2000001cff1f7230 */ /* 0x000fe40000004100 */
[-C--:B------:R-:W-:Y:S01]  /*10070*/  FMUL.FTZ R34, R27, R9.reuse ;  /* 0x000000091b227220 */ /* 0x080fe20000410000 */
[----:B------:R-:W-:Y:S01]  /*10080*/  FMUL.FTZ R4, R45, R9 ;  /* 0x000000092d047220 */ /* 0x000fe20000410000 */
[----:B------:R-:W-:-:S02]  /*10090*/  HADD2.F32 R35, -RZ, R32.H0_H0 ;  /* 0x20000020ff237230 */ /* 0x000fc40000004100 */
[--C-:B------:R-:W-:Y:S02]  /*100a0*/  HADD2.F32 R37, -RZ, R6.reuse.H0_H0 ;  /* 0x20000006ff257230 */ /* 0x100fe40000004100 */
[----:B------:R-:W-:Y:S01]  /*100b0*/  FFMA.FTZ R9, R27, R5, -R4 ;  /* 0x000000051b097223 */ /* 0x000fe20000010804 */
[----:B------:R-:W-:Y:S02]  /*100c0*/  HADD2.F32 R48, -RZ, R33.H0_H0 ;  /* 0x20000021ff307230 */ /* 0x000fe40000004100 */
[-C--:B------:R-:W-:Y:S01]  /*100d0*/  FMUL.FTZ R4, R35, R41.reuse ;  /* 0x0000002923047220 */ /* 0x080fe20000410000 */
[----:B------:R-:W-:Y:S01]  /*100e0*/  FMUL.FTZ R44, R31, R41 ;  /* 0x000000291f2c7220 */ /* 0x000fe20000410000 */
[----:B------:R-:W-:Y:S02]  /*100f0*/  HADD2.F32 R46, -RZ, R29.H0_H0 ;  /* 0x2000001dff2e7230 */ /* 0x000fe40000004100 */
[----:B------:R-:W-:Y:S01]  /*10100*/  FFMA.FTZ R27, R45, R5, R34 ;  /* 0x000000052d1b7223 */ /* 0x000fe20000010022 */
[----:B------:R-:W-:-:S02]  /*10110*/  HADD2.F32 R6, -RZ, R6.H1_H1 ;  /* 0x30000006ff067230 */ /* 0x000fc40000004100 */
[-C--:B------:R-:W-:Y:S01]  /*10120*/  FMUL.FTZ R5, R48, R10.reuse ;  /* 0x0000000a30057220 */ /* 0x080fe20000410000 */
[-C--:B------:R-:W-:Y:S01]  /*10130*/  FFMA.FTZ R31, R31, R37.reuse, -R4 ;  /* 0x000000251f1f7223 */ /* 0x080fe20000010804 */
[----:B------:R-:W-:Y:S01]  /*10140*/  FFMA.FTZ R44, R35, R37, R44 ;  /* 0x00000025232c7223 */ /* 0x000fe2000001002c */
[----:B------:R-:W-:Y:S02]  /*10150*/  HADD2.F32 R32, -RZ, R32.H1_H1 ;  /* 0x30000020ff207230 */ /* 0x000fe40000004100 */
[C---:B------:R-:W-:Y:S01]  /*10160*/  FMUL.FTZ R35, R46.reuse, R10 ;  /* 0x0000000a2e237220 */ /* 0x040fe20000410000 */
[----:B------:R-:W-:Y:S02]  /*10170*/  HADD2.F32 R28, -RZ, R28.H1_H1 ;  /* 0x3000001cff1c7230 */ /* 0x000fe40000004100 */
[----:B------:R-:W-:Y:S01]  /*10180*/  FFMA.FTZ R10, R46, R6, -R5 ;  /* 0x000000062e0a7223 */ /* 0x000fe20000010805 */
[----:B------:R-:W-:Y:S02]  /*10190*/  HADD2.F32 R37, -RZ, R33.H1_H1 ;  /* 0x30000021ff257230 */ /* 0x000fe40000004100 */
[----:B------:R-:W-:Y:S01]  /*101a0*/  FMUL.FTZ R5, R32, R42 ;  /* 0x0000002a20057220 */ /* 0x000fe20000410000 */
[----:B------:R-:W-:-:S02]  /*101b0*/  HADD2.F32 R33, -RZ, R29.H1_H1 ;  /* 0x3000001dff217230 */ /* 0x000fc40000004100 */
[----:B------:R-:W-:Y:S01]  /*101c0*/  FFMA.FTZ R35, R48, R6, R35 ;  /* 0x0000000630237223 */ /* 0x000fe20000010023 */
[--C-:B------:R-:W-:Y:S02]  /*101d0*/  HADD2.F32 R38, -RZ, R7.reuse.H0_H0 ;  /* 0x20000007ff267230 */ /* 0x100fe40000004100 */
[C---:B------:R-:W-:Y:S01]  /*101e0*/  FMUL.FTZ R29, R28.reuse, R42 ;  /* 0x0000002a1c1d7220 */ /* 0x040fe20000410000 */
[----:B------:R-:W-:Y:S02]  /*101f0*/  HADD2.F32 R7, -RZ, R7.H1_H1 ;  /* 0x30000007ff077230 */ /* 0x000fe40000004100 */
[-C--:B------:R-:W-:Y:S01]  /*10200*/  FMUL.FTZ R4, R37, R11.reuse ;  /* 0x0000000b25047220 */ /* 0x080fe20000410000 */
[C---:B------:R-:W-:Y:S01]  /*10210*/  FMUL.FTZ R6, R33.reuse, R11 ;  /* 0x0000000b21067220 */ /* 0x040fe20000410000 */
[-C--:B------:R-:W-:Y:S01]  /*10220*/  FFMA.FTZ R11, R28, R38.reuse, -R5 ;  /* 0x000000261c0b7223 */ /* 0x080fe20000010805 */
[----:B------:R-:W-:Y:S01]  /*10230*/  FFMA.FTZ R29, R32, R38, R29 ;  /* 0x00000026201d7223 */ /* 0x000fe2000001001d */
[-C--:B------:R-:W-:Y:S01]  /*10240*/  FFMA.FTZ R28, R33, R7.reuse, -R4 ;  /* 0x00000007211c7223 */ /* 0x080fe20000010804 */
        /* <DEDUP_REMOVED lines=11> */
.L_x_787:
[----:B------:R-:W-:Y:S05]  /*10300*/  BSYNC B1 ;  /* 0x0000000000017941 */ /* 0x000fea0003800000 */
.L_x_786:
[----:B------:R-:W-:Y:S05]  /*10310*/  @P2 BRA `(.L_x_762) ;  /* 0x00000004005c2947 */ /* 0x000fea0003800000 */
[----:B------:R-:W2:Y:S01]  /*10320*/  LDL R41, [R1+0x6c] ;  /* 0x00006c0001297983 */ /* 0x000ea20000100800 */
[----:B------:R-:W-:Y:S01]  /*10330*/  LEA.HI R0, R0, R233, RZ, 0x1d ;  /* 0x000000e900007211 */ /* 0x000fe200078fe8ff */
[----:B------:R-:W-:Y:S02]  /*10340*/  HADD2.F32 R33, -RZ, R3.H0_H0 ;  /* 0x20000003ff217230 */ /* 0x000fe40000004100 */
[--C-:B------:R-:W-:Y:S01]  /*10350*/  HADD2.F32 R35, -RZ, R15.reuse.H0_H0 ;  /* 0x2000000fff237230 */ /* 0x100fe20000004100 */
[----:B01----:R-:W-:Y:S01]  /*10360*/  SHF.R.S32.HI R5, RZ, 0x1f, R0 ;  /* 0x0000001fff057819 */ /* 0x003fe20000011400 */
[----:B------:R-:W-:Y:S02]  /*10370*/  IMAD.SHL.U32 R4, R0, 0x8, RZ ;  /* 0x0000000800047824 */ /* 0x000fe400078e00ff */
[----:B------:R-:W-:Y:S01]  /*10380*/  HADD2.F32 R44, -RZ, R20.H0_H0 ;  /* 0x20000014ff2c7230 */ /* 0x000fe20000004100 */
[----:B------:R-:W-:Y:S01]  /*10390*/  LEA.HI R5, R5, R0, RZ, 0x3 ;  /* 0x0000000005057211 */ /* 0x000fe200078f18ff */
[----:B------:R-:W-:Y:S01]  /*103a0*/  HADD2.F32 R40, -RZ, R12.H0_H0 ;  /* 0x2000000cff287230 */ /* 0x000fe20000004100 */
        /* <DEDUP_REMOVED lines=8> */
[----:B------:R-:W-:-:S04]  /*10430*/  IADD3 R9, R0, R9, R215 ;  /* 0x0000000900097210 */ /* 0x000fc80007ffe0d7 */
[----:B------:R-:W-:-:S05]  /*10440*/  LEA R0, R9, R2, 0x1 ;  /* 0x0000000209007211 */ /* 0x000fca00078e08ff */
[----:B------:R-:W0:Y:S02]  /*10450*/  LDS.128 R8, [R0+0x15400] ;  /* 0x0154000000087984 */ /* 0x000e240000000c00 */
[--C-:B0-----:R-:W-:Y:S02]  /*10460*/  HADD2.F32 R29, -RZ, R8.reuse.H0_H0 ;  /* 0x20000008ff1d7230 */ /* 0x101fe40000004100 */
[----:B------:R-:W-:Y:S02]  /*10470*/  HADD2.F32 R8, -RZ, R8.H1_H1 ;  /* 0x30000008ff087230 */ /* 0x000fe40000004100 */
[--C-:B------:R-:W-:Y:S02]  /*10480*/  HADD2.F32 R30, -RZ, R9.reuse.H0_H0 ;  /* 0x20000009ff1e7230 */ /* 0x100fe40000004100 */
[-C--:B------:R-:W-:Y:S01]  /*10490*/  FMUL.FTZ R34, R35, R29.reuse ;  /* 0x0000001d23227220 */ /* 0x080fe20000410000 */
[----:B------:R-:W-:Y:S01]  /*104a0*/  FMUL.FTZ R38, R33, R29 ;  /* 0x0000001d21267220 */ /* 0x000fe20000410000 */
[----:B------:R-:W-:-:S02]  /*104b0*/  HADD2.F32 R9, -RZ, R9.H1_H1 ;  /* 0x30000009ff097230 */ /* 0x000fc40000004100 */
[-C--:B------:R-:W-:Y:S01]  /*104c0*/  FMUL.FTZ R15, R44, R8.reuse ;  /* 0x000000082c0f7220 */ /* 0x080fe20000410000 */
        /* <DEDUP_REMOVED lines=12> */
[----:B------:R-:W-:Y:S01]  /*10590*/  FMUL.FTZ R25, R46, R30 ;  /* 0x0000001e2e197220 */ /* 0x000fe20000410000 */
[----:B------:R-:W-:Y:S02]  /*105a0*/  HADD2.F32 R33, -RZ, R12.H1_H1 ;  /* 0x3000000cff217230 */ /* 0x000fe40000004100 */
[----:B------:R-:W-:Y:S01]  /*105b0*/  FFMA.FTZ R15, R40, R4, -R15 ;  /* 0x00000004280f7223 */ /* 0x000fe2000001080f */
[----:B------:R-:W-:-:S02]  /*105c0*/  HADD2.F32 R5, -RZ, R5.H1_H1 ;  /* 0x30000005ff057230 */ /* 0x000fc40000004100 */
[----:B------:R-:W-:Y:S01]  /*105d0*/  FFMA.FTZ R3, R44, R4, R3 ;  /* 0x000000042c037223 */ /* 0x000fe20000010003 */
[----:B------:R-:W-:Y:S01]  /*105e0*/  FFMA.FTZ R25, R42, R26, -R25 ;  /* 0x0000001a2a197223 */ /* 0x000fe20000010819 */
[-C--:B------:R-:W-:Y:S01]  /*105f0*/  FMUL.FTZ R4, R37, R9.reuse ;  /* 0x0000000925047220 */ /* 0x080fe20000410000 */
[----:B------:R-:W-:Y:S02]  /*10600*/  HADD2.F32 R35, -RZ, R13.H0_H0 ;  /* 0x2000000dff237230 */ /* 0x000fe40000004100 */
[C---:B------:R-:W-:Y:S01]  /*10610*/  FMUL.FTZ R8, R33.reuse, R9 ;  /* 0x0000000921087220 */ /* 0x040fe20000410000 */
[----:B------:R-:W-:Y:S02]  /*10620*/  HADD2.F32 R42, -RZ, R24.H0_H0 ;  /* 0x20000018ff2a7230 */ /* 0x000fe40000004100 */
[-C--:B------:R-:W-:Y:S01]  /*10630*/  FFMA.FTZ R12, R33, R5.reuse, -R4 ;  /* 0x00000005210c7223 */ /* 0x080fe20000010804 */
[----:B------:R-:W-:Y:S02]  /*10640*/  HADD2.F32 R40, -RZ, R14.H0_H0 ;  /* 0x2000000eff287230 */ /* 0x000fe40000004100 */
[----:B------:R-:W-:Y:S01]  /*10650*/  FFMA.FTZ R20, R37, R5, R8 ;  /* 0x0000000525147223 */ /* 0x000fe20000010008 */
[----:B------:R-:W-:-:S02]  /*10660*/  HADD2.F32 R27, -RZ, R6.H0_H0 ;  /* 0x20000006ff1b7230 */ /* 0x000fc40000004100 */
[-C--:B------:R-:W-:Y:S01]  /*10670*/  FMUL.FTZ R4, R39, R31.reuse ;  /* 0x0000001f27047220 */ /* 0x080fe20000410000 */
[----:B------:R-:W-:Y:S02]  /*10680*/  HADD2.F32 R6, -RZ, R6.H1_H1 ;  /* 0x30000006ff067230 */ /* 0x000fe40000004100 */
[C---:B------:R-:W-:Y:S01]  /*10690*/  FMUL.FTZ R30, R35.reuse, R31 ;  /* 0x0000001f231e7220 */ /* 0x040fe20000410000 */
[-C--:B------:R-:W-:Y:S01]  /*106a0*/  FMUL.FTZ R5, R42, R10.reuse ;  /* 0x0000000a2a057220 */ /* 0x080fe20000410000 */
[----:B------:R-:W-:Y:S01]  /*106b0*/  FMUL.FTZ R9, R40, R10 ;  /* 0x0000000a28097220 */ /* 0x000fe20000410000 */
[----:B------:R-:W-:Y:S02]  /*106c0*/  HADD2.F32 R10, -RZ, R21.H1_H1 ;  /* 0x30000015ff0a7230 */ /* 0x000fe40000004100 */
[----:B------:R-:W-:Y:S01]  /*106d0*/  FFMA.FTZ R29, R46, R26, R29 ;  /* 0x0000001a2e1d7223 */ /* 0x000fe2000001001d */
[----:B------:R-:W-:Y:S02]  /*106e0*/  HADD2.F32 R31, -RZ, R24.H1_H1 ;  /* 0x30000018ff1f7230 */ /* 0x000fe40000004100 */
[----:B------:R-:W-:Y:S01]  /*106f0*/  FFMA.FTZ R26, R35, R27, -R4 ;  /* 0x0000001b231a7223 */ /* 0x000fe20000010804 */
[----:B------:R-:W-:-:S02]  /*10700*/  HADD2.F32 R8, -RZ, R13.H1_H1 ;  /* 0x3000000dff087230 */ /* 0x000fc40000004100 */
[----:B------:R-:W-:Y:S01]  /*10710*/  FFMA.FTZ R30, R39, R27, R30 ;  /* 0x0000001b271e7223 */ /* 0x000fe2000001001e */
[----:B------:R-:W-:Y:S02]  /*10720*/  HADD2.F32 R21, -RZ, R14.H1_H1 ;  /* 0x3000000eff157230 */ /* 0x000fe40000004100 */
[-C--:B------:R-:W-:Y:S01]  /*10730*/  FFMA.FTZ R27, R40, R6.reuse, -R5 ;  /* 0x00000006281b7223 */ /* 0x080fe20000010805 */
[--C-:B------:R-:W-:Y:S02]  /*10740*/  HADD2.F32 R28, -RZ, R7.reuse.H0_H0 ;  /* 0x20000007ff1c7230 */ /* 0x100fe40000004100 */
[----:B------:R-:W-:Y:S01]  /*10750*/  FFMA.FTZ R13, R42, R6, R9 ;  /* 0x000000062a0d7223 */ /* 0x000fe20000010009 */
        /* <DEDUP_REMOVED lines=19> */
.L_x_762:
[----:B------:R-:W-:Y:S05]  /*10890*/  BSYNC B0 ;  /* 0x0000000000007941 */ /* 0x000fea0003800000 */
.L_x_743:
[----:B------:R-:W-:Y:S01]  /*108a0*/  @!PT LDS RZ, [RZ] ;  /* 0x00000000fffff984 */ /* 0x000fe20000000800 */
[----:B------:R-:W-:Y:S01]  /*108b0*/  @!PT LDS RZ, [RZ] ;  /* 0x00000000fffff984 */ /* 0x000fe20000000800 */
[----:B------:R-:W-:Y:S01]  /*108c0*/  @!PT LDS RZ, [RZ] ;  /* 0x00000000fffff984 */ /* 0x000fe20000000800 */
[----:B------:R-:W-:Y:S01]  /*108d0*/  @!PT LDS RZ, [RZ] ;  /* 0x00000000fffff984 */ /* 0x000fe20000000800 */
[----:B------:R5:W-:Y:S06]  /*108e0*/  MEMBAR.ALL.CTA ;  /* 0x0000000000007992 */ /* 0x000bec0000008000 */
[----:B-----5:R-:W5:Y:S01]  /*108f0*/  FENCE.VIEW.ASYNC.S ;  /* 0x00000000000073c6 */ /* 0x020f620000000000 */
[----:B------:R-:W-:Y:S05]  /*10900*/  WARPSYNC.ALL ;  /* 0x0000000000007948 */ /* 0x000fea0003800000 */
[----:B-----5:R-:W-:Y:S06]  /*10910*/  BAR.SYNC.DEFER_BLOCKING 0xd, 0x100 ;  /* 0x0344000000007b1d */ /* 0x020fec0000010000 */
.L_x_741:
[----:B0-----:R-:W5:Y:S02]  /*10920*/  LDL R0, [R1+0x14] ;  /* 0x0000140001007983 */ /* 0x001f640000100800 */
[----:B-----5:R-:W-:-:S13]  /*10930*/  R2UR UR4, R0 ;  /* 0x00000000000472ca */ /* 0x020fda00000e0000 */
[----:B------:R-:W-:-:S05]  /*10940*/  IMAD.U32 R0, RZ, RZ, UR4 ;  /* 0x00000004ff007e24 */ /* 0x000fca000f8e00ff */
[----:B------:R-:W-:-:S13]  /*10950*/  ISETP.NE.AND P0, PT, R0, 0x3, PT ;  /* 0x000000030000780c */ /* 0x000fda0003f05270 */
[----:B------:R-:W-:Y:S05]  /*10960*/  @!P0 BRA `(.L_x_788) ;  /* 0x0000000000048947 */ /* 0x000fea0003800000 */
[----:B------:R-:W-:Y:S01]  /*10970*/  BPT.TRAP 0x1 ;  /* 0x000000040000795c */ /* 0x000fe20000300000 */
.L_x_788:
[----:B------:R-:W-:Y:S01]  /*10980*/  IMAD R0, R214, 0x8, R2 ;  /* 0x00000008d6007824 */ /* 0x000fe200078e0202 */
[----:B-1----:R-:W-:-:S04]  /*10990*/  SHF.L.U32 R3, R216, 0x1f, RZ ;  /* 0x0000001fd8037819 */ /* 0x002fc800000006ff */
[----:B------:R0:W1:Y:S01]  /*109a0*/  SYNCS.PHASECHK.TRANS64.TRYWAIT P2, [R0+URZ+0x36830], R3 ;  /* 0x03683003000075a7 */ /* 0x000062000804017f */
[----:B------:R-:W-:Y:S05]  /*109b0*/  @!P0 BRA `(.L_x_789) ;  /* 0x0000000000048947 */ /* 0x000fea0003800000 */
[----:B------:R-:W-:Y:S01]  /*109c0*/  BPT.TRAP 0x1 ;  /* 0x000000040000795c */ /* 0x000fe20000300000 */
.L_x_789:
[----:B--234-:R-:W2:Y:S01]  /*109d0*/  S2R R4, SR_TID.X ;  /* 0x0000000000047919 */ /* 0x01cea20000002100 */
[----:B------:R-:W-:Y:S01]  /*109e0*/  IMAD.MOV.U32 R119, RZ, RZ, RZ ;  /* 0x000000ffff777224 */ /* 0x000fe200078e00ff */
[----:B--2---:R-:W-:-:S04]  /*109f0*/  LOP3.LUT R4, R4, 0x7f, RZ, 0xc0, !PT ;  /* 0x0000007f04047812 */ /* 0x004fc800078ec0ff */
[----:B------:R-:W-:Y:S01]  /*10a00*/  ISETP.NE.AND P1, PT, R4, RZ, PT ;  /* 0x000000ff0400720c */ /* 0x000fe20003f25270 */
[----:B-1----:R-:W-:-:S12]  /*10a10*/  @P2 BRA `(.L_x_790) ;  /* 0x0000000000082947 */ /* 0x002fd80003800000 */
[----:B------:R-:W1:Y:S02]  /*10a20*/  SYNCS.PHASECHK.TRANS64.TRYWAIT P2, [R0+URZ+0x36830], R3 ;  /* 0x03683003000075a7 */ /* 0x000e64000804017f */
[----:B-1----:R-:W-:Y:S05]  /*10a30*/  @!P2 BRA `(.L_x_791) ;  /* 0x000001680020a947 */ /* 0x002fea0003800000 */
.L_x_790:
[----:B------:R-:W-:Y:S05]  /*10a40*/  WARPSYNC.ALL ;  /* 0x0000000000007948 */ /* 0x000fea0003800000 */
[----:B01----:R-:W-:Y:S01]  /*10a50*/  IADD3 R3, R2, 0x21400, RZ ;  /* 0x0002140002037810 */ /* 0x003fe20007ffe0ff */
[----:B------:R-:W-:Y:S01]  /*10a60*/  IMAD.MOV.U32 R5, RZ, RZ, 0x40000040 ;  /* 0x40000040ff057424 */ /* 0x000fe200078e00ff */
[----:B------:R-:W-:Y:S01]  /*10a70*/  R2UR UR24, R36 ;  /* 0x00000000241872ca */ /* 0x000fe200000e0000 */
[----:B------:R-:W-:Y:S01]  /*10a80*/  WARPGROUP.ARRIVE ;  /* 0x00000000000079c5 */ /* 0x000fe20000000000 */
[----:B------:R-:W-:Y:S01]  /*10a90*/  SHF.R.U32.HI R3, RZ, 0x4, R3 ;  /* 0x00000004ff037819 */ /* 0x000fe20000011603 */
[----:B------:R-:W-:Y:S01]  /*10aa0*/  UMOV UR5, 0x40000040 ;  /* 0x4000004000057882 */ /* 0x000fe20000000000 */
[----:B------:R-:W-:Y:S01]  /*10ab0*/  R2UR UR7, R5 ;  /* 0x00000000050772ca */ /* 0x000fe200000e0000 */
[----:B------:R-:W-:Y:S01]  /*10ac0*/  IMAD.MOV.U32 R7, RZ, RZ, 0x40000040 ;  /* 0x40000040ff077424 */ /* 0x000fe200078e00ff */
[----:B------:R-:W-:Y:S01]  /*10ad0*/  LOP3.LUT R3, R3, 0x3fff, RZ, 0xc0, !PT ;  /* 0x00003fff03037812 */ /* 0x000fe200078ec0ff */
[----:B------:R-:W-:Y:S01]  /*10ae0*/  UMOV UR27, UR5 ;  /* 0x00000005001b7c82 */ /* 0x000fe20008000000 */
[----:B------:R-:W-:Y:S01]  /*10af0*/  IMAD.MOV.U32 R9, RZ, RZ, 0x40000040 ;  /* 0x40000040ff097424 */ /* 0x000fe200078e00ff */
[----:B------:R-:W-:Y:S01]  /*10b00*/  UMOV UR17, UR27 ;  /* 0x0000001b00117c82 */ /* 0x000fe20008000000 */
[----:B------:R-:W-:Y:S01]  /*10b10*/  LOP3.LUT R21, R3, 0x10000, RZ, 0xfc, !PT ;  /* 0x0001000003157812 */ /* 0x000fe200078efcff */
[----:B------:R-:W-:Y:S01]  /*10b20*/  UMOV UR21, UR27 ;  /* 0x0000001b00157c82 */ /* 0x000fe20008000000 */
[----:B------:R-:W-:Y:S01]  /*10b30*/  R2UR UR19, R7 ;  /* 0x00000000071372ca */ /* 0x000fe200000e0000 */
[----:B------:R-:W-:Y:S01]  /*10b40*/  ULOP3.LUT UR24, UR24, 0x10000, URZ, 0xfc, !UPT ;  /* 0x0001000018187892 */ /* 0x000fe2000f8efc3f */
[----:B------:R-:W-:Y:S01]  /*10b50*/  R2UR UR23, R9 ;  /* 0x00000000091772ca */ /* 0x000fe200000e0000 */
[----:B------:R-:W-:Y:S01]  /*10b60*/  IMAD R4, R214, 0xa80, R21 ;  /* 0x00000a80d6047824 */ /* 0x000fe200078e0215 */
[----:B------:R-:W-:Y:S01]  /*10b70*/  MOV R11, 0x40000040 ;  /* 0x40000040000b7802 */ /* 0x000fe20000000f00 */
[----:B------:R-:W-:Y:S01]  /*10b80*/  IMAD.MOV.U32 R7, RZ, RZ, 0x40000040 ;  /* 0x40000040ff077424 */ /* 0x000fe200078e00ff */
[----:B------:R-:W-:Y:S01]  /*10b90*/  UMOV UR9, UR27 ;  /* 0x0000001b00097c82 */ /* 0x000fe20008000000 */
[C---:B------:R-:W-:Y:S01]  /*10ba0*/  VIADD R8, R4.reuse, 0x100 ;  /* 0x0000010004087836 */ /* 0x040fe20000000000 */
[C---:B------:R-:W-:Y:S01]  /*10bb0*/  R2UR UR6, R4.reuse ;  /* 0x00000000040672ca */ /* 0x040fe200000e0000 */
[----:B------:R-:W-:Y:S01]  /*10bc0*/  UMOV UR4, UR24 ;  /* 0x0000001800047c82 */ /* 0x000fe20008000000 */
[----:B------:R-:W-:Y:S01]  /*10bd0*/  IADD3 R6, R4, 0x80, RZ ;  /* 0x0000008004067810 */ /* 0x000fe20007ffe0ff */
[----:B------:R-:W-:Y:S01]  /*10be0*/  UMOV UR26, UR4 ;  /* 0x00000004001a7c82 */ /* 0x000fe20008000000 */
[----:B------:R-:W-:Y:S01]  /*10bf0*/  R2UR UR22, R8 ;  /* 0x00000000081672ca */ /* 0x000fe200000e0000 */
[----:B------:R-:W-:Y:S01]  /*10c00*/  UMOV UR16, UR26 ;  /* 0x0000001a00107c82 */ /* 0x000fe20008000000 */
[----:B------:R-:W-:Y:S01]  /*10c10*/  R2UR UR18, R6 ;  /* 0x00000000061272ca */ /* 0x000fe200000e0000 */
[----:B------:R-:W-:Y:S01]  /*10c20*/  UMOV UR20, UR26 ;  /* 0x0000001a00147c82 */ /* 0x000fe20008000000 */
[C---:B------:R-:W-:Y:S01]  /*10c30*/  VIADD R6, R4.reuse, 0x180 ;  /* 0x0000018004067836 */ /* 0x040fe20000000000 */
[----:B------:R-:W-:Y:S01]  /*10c40*/  IADD3 R10, R4, 0x200, RZ ;  /* 0x00000200040a7810 */ /* 0x000fe20007ffe0ff */
[----:B------:R-:W-:Y:S01]  /*10c50*/  IMAD.U32 R14, RZ, RZ, UR4 ;  /* 0x00000004ff0e7e24 */ /* 0x000fe2000f8e00ff */
[----:B------:R-:W-:Y:S01]  /*10c60*/  R2UR UR11, R11 ;  /* 0x000000000b0b72ca */ /* 0x000fe200000e0000 */
[----:B------:R-:W-:Y:S01]  /*10c70*/  IMAD.U32 R15, RZ, RZ, UR5 ;  /* 0x00000005ff0f7e24 */ /* 0x000fe2000f8e00ff */
[----:B------:R-:W-:Y:S01]  /*10c80*/  HGMMA.64x16x16.F32 R72, gdesc[UR4], RZ, !UPT, gsb0 ;  /* 0x00200000044879f0 */ /* 0x000fe2000c0008ff */
[----:B------:R-:W-:Y:S01]  /*10c90*/  R2UR UR6, R6 ;  /* 0x00000000060672ca */ /* 0x000fe200000e0000 */
[----:B------:R-:W-:Y:S01]  /*10ca0*/  UMOV UR4, UR26 ;  /* 0x0000001a00047c82 */ /* 0x000fe20008000000 */
[----:B------:R-:W-:Y:S01]  /*10cb0*/  R2UR UR7, R7 ;  /* 0x00000000070772ca */ /* 0x000fe200000e0000 */
[----:B------:R-:W-:Y:S01]  /*10cc0*/  UMOV UR5, UR27 ;  /* 0x0000001b00057c82 */ /* 0x000fe20008000000 */
[----:B------:R-:W-:Y:S01]  /*10cd0*/  R2UR UR10, R10 ;  /* 0x000000000a0a72ca */ /* 0x000fe200000e0000 */
[----:B------:R-:W-:Y:S01]  /*10ce0*/  UMOV UR8, UR26 ;  /* 0x0000001a00087c82 */ /* 0x000fe20008000000 */
[C---:B------:R-:W-:Y:S01]  /*10cf0*/  VIADD R8, R4.reuse, 0x280 ;  /* 0x0000028004087836 */ /* 0x040fe20000000000 */
[----:B------:R-:W-:Y:S01]  /*10d00*/  UMOV UR12, UR26 ;  /* 0x0000001a000c7c82 */ /* 0x000fe20008000000 */
[----:B------:R-:W-:Y:S01]  /*10d10*/  IMAD.MOV.U32 R9, RZ, RZ, 0x40000040 ;  /* 0x40000040ff097424 */ /* 0x000fe200078e00ff */
[----:B------:R-:W-:Y:S01]  /*10d20*/  UMOV UR13, UR27 ;  /* 0x0000001b000d7c82 */ /* 0x000fe20008000000 */
[----:B------:R-:W-:Y:S01]  /*10d30*/  VIADD R6, R4, 0x300 ;  /* 0x0000030004067836 */ /* 0x000fe20000000000 */
[----:B------:R-:W-:Y:S01]  /*10d40*/  R2UR UR14, R8 ;  /* 0x00000000080e72ca */ /* 0x000fe200000e0000 */
[----:B------:R-:W-:Y:S01]  /*10d50*/  VIADD R8, R4, 0x2 ;  /* 0x0000000204087836 */ /* 0x000fe20000000000 */
[----:B------:R-:W-:Y:S01]  /*10d60*/  R2UR UR15, R9 ;  /* 0x00000000090f72ca */ /* 0x000fe200000e0000 */
[----:B------:R-:W-:Y:S01]  /*10d70*/  IMAD.MOV.U32 R9, RZ, RZ, 0x40000040 ;  /* 0x40000040ff097424 */ /* 0x000fe200078e00ff */
[----:B------:R-:W-:Y:S01]  /*10d80*/  MOV R7, 0x40000040 ;  /* 0x4000004000077802 */ /* 0x000fe20000000f00 */
[----:B------:R-:W-:Y:S01]  /*10d90*/  UMOV UR29, 0x40000040 ;  /* 0x40000040001d7882 */ /* 0x000fe20000000000 */
[----:B------:R-:W-:Y:S01]  /*10da0*/  R2UR UR30, R8 ;  /* 0x00000000081e72ca */ /* 0x000fe200000e0000 */
[C---:B------:R-:W-:Y:S01]  /*10db0*/  VIADD R8, R4.reuse, 0x102 ;  /* 0x0000010204087836 */ /* 0x040fe20000000000 */
[----:B------:R-:W-:Y:S01]  /*10dc0*/  R2UR UR31, R9 ;  /* 0x00000000091f72ca */ /* 0x000fe200000e0000 */
[----:B------:R-:W-:Y:S01]  /*10dd0*/  IMAD.MOV.U32 R9, RZ, RZ, 0x40000040 ;  /* 0x40000040ff097424 */ /* 0x000fe200078e00ff */
[----:B------:R-:W-:Y:S01]  /*10de0*/  IADD3 R10, R4, 0x202, RZ ;  /* 0x00000202040a7810 */ /* 0x000fe20007ffe0ff */
[----:B------:R0:W-:Y:S01]  /*10df0*/  STL.64 [R1+0x48], R14 ;  /* 0x0000480e01007387 */ /* 0x0001e20000100a00 */
[----:B------:R-:W-:-:S02]  /*10e00*/  MOV R11, 0x40000040 ;  /* 0x40000040000b7802 */ /* 0x000fc40000000f00 */
[----:B------:R-:W-:Y:S01]  /*10e10*/  P2R R13, PR, RZ, 0x1 ;  /* 0x00000001ff0d7803 */ /* 0x000fe20000000000 */
[----:B0-----:R-:W-:Y:S01]  /*10e20*/  IMAD.U32 R15, RZ, RZ, UR29 ;  /* 0x0000001dff0f7e24 */ /* 0x001fe2000f8e00ff */
[----:B------:R-:W-:Y:S02]  /*10e30*/  WARPGROUP.DEPBAR.LE gsb0, 0x0 ;  /* 0x00008000000079c5 */ /* 0x000fe40000010000 */
[----:B------:R-:W-:-:S06]  /*10e40*/  WARPGROUP.ARRIVE ;  /* 0x00000000000079c5 */ /* 0x000fcc0000000000 */
[----:B------:R-:W-:Y:S01]  /*10e50*/  HGMMA.64x16x16.F32 R64, gdesc[UR16], RZ, !UPT, gsb0 ;  /* 0x00200000104079f0 */ /* 0x000fe2000c0008ff */
[----:B------:R-:W-:Y:S01]  /*10e60*/  R2UR UR18, R6 ;  /* 0x00000000061272ca */ /* 0x000fe200000e0000 */
[----:B------:R-:W-:Y:S01]  /*10e70*/  UMOV UR16, UR26 ;  /* 0x0000001a00107c82 */ /* 0x000fe20008000000 */
[----:B------:R-:W-:Y:S01]  /*10e80*/  R2UR UR19, R7 ;  /* 0x00000000071372ca */ /* 0x000fe200000e0000 */
[----:B------:R-:W-:Y:S01]  /*10e90*/  UMOV UR17, UR27 ;  /* 0x0000001b00117c82 */ /* 0x000fe20008000000 */
[----:B------:R-:W-:Y:S01]  /*10ea0*/  IMAD.MOV.U32 R7, RZ, RZ, 0x40000040 ;  /* 0x40000040ff077424 */ /* 0x000fe200078e00ff */
[----:B------:R-:W-:Y:S01]  /*10eb0*/  IADD3 R6, R4, 0x82, RZ ;  /* 0x0000008204067810 */ /* 0x000fe20007ffe0ff */
[----:B------:R-:W-:Y:S01]  /*10ec0*/  UMOV UR27, UR29 ;  /* 0x0000001d001b7c82 */ /* 0x000fe20008000000 */
[----:B------:R-:W-:Y:S02]  /*10ed0*/  WARPGROUP.DEPBAR.LE gsb0, 0x0 ;  /* 0x00008000000079c5 */ /* 0x000fe40000010000 */
[----:B------:R-:W-:-:S06]  /*10ee0*/  WARPGROUP.ARRIVE ;  /* 0x00000000000079c5 */ /* 0x000fcc0000000000 */
[----:B------:R-:W-:Y:S01]  /*10ef0*/  HGMMA.64x16x16.F32 R56, gdesc[UR20], RZ, !UPT, gsb0 ;  /* 0x00200000143879f0 */ /* 0x000fe2000c0008ff */
[----:B------:R-:W-:Y:S01]  /*10f00*/  R2UR UR22, R8 ;  /* 0x00000000081672ca */ /* 0x000fe200000e0000 */
[----:B------:R-:W-:Y:S01]  /*10f10*/  UMOV UR21, UR27 ;  /* 0x0000001b00157c82 */ /* 0x000fe20008000000 */
[----:B------:R-:W-:Y:S01]  /*10f20*/  R2UR UR23, R9 ;  /* 0x00000000091772ca */ /* 0x000fe200000e0000 */
[----:B------:R-:W-:Y:S02]  /*10f30*/  VIADD R8, R4, 0x282 ;  /* 0x0000028204087836 */ /* 0x000fe40000000000 */
[----:B------:R-:W-:Y:S01]  /*10f40*/  IMAD.MOV.U32 R9, RZ, RZ, 0x40000040 ;  /* 0x40000040ff097424 */ /* 0x000fe200078e00ff */
[----:B------:R-:W-:Y:S02]  /*10f50*/  WARPGROUP.DEPBAR.LE gsb0, 0x0 ;  /* 0x00008000000079c5 */ /* 0x000fe40000010000 */
[----:B------:R-:W-:-:S06]  /*10f60*/  WARPGROUP.ARRIVE ;  /* 0x00000000000079c5 */ /* 0x000fcc0000000000 */
[----:B------:R-:W-:Y:S01]  /*10f70*/  HGMMA.64x16x16.F32 R48, gdesc[UR4], RZ, !UPT, gsb0 ;  /* 0x00200000043079f0 */ /* 0x000fe2000c0008ff */
[----:B------:R-:W-:Y:S01]  /*10f80*/  UIADD3 UR4, UR24, 0x2, URZ ;  /* 0x0000000218047890 */ /* 0x000fe2000fffe03f */
[----:B------:R-:W-:-:S06]  /*10f90*/  UMOV UR5, UR27 ;  /* 0x0000001b00057c82 */ /* 0x000fcc0008000000 */
[----:B------:R-:W-:Y:S02]  /*10fa0*/  UMOV UR28, UR4 ;  /* 0x00000004001c7c82 */ /* 0x000fe40008000000 */
[----:B------:R-:W-:Y:S01]  /*10fb0*/  UMOV UR26, UR28 ;  /* 0x0000001c001a7c82 */ /* 0x000fe20008000000 */
[----:B------:R-:W-:Y:S01]  /*10fc0*/  IMAD.U32 R14, RZ, RZ, UR28 ;  /* 0x0000001cff0e7e24 */ /* 0x000fe2000f8e00ff */
[----:B------:R-:W-:Y:S01]  /*10fd0*/  UMOV UR20, UR26 ;  /* 0x0000001a00147c82 */ /* 0x000fe20008000000 */
[----:B------:R-:W-:-:S03]  /*10fe0*/  UMOV UR4, UR26 ;  /* 0x0000001a00047c82 */ /* 0x000fc60008000000 */
[----:B------:R0:W-:Y:S01]  /*10ff0*/  STL.64 [R1+0x40], R14 ;  /* 0x0000400e01007387 */ /* 0x0001e20000100a00 */
[----:B------:R-:W-:Y:S02]  /*11000*/  WARPGROUP.DEPBAR.LE gsb0, 0x0 ;  /* 0x00008000000079c5 */ /* 0x000fe40000010000 */
[----:B------:R-:W-:-:S06]  /*11010*/  WARPGROUP.ARRIVE ;  /* 0x00000000000079c5 */ /* 0x000fcc0000000000 */
[----:B------:R-:W-:Y:S01]  /*11020*/  HGMMA.64x16x16.F32 R40, gdesc[UR8], RZ, !UPT, gsb0 ;  /* 0x00200000082879f0 */ /* 0x000fe2000c0008ff */
[----:B------:R-:W-:Y:S01]  /*11030*/  R2UR UR10, R10 ;  /* 0x000000000a0a72ca */ /* 0x000fe200000e0000 */
[----:B------:R-:W-:Y:S01]  /*11040*/  UMOV UR8, UR26 ;  /* 0x0000001a00087c82 */ /* 0x000fe20008000000 */
[----:B------:R-:W-:Y:S01]  /*11050*/  R2UR UR11, R11 ;  /* 0x000000000b0b72ca */ /* 0x000fe200000e0000 */
[----:B------:R-:W-:Y:S01]  /*11060*/  UMOV UR9, UR27 ;  /* 0x0000001b00097c82 */ /* 0x000fe20008000000 */
[----:B------:R-:W-:Y:S02]  /*11070*/  IADD3 R10, R4, 0x204, RZ ;  /* 0x00000204040a7810 */ /* 0x000fe40007ffe0ff */
[----:B------:R-:W-:Y:S01]  /*11080*/  MOV R11, 0x40000040 ;  /* 0x40000040000b7802 */ /* 0x000fe20000000f00 */
[----:B------:R-:W-:Y:S02]  /*11090*/  WARPGROUP.DEPBAR.LE gsb0, 0x0 ;  /* 0x00008000000079c5 */ /* 0x000fe40000010000 */
[----:B------:R-:W-:-:S06]  /*110a0*/  WARPGROUP.ARRIVE ;  /* 0x00000000000079c5 */ /* 0x000fcc0000000000 */
[----:B------:R-:W-:Y:S01]  /*110b0*/  HGMMA.64x16x16.F32 R32, gdesc[UR12], RZ, !UPT, gsb0 ;  /* 0x002000000c2079f0 */ /* 0x000fe2000c0008ff */
[----:B------:R-:W-:Y:S01]  /*110c0*/  R2UR UR14, R8 ;  /* 0x00000000080e72ca */ /* 0x000fe200000e0000 */
[----:B------:R-:W-:Y:S01]  /*110d0*/  UMOV UR12, UR26 ;  /* 0x0000001a000c7c82 */ /* 0x000fe20008000000 */
[----:B------:R-:W-:Y:S01]  /*110e0*/  R2UR UR15, R9 ;  /* 0x00000000090f72ca */ /* 0x000fe200000e0000 */
[----:B------:R-:W-:Y:S01]  /*110f0*/  UMOV UR13, UR27 ;  /* 0x0000001b000d7c82 */ /* 0x000fe20008000000 */
[----:B------:R-:W-:Y:S02]  /*11100*/  VIADD R8, R4, 0x4 ;  /* 0x0000000404087836 */ /* 0x000fe40000000000 */
[----:B------:R-:W-:Y:S01]  /*11110*/  IMAD.MOV.U32 R9, RZ, RZ, 0x40000040 ;  /* 0x40000040ff097424 */ /* 0x000fe200078e00ff */
        /* <DEDUP_REMOVED lines=8> */
[----:B------:R-:W-:-:S03]  /*111a0*/  IMAD.MOV.U32 R7, RZ, RZ, 0x40000040 ;  /* 0x40000040ff077424 */ /* 0x000fc600078e00ff */
[----:B------:R-:W-:Y:S01]  /*111b0*/  R2UR UR6, R6 ;  /* 0x00000000060672ca */ /* 0x000fe200000e0000 */
[----:B------:R-:W-:Y:S01]  /*111c0*/  VIADD R6, R4, 0x302 ;  /* 0x0000030204067836 */ /* 0x000fe20000000000 */
[----:B------:R-:W-:Y:S02]  /*111d0*/  R2UR UR7, R7 ;  /* 0x00000000070772ca */ /* 0x000fe400000e0000 */
[----:B------:R-:W-:Y:S01]  /*111e0*/  MOV R7, 0x40000040 ;  /* 0x4000004000077802 */ /* 0x000fe20000000f00 */
[----:B------:R-:W-:Y:S02]  /*111f0*/  WARPGROUP.DEPBAR.LE gsb0, 0x0 ;  /* 0x00008000000079c5 */ /* 0x000fe40000010000 */
[----:B------:R-:W-:-:S06]  /*11200*/  WARPGROUP.ARRIVE ;  /* 0x00000000000079c5 */ /* 0x000fcc0000000000 */
[----:B------:R-:W-:Y:S01]  /*11210*/  HGMMA.64x16x16.F32 R72, gdesc[UR28], R72, gsb0 ;  /* 0x002000001c4879f0 */ /* 0x000fe20008000848 */
[----:B------:R-:W-:Y:S01]  /*11220*/  R2UR UR30, R8 ;  /* 0x00000000081e72ca */ /* 0x000fe200000e0000 */
[----:B------:R-:W-:Y:S01]  /*11230*/  UMOV UR29, 0x40000040 ;  /* 0x40000040001d7882 */ /* 0x000fe20000000000 */
[----:B------:R-:W-:Y:S01]  /*11240*/  R2UR UR31, R9 ;  /* 0x00000000091f72ca */ /* 0x000fe200000e0000 */
[----:B------:R-:W-:Y:S02]  /*11250*/  VIADD R8, R4, 0x104 ;  /* 0x0000010404087836 */ /* 0x000fe40000000000 */
[----:B------:R-:W-:Y:S02]  /*11260*/  IMAD.MOV.U32 R9, RZ, RZ, 0x40000040 ;  /* 0x40000040ff097424 */ /* 0x000fe400078e00ff */
[----:B0-----:R-:W-:Y:S01]  /*11270*/  IMAD.U32 R15, RZ, RZ, UR29 ;  /* 0x0000001dff0f7e24 */ /* 0x001fe2000f8e00ff */
[----:B------:R-:W-:Y:S02]  /*11280*/  WARPGROUP.DEPBAR.LE gsb0, 0x0 ;  /* 0x00008000000079c5 */ /* 0x000fe40000010000 */
[----:B------:R-:W-:-:S06]  /*11290*/  WARPGROUP.ARRIVE ;  /* 0x00000000000079c5 */ /* 0x000fcc0000000000 */
[----:B------:R-:W-:Y:S01]  /*112a0*/  HGMMA.64x16x16.F32 R64, gdesc[UR16], R64, gsb0 ;  /* 0x00200000104079f0 */ /* 0x000fe20008000840 */
        /* <DEDUP_REMOVED lines=9> */
[----:B------:R-:W-:Y:S01]  /*11340*/  HGMMA.64x16x16.F32 R56, gdesc[UR20], R56, gsb0 ;  /* 0x00200000143879f0 */ /* 0x000fe20008000838 */
[----:B------:R-:W-:Y:S01]  /*11350*/  R2UR UR22, R8 ;  /* 0x00000000081672ca */ /* 0x000fe200000e0000 */
[----:B------:R-:W-:Y:S01]  /*11360*/  UMOV UR21, UR27 ;  /* 0x0000001b00157c82 */ /* 0x000fe20008000000 */
[----:B------:R-:W-:Y:S01]  /*11370*/  R2UR UR23, R9 ;  /* 0x00000000091772ca */ /* 0x000fe200000e0000 */
[----:B------:R-:W-:Y:S02]  /*11380*/  VIADD R8, R4, 0x284 ;  /* 0x0000028404087836 */ /* 0x000fe40000000000 */
[----:B------:R-:W-:Y:S01]  /*11390*/  IMAD.MOV.U32 R9, RZ, RZ, 0x40000040 ;  /* 0x40000040ff097424 */ /* 0x000fe200078e00ff */
[----:B------:R-:W-:Y:S02]  /*113a0*/  WARPGROUP.DEPBAR.LE gsb0, 0x0 ;  /* 0x00008000000079c5 */ /* 0x000fe40000010000 */
[----:B------:R-:W-:-:S06]  /*113b0*/  WARPGROUP.ARRIVE ;  /* 0x00000000000079c5 */ /* 0x000fcc0000000000 */
[----:B------:R-:W-:Y:S01]  /*113c0*/  HGMMA.64x16x16.F32 R48, gdesc[UR4], R48, gsb0 ;  /* 0x00200000043079f0 */ /* 0x000fe20008000830 */
        /* <DEDUP_REMOVED lines=10> */
[----:B------:R-:W-:Y:S01]  /*11470*/  HGMMA.64x16x16.F32 R40, gdesc[UR8], R40, gsb0 ;  /* 0x00200000082879f0 */ /* 0x000fe20008000828 */
        /* <DEDUP_REMOVED lines=8> */
[----:B------:R-:W-:Y:S01]  /*11500*/  HGMMA.64x16x16.F32 R32, gdesc[UR12], R32, gsb0 ;  /* 0x002000000c2079f0 */ /* 0x000fe20008000820 */
        /* <DEDUP_REMOVED lines=193> */
[----:B------:R-:W-:Y:S01]  /*12120*/  UMOV UR4, UR26 ;  /* 0x0000001a00047c82 */ /* 0x000fe20008000000 */
[----:B------:R-:W-:Y:S01]  /*12130*/  UIADD3 UR52, UR24, 0x406, URZ ;  /* 0x0000040618347890 */ /* 0x000fe2000fffe03f */
[----:B------:R-:W-:Y:S01]  /*12140*/  UMOV UR53, 0x40000040 ;  /* 0x4000004000357882 */ /* 0x000fe20000000000 */
[----:B------:R-:W-:Y:S01]  /*12150*/  UIADD3 UR48, UR24, 0x800, URZ ;  /* 0x0000080018307890 */ /* 0x000fe2000fffe03f */
[----:B------:R0:W-:Y:S01]  /*12160*/  STL.64 [R1+0x20], R14 ;  /* 0x0000200e01007387 */ /* 0x0001e20000100a00 */
[----:B------:R-:W-:Y:S01]  /*12170*/  UMOV UR49, 0x40000040 ;  /* 0x4000004000317882 */ /* 0x000fe20000000000 */
[----:B------:R-:W-:Y:S01]  /*12180*/  UIADD3 UR44, UR24, 0x802, URZ ;  /* 0x00000802182c7890 */ /* 0x000fe2000fffe03f */
[----:B------:R-:W-:Y:S01]  /*12190*/  UMOV UR45, 0x40000040 ;  /* 0x40000040002d7882 */ /* 0x000fe20000000000 */
[----:B------:R-:W-:Y:S01]  /*121a0*/  UIADD3 UR40, UR24, 0x804, URZ ;  /* 0x0000080418287890 */ /* 0x000fe2000fffe03f */
[----:B------:R-:W2:Y:S01]  /*121b0*/  LDL R80, [R1+0x88] ;  /* 0x0000880001507983 */ /* 0x000ea20000100800 */
[----:B------:R-:W-:-:S02]  /*121c0*/  WARPGROUP.DEPBAR.LE gsb0, 0x0 ;  /* 0x00008000000079c5 */ /* 0x000fc40000010000 */
[----:B------:R-:W-:-:S06]  /*121d0*/  WARPGROUP.ARRIVE ;  /* 0x00000000000079c5 */ /* 0x000fcc0000000000 */
[----:B------:R-:W-:Y:S01]  /*121e0*/  HGMMA.64x16x16.F32 R40, gdesc[UR8], R40, gsb0 ;  /* 0x00200000082879f0 */ /* 0x000fe20008000828 */
[----:B------:R-:W-:Y:S01]  /*121f0*/  R2UR UR10, R10 ;  /* 0x000000000a0a72ca */ /* 0x000fe200000e0000 */
[----:B------:R-:W-:Y:S01]  /*12200*/  UMOV UR8, UR26 ;  /* 0x0000001a00087c82 */ /* 0x000fe20008000000 */
[----:B------:R-:W-:Y:S01]  /*12210*/  R2UR UR11, R11 ;  /* 0x000000000b0b72ca */ /* 0x000fe200000e0000 */
[----:B------:R-:W-:Y:S01]  /*12220*/  UMOV UR9, UR27 ;  /* 0x0000001b00097c82 */ /* 0x000fe20008000000 */
        /* <DEDUP_REMOVED lines=28> */
[----:B------:R-:W-:Y:S02]  /*123f0*/  WARPGROUP.DEPBAR.LE gsb0, 0x0 ;  /* 0x00008000000079c5 */ /* 0x000fe40000010000 */
[----:B------:R-:W-:Y:S01]  /*12400*/  WARPGROUP.ARRIVE ;  /* 0x00000000000079c5 */ /* 0x000fe20000000000 */
[C---:B------:R-:W-:Y:S01]  /*12410*/  VIADD R8, R4.reuse, 0x484 ;  /* 0x0000048404087836 */ /* 0x040fe20000000000 */
[----:B------:R-:W-:Y:S01]  /*12420*/  IADD3 R10, R4, 0x584, RZ ;  /* 0x00000584040a7810 */ /* 0x000fe20007ffe0ff */
[----:B------:R-:W-:Y:S01]  /*12430*/  UMOV UR41, 0x40000040 ;  /* 0x4000004000297882 */ /* 0x000fe20000000000 */
[----:B------:R-:W-:Y:S01]  /*12440*/  MOV R11, 0x40000040 ;  /* 0x40000040000b7802 */ /* 0x000fe20000000f00 */
[----:B------:R-:W-:Y:S01]  /*12450*/  UIADD3 UR36, UR24, 0x806, URZ ;  /* 0x0000080618247890 */ /* 0x000fe2000fffe03f */
[----:B------:R-:W-:Y:S01]  /*12460*/  HGMMA.64x16x16.F32 R64, gdesc[UR16], R64, gsb0 ;  /* 0x00200000104079f0 */ /* 0x000fe20008000840 */
[----:B------:R-:W-:Y:S01]  /*12470*/  R2UR UR18, R6 ;  /* 0x00000000061272ca */ /* 0x000fe200000e0000 */
[----:B------:R-:W-:Y:S01]  /*12480*/  UMOV UR16, UR26 ;  /* 0x0000001a00107c82 */ /* 0x000fe20008000000 */
[----:B------:R-:W-:Y:S01]  /*12490*/  R2UR UR19, R7 ;  /* 0x00000000071372ca */ /* 0x000fe200000e0000 */
[----:B------:R-:W-:Y:S01]  /*124a0*/  UMOV UR17, UR27 ;  /* 0x0000001b00117c82 */ /* 0x000fe20008000000 */
[----:B------:R-:W-:Y:S01]  /*124b0*/  UMOV UR37, 0x40000040 ;  /* 0x4000004000257882 */ /* 0x000fe20000000000 */
[----:B0-----:R-:W-:Y:S01]  /*124c0*/  IMAD.U32 R15, RZ, RZ, UR29 ;  /* 0x0000001dff0f7e24 */ /* 0x001fe2000f8e00ff */
[----:B------:R-:W-:-:S02]  /*124d0*/  WARPGROUP.DEPBAR.LE gsb0, 0x0 ;  /* 0x00008000000079c5 */ /* 0x000fc40000010000 */
[----:B------:R-:W-:-:S06]  /*124e0*/  WARPGROUP.ARRIVE ;  /* 0x00000000000079c5 */ /* 0x000fcc0000000000 */
[----:B------:R-:W-:Y:S03]  /*124f0*/  HGMMA.64x16x16.F32 R56, gdesc[UR20], R56, gsb0 ;  /* 0x00200000143879f0 */ /* 0x000fe60008000838 */
[----:B------:R-:W-:Y:S02]  /*12500*/  WARPGROUP.DEPBAR.LE gsb0, 0x0 ;  /* 0x00008000000079c5 */ /* 0x000fe40000010000 */
[----:B------:R-:W-:-:S06]  /*12510*/  WARPGROUP.ARRIVE ;  /* 0x00000000000079c5 */ /* 0x000fcc0000000000 */
[----:B------:R-:W-:Y:S01]  /*12520*/  HGMMA.64x16x16.F32 R48, gdesc[UR4], R48, gsb0 ;  /* 0x00200000043079f0 */ /* 0x000fe20008000830 */
[----:B------:R-:W-:-:S07]  /*12530*/  UIADD3 UR4, UR24, 0x404, URZ ;  /* 0x0000040418047890 */ /* 0x000fce000fffe03f */
[----:B------:R-:W-:Y:S01]  /*12540*/  UMOV UR28, UR4 ;  /* 0x00000004001c7c82 */ /* 0x000fe20008000000 */
[----:B------:R-:W-:Y:S02]  /*12550*/  WARPGROUP.DEPBAR.LE gsb0, 0x0 ;  /* 0x00008000000079c5 */ /* 0x000fe40000010000 */
[----:B------:R-:W-:Y:S01]  /*12560*/  WARPGROUP.ARRIVE ;  /* 0x00000000000079c5 */ /* 0x000fe20000000000 */
[----:B------:R-:W-:Y:S01]  /*12570*/  IMAD.MOV.U32 R7, RZ, RZ, 0x40000040 ;  /* 0x40000040ff077424 */ /* 0x000fe200078e00ff */
[----:B------:R-:W-:Y:S01]  /*12580*/  IADD3 R6, R4, 0x404, RZ ;  /* 0x0000040404067810 */ /* 0x000fe20007ffe0ff */
[----:B------:R-:W-:Y:S01]  /*12590*/  UMOV UR26, UR28 ;  /* 0x0000001c001a7c82 */ /* 0x000fe20008000000 */
[----:B------:R-:W-:Y:S01]  /*125a0*/  UMOV UR27, UR29 ;  /* 0x0000001d001b7c82 */ /* 0x000fe20008000000 */
[----:B------:R-:W-:Y:S01]  /*125b0*/  IMAD.MOV.U32 R9, RZ, RZ, 0x40000040 ;  /* 0x40000040ff097424 */ /* 0x000fe200078e00ff */
[----:B------:R-:W-:Y:S01]  /*125c0*/  HGMMA.64x16x16.F32 R40, gdesc[UR8], R40, gsb0 ;  /* 0x00200000082879f0 */ /* 0x000fe20008000828 */
[----:B------:R-:W-:Y:S01]  /*125d0*/  R2UR UR22, R8 ;  /* 0x00000000081672ca */ /* 0x000fe200000e0000 */
[----:B------:R-:W-:Y:S01]  /*125e0*/  IMAD.U32 R14, RZ, RZ, UR28 ;  /* 0x0000001cff0e7e24 */ /* 0x000fe2000f8e00ff */
[----:B------:R-:W-:-:S02]  /*125f0*/  WARPGROUP.DEPBAR.LE gsb0, 0x0 ;  /* 0x00008000000079c5 */ /* 0x000fc40000010000 */
        /* <DEDUP_REMOVED lines=8> */
[----:B------:R-:W-:Y:S02]  /*12680*/  R2UR UR18, R6 ;  /* 0x00000000061272ca */ /* 0x000fe400000e0000 */
[----:B------:R-:W-:Y:S01]  /*12690*/  R2UR UR19, R7 ;  /* 0x00000000071372ca */ /* 0x000fe200000e0000 */
[----:B------:R-:W-:Y:S01]  /*126a0*/  UMOV UR16, UR26 ;  /* 0x0000001a00107c82 */ /* 0x000fe20008000000 */
[----:B------:R-:W-:Y:S01]  /*126b0*/  UMOV UR17, UR27 ;  /* 0x0000001b00117c82 */ /* 0x000fe20008000000 */
[----:B------:R-:W-:Y:S02]  /*126c0*/  WARPGROUP.DEPBAR.LE gsb0, 0x0 ;  /* 0x00008000000079c5 */ /* 0x000fe40000010000 */
[----:B------:R-:W-:-:S08]  /*126d0*/  WARPGROUP.ARRIVE ;  /* 0x00000000000079c5 */ /* 0x000fd00000000000 */
[----:B------:R-:W-:Y:S01]  /*126e0*/  HGMMA.64x16x16.F32 R64, gdesc[UR16], R64, gsb0 ;  /* 0x00200000104079f0 */ /* 0x000fe20008000840 */
[----:B------:R-:W-:Y:S01]  /*126f0*/  R2UR UR23, R9 ;  /* 0x00000000091772ca */ /* 0x000fe200000e0000 */
[----:B------:R-:W-:Y:S01]  /*12700*/  UMOV UR20, UR26 ;  /* 0x0000001a00147c82 */ /* 0x000fe20008000000 */
[----:B------:R-:W-:Y:S01]  /*12710*/  UMOV UR21, UR27 ;  /* 0x0000001b00157c82 */ /* 0x000fe20008000000 */
[----:B------:R-:W-:Y:S01]  /*12720*/  VIADD R6, R4, 0x504 ;  /* 0x0000050404067836 */ /* 0x000fe20000000000 */
[----:B------:R-:W-:Y:S02]  /*12730*/  WARPGROUP.DEPBAR.LE gsb0, 0x0 ;  /* 0x00008000000079c5 */ /* 0x000fe40000010000 */
[----:B------:R-:W-:-:S07]  /*12740*/  WARPGROUP.ARRIVE ;  /* 0x00000000000079c5 */ /* 0x000fce0000000000 */
[----:B------:R-:W-:Y:S01]  /*12750*/  HGMMA.64x16x16.F32 R56, gdesc[UR20], R56, gsb0 ;  /* 0x00200000143879f0 */ /* 0x000fe20008000838 */
[----:B------:R-:W-:Y:S01]  /*12760*/  IMAD.MOV.U32 R7, RZ, RZ, 0x40000040 ;  /* 0x40000040ff077424 */ /* 0x000fe200078e00ff */
[----:B------:R-:W-:-:S04]  /*12770*/  R2UR UR6, R6 ;  /* 0x00000000060672ca */ /* 0x000fc800000e0000 */
[----:B------:R-:W-:Y:S01]  /*12780*/  R2UR UR7, R7 ;  /* 0x00000000070772ca */ /* 0x000fe200000e0000 */
[----:B------:R-:W-:Y:S01]  /*12790*/  UMOV UR4, UR26 ;  /* 0x0000001a00047c82 */ /* 0x000fe20008000000 */
[----:B------:R-:W-:Y:S01]  /*127a0*/  UMOV UR5, UR27 ;  /* 0x0000001b00057c82 */ /* 0x000fe20008000000 */
[----:B------:R-:W-:Y:S02]  /*127b0*/  WARPGROUP.DEPBAR.LE gsb0, 0x0 ;  /* 0x00008000000079c5 */ /* 0x000fe40000010000 */
[----:B------:R-:W-:-:S08]  /*127c0*/  WARPGROUP.ARRIVE ;  /* 0x00000000000079c5 */ /* 0x000fd00000000000 */
        /* <DEDUP_REMOVED lines=8> */
[----:B------:R-:W-:Y:S02]  /*12850*/  VIADD R8, R4, 0x604 ;  /* 0x0000060404087836 */ /* 0x000fe40000000000 */
[----:B------:R-:W-:-:S03]  /*12860*/  IMAD.MOV.U32 R9, RZ, RZ, 0x40000040 ;  /* 0x40000040ff097424 */ /* 0x000fc600078e00ff */
[----:B------:R-:W-:Y:S02]  /*12870*/  R2UR UR14, R8 ;  /* 0x00000000080e72ca */ /* 0x000fe400000e0000 */
[----:B------:R-:W-:Y:S01]  /*12880*/  R2UR UR15, R9 ;  /* 0x00000000090f72ca */ /* 0x000fe200000e0000 */
[----:B------:R-:W-:Y:S01]  /*12890*/  UMOV UR12, UR26 ;  /* 0x0000001a000c7c82 */ /* 0x000fe20008000000 */
[----:B------:R-:W-:Y:S01]  /*128a0*/  UMOV UR13, UR27 ;  /* 0x0000001b000d7c82 */ /* 0x000fe20008000000 */
[----:B------:R-:W-:Y:S02]  /*128b0*/  WARPGROUP.DEPBAR.LE gsb0, 0x0 ;  /* 0x00008000000079c5 */ /* 0x000fe40000010000 */
[----:B------:R-:W-:-:S08]  /*128c0*/  WARPGROUP.ARRIVE ;  /* 0x00000000000079c5 */ /* 0x000fd00000000000 */
[----:B------:R-:W-:Y:S01]  /*128d0*/  HGMMA.64x16x16.F32 R32, gdesc[UR12], R32, gsb0 ;  /* 0x002000000c2079f0 */ /* 0x000fe20008000820 */
[----:B------:R-:W-:Y:S01]  /*128e0*/  VIADD R6, R4, 0x684 ;  /* 0x0000068404067836 */ /* 0x000fe20000000000 */
[----:B------:R-:W-:-:S04]  /*128f0*/  MOV R7, 0x40000040 ;  /* 0x4000004000077802 */ /* 0x000fc80000000f00 */
        /* <DEDUP_REMOVED lines=11> */
[----:B------:R-:W-:Y:S02]  /*129b0*/  WARPGROUP.DEPBAR.LE gsb0, 0x0 ;  /* 0x00008000000079c5 */ /* 0x000fe40000010000 */
[----:B------:R-:W-:-:S10]  /*129c0*/  WARPGROUP.ARRIVE ;  /* 0x00000000000079c5 */ /* 0x000fd40000000000 */
        /* <DEDUP_REMOVED lines=37> */
[----:B------:R-:W-:Y:S01]  /*12c20*/  IMAD.MOV.U32 R9, RZ, RZ, 0x40000040 ;  /* 0x40000040ff097424 */ /* 0x000fe200078e00ff */
[----:B------:R-:W-:-:S04]  /*12c30*/  IADD3 R8, R4, 0x606, RZ ;  /* 0x0000060604087810 */ /* 0x000fc80007ffe0ff */
        /* <DEDUP_REMOVED lines=81> */
[----:B------:R-:W-:Y:S02]  /*13150*/  WARPGROUP.DEPBAR.LE gsb0, 0x0 ;  /* 0x00008000000079c5 */ /* 0x000fe40000010000 */
[----:B------:R-:W-:-:S10]  /*13160*/  WARPGROUP.ARRIVE ;  /* 0x00000000000079c5 */ /* 0x000fd40000000000 */
        /* <DEDUP_REMOVED lines=37> */
[----:B------:R-:W-:Y:S02]  /*133c0*/  IADD3 R8, R4, 0x982, RZ ;  /* 0x0000098204087810 */ /* 0x000fe40007ffe0ff */
[----:B------:R-:W-:Y:S02]  /*133d0*/  MOV R9, 0x40000040 ;  /* 0x4000004000097802 */ /* 0x000fe40000000f00 */
[----:B------:R-:W-:Y:S02]  /*133e0*/  R2UR UR14, R8 ;  /* 0x00000000080e72ca */ /* 0x000fe400000e0000 */
[----:B------:R-:W-:Y:S01]  /*133f0*/  R2UR UR15, R9 ;  /* 0x00000000090f72ca */ /* 0x000fe200000e0000 */
[----:B------:R-:W-:Y:S01]  /*13400*/  UMOV UR12, UR44 ;  /* 0x0000002c000c7c82 */ /* 0x000fe20008000000 */
[----:B------:R-:W-:Y:S01]  /*13410*/  UMOV UR13, UR45 ;  /* 0x0000002d000d7c82 */ /* 0x000fe20008000000 */
[----:B------:R-:W-:-:S02]  /*13420*/  WARPGROUP.DEPBAR.LE gsb0, 0x0 ;  /* 0x00008000000079c5 */ /* 0x000fc40000010000 */
        /* <DEDUP_REMOVED lines=37> */
[----:B------:R-:W-:Y:S01]  /*13680*/  MOV R7, 0x40000040 ;  /* 0x4000004000077802 */ /* 0x000fe20000000f00 */
[----:B------:R-:W-:Y:S01]  /*13690*/  UMOV UR20, UR40 ;  /* 0x0000002800147c82 */ /* 0x000fe20008000000 */
[----:B------:R-:W-:Y:S01]  /*136a0*/  UMOV UR21, UR41 ;  /* 0x0000002900157c82 */ /* 0x000fe20008000000 */
[----:B------:R-:W-:Y:S01]  /*136b0*/  IMAD.MOV.U32 R11, RZ, RZ, 0x40000040 ;  /* 0x40000040ff0b7424 */ /* 0x000fe200078e00ff */
[----:B------:R-:W-:Y:S02]  /*136c0*/  R2UR UR22, R6 ;  /* 0x00000000061672ca */ /* 0x000fe400000e0000 */
[C---:B------:R-:W-:Y:S01]  /*136d0*/  IADD3 R10, R4.reuse, 0x904, RZ ;  /* 0x00000904040a7810 */ /* 0x040fe20007ffe0ff */
[----:B------:R-:W-:Y:S01]  /*136e0*/  UMOV UR16, UR40 ;  /* 0x0000002800107c82 */ /* 0x000fe20008000000 */
[----:B------:R-:W-:Y:S01]  /*136f0*/  R2UR UR23, R7 ;  /* 0x00000000071772ca */ /* 0x000fe200000e0000 */
[----:B------:R-:W-:Y:S01]  /*13700*/  UMOV UR17, UR41 ;  /* 0x0000002900117c82 */ /* 0x000fe20008000000 */
[----:B------:R-:W-:Y:S01]  /*13710*/  VIADD R8, R4, 0x984 ;  /* 0x0000098404087836 */ /* 0x000fe20000000000 */
[----:B------:R-:W-:Y:S01]  /*13720*/  UMOV UR12, UR40 ;  /* 0x00000028000c7c82 */ /* 0x000fe20008000000 */
[----:B------:R-:W-:Y:S01]  /*13730*/  IMAD.MOV.U32 R9, RZ, RZ, 0x40000040 ;  /* 0x40000040ff097424 */ /* 0x000fe200078e00ff */
[----:B------:R-:W-:Y:S01]  /*13740*/  UMOV UR13, UR41 ;  /* 0x00000029000d7c82 */ /* 0x000fe20008000000 */
[----:B------:R-:W-:Y:S01]  /*13750*/  UMOV UR4, UR40 ;  /* 0x0000002800047c82 */ /* 0x000fe20008000000 */
[----:B------:R-:W-:Y:S01]  /*13760*/  UMOV UR5, UR41 ;  /* 0x0000002900057c82 */ /* 0x000fe20008000000 */
[----:B------:R-:W-:Y:S01]  /*13770*/  ULDC UR8, c[0x0][0x9d8] ;  /* 0x0002760000087ab9 */ /* 0x000fe20000000800 */
[----:B------:R-:W-:-:S02]  /*13780*/  WARPGROUP.DEPBAR.LE gsb0, 0x0 ;  /* 0x00008000000079c5 */ /* 0x000fc40000010000 */
[----:B------:R-:W-:-:S06]  /*13790*/  WARPGROUP.ARRIVE ;  /* 0x00000000000079c5 */ /* 0x000fcc0000000000 */
[----:B------:R-:W-:Y:S01]  /*137a0*/  HGMMA.64x16x16.F32 R48, gdesc[UR20], R48, gsb0 ;  /* 0x00200000143079f0 */ /* 0x000fe20008000830 */
[----:B------:R-:W-:Y:S02]  /*137b0*/  R2UR UR18, R10 ;  /* 0x000000000a1272ca */ /* 0x000fe400000e0000 */
[----:B------:R-:W-:Y:S01]  /*137c0*/  R2UR UR19, R11 ;  /* 0x000000000b1372ca */ /* 0x000fe200000e0000 */
[----:B------:R-:W-:Y:S02]  /*137d0*/  WARPGROUP.DEPBAR.LE gsb0, 0x0 ;  /* 0x00008000000079c5 */ /* 0x000fe40000010000 */
[----:B------:R-:W-:-:S10]  /*137e0*/  WARPGROUP.ARRIVE ;  /* 0x00000000000079c5 */ /* 0x000fd40000000000 */
[----:B------:R-:W-:Y:S01]  /*137f0*/  HGMMA.64x16x16.F32 R40, gdesc[UR16], R40, gsb0 ;  /* 0x00200000102879f0 */ /* 0x000fe20008000828 */
[----:B------:R-:W-:Y:S02]  /*13800*/  R2UR UR14, R8 ;  /* 0x00000000080e72ca */ /* 0x000fe400000e0000 */
[----:B------:R-:W-:Y:S01]  /*13810*/  R2UR UR15, R9 ;  /* 0x00000000090f72ca */ /* 0x000fe200000e0000 */
[----:B------:R-:W-:Y:S01]  /*13820*/  IMAD.MOV.U32 R7, RZ, RZ, 0x40000040 ;  /* 0x40000040ff077424 */ /* 0x000fe200078e00ff */
[----:B------:R-:W-:Y:S02]  /*13830*/  WARPGROUP.DEPBAR.LE gsb0, 0x0 ;  /* 0x00008000000079c5 */ /* 0x000fe40000010000 */
[----:B------:R-:W-:-:S09]  /*13840*/  WARPGROUP.ARRIVE ;  /* 0x00000000000079c5 */ /* 0x000fd20000000000 */
[----:B------:R-:W-:Y:S01]  /*13850*/  HGMMA.64x16x16.F32 R32, gdesc[UR12], R32, gsb0 ;  /* 0x002000000c2079f0 */ /* 0x000fe20008000820 */
[----:B------:R-:W-:Y:S02]  /*13860*/  IADD3 R6, R4, 0xa04, RZ ;  /* 0x00000a0404067810 */ /* 0x000fe40007ffe0ff */
        /* <DEDUP_REMOVED lines=54> */
[----:B------:R-:W-:Y:S01]  /*13bd0*/  FMUL.FTZ R3, R72, UR8 ;  /* 0x0000000848037c20 */ /* 0x000fe20008410000 */
[----:B------:R-:W-:Y:S01]  /*13be0*/  FMUL.FTZ R9, R73, UR8 ;  /* 0x0000000849097c20 */ /* 0x000fe20008410000 */
[----:B------:R-:W-:Y:S01]  /*13bf0*/  FMUL.FTZ R74, R74, UR8 ;  /* 0x000000084a4a7c20 */ /* 0x000fe20008410000 */
[----:B------:R-:W-:Y:S01]  /*13c00*/  FMUL.FTZ R65, R65, UR8 ;  /* 0x0000000841417c20 */ /* 0x000fe20008410000 */
[----:B------:R-:W-:Y:S02]  /*13c10*/  FMUL.FTZ R76, R76, UR8 ;  /* 0x000000084c4c7c20 */ /* 0x000fe40008410000 */
[----:B------:R-:W-:Y:S01]  /*13c20*/  MUFU.TANH R3, R3 ;  /* 0x0000000300037308 */ /* 0x000fe20000002400 */
[----:B------:R-:W-:Y:S01]  /*13c30*/  FMUL.FTZ R77, R77, UR8 ;  /* 0x000000084d4d7c20 */ /* 0x000fe20008410000 */
[----:B------:R-:W-:-:S02]  /*13c40*/  WARPGROUP.DEPBAR.LE gsb0, 0x0 ;  /* 0x00008000000079c5 */ /* 0x000fc40000010000 */
[----:B------:R-:W-:-:S06]  /*13c50*/  WARPGROUP.ARRIVE ;  /* 0x00000000000079c5 */ /* 0x000fcc0000000000 */
[----:B------:R-:W-:Y:S01]  /*13c60*/  HGMMA.64x16x16.F32 R32, gdesc[UR4], R32, gsb0 ;  /* 0x00200000042079f0 */ /* 0x000fe20008000820 */
[----:B------:R-:W0:Y:S01]  /*13c70*/  MUFU.TANH R8, R74 ;  /* 0x0000004a00087308 */ /* 0x000e220000002400 */
[----:B--2---:R-:W-:Y:S02]  /*13c80*/  IMAD.IADD R6, R80, 0x1, R154 ;  /* 0x0000000150067824 */ /* 0x004fe400078e029a */
[----:B------:R-:W-:-:S05]  /*13c90*/  FMUL.FTZ R64, R64, UR8 ;  /* 0x0000000840407c20 */ /* 0x000fca0008410000 */
[----:B------:R-:W1:Y:S01]  /*13ca0*/  MUFU.TANH R9, R9 ;  /* 0x0000000900097308 */ /* 0x000e620000002400 */
[----:B------:R-:W-:Y:S02]  /*13cb0*/  IMAD R7, R155, -0x70, R6 ;  /* 0xffffff909b077824 */ /* 0x000fe400078e0206 */
[----:B------:R-:W-:-:S05]  /*13cc0*/  FMUL.FTZ R75, R75, UR8 ;  /* 0x000000084b4b7c20 */ /* 0x000fca0008410000 */
[----:B------:R-:W2:Y:S01]  /*13cd0*/  MUFU.TANH R65, R65 ;  /* 0x0000004100417308 */ /* 0x000ea20000002400 */
[----:B------:R-:W-:-:S07]  /*13ce0*/  ISETP.GT.AND P4, PT, R7, RZ, PT ;  /* 0x000000ff0700720c */ /* 0x000fce0003f84270 */
[----:B------:R-:W3:Y:S01]  /*13cf0*/  MUFU.TANH R76, R76 ;  /* 0x0000004c004c7308 */ /* 0x000ee20000002400 */
[----:B------:R-:W-:Y:S01]  /*13d00*/  ISETP.GT.AND P2, PT, R7, 0x1, PT ;  /* 0x000000010700780c */ /* 0x000fe20003f44270 */
[----:B------:R-:W-:-:S06]  /*13d10*/  FMUL.FTZ R68, R68, UR8 ;  /* 0x0000000844447c20 */ /* 0x000fcc0008410000 */
[----:B------:R-:W-:Y:S01]  /*13d20*/  MUFU.TANH R77, R77 ;  /* 0x0000004d004d7308 */ /* 0x000fe20000002400 */
[----:B------:R-:W-:Y:S01]  /*13d30*/  FMUL.FTZ R78, R78, UR8 ;  /* 0x000000084e4e7c20 */ /* 0x000fe20008410000 */
[----:B------:R-:W-:Y:S01]  /*13d40*/  FMUL.FTZ R60, R60, UR8 ;  /* 0x000000083c3c7c20 */ /* 0x000fe20008410000 */
[----:B0-----:R-:W-:Y:S01]  /*13d50*/  FSEL R8, R8, -INF , P4 ;  /* 0xff80000008087808 */ /* 0x001fe20002000000 */
[----:B------:R-:W-:Y:S01]  /*13d60*/  FMUL.FTZ R54, R54, UR8 ;  /* 0x0000000836367c20 */ /* 0x000fe20008410000 */
[----:B------:R-:W-:-:S03]  /*13d70*/  FSEL R6, R3, -INF , P4 ;  /* 0xff80000003067808 */ /* 0x000fc60002000000 */
[----:B------:R-:W-:Y:S01]  /*13d80*/  MUFU.TANH R64, R64 ;  /* 0x0000004000407308 */ /* 0x000fe20000002400 */
[----:B------:R-:W-:Y:S01]  /*13d90*/  IMAD.MOV.U32 R5, RZ, RZ, 0x40000040 ;  /* 0x40000040ff057424 */ /* 0x000fe200078e00ff */
[C---:B------:R-:W-:Y:S01]  /*13da0*/  ISETP.GT.AND P4, PT, R7.reuse, 0x11, PT ;  /* 0x000000110700780c */ /* 0x040fe20003f84270 */
[----:B------:R0:W-:Y:S01]  /*13db0*/  STL.64 [R1+0x18], R14 ;  /* 0x0000180e01007387 */ /* 0x0001e20000100a00 */
[----:B------:R-:W-:Y:S01]  /*13dc0*/  IADD3 R4, R4, 0xa06, RZ ;  /* 0x00000a0604047810 */ /* 0x000fe20007ffe0ff */
[----:B------:R-:W-:Y:S01]  /*13dd0*/  FMUL.FTZ R66, R66, UR8 ;  /* 0x0000000842427c20 */ /* 0x000fe20008410000 */
[----:B------:R-:W-:Y:S02]  /*13de0*/  ISETP.GT.AND P3, PT, R7, 0x8, PT ;  /* 0x000000080700780c */ /* 0x000fe40003f64270 */
[----:B------:R-:W4:Y:S01]  /*13df0*/  MUFU.TANH R75, R75 ;  /* 0x0000004b004b7308 */ /* 0x000f220000002400 */
[----:B-1----:R-:W-:Y:S01]  /*13e00*/  FSEL R9, R9, -INF , P2 ;  /* 0xff80000009097808 */ /* 0x002fe20001000000 */
[----:B------:R-:W-:Y:S01]  /*13e10*/  FMUL.FTZ R69, R69, UR8 ;  /* 0x0000000845457c20 */ /* 0x000fe20008410000 */
[----:B------:R-:W-:Y:S01]  /*13e20*/  FMUL.FTZ R79, R79, UR8 ;  /* 0x000000084f4f7c20 */ /* 0x000fe20008410000 */
[----:B------:R-:W-:Y:S01]  /*13e30*/  FMUL.FTZ R56, R56, UR8 ;  /* 0x0000000838387c20 */ /* 0x000fe20008410000 */
[----:B------:R-:W-:-:S03]  /*13e40*/  R2UR UR6, R4 ;  /* 0x00000000040672ca */ /* 0x000fc600000e0000 */
[----:B------:R-:W1:Y:S01]  /*13e50*/  MUFU.TANH R10, R78 ;  /* 0x0000004e000a7308 */ /* 0x000e620000002400 */
[----:B------:R-:W-:Y:S02]  /*13e60*/  R2UR UR7, R5 ;  /* 0x00000000050772ca */ /* 0x000fe400000e0000 */
[----:B------:R-:W-:-:S05]  /*13e70*/  ISETP.GT.AND P6, PT, R7, 0x9, PT ;  /* 0x000000090700780c */ /* 0x000fca0003fc4270 */
[----:B0-----:R2:W-:Y:S01]  /*13e80*/  MUFU.TANH R15, R60 ;  /* 0x0000003c000f7308 */ /* 0x0015e20000002400 */
[----:B------:R-:W-:Y:S01]  /*13e90*/  FMUL.FTZ R58, R58, UR8 ;  /* 0x000000083a3a7c20 */ /* 0x000fe20008410000 */
[----:B------:R-:W-:-:S06]  /*13ea0*/  ISETP.GT.AND P5, PT, R7, 0x10, PT ;  /* 0x000000100700780c */ /* 0x000fcc0003fa4270 */
[----:B------:R-:W-:Y:S01]  /*13eb0*/  MUFU.TANH R68, R68 ;  /* 0x0000004400447308 */ /* 0x000fe20000002400 */
[----:B--2---:R-:W-:Y:S02]  /*13ec0*/  FSEL R60, R65, -INF , P4 ;  /* 0xff800000413c7808 */ /* 0x004fe40002000000 */
[----:B------:R-:W-:-:S05]  /*13ed0*/  FMNMX.FTZ R65, R6, R9, !PT ;  /* 0x0000000906417209 */ /* 0x000fca0007810000 */
[----:B------:R3:W-:Y:S01]  /*13ee0*/  MUFU.TANH R72, R54 ;  /* 0x0000003600487308 */ /* 0x0007e20000002400 */
[----:B------:R-:W-:Y:S01]  /*13ef0*/  FMUL.FTZ R57, R57, UR8 ;  /* 0x0000000839397c20 */ /* 0x000fe20008410000 */
[----:B------:R-:W-:Y:S01]  /*13f00*/  FMUL.FTZ R67, R67, UR8 ;  /* 0x0000000843437c20 */ /* 0x000fe20008410000 */
[----:B------:R-:W-:Y:S02]  /*13f10*/  WARPGROUP.DEPBAR.LE gsb0, 0x0 ;  /* 0x00008000000079c5 */ /* 0x000fe40000010000 */
[----:B---3--:R-:W-:-:S03]  /*13f20*/  FSEL R54, R76, -INF , P3 ;  /* 0xff8000004c367808 */ /* 0x008fc60001800000 */
[----:B------:R-:W0:Y:S01]  /*13f30*/  MUFU.TANH R12, R79 ;  /* 0x0000004f000c7308 */ /* 0x000e220000002400 */
[----:B------:R-:W-:-:S07]  /*13f40*/  FMNMX.FTZ R65, R54, R65, !PT ;  /* 0x0000004136417209 */ /* 0x000fce0007810000 */
[----:B------:R-:W-:Y:S01]  /*13f50*/  MUFU.TANH R14, R66 ;  /* 0x00000042000e7308 */ /* 0x000fe20000002400 */
[----:B------:R-:W-:Y:S01]  /*13f60*/  WARPGROUP.ARRIVE ;  /* 0x00000000000079c5 */ /* 0x000fe20000000000 */
[----:B------:R-:W-:-:S06]  /*13f70*/  FMUL.FTZ R70, R70, UR8 ;  /* 0x0000000846467c20 */ /* 0x000fcc0008410000 */
[----:B------:R-:W2:Y:S08]  /*13f80*/  MUFU.TANH R69, R69 ;  /* 0x0000004500457308 */ /* 0x000eb00000002400 */
[----:B------:R3:W-:Y:S01]  /*13f90*/  MUFU.TANH R66, R56 ;  /* 0x0000003800427308 */ /* 0x0007e20000002400 */
[----:B------:R-:W-:Y:S01]  /*13fa0*/  FMUL.FTZ R62, R62, UR8 ;  /* 0x000000083e3e7c20 */ /* 0x000fe20008410000 */
[----:B----4-:R-:W-:-:S02]  /*13fb0*/  FSEL R3, R75, -INF , P2 ;  /* 0xff8000004b037808 */ /* 0x010fc40001000000 */
[----:B---3--:R-:W-:-:S04]  /*13fc0*/  FSEL R56, R77, -INF , P6 ;  /* 0xff8000004d387808 */ /* 0x008fc80003000000 */
[----:B------:R3:W-:Y:S01]  /*13fd0*/  MUFU.TANH R11, R58 ;  /* 0x0000003a000b7308 */ /* 0x0007e20000002400 */
[----:B------:R-:W-:Y:S01]  /*13fe0*/  FMNMX.FTZ R65, R56, R65, !PT ;  /* 0x0000004138417209 */ /* 0x000fe20007810000 */
[----:B------:R-:W-:Y:S01]  /*13ff0*/  UMOV UR4, UR36 ;  /* 0x0000002400047c82 */ /* 0x000fe20008000000 */
[----:B------:R-:W-:Y:S01]  /*14000*/  UMOV UR5, UR37 ;  /* 0x0000002500057c82 */ /* 0x000fe20008000000 */
[----:B------:R-:W-:-:S04]  /*14010*/  FMUL.FTZ R71, R71, UR8 ;  /* 0x0000000847477c20 */ /* 0x000fc80008410000 */
[----:B------:R-:W4:Y:S01]  /*14020*/  MUFU.TANH R20, R67 ;  /* 0x0000004300147308 */ /* 0x000f220000002400 */
[----:B---3--:R-:W-:Y:S01]  /*14030*/  FSEL R58, R64, -INF , P5 ;  /* 0xff800000403a7808 */ /* 0x008fe20002800000 */
[----:B------:R-:W-:Y:S01]  /*14040*/  FMUL.FTZ R61, R61, UR8 ;  /* 0x000000083d3d7c20 */ /* 0x000fe20008410000 */
[----:B------:R-:W-:Y:S01]  /*14050*/  ISETP.GT.AND P2, PT, R7, 0x18, PT ;  /* 0x000000180700780c */ /* 0x000fe20003f44270 */
[----:B------:R-:W-:Y:S01]  /*14060*/  HGMMA.64x16x16.F32 R24, gdesc[UR4], R24, gsb0 ;  /* 0x00200000041879f0 */ /* 0x000fe20008000818 */
[----:B------:R-:W-:-:S03]  /*14070*/  FMNMX.FTZ R65, R58, R65, !PT ;  /* 0x000000413a417209 */ /* 0x000fc60007810000 */
[----:B------:R-:W3:Y:S01]  /*14080*/  MUFU.TANH R57, R57 ;  /* 0x0000003900397308 */ /* 0x000ee20000002400 */
[----:B-1----:R-:W-:Y:S01]  /*14090*/  FSEL R10, R10, -INF , P3 ;  /* 0xff8000000a0a7808 */ /* 0x002fe20001800000 */
[----:B------:R-:W-:Y:S01]  /*140a0*/  FMUL.FTZ R48, R48, UR8 ;  /* 0x0000000830307c20 */ /* 0x000fe20008410000 */
[----:B------:R-:W-:Y:S01]  /*140b0*/  ISETP.GT.AND P3, PT, R7, 0x19, PT ;  /* 0x000000190700780c */ /* 0x000fe20003f64270 */
[----:B------:R-:W-:Y:S01]  /*140c0*/  FMUL.FTZ R59, R59, UR8 ;  /* 0x000000083b3b7c20 */ /* 0x000fe20008410000 */
[----:B------:R-:W-:Y:S01]  /*140d0*/  FMNMX.FTZ R65, R60, R65, !PT ;  /* 0x000000413c417209 */ /* 0x000fe20007810000 */
[----:B------:R-:W-:Y:S02]  /*140e0*/  FMUL.FTZ R49, R49, UR8 ;  /* 0x0000000831317c20 */ /* 0x000fe40008410000 */
[----:B------:R-:W1:Y:S01]  /*140f0*/  MUFU.TANH R70, R70 ;  /* 0x0000004600467308 */ /* 0x000e620000002400 */
[----:B0-----:R-:W-:Y:S01]  /*14100*/  FSEL R12, R12, -INF , P6 ;  /* 0xff8000000c0c7808 */ /* 0x001fe20003000000 */
[----:B------:R-:W-:Y:S01]  /*14110*/  FMUL.FTZ R52, R52, UR8 ;  /* 0x0000000834347c20 */ /* 0x000fe20008410000 */
[----:B------:R-:W-:Y:S01]  /*14120*/  ISETP.GT.AND P6, PT, R7, 0x20, PT ;  /* 0x000000200700780c */ /* 0x000fe20003fc4270 */
[----:B------:R-:W-:-:S04]  /*14130*/  FMUL.FTZ R40, R40, UR8 ;  /* 0x0000000828287c20 */ /* 0x000fc80008410000 */
[----:B------:R0:W-:Y:S01]  /*14140*/  MUFU.TANH R67, R62 ;  /* 0x0000003e00437308 */ /* 0x0001e20000002400 */
[----:B--2---:R-:W-:Y:S01]  /*14150*/  FSEL R64, R69, -INF , P3 ;  /* 0xff80000045407808 */ /* 0x004fe20001800000 */
[----:B------:R-:W-:Y:S01]  /*14160*/  FMUL.FTZ R63, R63, UR8 ;  /* 0x000000083f3f7c20 */ /* 0x000fe20008410000 */
[----:B------:R-:W-:Y:S01]  /*14170*/  FSEL R14, R14, -INF , P5 ;  /* 0xff8000000e0e7808 */ /* 0x000fe20002800000 */
[----:B------:R-:W-:-:S04]  /*14180*/  FMUL.FTZ R53, R53, UR8 ;  /* 0x0000000835357c20 */ /* 0x000fc80008410000 */
[----:B------:R-:W-:Y:S01]  /*14190*/  MUFU.TANH R71, R71 ;  /* 0x0000004700477308 */ /* 0x000fe20000002400 */
[----:B0-----:R-:W-:Y:S01]  /*141a0*/  FSEL R62, R68, -INF , P2 ;  /* 0xff800000443e7808 */ /* 0x001fe20001000000 */
[----:B------:R-:W-:Y:S01]  /*141b0*/  FMUL.FTZ R42, R42, UR8 ;  /* 0x000000082a2a7c20 */ /* 0x000fe20008410000 */
[----:B----4-:R-:W-:Y:S01]  /*141c0*/  FSEL R20, R20, -INF , P4 ;  /* 0xff80000014147808 */ /* 0x010fe20002000000 */
[----:B------:R-:W-:Y:S01]  /*141d0*/  FMUL.FTZ R50, R50, UR8 ;  /* 0x0000000832327c20 */ /* 0x000fe20008410000 */
[----:B------:R-:W-:Y:S01]  /*141e0*/  FMNMX.FTZ R65, R62, R65, !PT ;  /* 0x000000413e417209 */ /* 0x000fe20007810000 */
[----:B------:R-:W-:Y:S02]  /*141f0*/  FMUL.FTZ R51, R51, UR8 ;  /* 0x0000000833337c20 */ /* 0x000fe40008410000 */
[----:B------:R-:W0:Y:S01]  /*14200*/  MUFU.TANH R61, R61 ;  /* 0x0000003d003d7308 */ /* 0x000e220000002400 */
[----:B------:R-:W-:Y:S01]  /*14210*/  ISETP.GT.AND P5, PT, R7, 0x21, PT ;  /* 0x000000210700780c */ /* 0x000fe20003fa4270 */
[----:B------:R-:W-:Y:S01]  /*14220*/  FMUL.FTZ R41, R41, UR8 ;  /* 0x0000000829297c20 */ /* 0x000fe20008410000 */
[----:B------:R-:W-:Y:S01]  /*14230*/  FSEL R66, R66, -INF , P6 ;  /* 0xff80000042427808 */ /* 0x000fe20003000000 */
[----:B------:R-:W-:Y:S01]  /*14240*/  FMUL.FTZ R44, R44, UR8 ;  /* 0x000000082c2c7c20 */ /* 0x000fe20008410000 */
[----:B------:R-:W-:Y:S01]  /*14250*/  FMNMX.FTZ R65, R64, R65, !PT ;  /* 0x0000004140417209 */ /* 0x000fe20007810000 */
[----:B------:R-:W-:Y:S01]  /*14260*/  FMUL.FTZ R5, R32, UR8 ;  /* 0x0000000820057c20 */ /* 0x000fe20008410000 */
[----:B------:R-:W-:Y:S01]  /*14270*/  FMUL.FTZ R55, R55, UR8 ;  /* 0x0000000837377c20 */ /* 0x000fe20008410000 */
[----:B------:R-:W2:Y:S01]  /*14280*/  MUFU.TANH R48, R48 ;  /* 0x0000003000307308 */ /* 0x000ea20000002400 */
[----:B------:R-:W-:Y:S01]  /*14290*/  ISETP.GT.AND P4, PT, R7, 0x28, PT ;  /* 0x000000280700780c */ /* 0x000fe20003f84270 */
[----:B------:R-:W-:Y:S01]  /*142a0*/  FMUL.FTZ R45, R45, UR8 ;  /* 0x000000082d2d7c20 */ /* 0x000fe20008410000 */
[----:B---3--:R-:W-:Y:S01]  /*142b0*/  FSEL R68, R57, -INF , P5 ;  /* 0xff80000039447808 */ /* 0x008fe20002800000 */
[----:B------:R-:W-:Y:S01]  /*142c0*/  FMUL.FTZ R46, R46, UR8 ;  /* 0x000000082e2e7c20 */ /* 0x000fe20008410000 */
[----:B------:R-:W-:Y:S01]  /*142d0*/  FMNMX.FTZ R65, R66, R65, !PT ;  /* 0x0000004142417209 */ /* 0x000fe20007810000 */
[----:B------:R-:W-:Y:S01]  /*142e0*/  FMUL.FTZ R43, R43, UR8 ;  /* 0x000000082b2b7c20 */ /* 0x000fe20008410000 */
[----:B------:R-:W-:Y:S01]  /*142f0*/  FMUL.FTZ R33, R33, UR8 ;  /* 0x0000000821217c20 */ /* 0x000fe20008410000 */
[----:B------:R-:W-:Y:S01]  /*14300*/  MUFU.TANH R59, R59 ;  /* 0x0000003b003b7308 */ /* 0x000fe20000002400 */
[----:B------:R-:W-:Y:S01]  /*14310*/  FMNMX.FTZ R65, R68, R65, !PT ;  /* 0x0000004144417209 */ /* 0x000fe20007810000 */
[----:B------:R-:W-:Y:S01]  /*14320*/  FMUL.FTZ R47, R47, UR8 ;  /* 0x000000082f2f7c20 */ /* 0x000fe20008410000 */
[----:B------:R-:W-:Y:S01]  /*14330*/  FMUL.FTZ R37, R37, UR8 ;  /* 0x0000000825257c20 */ /* 0x000fe20008410000 */
[----:B------:R-:W-:Y:S01]  /*14340*/  FMUL.FTZ R35, R35, UR8 ;  /* 0x0000000823237c20 */ /* 0x000fe20008410000 */
[----:B------:R-:W-:-:S03]  /*14350*/  ULDC UR4, c[0x0][0x988] ;  /* 0x0002620000047ab9 */ /* 0x000fc60000000800 */
[----:B------:R-:W3:Y:S08]  /*14360*/  MUFU.TANH R49, R49 ;  /* 0x0000003100317308 */ /* 0x000ef00000002400 */
[----:B------:R1:W-:Y:S08]  /*14370*/  MUFU.TANH R90, R40 ;  /* 0x00000028005a7308 */ /* 0x0003f00000002400 */
[----:B------:R-:W4:Y:S01]  /*14380*/  MUFU.TANH R52, R52 ;  /* 0x0000003400347308 */ /* 0x000f220000002400 */
[----:B-1----:R-:W-:-:S02]  /*14390*/  FSEL R40, R70, -INF , P2 ;  /* 0xff80000046287808 */ /* 0x002fc40001000000 */
[----:B------:R-:W-:Y:S02]  /*143a0*/  ISETP.GT.AND P2, PT, R7, 0x29, PT ;  /* 0x000000290700780c */ /* 0x000fe40003f44270 */
[----:B------:R-:W-:-:S03]  /*143b0*/  FSEL R70, R15, -INF , P4 ;  /* 0xff8000000f467808 */ /* 0x000fc60002000000 */
[----:B------:R-:W-:Y:S01]  /*143c0*/  MUFU.TANH R63, R63 ;  /* 0x0000003f003f7308 */ /* 0x000fe20000002400 */
[----:B0-----:R-:W-:Y:S02]  /*143d0*/  FSEL R74, R61, -INF , P2 ;  /* 0xff8000003d4a7808 */ /* 0x001fe40001000000 */
[----:B------:R-:W-:-:S05]  /*143e0*/  FMNMX.FTZ R65, R70, R65, !PT ;  /* 0x0000004146417209 */ /* 0x000fca0007810000 */
[----:B------:R0:W-:Y:S01]  /*143f0*/  MUFU.TANH R73, R42 ;  /* 0x0000002a00497308 */ /* 0x0001e20000002400 */
[----:B------:R-:W-:Y:S02]  /*14400*/  FSEL R32, R11, -INF , P6 ;  /* 0xff8000000b207808 */ /* 0x000fe40003000000 */
[----:B------:R-:W-:-:S05]  /*14410*/  ISETP.GT.AND P6, PT, R7, 0x31, PT ;  /* 0x000000310700780c */ /* 0x000fca0003fc4270 */
[----:B------:R-:W1:Y:S01]  /*14420*/  MUFU.TANH R53, R53 ;  /* 0x0000003500357308 */ /* 0x000e620000002400 */
[----:B0-----:R-:W-:Y:S02]  /*14430*/  FSEL R42, R71, -INF , P3 ;  /* 0xff800000472a7808 */ /* 0x001fe40001800000 */
[----:B------:R-:W-:Y:S02]  /*14440*/  ISETP.GT.AND P3, PT, R7, 0x30, PT ;  /* 0x000000300700780c */ /* 0x000fe40003f64270 */
[----:B------:R-:W-:-:S03]  /*14450*/  FMNMX.FTZ R65, R74, R65, !PT ;  /* 0x000000414a417209 */ /* 0x000fc60007810000 */
[----:B------:R-:W0:Y:S01]  /*14460*/  MUFU.TANH R50, R50 ;  /* 0x0000003200327308 */ /* 0x000e220000002400 */
[----:B--2---:R-:W-:Y:S02]  /*14470*/  FSEL R76, R48, -INF , P3 ;  /* 0xff800000304c7808 */ /* 0x004fe40001800000 */
[----:B---3--:R-:W-:Y:S02]  /*14480*/  FSEL R80, R49, -INF , P6 ;  /* 0xff80000031507808 */ /* 0x008fe40003000000 */
[----:B------:R-:W-:-:S03]  /*14490*/  FMNMX.FTZ R65, R76, R65, !PT ;  /* 0x000000414c417209 */ /* 0x000fc60007810000 */
[----:B------:R-:W2:Y:S01]  /*144a0*/  MUFU.TANH R51, R51 ;  /* 0x0000003300337308 */ /* 0x000ea20000002400 */
[----:B------:R-:W-:Y:S01]  /*144b0*/  FMUL.FTZ R11, R34, UR8 ;  /* 0x00000008220b7c20 */ /* 0x000fe20008410000 */
[----:B------:R-:W-:-:S06]  /*144c0*/  FSEL R34, R67, -INF , P4 ;  /* 0xff80000043227808 */ /* 0x000fcc0002000000 */
[----:B------:R3:W-:Y:S01]  /*144d0*/  MUFU.TANH R94, R44 ;  /* 0x0000002c005e7308 */ /* 0x0007e20000002400 */
[----:B------:R-:W-:Y:S02]  /*144e0*/  ISETP.GT.AND P4, PT, R7, 0x39, PT ;  /* 0x000000390700780c */ /* 0x000fe40003f84270 */
[----:B------:R-:W-:-:S05]  /*144f0*/  FMNMX.FTZ R65, R80, R65, !PT ;  /* 0x0000004150417209 */ /* 0x000fca0007810000 */
[----:B------:R-:W5:Y:S01]  /*14500*/  MUFU.TANH R41, R41 ;  /* 0x0000002900297308 */ /* 0x000f620000002400 */
[----:B---3--:R-:W-:Y:S02]  /*14510*/  FSEL R44, R59, -INF , P5 ;  /* 0xff8000003b2c7808 */ /* 0x008fe40002800000 */
[----:B------:R-:W-:-:S04]  /*14520*/  ISETP.GT.AND P5, PT, R7, 0x38, PT ;  /* 0x000000380700780c */ /* 0x000fc80003fa4270 */
[----:B----4-:R-:W-:Y:S01]  /*14530*/  FSEL R82, R52, -INF , P5 ;  /* 0xff80000034527808 */ /* 0x010fe20002800000 */
[----:B------:R-:W3:Y:S01]  /*14540*/  MUFU.TANH R55, R55 ;  /* 0x0000003700377308 */ /* 0x000ee20000002400 */
[----:B-1----:R-:W-:Y:S02]  /*14550*/  FSEL R88, R53, -INF , P4 ;  /* 0xff80000035587808 */ /* 0x002fe40002000000 */
[----:B------:R-:W-:Y:S01]  /*14560*/  FMNMX.FTZ R65, R82, R65, !PT ;  /* 0x0000004152417209 */ /* 0x000fe20007810000 */
[----:B------:R-:W-:-:S04]  /*14570*/  FMUL.FTZ R15, R36, UR8 ;  /* 0x00000008240f7c20 */ /* 0x000fc80008410000 */
[----:B------:R1:W-:Y:S01]  /*14580*/  MUFU.TANH R4, R46 ;  /* 0x0000002e00047308 */ /* 0x0003e20000002400 */
[----:B0-----:R-:W-:Y:S02]  /*14590*/  FSEL R36, R50, -INF , P3 ;  /* 0xff80000032247808 */ /* 0x001fe40001800000 */
[----:B------:R-:W-:-:S05]  /*145a0*/  ISETP.GT.AND P3, PT, R7, 0x41, PT ;  /* 0x000000410700780c */ /* 0x000fca0003f64270 */
[----:B------:R-:W0:Y:S01]  /*145b0*/  MUFU.TANH R45, R45 ;  /* 0x0000002d002d7308 */ /* 0x000e220000002400 */
[----:B-1----:R-:W-:Y:S02]  /*145c0*/  FSEL R46, R63, -INF , P2 ;  /* 0xff8000003f2e7808 */ /* 0x002fe40001000000 */
[----:B------:R-:W-:Y:S02]  /*145d0*/  ISETP.GT.AND P2, PT, R7, 0x40, PT ;  /* 0x000000400700780c */ /* 0x000fe40003f44270 */
[----:B------:R-:W-:-:S03]  /*145e0*/  FMNMX.FTZ R65, R88, R65, !PT ;  /* 0x0000004158417209 */ /* 0x000fc60007810000 */
[----:B------:R-:W1:Y:S01]  /*145f0*/  MUFU.TANH R43, R43 ;  /* 0x0000002b002b7308 */ /* 0x000e620000002400 */
[----:B------:R-:W-:Y:S02]  /*14600*/  FSEL R90, R90, -INF , P2 ;  /* 0xff8000005a5a7808 */ /* 0x000fe40001000000 */
[----:B--2---:R-:W-:-:S05]  /*14610*/  FSEL R48, R51, -INF , P6 ;  /* 0xff80000033307808 */ /* 0x004fca0003000000 */
[----:B------:R-:W2:Y:S01]  /*14620*/  MUFU.TANH R5, R5 ;  /* 0x0000000500057308 */ /* 0x000ea20000002400 */
[----:B------:R-:W-:Y:S02]  /*14630*/  ISETP.GT.AND P6, PT, R7, 0x48, PT ;  /* 0x000000480700780c */ /* 0x000fe40003fc4270 */
[----:B-----5:R-:W-:Y:S02]  /*14640*/  FSEL R92, R41, -INF , P3 ;  /* 0xff800000295c7808 */ /* 0x020fe40001800000 */
[----:B------:R-:W-:-:S03]  /*14650*/  FMNMX.FTZ R65, R90, R65, !PT ;  /* 0x000000415a417209 */ /* 0x000fc60007810000 */
[----:B------:R-:W4:Y:S01]  /*14660*/  MUFU.TANH R33, R33 ;  /* 0x0000002100217308 */ /* 0x000f220000002400 */
[----:B------:R-:W-:Y:S01]  /*14670*/  FSEL R50, R72, -INF , P5 ;  /* 0xff80000048327808 */ /* 0x000fe20002800000 */
[----:B------:R-:W-:Y:S02]  /*14680*/  WARPGROUP.DEPBAR.LE gsb0, 0x0 ;  /* 0x00008000000079c5 */ /* 0x000fe40000010000 */
[----:B------:R-:W-:Y:S01]  /*14690*/  ISETP.GT.AND P5, PT, R7, 0x49, PT ;  /* 0x000000490700780c */ /* 0x000fe20003fa4270 */
[----:B------:R-:W-:Y:S01]  /*146a0*/  FMUL.FTZ R51, R24, UR8 ;  /* 0x0000000818337c20 */ /* 0x000fe20008410000 */
[----:B------:R-:W-:Y:S02]  /*146b0*/  FSEL R94, R94, -INF , P6 ;  /* 0xff8000005e5e7808 */ /* 0x000fe40003000000 */
[----:B------:R-:W5:Y:S01]  /*146c0*/  MUFU.TANH R15, R15 ;  /* 0x0000000f000f7308 */ /* 0x000f620000002400 */
[----:B------:R-:W-:Y:S01]  /*146d0*/  FMNMX.FTZ R65, R92, R65, !PT ;  /* 0x000000415c417209 */ /* 0x000fe20007810000 */
[----:B------:R-:W-:Y:S01]  /*146e0*/  FMUL.FTZ R49, R38, UR8 ;  /* 0x0000000826317c20 */ /* 0x000fe20008410000 */
[----:B---3--:R-:W-:Y:S01]  /*146f0*/  FSEL R38, R55, -INF , P4 ;  /* 0xff80000037267808 */ /* 0x008fe20002000000 */
[----:B------:R-:W-:Y:S01]  /*14700*/  FMUL.FTZ R25, R25, UR8 ;  /* 0x0000000819197c20 */ /* 0x000fe20008410000 */
[----:B------:R-:W-:-:S03]  /*14710*/  ISETP.GT.AND P4, PT, R7, 0x50, PT ;  /* 0x000000500700780c */ /* 0x000fc60003f84270 */
[----:B------:R-:W3:Y:S01]  /*14720*/  MUFU.TANH R47, R47 ;  /* 0x0000002f002f7308 */ /* 0x000ee20000002400 */
[----:B0-----:R-:W-:Y:S02]  /*14730*/  FSEL R96, R45, -INF , P5 ;  /* 0xff8000002d607808 */ /* 0x001fe40002800000 */
[----:B------:R-:W-:-:S05]  /*14740*/  FMNMX.FTZ R65, R94, R65, !PT ;  /* 0x000000415e417209 */ /* 0x000fca0007810000 */
[----:B------:R-:W0:Y:S01]  /*14750*/  MUFU.TANH R37, R37 ;  /* 0x0000002500257308 */ /* 0x000e220000002400 */
[----:B-1----:R-:W-:Y:S01]  /*14760*/  FSEL R52, R43, -INF , P3 ;  /* 0xff8000002b347808 */ /* 0x002fe20001800000 */
[----:B------:R-:W-:Y:S01]  /*14770*/  FMUL.FTZ R41, R28, UR8 ;  /* 0x000000081c297c20 */ /* 0x000fe20008410000 */
[----:B------:R-:W-:Y:S02]  /*14780*/  ISETP.GT.AND P3, PT, R7, 0x51, PT ;  /* 0x000000510700780c */ /* 0x000fe40003f64270 */
[----:B--2---:R-:W-:-:S03]  /*14790*/  FSEL R98, R5, -INF , P4 ;  /* 0xff80000005627808 */ /* 0x004fc60002000000 */
[----:B------:R-:W1:Y:S01]  /*147a0*/  MUFU.TANH R11, R11 ;  /* 0x0000000b000b7308 */ /* 0x000e620000002400 */
[----:B------:R-:W-:Y:S02]  /*147b0*/  FMNMX.FTZ R65, R96, R65, !PT ;  /* 0x0000004160417209 */ /* 0x000fe40007810000 */
[----:B------:R-:W-:-:S05]  /*147c0*/  FSEL R24, R73, -INF , P2 ;  /* 0xff80000049187808 */ /* 0x000fca0001000000 */
[----:B------:R-:W2:Y:S01]  /*147d0*/  MUFU.TANH R51, R51 ;  /* 0x0000003300337308 */ /* 0x000ea20000002400 */
[----:B------:R-:W-:Y:S01]  /*147e0*/  ISETP.GT.AND P2, PT, R7, 0x58, PT ;  /* 0x000000580700780c */ /* 0x000fe20003f44270 */
[----:B------:R-:W-:Y:S01]  /*147f0*/  FMUL.FTZ R29, R29, UR8 ;  /* 0x000000081d1d7c20 */ /* 0x000fe20008410000 */
[----:B----4-:R-:W-:Y:S02]  /*14800*/  FSEL R100, R33, -INF , P3 ;  /* 0xff80000021647808 */ /* 0x010fe40001800000 */
[----:B------:R-:W-:-:S03]  /*14810*/  FMNMX.FTZ R65, R98, R65, !PT ;  /* 0x0000004162417209 */ /* 0x000fc60007810000 */
[----:B------:R-:W4:Y:S01]  /*14820*/  MUFU.TANH R35, R35 ;  /* 0x0000002300237308 */ /* 0x000f220000002400 */
[----:B------:R-:W-:Y:S02]  /*14830*/  FSEL R28, R4, -INF , P6 ;  /* 0xff800000041c7808 */ /* 0x000fe40003000000 */
[----:B------:R-:W-:-:S05]  /*14840*/  ISETP.GT.AND P6, PT, R7, 0x59, PT ;  /* 0x000000590700780c */ /* 0x000fca0003fc4270 */
[----:B------:R-:W4:Y:S01]  /*14850*/  MUFU.TANH R25, R25 ;  /* 0x0000001900197308 */ /* 0x000f220000002400 */
[----:B-----5:R-:W-:Y:S02]  /*14860*/  FSEL R102, R15, -INF , P2 ;  /* 0xff8000000f667808 */ /* 0x020fe40001000000 */
[----:B------:R-:W-:-:S05]  /*14870*/  FMNMX.FTZ R65, R100, R65, !PT ;  /* 0x0000004164417209 */ /* 0x000fca0007810000 */
[----:B------:R-:W5:Y:S01]  /*14880*/  MUFU.TANH R49, R49 ;  /* 0x0000003100317308 */ /* 0x000f620000002400 */
[----:B---3--:R-:W-:Y:S02]  /*14890*/  FSEL R72, R47, -INF , P5 ;  /* 0xff8000002f487808 */ /* 0x008fe40002800000 */
[----:B------:R-:W-:-:S05]  /*148a0*/  ISETP.GT.AND P5, PT, R7, 0x60, PT ;  /* 0x000000600700780c */ /* 0x000fca0003fa4270 */
[----:B------:R-:W3:Y:S01]  /*148b0*/  MUFU.TANH R41, R41 ;  /* 0x0000002900297308 */ /* 0x000ee20000002400 */
[----:B0-----:R-:W-:Y:S02]  /*148c0*/  FSEL R104, R37, -INF , P6 ;  /* 0xff80000025687808 */ /* 0x001fe40003000000 */
[----:B------:R-:W-:-:S05]  /*148d0*/  FMNMX.FTZ R65, R102, R65, !PT ;  /* 0x0000004166417209 */ /* 0x000fca0007810000 */
[----:B------:R-:W0:Y:S01]  /*148e0*/  MUFU.TANH R29, R29 ;  /* 0x0000001d001d7308 */ /* 0x000e220000002400 */
[----:B-1----:R-:W-:Y:S02]  /*148f0*/  FSEL R78, R11, -INF , P4 ;  /* 0xff8000000b4e7808 */ /* 0x002fe40002000000 */
[----:B------:R-:W-:Y:S02]  /*14900*/  ISETP.GT.AND P4, PT, R7, 0x61, PT ;  /* 0x000000610700780c */ /* 0x000fe40003f84270 */
[----:B--2---:R-:W-:Y:S02]  /*14910*/  FSEL R106, R51, -INF , P5 ;  /* 0xff800000336a7808 */ /* 0x004fe40002800000 */
[----:B------:R-:W-:Y:S02]  /*14920*/  FMNMX.FTZ R65, R104, R65, !PT ;  /* 0x0000004168417209 */ /* 0x000fe40007810000 */
[----:B----4-:R-:W-:Y:S02]  /*14930*/  FSEL R84, R35, -INF , P3 ;  /* 0xff80000023547808 */ /* 0x010fe40001800000 */
[----:B------:R-:W-:-:S02]  /*14940*/  ISETP.GT.AND P3, PT, R7, 0x68, PT ;  /* 0x000000680700780c */ /* 0x000fc40003f64270 */
[----:B------:R-:W-:Y:S02]  /*14950*/  FSEL R108, R25, -INF , P4 ;  /* 0xff800000196c7808 */ /* 0x000fe40002000000 */
[----:B------:R-:W-:Y:S02]  /*14960*/  FMNMX.FTZ R65, R106, R65, !PT ;  /* 0x000000416a417209 */ /* 0x000fe40007810000 */
[----:B-----5:R-:W-:Y:S02]  /*14970*/  FSEL R86, R49, -INF , P2 ;  /* 0xff80000031567808 */ /* 0x020fe40001000000 */
[----:B------:R-:W-:Y:S02]  /*14980*/  ISETP.GT.AND P2, PT, R7, 0x69, PT ;  /* 0x000000690700780c */ /* 0x000fe40003f44270 */
[----:B---3--:R-:W-:Y:S02]  /*14990*/  FSEL R110, R41, -INF , P3 ;  /* 0xff800000296e7808 */ /* 0x008fe40001800000 */
[----:B------:R-:W-:-:S02]  /*149a0*/  FMNMX.FTZ R65, R108, R65, !PT ;  /* 0x000000416c417209 */ /* 0x000fc40007810000 */
[----:B0-----:R-:W-:Y:S02]  /*149b0*/  FSEL R112, R29, -INF , P2 ;  /* 0xff8000001d707808 */ /* 0x001fe40001000000 */
[----:B------:R-:W-:-:S04]  /*149c0*/  FMNMX.FTZ R65, R110, R65, !PT ;  /* 0x000000416e417209 */ /* 0x000fc80007810000 */
[----:B------:R-:W-:-:S05]  /*149d0*/  FMNMX.FTZ R65, R112, R65, !PT ;  /* 0x0000004170417209 */ /* 0x000fca0007810000 */
[----:B------:R-:W0:Y:S02]  /*149e0*/  SHFL.BFLY PT, R4, R65, 0x2, 0x1f ;  /* 0x0c401f0041047f89 */ /* 0x000e2400000e0000 */
[----:B0-----:R-:W-:-:S05]  /*149f0*/  FMNMX.FTZ R7, R65, R4, !PT ;  /* 0x0000000441077209 */ /* 0x001fca0007810000 */
[----:B------:R-:W0:Y:S01]  /*14a00*/  SHFL.BFLY PT, R4, R7, 0x1, 0x1f ;  /* 0x0c201f0007047f89 */ /* 0x000e2200000e0000 */
[----:B------:R-:W-:Y:S01]  /*14a10*/  IMAD.U32 R5, RZ, RZ, UR4 ;  /* 0x00000004ff057e24 */ /* 0x000fe2000f8e00ff */
[----:B0-----:R-:W-:-:S04]  /*14a20*/  FMNMX.FTZ R4, R7, R4, !PT ;  /* 0x0000000407047209 */ /* 0x001fc80007810000 */
[C---:B------:R-:W-:Y:S01]  /*14a30*/  FSETP.NEU.FTZ.AND P0, PT, R4.reuse, -INF , PT ;  /* 0xff8000000400780b */ /* 0x040fe20003f1d000 */
[----:B------:R-:W-:-:S05]  /*14a40*/  FMUL.FTZ R11, R4, R5 ;  /* 0x00000005040b7220 */ /* 0x000fca0000410000 */
[----:B------:R-:W-:-:S05]  /*14a50*/  FSEL R11, R11, RZ, P0 ;  /* 0x000000ff0b0b7208 */ /* 0x000fca0000000000 */
[----:B------:R-:W-:Y:S01]  /*14a60*/  FFMA.FTZ R7, R9, R5, -R11 ;  /* 0x0000000509077223 */ /* 0x000fe2000001080b */
[----:B------:R-:W-:-:S04]  /*14a70*/  FMNMX.FTZ R9, R8, R3, !PT ;  /* 0x0000000308097209 */ /* 0x000fc80007810000 */
[----:B------:R-:W-:-:S04]  /*14a80*/  FMNMX.FTZ R9, R10, R9, !PT ;  /* 0x000000090a097209 */ /* 0x000fc80007810000 */
[----:B------:R-:W-:-:S04]  /*14a90*/  FMNMX.FTZ R9, R12, R9, !PT ;  /* 0x000000090c097209 */ /* 0x000fc80007810000 */
[----:B------:R-:W-:Y:S02]  /*14aa0*/  FMNMX.FTZ R9, R14, R9, !PT ;  /* 0x000000090e097209 */ /* 0x000fe40007810000 */
[----:B------:R-:W-:Y:S02]  /*14ab0*/  ISETP.NE.AND P0, PT, R13, RZ, PT ;  /* 0x000000ff0d00720c */ /* 0x000fe40003f05270 */
        /* <DEDUP_REMOVED lines=10> */
[----:B------:R-:W-:-:S03]  /*14b60*/  FMUL.FTZ R27, R27, UR8 ;  /* 0x000000081b1b7c20 */ /* 0x000fc60008410000 */
[----:B------:R-:W-:Y:S01]  /*14b70*/  FMNMX.FTZ R25, R38, R25, !PT ;  /* 0x0000001926197209 */ /* 0x000fe20007810000 */
[----:B------:R-:W-:-:S03]  /*14b80*/  FMUL.FTZ R39, R39, UR8 ;  /* 0x0000000827277c20 */ /* 0x000fc60008410000 */
[----:B------:R-:W-:Y:S01]  /*14b90*/  FMNMX.FTZ R25, R24, R25, !PT ;  /* 0x0000001918197209 */ /* 0x000fe20007810000 */
[----:B------:R0:W-:Y:S01]  /*14ba0*/  MUFU.TANH R33, R27 ;  /* 0x0000001b00217308 */ /* 0x0001e20000002400 */
[----:B------:R-:W-:Y:S02]  /*14bb0*/  FMUL.FTZ R26, R26, UR8 ;  /* 0x000000081a1a7c20 */ /* 0x000fe40008410000 */
[----:B0-----:R-:W-:-:S05]  /*14bc0*/  FMNMX.FTZ R27, R52, R25, !PT ;  /* 0x00000019341b7209 */ /* 0x001fca0007810000 */
[----:B------:R-:W0:Y:S01]  /*14bd0*/  MUFU.TANH R39, R39 ;  /* 0x0000002700277308 */ /* 0x000e220000002400 */
[----:B------:R-:W-:Y:S01]  /*14be0*/  FMNMX.FTZ R27, R28, R27, !PT ;  /* 0x0000001b1c1b7209 */ /* 0x000fe20007810000 */
[----:B------:R-:W-:-:S03]  /*14bf0*/  FMUL.FTZ R30, R30, UR8 ;  /* 0x000000081e1e7c20 */ /* 0x000fc60008410000 */
[----:B------:R-:W-:-:S03]  /*14c00*/  FMNMX.FTZ R27, R72, R27, !PT ;  /* 0x0000001b481b7209 */ /* 0x000fc60007810000 */
[----:B------:R0:W1:Y:S01]  /*14c10*/  MUFU.TANH R29, R26 ;  /* 0x0000001a001d7308 */ /* 0x0000620000002400 */
[----:B------:R-:W-:Y:S01]  /*14c20*/  FMUL.FTZ R31, R31, UR8 ;  /* 0x000000081f1f7c20 */ /* 0x000fe20008410000 */
[----:B------:R-:W-:-:S04]  /*14c30*/  FMNMX.FTZ R27, R78, R27, !PT ;  /* 0x0000001b4e1b7209 */ /* 0x000fc80007810000 */
[----:B------:R-:W-:Y:S02]  /*14c40*/  FMNMX.FTZ R37, R84, R27, !PT ;  /* 0x0000001b54257209 */ /* 0x000fe40007810000 */
[----:B------:R1:W2:Y:S01]  /*14c50*/  MUFU.TANH R35, R30 ;  /* 0x0000001e00237308 */ /* 0x0002a20000002400 */
[----:B0-----:R-:W-:Y:S02]  /*14c60*/  FSEL R26, R39, -INF , P6 ;  /* 0xff800000271a7808 */ /* 0x001fe40003000000 */
[----:B------:R-:W-:-:S05]  /*14c70*/  FMNMX.FTZ R37, R86, R37, !PT ;  /* 0x0000002556257209 */ /* 0x000fca0007810000 */
[----:B------:R-:W0:Y:S01]  /*14c80*/  MUFU.TANH R31, R31 ;  /* 0x0000001f001f7308 */ /* 0x000e220000002400 */
[----:B-1----:R-:W-:Y:S02]  /*14c90*/  FSEL R30, R29, -INF , P5 ;  /* 0xff8000001d1e7808 */ /* 0x002fe40002800000 */
[----:B------:R-:W-:Y:S01]  /*14ca0*/  FMNMX.FTZ R37, R26, R37, !PT ;  /* 0x000000251a257209 */ /* 0x000fe20007810000 */
[-CC-:B------:R-:W-:Y:S01]  /*14cb0*/  FFMA.FTZ R202, R54, R5.reuse, -R11.reuse ;  /* 0x0000000536ca7223 */ /* 0x180fe2000001080b */
[--C-:B------:R-:W-:Y:S01]  /*14cc0*/  FFMA.FTZ R56, R56, R5, -R11.reuse ;  /* 0x0000000538387223 */ /* 0x100fe2000001080b */
[----:B------:R-:W-:Y:S02]  /*14cd0*/  FSEL R54, R33, -INF , P4 ;  /* 0xff80000021367808 */ /* 0x000fe40002000000 */
[----:B------:R-:W-:Y:S01]  /*14ce0*/  FMNMX.FTZ R37, R30, R37, !PT ;  /* 0x000000251e257209 */ /* 0x000fe20007810000 */
[----:B------:R2:W-:Y:S03]  /*14cf0*/  MUFU.EX2 R9, R56 ;  /* 0x0000003800097308 */ /* 0x0005e60000000800 */
[----:B------:R-:W-:Y:S01]  /*14d00*/  FMNMX.FTZ R37, R54, R37, !PT ;  /* 0x0000002536257209 */ /* 0x000fe20007810000 */
[----:B------:R-:W-:Y:S01]  /*14d10*/  FFMA.FTZ R196, R58, R5, -R11 ;  /* 0x000000053ac47223 */ /* 0x000fe2000001080b */
[----:B--2---:R-:W-:-:S02]  /*14d20*/  FSEL R56, R35, -INF , P3 ;  /* 0xff80000023387808 */ /* 0x004fc40001800000 */
[----:B0-----:R-:W-:Y:S02]  /*14d30*/  FSEL R58, R31, -INF , P2 ;  /* 0xff8000001f3a7808 */ /* 0x001fe40001000000 */
[----:B------:R-:W-:-:S04]  /*14d40*/  FMNMX.FTZ R37, R56, R37, !PT ;  /* 0x0000002538257209 */ /* 0x000fc80007810000 */
[----:B------:R-:W-:Y:S01]  /*14d50*/  FMNMX.FTZ R37, R58, R37, !PT ;  /* 0x000000253a257209 */ /* 0x000fe20007810000 */
[----:B------:R-:W-:-:S04]  /*14d60*/  FFMA.FTZ R200, R6, R5, -R11 ;  /* 0x0000000506c87223 */ /* 0x000fc8000001080b */
[----:B------:R-:W0:Y:S02]  /*14d70*/  SHFL.BFLY PT, R6, R37, 0x2, 0x1f ;  /* 0x0c401f0025067f89 */ /* 0x000e2400000e0000 */
[----:B0-----:R-:W-:-:S05]  /*14d80*/  FMNMX.FTZ R41, R37, R6, !PT ;  /* 0x0000000625297209 */ /* 0x001fca0007810000 */
[----:B------:R-:W0:Y:S01]  /*14d90*/  SHFL.BFLY PT, R6, R41, 0x1, 0x1f ;  /* 0x0c201f0029067f89 */ /* 0x000e2200000e0000 */
[----:B------:R-:W-:Y:S08]  /*14da0*/  MUFU.EX2 R200, R200 ;  /* 0x000000c800c87308 */ /* 0x000ff00000000800 */
[----:B------:R-:W1:Y:S01]  /*14db0*/  MUFU.EX2 R7, R7 ;  /* 0x0000000700077308 */ /* 0x000e620000000800 */
[----:B0-----:R-:W-:-:S07]  /*14dc0*/  FMNMX.FTZ R6, R41, R6, !PT ;  /* 0x0000000629067209 */ /* 0x001fce0007810000 */
[----:B------:R-:W0:Y:S01]  /*14dd0*/  MUFU.EX2 R202, R202 ;  /* 0x000000ca00ca7308 */ /* 0x000e220000000800 */
[C---:B------:R-:W-:Y:S01]  /*14de0*/  FSETP.NEU.FTZ.AND P2, PT, R6.reuse, -INF , PT ;  /* 0xff8000000600780b */ /* 0x040fe20003f5d000 */
[----:B------:R-:W-:-:S05]  /*14df0*/  FMUL.FTZ R43, R6, R5 ;  /* 0x00000005062b7220 */ /* 0x000fca0000410000 */
[----:B------:R-:W-:Y:S01]  /*14e00*/  FSEL R43, R43, RZ, P2 ;  /* 0x000000ff2b2b7208 */ /* 0x000fe20001000000 */
[----:B------:R-:W2:Y:S01]  /*14e10*/  MUFU.EX2 R196, R196 ;  /* 0x000000c400c47308 */ /* 0x000ea20000000800 */
[----:B------:R-:W-:-:S03]  /*14e20*/  FFMA.FTZ R60, R60, R5, -R11 ;  /* 0x000000053c3c7223 */ /* 0x000fc6000001080b */
[-CC-:B------:R-:W-:Y:S01]  /*14e30*/  FFMA.FTZ R201, R8, R5.reuse, -R43.reuse ;  /* 0x0000000508c97223 */ /* 0x180fe2000001082b */
[-C--:B------:R-:W-:Y:S01]  /*14e40*/  FFMA.FTZ R8, R3, R5.reuse, -R43 ;  /* 0x0000000503087223 */ /* 0x080fe2000001082b */
[-C--:B------:R-:W-:Y:S01]  /*14e50*/  FFMA.FTZ R198, R62, R5.reuse, -R11 ;  /* 0x000000053ec67223 */ /* 0x080fe2000001080b */
[-C--:B------:R-:W-:Y:S01]  /*14e60*/  FFMA.FTZ R203, R10, R5.reuse, -R43 ;  /* 0x000000050acb7223 */ /* 0x080fe2000001082b */
[----:B------:R-:W3:Y:S01]  /*14e70*/  MUFU.EX2 R13, R60 ;  /* 0x0000003c000d7308 */ /* 0x000ee20000000800 */
[----:B-1----:R-:W-:Y:S01]  /*14e80*/  FADD.FTZ R3, R200, R7 ;  /* 0x00000007c8037221 */ /* 0x002fe20000010000 */
[-CC-:B------:R-:W-:Y:S01]  /*14e90*/  FFMA.FTZ R10, R12, R5.reuse, -R43.reuse ;  /* 0x000000050c0a7223 */ /* 0x180fe2000001082b */
[----:B------:R-:W-:-:S05]  /*14ea0*/  FFMA.FTZ R12, R20, R5, -R43 ;  /* 0x00000005140c7223 */ /* 0x000fca000001082b */
[----:B------:R-:W-:Y:S01]  /*14eb0*/  MUFU.EX2 R201, R201 ;  /* 0x000000c900c97308 */ /* 0x000fe20000000800 */
[----:B0-----:R-:W-:Y:S01]  /*14ec0*/  FADD.FTZ R20, R202, R3 ;  /* 0x00000003ca147221 */ /* 0x001fe20000010000 */
[----:B------:R-:W-:-:S06]  /*14ed0*/  FFMA.FTZ R197, R14, R5, -R43 ;  /* 0x000000050ec57223 */ /* 0x000fcc000001082b */
[----:B------:R-:W0:Y:S01]  /*14ee0*/  MUFU.EX2 R8, R8 ;  /* 0x0000000800087308 */ /* 0x000e220000000800 */
[----:B------:R-:W-:-:S07]  /*14ef0*/  FADD.FTZ R3, R9, R20 ;  /* 0x0000001409037221 */ /* 0x000fce0000010000 */
[----:B------:R-:W1:Y:S08]  /*14f00*/  MUFU.EX2 R198, R198 ;  /* 0x000000c600c67308 */ /* 0x000e700000000800 */
[----:B------:R-:W4:Y:S01]  /*14f10*/  MUFU.EX2 R203, R203 ;  /* 0x000000cb00cb7308 */ /* 0x000f220000000800 */
[----:B--2---:R-:W-:Y:S01]  /*14f20*/  FADD.FTZ R20, R196, R3 ;  /* 0x00000003c4147221 */ /* 0x004fe20000010000 */
[----:B------:R-:W-:-:S06]  /*14f30*/  FFMA.FTZ R199, R40, R5, -R43 ;  /* 0x0000000528c77223 */ /* 0x000fcc000001082b */
[----:B------:R-:W2:Y:S01]  /*14f40*/  MUFU.EX2 R10, R10 ;  /* 0x0000000a000a7308 */ /* 0x000ea20000000800 */
[----:B---3--:R-:W-:Y:S01]  /*14f50*/  FADD.FTZ R3, R13, R20 ;  /* 0x000000140d037221 */ /* 0x008fe20000010000 */
[----:B0-----:R-:W-:-:S06]  /*14f60*/  FADD.FTZ R20, R201, R8 ;  /* 0x00000008c9147221 */ /* 0x001fcc0000010000 */
[----:B------:R-:W0:Y:S01]  /*14f70*/  MUFU.EX2 R197, R197 ;  /* 0x000000c500c57308 */ /* 0x000e220000000800 */
[-C--:B------:R-:W-:Y:S01]  /*14f80*/  FFMA.FTZ R14, R42, R5.reuse, -R43 ;  /* 0x000000052a0e7223 */ /* 0x080fe2000001082b */
[----:B-1----:R-:W-:Y:S01]  /*14f90*/  FADD.FTZ R40, R198, R3 ;  /* 0x00000003c6287221 */ /* 0x002fe20000010000 */
[----:B------:R-:W-:-:S05]  /*14fa0*/  FFMA.FTZ R64, R64, R5, -R11 ;  /* 0x0000000540407223 */ /* 0x000fca000001080b */
[----:B------:R-:W1:Y:S01]  /*14fb0*/  MUFU.EX2 R12, R12 ;  /* 0x0000000c000c7308 */ /* 0x000e620000000800 */
[----:B----4-:R-:W-:Y:S01]  /*14fc0*/  FADD.FTZ R3, R203, R20 ;  /* 0x00000014cb037221 */ /* 0x010fe20000010000 */
[-C--:B------:R-:W-:Y:S01]  /*14fd0*/  FFMA.FTZ R193, R32, R5.reuse, -R43 ;  /* 0x0000000520c17223 */ /* 0x080fe2000001082b */
[----:B------:R-:W-:-:S05]  /*14fe0*/  FFMA.FTZ R192, R66, R5, -R11 ;  /* 0x0000000542c07223 */ /* 0x000fca000001080b */
[----:B------:R-:W3:Y:S01]  /*14ff0*/  MUFU.EX2 R199, R199 ;  /* 0x000000c700c77308 */ /* 0x000ee20000000800 */
[----:B--2---:R-:W-:Y:S01]  /*15000*/  FADD.FTZ R20, R10, R3 ;  /* 0x000000030a147221 */ /* 0x004fe20000010000 */
[-C--:B------:R-:W-:Y:S01]  /*15010*/  FFMA.FTZ R32, R44, R5.reuse, -R43 ;  /* 0x000000052c207223 */ /* 0x080fe2000001082b */
[----:B------:R-:W-:-:S05]  /*15020*/  FFMA.FTZ R68, R68, R5, -R11 ;  /* 0x0000000544447223 */ /* 0x000fca000001080b */
[----:B------:R-:W2:Y:S01]  /*15030*/  MUFU.EX2 R14, R14 ;  /* 0x0000000e000e7308 */ /* 0x000ea20000000800 */
[----:B0-----:R-:W-:Y:S01]  /*15040*/  FADD.FTZ R3, R197, R20 ;  /* 0x00000014c5037221 */ /* 0x001fe20000010000 */
[----:B------:R-:W-:-:S06]  /*15050*/  FFMA.FTZ R195, R34, R5, -R43 ;  /* 0x0000000522c37223 */ /* 0x000fcc000001082b */
[----:B------:R-:W0:Y:S01]  /*15060*/  MUFU.EX2 R15, R64 ;  /* 0x00000040000f7308 */ /* 0x000e220000000800 */
[----:B------:R-:W-:Y:S01]  /*15070*/  FFMA.FTZ R194, R70, R5, -R11 ;  /* 0x0000000546c27223 */ /* 0x000fe2000001080b */
[----:B-1----:R-:W-:-:S06]  /*15080*/  FADD.FTZ R20, R12, R3 ;  /* 0x000000030c147221 */ /* 0x002fcc0000010000 */
[----:B------:R-:W1:Y:S01]  /*15090*/  MUFU.EX2 R193, R193 ;  /* 0x000000c100c17308 */ /* 0x000e620000000800 */
[----:B------:R-:W-:-:S07]  /*150a0*/  FFMA.FTZ R34, R46, R5, -R43 ;  /* 0x000000052e227223 */ /* 0x000fce000001082b */
[----:B------:R-:W4:Y:S01]  /*150b0*/  MUFU.EX2 R192, R192 ;  /* 0x000000c000c07308 */ /* 0x000f220000000800 */
[----:B------:R-:W-:Y:S01]  /*150c0*/  FFMA.FTZ R74, R74, R5, -R11 ;  /* 0x000000054a4a7223 */ /* 0x000fe2000001080b */
[----:B---3--:R-:W-:-:S06]  /*150d0*/  FADD.FTZ R3, R199, R20 ;  /* 0x00000014c7037221 */ /* 0x008fcc0000010000 */
[----:B------:R-:W-:Y:S01]  /*150e0*/  MUFU.EX2 R32, R32 ;  /* 0x0000002000207308 */ /* 0x000fe20000000800 */
[-C--:B------:R-:W-:Y:S01]  /*150f0*/  FFMA.FTZ R189, R36, R5.reuse, -R43 ;  /* 0x0000000524bd7223 */ /* 0x080fe2000001082b */
[----:B------:R-:W-:-:S06]  /*15100*/  FFMA.FTZ R188, R76, R5, -R11 ;  /* 0x000000054cbc7223 */ /* 0x000fcc000001080b */
[----:B------:R-:W3:Y:S01]  /*15110*/  MUFU.EX2 R25, R68 ;  /* 0x0000004400197308 */ /* 0x000ee20000000800 */
[----:B------:R-:W-:Y:S01]  /*15120*/  @!P1 IADD3 R0, R0, 0x36840, RZ ;  /* 0x0003684000009810 */ /* 0x000fe20007ffe0ff */
[----:B--2---:R-:W-:-:S06]  /*15130*/  FADD.FTZ R20, R14, R3 ;  /* 0x000000030e147221 */ /* 0x004fcc0000010000 */
[----:B------:R-:W2:Y:S01]  /*15140*/  MUFU.EX2 R195, R195 ;  /* 0x000000c300c37308 */ /* 0x000ea20000000800 */
[----:B------:R-:W-:Y:S01]  /*15150*/  FFMA.FTZ R36, R48, R5, -R43 ;  /* 0x0000000530247223 */ /* 0x000fe2000001082b */
[----:B0-----:R-:W-:-:S06]  /*15160*/  FADD.FTZ R45, R15, R40 ;  /* 0x000000280f2d7221 */ /* 0x001fcc0000010000 */
[----:B------:R-:W0:Y:S01]  /*15170*/  MUFU.EX2 R194, R194 ;  /* 0x000000c200c27308 */ /* 0x000e220000000800 */
[----:B------:R-:W-:Y:S01]  /*15180*/  FFMA.FTZ R29, R80, R5, -R11 ;  /* 0x00000005501d7223 */ /* 0x000fe2000001080b */
[----:B------:R-:W-:Y:S01]  /*15190*/  @!P1 PRMT R0, RZ, 0x654, R0 ;  /* 0x00000654ff009816 */ /* 0x000fe20000000000 */
[----:B-1----:R-:W-:-:S05]  /*151a0*/  FADD.FTZ R3, R193, R20 ;  /* 0x00000014c1037221 */ /* 0x002fca0000010000 */
[----:B------:R-:W1:Y:S01]  /*151b0*/  MUFU.EX2 R34, R34 ;  /* 0x0000002200227308 */ /* 0x000e620000000800 */
[-C--:B------:R-:W-:Y:S01]  /*151c0*/  FFMA.FTZ R191, R50, R5.reuse, -R43 ;  /* 0x0000000532bf7223 */ /* 0x080fe2000001082b */
[----:B----4-:R-:W-:Y:S01]  /*151d0*/  FADD.FTZ R40, R192, R45 ;  /* 0x0000002dc0287221 */ /* 0x010fe20000010000 */
[-C--:B------:R-:W-:Y:S01]  /*151e0*/  FFMA.FTZ R190, R82, R5.reuse, -R11 ;  /* 0x0000000552be7223 */ /* 0x080fe2000001080b */
[----:B------:R4:W-:Y:S04]  /*151f0*/  @!P1 SYNCS.ARRIVE.TRANS64.RED.A1T0 RZ, [R0+URZ], RZ ;  /* 0x000000ff00ff99a7 */ /* 0x0009e8000810043f */
[----:B------:R-:W5:Y:S01]  /*15200*/  MUFU.EX2 R27, R74 ;  /* 0x0000004a001b7308 */ /* 0x000f620000000800 */
[----:B------:R-:W-:Y:S01]  /*15210*/  FFMA.FTZ R38, R38, R5, -R43 ;  /* 0x0000000526267223 */ /* 0x000fe2000001082b */
[----:B---3--:R-:W-:-:S06]  /*15220*/  FADD.FTZ R45, R25, R40 ;  /* 0x00000028192d7221 */ /* 0x008fcc0000010000 */
[----:B------:R-:W3:Y:S01]  /*15230*/  MUFU.EX2 R189, R189 ;  /* 0x000000bd00bd7308 */ /* 0x000ee20000000800 */
[----:B----4-:R-:W-:Y:S01]  /*15240*/  FADD.FTZ R0, R32, R3 ;  /* 0x0000000320007221 */ /* 0x010fe20000010000 */
[----:B------:R-:W-:-:S06]  /*15250*/  FFMA.FTZ R31, R88, R5, -R11 ;  /* 0x00000005581f7223 */ /* 0x000fcc000001080b */
[----:B------:R-:W4:Y:S01]  /*15260*/  MUFU.EX2 R188, R188 ;  /* 0x000000bc00bc7308 */ /* 0x000f220000000800 */
[----:B--2---:R-:W-:Y:S01]  /*15270*/  FADD.FTZ R3, R195, R0 ;  /* 0x00000000c3037221 */ /* 0x004fe20000010000 */
[----:B------:R-:W-:-:S06]  /*15280*/  FFMA.FTZ R185, R24, R5, -R43 ;  /* 0x0000000518b97223 */ /* 0x000fcc000001082b */
[----:B------:R-:W2:Y:S01]  /*15290*/  MUFU.EX2 R36, R36 ;  /* 0x0000002400247308 */ /* 0x000ea20000000800 */
[----:B0-----:R-:W-:Y:S01]  /*152a0*/  FADD.FTZ R40, R194, R45 ;  /* 0x0000002dc2287221 */ /* 0x001fe20000010000 */
[----:B------:R-:W-:-:S06]  /*152b0*/  FFMA.FTZ R184, R90, R5, -R11 ;  /* 0x000000055ab87223 */ /* 0x000fcc000001080b */
[----:B------:R-:W0:Y:S01]  /*152c0*/  MUFU.EX2 R29, R29 ;  /* 0x0000001d001d7308 */ /* 0x000e220000000800 */
[----:B-1----:R-:W-:Y:S01]  /*152d0*/  FADD.FTZ R0, R34, R3 ;  /* 0x0000000322007221 */ /* 0x002fe20000010000 */
[----:B------:R-:W-:-:S06]  /*152e0*/  FFMA.FTZ R24, R52, R5, -R43 ;  /* 0x0000000534187223 */ /* 0x000fcc000001082b */
[----:B------:R-:W1:Y:S01]  /*152f0*/  MUFU.EX2 R191, R191 ;  /* 0x000000bf00bf7308 */ /* 0x000e620000000800 */
[----:B-----5:R-:W-:Y:S01]  /*15300*/  FADD.FTZ R45, R27, R40 ;  /* 0x000000281b2d7221 */ /* 0x020fe20000010000 */
[----:B------:R-:W-:-:S06]  /*15310*/  FFMA.FTZ R33, R92, R5, -R11 ;  /* 0x000000055c217223 */ /* 0x000fcc000001080b */
[----:B------:R-:W5:Y:S01]  /*15320*/  MUFU.EX2 R190, R190 ;  /* 0x000000be00be7308 */ /* 0x000f620000000800 */
[----:B---3--:R-:W-:Y:S01]  /*15330*/  FADD.FTZ R3, R189, R0 ;  /* 0x00000000bd037221 */ /* 0x008fe20000010000 */
[----:B------:R-:W-:-:S06]  /*15340*/  FFMA.FTZ R28, R28, R5, -R43 ;  /* 0x000000051c1c7223 */ /* 0x000fcc000001082b */
[----:B------:R-:W3:Y:S01]  /*15350*/  MUFU.EX2 R38, R38 ;  /* 0x0000002600267308 */ /* 0x000ee20000000800 */
[----:B----4-:R-:W-:Y:S01]  /*15360*/  FADD.FTZ R40, R188, R45 ;  /* 0x0000002dbc287221 */ /* 0x010fe20000010000 */
[----:B------:R-:W-:-:S06]  /*15370*/  FFMA.FTZ R186, R94, R5, -R11 ;  /* 0x000000055eba7223 */ /* 0x000fcc000001080b */
[----:B------:R-:W4:Y:S01]  /*15380*/  MUFU.EX2 R31, R31 ;  /* 0x0000001f001f7308 */ /* 0x000f220000000800 */
[----:B--2---:R-:W-:Y:S01]  /*15390*/  FADD.FTZ R0, R36, R3 ;  /* 0x0000000324007221 */ /* 0x004fe20000010000 */
[----:B0-----:R-:W-:-:S06]  /*153a0*/  FADD.FTZ R45, R29, R40 ;  /* 0x000000281d2d7221 */ /* 0x001fcc0000010000 */
[----:B------:R-:W0:Y:S01]  /*153b0*/  MUFU.EX2 R185, R185 ;  /* 0x000000b900b97308 */ /* 0x000e220000000800 */
[----:B------:R-:W-:-:S07]  /*153c0*/  FFMA.FTZ R35, R96, R5, -R11 ;  /* 0x0000000560237223 */ /* 0x000fce000001080b */
[----:B------:R-:W2:Y:S01]  /*153d0*/  MUFU.EX2 R184, R184 ;  /* 0x000000b800b87308 */ /* 0x000ea20000000800 */
[----:B------:R-:W-:Y:S01]  /*153e0*/  FFMA.FTZ R72, R72, R5, -R43 ;  /* 0x0000000548487223 */ /* 0x000fe2000001082b */
[----:B-1----:R-:W-:-:S06]  /*153f0*/  FADD.FTZ R3, R191, R0 ;  /* 0x00000000bf037221 */ /* 0x002fcc0000010000 */
[----:B------:R-:W1:Y:S01]  /*15400*/  MUFU.EX2 R24, R24 ;  /* 0x0000001800187308 */ /* 0x000e620000000800 */
[----:B------:R-:W-:Y:S01]  /*15410*/  FFMA.FTZ R78, R78, R5, -R43 ;  /* 0x000000054e4e7223 */ /* 0x000fe2000001082b */
[----:B-----5:R-:W-:-:S06]  /*15420*/  FADD.FTZ R20, R190, R45 ;  /* 0x0000002dbe147221 */ /* 0x020fcc0000010000 */
[----:B------:R-:W5:Y:S01]  /*15430*/  MUFU.EX2 R33, R33 ;  /* 0x0000002100217308 */ /* 0x000f620000000800 */
[----:B------:R-:W-:Y:S01]  /*15440*/  FFMA.FTZ R180, R98, R5, -R11 ;  /* 0x0000000562b47223 */ /* 0x000fe2000001080b */
[----:B---3--:R-:W-:-:S06]  /*15450*/  FADD.FTZ R0, R38, R3 ;  /* 0x0000000326007221 */ /* 0x008fcc0000010000 */
[----:B------:R-:W3:Y:S01]  /*15460*/  MUFU.EX2 R28, R28 ;  /* 0x0000001c001c7308 */ /* 0x000ee20000000800 */
[----:B----4-:R-:W-:Y:S01]  /*15470*/  FADD.FTZ R45, R31, R20 ;  /* 0x000000141f2d7221 */ /* 0x010fe20000010000 */
[----:B------:R-:W-:-:S06]  /*15480*/  FFMA.FTZ R37, R100, R5, -R11 ;  /* 0x0000000564257223 */ /* 0x000fcc000001080b */
[----:B------:R-:W4:Y:S01]  /*15490*/  MUFU.EX2 R186, R186 ;  /* 0x000000ba00ba7308 */ /* 0x000f220000000800 */
[----:B------:R-:W-:Y:S01]  /*154a0*/  FFMA.FTZ R84, R84, R5, -R43 ;  /* 0x0000000554547223 */ /* 0x000fe2000001082b */
[----:B0-----:R-:W-:-:S06]  /*154b0*/  FADD.FTZ R3, R185, R0 ;  /* 0x00000000b9037221 */ /* 0x001fcc0000010000 */
[----:B------:R-:W0:Y:S01]  /*154c0*/  MUFU.EX2 R187, R72 ;  /* 0x0000004800bb7308 */ /* 0x000e220000000800 */
[----:B------:R-:W-:Y:S01]  /*154d0*/  FFMA.FTZ R86, R86, R5, -R43 ;  /* 0x0000000556567223 */ /* 0x000fe2000001082b */
[----:B--2---:R-:W-:-:S06]  /*154e0*/  FADD.FTZ R20, R184, R45 ;  /* 0x0000002db8147221 */ /* 0x004fcc0000010000 */
[----:B------:R-:W2:Y:S01]  /*154f0*/  MUFU.EX2 R35, R35 ;  /* 0x0000002300237308 */ /* 0x000ea20000000800 */
[----:B------:R-:W-:Y:S01]  /*15500*/  FFMA.FTZ R182, R102, R5, -R11 ;  /* 0x0000000566b67223 */ /* 0x000fe2000001080b */
[----:B-1----:R-:W-:-:S06]  /*15510*/  FADD.FTZ R3, R24, R3 ;  /* 0x0000000318037221 */ /* 0x002fcc0000010000 */
[----:B------:R-:W1:Y:S01]  /*15520*/  MUFU.EX2 R78, R78 ;  /* 0x0000004e004e7308 */ /* 0x000e620000000800 */
[----:B-----5:R-:W-:Y:S01]  /*15530*/  FADD.FTZ R45, R33, R20 ;  /* 0x00000014212d7221 */ /* 0x020fe20000010000 */
[----:B------:R-:W-:-:S06]  /*15540*/  FFMA.FTZ R39, R104, R5, -R11 ;  /* 0x0000000568277223 */ /* 0x000fcc000001080b */
[----:B------:R-:W5:Y:S01]  /*15550*/  MUFU.EX2 R180, R180 ;  /* 0x000000b400b47308 */ /* 0x000f620000000800 */
[----:B------:R-:W-:Y:S01]  /*15560*/  FFMA.FTZ R26, R26, R5, -R43 ;  /* 0x000000051a1a7223 */ /* 0x000fe2000001082b */
[----:B---3--:R-:W-:-:S06]  /*15570*/  FADD.FTZ R0, R28, R3 ;  /* 0x000000031c007221 */ /* 0x008fcc0000010000 */
[----:B------:R-:W3:Y:S01]  /*15580*/  MUFU.EX2 R181, R84 ;  /* 0x0000005400b57308 */ /* 0x000ee20000000800 */
[----:B------:R-:W-:Y:S01]  /*15590*/  FFMA.FTZ R30, R30, R5, -R43 ;  /* 0x000000051e1e7223 */ /* 0x000fe2000001082b */
[----:B----4-:R-:W-:-:S06]  /*155a0*/  FADD.FTZ R20, R186, R45 ;  /* 0x0000002dba147221 */ /* 0x010fcc0000010000 */
[----:B------:R-:W4:Y:S01]  /*155b0*/  MUFU.EX2 R37, R37 ;  /* 0x0000002500257308 */ /* 0x000f220000000800 */
[----:B------:R-:W-:Y:S01]  /*155c0*/  FFMA.FTZ R176, R106, R5, -R11 ;  /* 0x000000056ab07223 */ /* 0x000fe2000001080b */
[----:B------:R-:W-:Y:S01]  /*155d0*/  F2FP.F16.F32.PACK_AB R200, R7, R200 ;  /* 0x000000c807c8723e */ /* 0x000fe200000000ff */
[----:B0-----:R-:W-:-:S05]  /*155e0*/  FADD.FTZ R3, R187, R0 ;  /* 0x00000000bb037221 */ /* 0x001fca0000010000 */
[----:B------:R-:W0:Y:S01]  /*155f0*/  MUFU.EX2 R86, R86 ;  /* 0x0000005600567308 */ /* 0x000e220000000800 */
[----:B--2---:R-:W-:-:S07]  /*15600*/  FADD.FTZ R7, R35, R20 ;  /* 0x0000001423077221 */ /* 0x004fce0000010000 */
[----:B------:R-:W2:Y:S01]  /*15610*/  MUFU.EX2 R182, R182 ;  /* 0x000000b600b67308 */ /* 0x000ea20000000800 */
[-C--:B------:R-:W-:Y:S01]  /*15620*/  FFMA.FTZ R54, R54, R5.reuse, -R43 ;  /* 0x0000000536367223 */ /* 0x080fe2000001082b */
[----:B------:R-:W-:Y:S01]  /*15630*/  FFMA.FTZ R108, R108, R5, -R11 ;  /* 0x000000056c6c7223 */ /* 0x000fe2000001080b */
[----:B-1----:R-:W-:-:S05]  /*15640*/  FADD.FTZ R0, R78, R3 ;  /* 0x000000034e007221 */ /* 0x002fca0000010000 */
[----:B------:R-:W1:Y:S01]  /*15650*/  MUFU.EX2 R183, R26 ;  /* 0x0000001a00b77308 */ /* 0x000e620000000800 */
[----:B------:R-:W-:Y:S01]  /*15660*/  FFMA.FTZ R56, R56, R5, -R43 ;  /* 0x0000000538387223 */ /* 0x000fe2000001082b */
[----:B-----5:R-:W-:-:S06]  /*15670*/  FADD.FTZ R20, R180, R7 ;  /* 0x00000007b4147221 */ /* 0x020fcc0000010000 */
        /* <DEDUP_REMOVED lines=8> */
[----:B0-----:R-:W-:-:S06]  /*15700*/  FADD.FTZ R0, R86, R3 ;  /* 0x0000000356007221 */ /* 0x001fcc0000010000 */
[----:B------:R-:W0:Y:S01]  /*15710*/  MUFU.EX2 R177, R54 ;  /* 0x0000003600b17308 */ /* 0x000e220000000800 */
[----:B--2---:R-:W-:-:S07]  /*15720*/  FADD.FTZ R20, R182, R7 ;  /* 0x00000007b6147221 */ /* 0x004fce0000010000 */
[----:B------:R-:W2:Y:S01]  /*15730*/  MUFU.EX2 R41, R108 ;  /* 0x0000006c00297308 */ /* 0x000ea20000000800 */
[----:B-1----:R-:W-:Y:S01]  /*15740*/  FADD.FTZ R3, R183, R0 ;  /* 0x00000000b7037221 */ /* 0x002fe20000010000 */
[----:B-----5:R-:W-:-:S06]  /*15750*/  FADD.FTZ R7, R39, R20 ;  /* 0x0000001427077221 */ /* 0x020fcc0000010000 */
[----:B------:R-:W1:Y:S01]  /*15760*/  MUFU.EX2 R56, R56 ;  /* 0x0000003800387308 */ /* 0x000e620000000800 */
[----:B------:R-:W-:-:S07]  /*15770*/  ISETP.GE.AND P2, PT, R154, 0x71, PT ;  /* 0x000000719a00780c */ /* 0x000fce0003f46270 */
[----:B------:R-:W5:Y:S01]  /*15780*/  MUFU.EX2 R178, R178 ;  /* 0x000000b200b27308 */ /* 0x000f620000000800 */
[----:B---3--:R-:W-:Y:S01]  /*15790*/  FADD.FTZ R0, R30, R3 ;  /* 0x000000031e007221 */ /* 0x008fe20000010000 */
[----:B----4-:R-:W-:-:S06]  /*157a0*/  FADD.FTZ R20, R176, R7 ;  /* 0x00000007b0147221 */ /* 0x010fcc0000010000 */
[----:B------:R-:W3:Y:S08]  /*157b0*/  MUFU.EX2 R43, R43 ;  /* 0x0000002b002b7308 */ /* 0x000ef00000000800 */
[----:B------:R-:W4:Y:S01]  /*157c0*/  MUFU.EX2 R11, R11 ;  /* 0x0000000b000b7308 */ /* 0x000f220000000800 */
[----:B0-----:R-:W-:Y:S01]  /*157d0*/  FADD.FTZ R3, R177, R0 ;  /* 0x00000000b1037221 */ /* 0x001fe20000010000 */
[----:B--2---:R-:W-:Y:S01]  /*157e0*/  FADD.FTZ R7, R41, R20 ;  /* 0x0000001429077221 */ /* 0x004fe20000010000 */
[----:B------:R-:W-:Y:S02]  /*157f0*/  BSSY B0, `(.L_x_792) ;  /* 0x00005fb000007945 */ /* 0x000fe40003800000 */
[----:B-1----:R-:W-:Y:S01]  /*15800*/  FADD.FTZ R0, R56, R3 ;  /* 0x0000000338007221 */ /* 0x002fe20000010000 */
[----:B-----5:R-:W-:Y:S01]  /*15810*/  FADD.FTZ R20, R178, R7 ;  /* 0x00000007b2147221 */ /* 0x020fe20000010000 */
[----:B------:R-:W-:Y:S01]  /*15820*/  F2FP.F16.F32.PACK_AB R196, R13, R196 ;  /* 0x000000c40dc4723e */ /* 0x000fe200000000ff */
[----:B------:R-:W-:Y:S01]  /*15830*/  IMAD.MOV.U32 R3, RZ, RZ, 0x3f800000 ;  /* 0x3f800000ff037424 */ /* 0x000fe200078e00ff */
[----:B------:R-:W-:Y:S01]  /*15840*/  F2FP.F16.F32.PACK_AB R192, R25, R192 ;  /* 0x000000c019c0723e */ /* 0x000fe200000000ff */
[----:B---3--:R-:W-:Y:S01]  /*15850*/  FADD.FTZ R13, R43, R0 ;  /* 0x000000002b0d7221 */ /* 0x008fe20000010000 */
[----:B------:R-:W-:Y:S01]  /*15860*/  F2FP.F16.F32.PACK_AB R194, R27, R194 ;  /* 0x000000c21bc2723e */ /* 0x000fe200000000ff */
[----:B------:R-:W-:Y:S01]  /*15870*/  IMAD.MOV.U32 R0, RZ, RZ, 0x3f800000 ;  /* 0x3f800000ff007424 */ /* 0x000fe200078e00ff */
[----:B------:R-:W-:Y:S01]  /*15880*/  F2FP.F16.F32.PACK_AB R188, R29, R188 ;  /* 0x000000bc1dbc723e */ /* 0x000fe200000000ff */
[--C-:B------:R-:W-:Y:S01]  /*15890*/  IMAD.MOV.U32 R117, RZ, RZ, R119.reuse ;  /* 0x000000ffff757224 */ /* 0x100fe200078e0077 */
[----:B------:R-:W-:Y:S01]  /*158a0*/  F2FP.F16.F32.PACK_AB R190, R31, R190 ;  /* 0x000000be1fbe723e */ /* 0x000fe200000000ff */
[--C-:B------:R-:W-:Y:S01]  /*158b0*/  IMAD.MOV.U32 R116, RZ, RZ, R119.reuse ;  /* 0x000000ffff747224 */ /* 0x100fe200078e0077 */
[----:B------:R-:W-:Y:S01]  /*158c0*/  F2FP.F16.F32.PACK_AB R184, R33, R184 ;  /* 0x000000b821b8723e */ /* 0x000fe200000000ff */
[----:B----4-:R-:W-:Y:S01]  /*158d0*/  FADD.FTZ R20, R11, R20 ;  /* 0x000000140b147221 */ /* 0x010fe20000010000 */
[----:B------:R-:W-:Y:S01]  /*158e0*/  F2FP.F16.F32.PACK_AB R186, R35, R186 ;  /* 0x000000ba23ba723e */ /* 0x000fe200000000ff */
[--C-:B------:R-:W-:Y:S01]  /*158f0*/  IMAD.MOV.U32 R114, RZ, RZ, R119.reuse ;  /* 0x000000ffff727224 */ /* 0x100fe200078e0077 */
        /* <DEDUP_REMOVED lines=40> */
[-C--:B------:R-:W-:Y:S01]  /*15b80*/  MOV R118, R119.reuse ;  /* 0x0000007700767202 */ /* 0x080fe20000000f00 */
        /* <DEDUP_REMOVED lines=68> */
[----:B------:R-:W-:-:S02]  /*15fd0*/  IMAD.MOV.U32 R27, RZ, RZ, R119 ;  /* 0x000000ffff1b7224 */ /* 0x000fc400078e0077 */
[--C-:B------:R-:W-:Y:S02]  /*15fe0*/  IMAD.MOV.U32 R26, RZ, RZ, R119.reuse ;  /* 0x000000ffff1a7224 */ /* 0x100fe400078e0077 */
[----:B------:R-:W-:Y:S01]  /*15ff0*/  IMAD.MOV.U32 R24, RZ, RZ, R119 ;  /* 0x000000ffff187224 */ /* 0x000fe200078e0077 */
[----:B------:R-:W-:Y:S06]  /*16000*/  @!P2 BRA `(.L_x_793) ;  /* 0x0000005400e4a947 */ /* 0x000fec0003800000 */
[----:B------:R-:W-:Y:S01]  /*16010*/  VIADD R7, R155, 0xfffffffe ;  /* 0xfffffffe9b077836 */ /* 0x000fe20000000000 */
[----:B------:R-:W-:Y:S01]  /*16020*/  MOV R8, R6 ;  /* 0x0000000600087202 */ /* 0x000fe20000000f00 */
[----:B------:R-:W-:Y:S01]  /*16030*/  IMAD.MOV.U32 R9, RZ, RZ, R4 ;  /* 0x000000ffff097224 */ /* 0x000fe200078e0004 */
[----:B------:R-:W-:Y:S01]  /*16040*/  MOV R11, R214 ;  /* 0x000000d6000b7202 */ /* 0x000fe20000000f00 */
        /* <DEDUP_REMOVED lines=49> */
[----:B------:R-:W-:-:S07]  /*16360*/  CS2R R24, SRZ ;  /* 0x0000000000187805 */ /* 0x000fce000001ff00 */
.L_x_804:
[----:B------:R-:W-:-:S05]  /*16370*/  VIADD R4, R11, 0x1 ;  /* 0x000000010b047836 */ /* 0x000fca0000000000 */
[----:B------:R-:W-:-:S04]  /*16380*/  ISETP.NE.AND P2, PT, R4, 0x2, PT ;  /* 0x000000020400780c */ /* 0x000fc80003f45270 */
[----:B------:R-:W-:Y:S02]  /*16390*/  SEL R5, RZ, 0x1, P2 ;  /* 0x00000001ff057807 */ /* 0x000fe40001000000 */
[----:B------:R-:W-:Y:S02]  /*163a0*/  SEL R214, R4, RZ, P2 ;  /* 0x000000ff04d67207 */ /* 0x000fe40001000000 */
[----:B------:R-:W-:Y:S01]  /*163b0*/  LOP3.LUT R216, R10, R5, RZ, 0x3c, !PT ;  /* 0x000000050ad87212 */ /* 0x000fe200078e3cff */
[----:B------:R-:W-:Y:S06]  /*163c0*/  @!P0 BRA `(.L_x_794) ;  /* 0x0000000000048947 */ /* 0x000fec0003800000 */
[----:B------:R-:W-:Y:S01]  /*163d0*/  BPT.TRAP 0x1 ;  /* 0x000000040000795c */ /* 0x000fe20000300000 */
.L_x_794:
[----:B------:R-:W-:Y:S02]  /*163e0*/  LEA R12, R214, R2, 0x3 ;  /* 0x00000002d60c7211 */ /* 0x000fe400078e18ff */
[----:B------:R-:W-:-:S04]  /*163f0*/  SHF.L.U32 R5, R216, 0x1f, RZ ;  /* 0x0000001fd8057819 */ /* 0x000fc800000006ff */
[----:B------:R0:W1:Y:S01]  /*16400*/  SYNCS.PHASECHK.TRANS64.TRYWAIT P2, [R12+URZ+0x36830], R5 ;  /* 0x036830050c0075a7 */ /* 0x000062000804017f */
[----:B------:R-:W-:Y:S05]  /*16410*/  @!P0 BRA `(.L_x_795) ;  /* 0x0000000000048947 */ /* 0x000fea0003800000 */
[----:B------:R-:W-:Y:S01]  /*16420*/  BPT.TRAP 0x1 ;  /* 0x000000040000795c */ /* 0x000fe20000300000 */
.L_x_795:
[----:B------:R-:W-:Y:S01]  /*16430*/  IMAD R4, R214, 0xa80, R21 ;  /* 0x00000a80d6047824 */ /* 0x000fe200078e0215 */
[----:B------:R-:W-:Y:S03]  /*16440*/  BSSY B1, `(.L_x_796) ;  /* 0x0000006000017945 */ /* 0x000fe60003800000 */
[C---:B------:R-:W-:Y:S02]  /*16450*/  VIADD R120, R4.reuse, 0x80 ;  /* 0x0000008004787836 */ /* 0x040fe40000000000 */
[----:B------:R-:W-:Y:S01]  /*16460*/  VIADD R122, R4, 0x100 ;  /* 0x00000100047a7836 */ /* 0x000fe20000000000 */
[----:B-1----:R-:W-:Y:S06]  /*16470*/  @P2 BRA `(.L_x_797) ;  /* 0x0000000000082947 */ /* 0x002fec0003800000 */
[----:B------:R-:W1:Y:S02]  /*16480*/  SYNCS.PHASECHK.TRANS64.TRYWAIT P2, [R12+URZ+0x36830], R5 ;  /* 0x036830050c0075a7 */ /* 0x000e64000804017f */
[----:B-1----:R-:W-:Y:S05]  /*16490*/  @!P2 BRA `(.L_x_798) ;  /* 0x0000010c009ca947 */ /* 0x002fea0003800000 */
.L_x_797:
[----:B------:R-:W-:Y:S05]  /*164a0*/  BSYNC B1 ;  /* 0x0000000000017941 */ /* 0x000fea0003800000 */
.L_x_796:
[----:B------:R-:W2:Y:S04]  /*164b0*/  LDL.64 R14, [R1+0x40] ;  /* 0x00004000010e7983 */ /* 0x000ea80000100a00 */
[----:B------:R-:W3:Y:S01]  /*164c0*/  LDL.64 R124, [R1+0x48] ;  /* 0x00004800017c7983 */ /* 0x000ee20000100a00 */
[----:B------:R-:W-:Y:S01]  /*164d0*/  WARPGROUP.ARRIVE ;  /* 0x00000000000079c5 */ /* 0x000fe20000000000 */
[----:B------:R-:W-:Y:S01]  /*164e0*/  IMAD.MOV.U32 R121, RZ, RZ, 0x40000040 ;  /* 0x40000040ff797424 */ /* 0x000fe200078e00ff */
[----:B------:R-:W-:-:S04]  /*164f0*/  R2UR UR6, R120 ;  /* 0x00000000780672ca */ /* 0x000fc800000e0000 */
[C---:B------:R-:W-:Y:S01]  /*16500*/  R2UR UR7, R121.reuse ;  /* 0x00000000790772ca */ /* 0x040fe200000e0000 */
[----:B------:R-:W-:Y:S01]  /*16510*/  IMAD.MOV.U32 R120, RZ, RZ, R122 ;  /* 0x000000ffff787224 */ /* 0x000fe200078e007a */
[----:B------:R-:W-:-:S04]  /*16520*/  R2UR UR19, R121 ;  /* 0x00000000791372ca */ /* 0x000fc800000e0000 */
[----:B------:R-:W-:Y:S01]  /*16530*/  R2UR UR18, R120 ;  /* 0x00000000781272ca */ /* 0x000fe200000e0000 */
[----:B------:R-:W-:Y:S01]  /*16540*/  VIADD R120, R4, 0x200 ;  /* 0x0000020004787836 */ /* 0x000fe20000000000 */
[----:B------:R-:W-:-:S04]  /*16550*/  R2UR UR15, R121 ;  /* 0x00000000790f72ca */ /* 0x000fc800000e0000 */
[----:B------:R-:W-:Y:S02]  /*16560*/  R2UR UR14, R120 ;  /* 0x00000000780e72ca */ /* 0x000fe400000e0000 */
[----:B--2---:R-:W-:Y:S01]  /*16570*/  R2UR UR43, R15 ;  /* 0x000000000f2b72ca */ /* 0x004fe200000e0000 */
[----:B------:R-:W-:Y:S01]  /*16580*/  IMAD.MOV.U32 R15, RZ, RZ, 0x40000040 ;  /* 0x40000040ff0f7424 */ /* 0x000fe200078e00ff */
[----:B------:R-:W-:Y:S02]  /*16590*/  R2UR UR42, R14 ;  /* 0x000000000e2a72ca */ /* 0x000fe400000e0000 */
[----:B------:R-:W-:Y:S02]  /*165a0*/  MOV R14, R4 ;  /* 0x00000004000e7202 */ /* 0x000fe40000000f00 */
[----:B---3--:R-:W-:Y:S02]  /*165b0*/  R2UR UR28, R124 ;  /* 0x000000007c1c72ca */ /* 0x008fe400000e0000 */
[----:B------:R-:W-:-:S02]  /*165c0*/  R2UR UR29, R125 ;  /* 0x000000007d1d72ca */ /* 0x000fc400000e0000 */
[----:B------:R-:W-:Y:S02]  /*165d0*/  R2UR UR26, R14 ;  /* 0x000000000e1a72ca */ /* 0x000fe400000e0000 */
[----:B------:R-:W-:-:S07]  /*165e0*/  R2UR UR27, R15 ;  /* 0x000000000f1b72ca */ /* 0x000fce00000e0000 */
[----:B------:R-:W-:Y:S02]  /*165f0*/  UMOV UR24, UR28 ;  /* 0x0000001c00187c82 */ /* 0x000fe40008000000 */
[----:B------:R-:W-:-:S04]  /*16600*/  UMOV UR25, UR29 ;  /* 0x0000001d00197c82 */ /* 0x000fc80008000000 */
[----:B------:R-:W-:Y:S01]  /*16610*/  HGMMA.64x16x16.F32 R168, gdesc[UR24], RZ, !UPT, gsb0 ;  /* 0x0020000018a879f0 */ /* 0x000fe2000c0008ff */
[----:B------:R-:W-:Y:S01]  /*16620*/  UMOV UR4, UR28 ;  /* 0x0000001c00047c82 */ /* 0x000fe20008000000 */
[----:B------:R-:W-:Y:S01]  /*16630*/  UMOV UR5, UR29 ;  /* 0x0000001d00057c82 */ /* 0x000fe20008000000 */
[----:B------:R-:W-:Y:S02]  /*16640*/  WARPGROUP.DEPBAR.LE gsb0, 0x0 ;  /* 0x00008000000079c5 */ /* 0x000fe40000010000 */
[----:B------:R-:W-:-:S06]  /*16650*/  WARPGROUP.ARRIVE ;  /* 0x00000000000079c5 */ /* 0x000fcc0000000000 */
[----:B------:R-:W-:Y:S01]  /*16660*/  HGMMA.64x16x16.F32 R160, gdesc[UR4], RZ, !UPT, gsb0 ;  /* 0x0020000004a079f0 */ /* 0x000fe2000c0008ff */
[----:B------:R-:W-:Y:S01]  /*16670*/  UMOV UR16, UR28 ;  /* 0x0000001c00107c82 */ /* 0x000fe20008000000 */
[----:B------:R-:W-:Y:S01]  /*16680*/  UMOV UR17, UR29 ;  /* 0x0000001d00117c82 */ /* 0x000fe20008000000 */
[----:B------:R-:W-:Y:S01]  /*16690*/  IADD3 R14, R4, 0x180, RZ ;  /* 0x00000180040e7810 */ /* 0x000fe20007ffe0ff */
[----:B------:R-:W-:Y:S02]  /*166a0*/  WARPGROUP.DEPBAR.LE gsb0, 0x0 ;  /* 0x00008000000079c5 */ /* 0x000fe40000010000 */
[----:B------:R-:W-:-:S06]  /*166b0*/  WARPGROUP.ARRIVE ;  /* 0x00000000000079c5 */ /* 0x000fcc0000000000 */
[----:B------:R-:W-:Y:S01]  /*166c0*/  HGMMA.64x16x16.F32 R152, gdesc[UR16], RZ, !UPT, gsb0 ;  /* 0x00200000109879f0 */ /* 0x000fe2000c0008ff */
[----:B------:R-:W-:Y:S02]  /*166d0*/  R2UR UR22, R14 ;  /* 0x000000000e1672ca */ /* 0x000fe400000e0000 */
[----:B------:R-:W-:Y:S01]  /*166e0*/  R2UR UR23, R15 ;  /* 0x000000000f1772ca */ /* 0x000fe200000e0000 */
[----:B------:R-:W-:Y:S01]  /*166f0*/  UMOV UR20, UR28 ;  /* 0x0000001c00147c82 */ /* 0x000fe20008000000 */
[----:B------:R-:W-:Y:S01]  /*16700*/  UMOV UR21, UR29 ;  /* 0x0000001d00157c82 */ /* 0x000fe20008000000 */
[----:B------:R-:W-:Y:S02]  /*16710*/  WARPGROUP.DEPBAR.LE gsb0, 0x0 ;  /* 0x00008000000079c5 */ /* 0x000fe40000010000 */
[----:B------:R-:W-:-:S08]  /*16720*/  WARPGROUP.ARRIVE ;  /* 0x00000000000079c5 */ /* 0x000fd00000000000 */
[----:B------:R-:W-:Y:S01]  /*16730*/  HGMMA.64x16x16.F32 R144, gdesc[UR20], RZ, !UPT, gsb0 ;  /* 0x00200000149079f0 */ /* 0x000fe2000c0008ff */
[----:B------:R-:W-:Y:S01]  /*16740*/  UMOV UR12, UR28 ;  /* 0x0000001c000c7c82 */ /* 0x000fe20008000000 */
[----:B------:R-:W-:Y:S01]  /*16750*/  UMOV UR13, UR29 ;  /* 0x0000001d000d7c82 */ /* 0x000fe20008000000 */
[----:B------:R-:W-:Y:S01]  /*16760*/  IMAD.MOV.U32 R123, RZ, RZ, 0x40000040 ;  /* 0x40000040ff7b7424 */ /* 0x000fe200078e00ff */
[----:B------:R-:W-:Y:S02]  /*16770*/  WARPGROUP.DEPBAR.LE gsb0, 0x0 ;  /* 0x00008000000079c5 */ /* 0x000fe40000010000 */
[----:B------:R-:W-:-:S06]  /*16780*/  WARPGROUP.ARRIVE ;  /* 0x00000000000079c5 */ /* 0x000fcc0000000000 */
[----:B------:R-:W-:Y:S01]  /*16790*/  HGMMA.64x16x16.F32 R136, gdesc[UR12], RZ, !UPT, gsb0 ;  /* 0x002000000c8879f0 */ /* 0x000fe2000c0008ff */
[----:B------:R-:W-:Y:S02]  /*167a0*/  IADD3 R122, R4, 0x280, RZ ;  /* 0x00000280047a7810 */ /* 0x000fe40007ffe0ff */
[----:B------:R-:W-:Y:S02]  /*167b0*/  R2UR UR11, R123 ;  /* 0x000000007b0b72ca */ /* 0x000fe400000e0000 */
[----:B------:R-:W-:Y:S01]  /*167c0*/  R2UR UR10, R122 ;  /* 0x000000007a0a72ca */ /* 0x000fe200000e0000 */
[----:B------:R-:W-:Y:S01]  /*167d0*/  UMOV UR8, UR28 ;  /* 0x0000001c00087c82 */ /* 0x000fe20008000000 */
[----:B------:R-:W-:Y:S01]  /*167e0*/  UMOV UR9, UR29 ;  /* 0x0000001d00097c82 */ /* 0x000fe20008000000 */
[----:B------:R-:W-:Y:S01]  /*167f0*/  IMAD.MOV.U32 R121, RZ, RZ, 0x40000040 ;  /* 0x40000040ff797424 */ /* 0x000fe200078e00ff */
[----:B------:R-:W-:Y:S02]  /*16800*/  WARPGROUP.DEPBAR.LE gsb0, 0x0 ;  /* 0x00008000000079c5 */ /* 0x000fe40000010000 */
[----:B------:R-:W-:-:S07]  /*16810*/  WARPGROUP.ARRIVE ;  /* 0x00000000000079c5 */ /* 0x000fce0000000000 */
[----:B------:R-:W-:Y:S01]  /*16820*/  HGMMA.64x16x16.F32 R128, gdesc[UR8], RZ, !UPT, gsb0 ;  /* 0x00200000088079f0 */ /* 0x000fe2000c0008ff */
[C---:B------:R-:W-:Y:S01]  /*16830*/  IADD3 R120, R4.reuse, 0x2, RZ ;  /* 0x0000000204787810 */ /* 0x040fe20007ffe0ff */
[C---:B------:R-:W-:Y:S01]  /*16840*/  VIADD R14, R4.reuse, 0x300 ;  /* 0x00000300040e7836 */ /* 0x040fe20000000000 */
[----:B------:R-:W-:Y:S01]  /*16850*/  R2UR UR35, R121 ;  /* 0x00000000792372ca */ /* 0x000fe200000e0000 */
[----:B------:R-:W-:Y:S01]  /*16860*/  VIADD R122, R4, 0x182 ;  /* 0x00000182047a7836 */ /* 0x000fe20000000000 */
[----:B------:R-:W-:Y:S01]  /*16870*/  R2UR UR34, R120 ;  /* 0x00000000782272ca */ /* 0x000fe200000e0000 */
[----:B------:R-:W-:Y:S01]  /*16880*/  IMAD.MOV.U32 R123, RZ, RZ, 0x40000040 ;  /* 0x40000040ff7b7424 */ /* 0x000fe200078e00ff */
[----:B------:R-:W-:Y:S02]  /*16890*/  IADD3 R120, R4, 0x102, RZ ;  /* 0x0000010204787810 */ /* 0x000fe40007ffe0ff */
[----:B------:R-:W-:Y:S02]  /*168a0*/  MOV R121, 0x40000040 ;  /* 0x4000004000797802 */ /* 0x000fe40000000f00 */
[----:B------:R-:W-:-:S02]  /*168b0*/  R2UR UR58, R14 ;  /* 0x000000000e3a72ca */ /* 0x000fc400000e0000 */
[----:B------:R-:W-:Y:S02]  /*168c0*/  R2UR UR59, R15 ;  /* 0x000000000f3b72ca */ /* 0x000fe400000e0000 */
[----:B------:R-:W-:Y:S02]  /*168d0*/  R2UR UR30, R120 ;  /* 0x00000000781e72ca */ /* 0x000fe400000e0000 */
[----:B------:R-:W-:Y:S01]  /*168e0*/  R2UR UR31, R121 ;  /* 0x00000000791f72ca */ /* 0x000fe200000e0000 */
[----:B------:R-:W-:Y:S01]  /*168f0*/  IMAD.MOV.U32 R121, RZ, RZ, 0x40000040 ;  /* 0x40000040ff797424 */ /* 0x000fe200078e00ff */
[----:B------:R-:W-:Y:S01]  /*16900*/  R2UR UR26, R122 ;  /* 0x000000007a1a72ca */ /* 0x000fe200000e0000 */
[C---:B------:R-:W-:Y:S01]  /*16910*/  VIADD R122, R4.reuse, 0x302 ;  /* 0x00000302047a7836 */ /* 0x040fe20000000000 */
[----:B------:R-:W-:Y:S01]  /*16920*/  R2UR UR27, R123 ;  /* 0x000000007b1b72ca */ /* 0x000fe200000e0000 */
[----:B------:R-:W-:Y:S01]  /*16930*/  IMAD.MOV.U32 R123, RZ, RZ, 0x40000040 ;  /* 0x40000040ff7b7424 */ /* 0x000fe200078e00ff */
[----:B------:R-:W-:-:S02]  /*16940*/  IADD3 R120, R4, 0x282, RZ ;  /* 0x0000028204787810 */ /* 0x000fc40007ffe0ff */
[----:B------:R-:W-:Y:S02]  /*16950*/  R2UR UR19, R121 ;  /* 0x00000000791372ca */ /* 0x000fe400000e0000 */
[----:B------:R-:W-:Y:S02]  /*16960*/  R2UR UR18, R120 ;  /* 0x00000000781272ca */ /* 0x000fe400000e0000 */
[----:B------:R-:W-:Y:S02]  /*16970*/  R2UR UR46, R122 ;  /* 0x000000007a2e72ca */ /* 0x000fe400000e0000 */
[----:B------:R-:W-:Y:S01]  /*16980*/  R2UR UR47, R123 ;  /* 0x000000007b2f72ca */ /* 0x000fe200000e0000 */
[----:B------:R-:W-:Y:S01]  /*16990*/  UMOV UR56, UR28 ;  /* 0x0000001c00387c82 */ /* 0x000fe20008000000 */
[----:B------:R-:W-:Y:S01]  /*169a0*/  UMOV UR57, UR29 ;  /* 0x0000001d00397c82 */ /* 0x000fe20008000000 */
[----:B------:R-:W-:Y:S02]  /*169b0*/  WARPGROUP.DEPBAR.LE gsb0, 0x0 ;  /* 0x00008000000079c5 */ /* 0x000fe40000010000 */
[----:B------:R-:W-:-:S06]  /*169c0*/  WARPGROUP.ARRIVE ;  /* 0x00000000000079c5 */ /* 0x000fcc0000000000 */
[----:B------:R-:W-:Y:S01]  /*169d0*/  HGMMA.64x16x16.F32 R120, gdesc[UR56], RZ, !UPT, gsb0 ;  /* 0x00200000387879f0 */ /* 0x000fe2000c0008ff */
[----:B------:R-:W-:Y:S01]  /*169e0*/  UMOV UR32, UR42 ;  /* 0x0000002a00207c82 */ /* 0x000fe20008000000 */
[----:B------:R-:W-:Y:S01]  /*169f0*/  UMOV UR33, UR43 ;  /* 0x0000002b00217c82 */ /* 0x000fe20008000000 */
[----:B------:R-:W-:Y:S01]  /*16a00*/  VIADD R14, R4, 0x82 ;  /* 0x00000082040e7836 */ /* 0x000fe20000000000 */
[----:B------:R-:W-:Y:S02]  /*16a10*/  WARPGROUP.DEPBAR.LE gsb0, 0x0 ;  /* 0x00008000000079c5 */ /* 0x000fe40000010000 */
[----:B------:R-:W-:-:S06]  /*16a20*/  WARPGROUP.ARRIVE ;  /* 0x00000000000079c5 */ /* 0x000fcc0000000000 */
        /* <DEDUP_REMOVED lines=9> */
[----:B------:R2:W-:Y:S04]  /*16ac0*/  STL.64 [R1+0x98], R8 ;  /* 0x0000980801007387 */ /* 0x0005e80000100a00 */
[----:B--2---:R-:W2:Y:S01]  /*16ad0*/  LDL.64 R8, [R1+0x38] ;  /* 0x0000380001087983 */ /* 0x004ea20000100a00 */
[----:B------:R-:W-:Y:S01]  /*16ae0*/  UMOV UR28, UR42 ;  /* 0x0000002a001c7c82 */ /* 0x000fe20008000000 */
[----:B------:R-:W-:Y:S01]  /*16af0*/  UMOV UR29, UR43 ;  /* 0x0000002b001d7c82 */ /* 0x000fe20008000000 */
[----:B------:R-:W-:Y:S02]  /*16b00*/  WARPGROUP.DEPBAR.LE gsb0, 0x0 ;  /* 0x00008000000079c5 */ /* 0x000fe40000010000 */
[----:B------:R-:W-:-:S06]  /*16b10*/  WARPGROUP.ARRIVE ;  /* 0x00000000000079c5 */ /* 0x000fcc0000000000 */
[----:B------:R-:W-:Y:S01]  /*16b20*/  HGMMA.64x16x16.F32 R152, gdesc[UR28], R152, gsb0 ;  /* 0x002000001c9879f0 */ /* 0x000fe20008000898 */
        /* <DEDUP_REMOVED lines=14> */
[----:B------:R-:W-:Y:S01]  /*16c10*/  UMOV UR16, UR42 ;  /* 0x0000002a00107c82 */ /* 0x000fe20008000000 */
[----:B------:R-:W-:Y:S01]  /*16c20*/  UMOV UR17, UR43 ;  /* 0x0000002b00117c82 */ /* 0x000fe20008000000 */
[----:B------:R-:W-:Y:S02]  /*16c30*/  WARPGROUP.DEPBAR.LE gsb0, 0x0 ;  /* 0x00008000000079c5 */ /* 0x000fe40000010000 */
[----:B------:R-:W-:-:S06]  /*16c40*/  WARPGROUP.ARRIVE ;  /* 0x00000000000079c5 */ /* 0x000fcc0000000000 */
[----:B------:R-:W-:Y:S01]  /*16c50*/  HGMMA.64x16x16.F32 R128, gdesc[UR16], R128, gsb0 ;  /* 0x00200000108079f0 */ /* 0x000fe20008000880 */
[----:B------:R-:W-:Y:S01]  /*16c60*/  MOV R6, UR45 ;  /* 0x0000002d00067c02 */ /* 0x000fe20008000f00 */
[----:B------:R-:W-:Y:S01]  /*16c70*/  UMOV UR45, UR43 ;  /* 0x0000002b002d7c82 */ /* 0x000fe20008000000 */
[----:B01----:R-:W-:Y:S01]  /*16c80*/  MOV R5, UR44 ;  /* 0x0000002c00057c02 */ /* 0x003fe20008000f00 */
[----:B------:R-:W-:Y:S01]  /*16c90*/  UMOV UR44, UR42 ;  /* 0x0000002a002c7c82 */ /* 0x000fe20008000000 */
[----:B------:R-:W-:Y:S02]  /*16ca0*/  WARPGROUP.DEPBAR.LE gsb0, 0x0 ;  /* 0x00008000000079c5 */ /* 0x000fe40000010000 */
[----:B------:R-:W-:-:S06]  /*16cb0*/  WARPGROUP.ARRIVE ;  /* 0x00000000000079c5 */ /* 0x000fcc0000000000 */
[----:B------:R-:W-:Y:S01]  /*16cc0*/  HGMMA.64x16x16.F32 R120, gdesc[UR44], R120, gsb0 ;  /* 0x002000002c7879f0 */ /* 0x000fe20008000878 */
[----:B------:R-:W-:Y:S02]  /*16cd0*/  IADD3 R14, R4, 0x4, RZ ;  /* 0x00000004040e7810 */ /* 0x000fe40007ffe0ff */
[----:B------:R-:W-:Y:S02]  /*16ce0*/  MOV R15, 0x40000040 ;  /* 0x40000040000f7802 */ /* 0x000fe40000000f00 */
[----:B------:R-:W-:Y:S02]  /*16cf0*/  R2UR UR14, R14 ;  /* 0x000000000e0e72ca */ /* 0x000fe400000e0000 */
[----:B------:R-:W-:Y:S02]  /*16d00*/  R2UR UR15, R15 ;  /* 0x000000000f0f72ca */ /* 0x000fe400000e0000 */
[----:B--2---:R-:W-:Y:S02]  /*16d10*/  R2UR UR38, R8 ;  /* 0x00000000082672ca */ /* 0x004fe400000e0000 */
[----:B------:R-:W-:Y:S01]  /*16d20*/  R2UR UR39, R9 ;  /* 0x00000000092772ca */ /* 0x000fe200000e0000 */
[----:B------:R-:W-:-:S02]  /*16d30*/  WARPGROUP.DEPBAR.LE gsb0, 0x0 ;  /* 0x00008000000079c5 */ /* 0x000fc40000010000 */
[----:B------:R-:W-:-:S08]  /*16d40*/  WARPGROUP.ARRIVE ;  /* 0x00000000000079c5 */ /* 0x000fd00000000000 */
[----:B------:R-:W-:Y:S02]  /*16d50*/  UMOV UR12, UR38 ;  /* 0x00000026000c7c82 */ /* 0x000fe40008000000 */
[----:B------:R-:W-:Y:S01]  /*16d60*/  UMOV UR13, UR39 ;  /* 0x00000027000d7c82 */ /* 0x000fe20008000000 */
[----:B------:R-:W-:Y:S02]  /*16d70*/  VIADD R14, R4, 0x84 ;  /* 0x00000084040e7836 */ /* 0x000fe40000000000 */
[----:B------:R-:W-:Y:S01]  /*16d80*/  IMAD.MOV.U32 R15, RZ, RZ, 0x40000040 ;  /* 0x40000040ff0f7424 */ /* 0x000fe200078e00ff */
[----:B------:R-:W-:Y:S01]  /*16d90*/  HGMMA.64x16x16.F32 R168, gdesc[UR12], R168, gsb0 ;  /* 0x002000000ca879f0 */ /* 0x000fe200080008a8 */
[----:B------:R-:W-:Y:S01]  /*16da0*/  UMOV UR8, UR38 ;  /* 0x0000002600087c82 */ /* 0x000fe20008000000 */
[----:B------:R-:W-:Y:S01]  /*16db0*/  R2UR UR10, R14 ;  /* 0x000000000e0a72ca */ /* 0x000fe200000e0000 */
[----:B------:R-:W2:Y:S01]  /*16dc0*/  LDL.64 R8, [R1+0x30] ;  /* 0x0000300001087983 */ /* 0x000ea20000100a00 */
[----:B------:R-:W-:Y:S01]  /*16dd0*/  R2UR UR11, R15 ;  /* 0x000000000f0b72ca */ /* 0x000fe200000e0000 */
[----:B------:R-:W-:Y:S01]  /*16de0*/  UMOV UR9, UR39 ;  /* 0x0000002700097c82 */ /* 0x000fe20008000000 */
[----:B------:R-:W-:-:S02]  /*16df0*/  WARPGROUP.DEPBAR.LE gsb0, 0x0 ;  /* 0x00008000000079c5 */ /* 0x000fc40000010000 */
[----:B------:R-:W-:-:S09]  /*16e00*/  WARPGROUP.ARRIVE ;  /* 0x00000000000079c5 */ /* 0x000fd20000000000 */
        /* <DEDUP_REMOVED lines=47> */
[----:B------:R-:W-:Y:S01]  /*17100*/  IMAD.MOV.U32 R15, RZ, RZ, 0x40000040 ;  /* 0x40000040ff0f7424 */ /* 0x000fe200078e00ff */
[----:B--2---:R-:W-:Y:S02]  /*17110*/  R2UR UR42, R8 ;  /* 0x00000000082a72ca */ /* 0x004fe400000e0000 */
[----:B------:R-:W-:Y:S02]  /*17120*/  R2UR UR43, R9 ;  /* 0x00000000092b72ca */ /* 0x000fe400000e0000 */
[----:B------:R-:W-:Y:S01]  /*17130*/  R2UR UR22, R14 ;  /* 0x000000000e1672ca */ /* 0x000fe200000e0000 */
[----:B------:R-:W2:Y:S01]  /*17140*/  LDL.64 R8, [R1+0x28] ;  /* 0x0000280001087983 */ /* 0x000ea20000100a00 */
[----:B------:R-:W-:-:S07]  /*17150*/  R2UR UR23, R15 ;  /* 0x000000000f1772ca */ /* 0x000fce00000e0000 */
[----:B------:R-:W-:Y:S02]  /*17160*/  UMOV UR20, UR42 ;  /* 0x0000002a00147c82 */ /* 0x000fe40008000000 */
[----:B------:R-:W-:Y:S01]  /*17170*/  UMOV UR21, UR43 ;  /* 0x0000002b00157c82 */ /* 0x000fe20008000000 */
[----:B------:R-:W-:Y:S02]  /*17180*/  WARPGROUP.DEPBAR.LE gsb0, 0x0 ;  /* 0x00008000000079c5 */ /* 0x000fe40000010000 */
[----:B------:R-:W-:-:S06]  /*17190*/  WARPGROUP.ARRIVE ;  /* 0x00000000000079c5 */ /* 0x000fcc0000000000 */
        /* <DEDUP_REMOVED lines=56> */
[----:B------:R-:W-:Y:S02]  /*17520*/  IADD3 R14, R4, 0x380, RZ ;  /* 0x00000380040e7810 */ /* 0x000fe40007ffe0ff */
        /* <DEDUP_REMOVED lines=51> */
[----:B------:R-:W-:-:S09]  /*17860*/  UMOV UR17, UR39 ;  /* 0x0000002700117c82 */ /* 0x000fd20008000000 */
        /* <DEDUP_REMOVED lines=15> */
[----:B------:R-:W-:Y:S02]  /*17960*/  MOV R15, 0x40000040 ;  /* 0x40000040000f7802 */ /* 0x000fe40000000f00 */
        /* <DEDUP_REMOVED lines=69> */
[----:B------:R-:W-:Y:S01]  /*17dc0*/  UMOV UR28, UR52 ;  /* 0x00000034001c7c82 */ /* 0x000fe20008000000 */
[----:B------:R-:W-:Y:S01]  /*17dd0*/  R2UR UR23, R15 ;  /* 0x000000000f1772ca */ /* 0x000fe200000e0000 */
[----:B------:R-:W-:Y:S01]  /*17de0*/  UMOV UR29, UR53 ;  /* 0x00000035001d7c82 */ /* 0x000fe20008000000 */
[----:B------:R-:W-:Y:S01]  /*17df0*/  UMOV UR24, UR52 ;  /* 0x0000003400187c82 */ /* 0x000fe20008000000 */
[----:B------:R-:W-:Y:S01]  /*17e00*/  UMOV UR25, UR53 ;  /* 0x0000003500197c82 */ /* 0x000fe20008000000 */
[----:B------:R-:W-:Y:S01]  /*17e10*/  R2UR UR45, R6 ;  /* 0x00000000062d72ca */ /* 0x000fe200000e0000 */
[----:B------:R0:W5:Y:S02]  /*17e20*/  LDL.LU.64 R8, [R1+0x98] ;  /* 0x0000980001087983 */ /* 0x0001640000300a00 */
[----:B------:R-:W-:-:S02]  /*17e30*/  UMOV UR20, UR38 ;  /* 0x0000002600147c82 */ /* 0x000fc40008000000 */
        /* <DEDUP_REMOVED lines=178> */
[----:B------:R-:W-:Y:S02]  /*18960*/  R2UR UR44, R5 ;  /* 0x00000000052c72ca */ /* 0x000fe400000e0000 */
[----:B------:R-:W-:Y:S02]  /*18970*/  R2UR UR18, R14 ;  /* 0x000000000e1272ca */ /* 0x000fe400000e0000 */
[----:B------:R-:W-:Y:S01]  /*18980*/  R2UR UR19, R15 ;  /* 0x000000000f1372ca */ /* 0x000fe200000e0000 */
[----:B------:R-:W-:-:S08]  /*18990*/  UMOV UR17, UR45 ;  /* 0x0000002d00117c82 */ /* 0x000fd00008000000 */
        /* <DEDUP_REMOVED lines=226> */
[----:B------:R-:W-:Y:S01]  /*197c0*/  FMUL.FTZ R26, R26, R0 ;  /* 0x000000001a1a7220 */ /* 0x000fe20000410000 */
[----:B------:R-:W-:-:S02]  /*197d0*/  WARPGROUP.DEPBAR.LE gsb0, 0x0 ;  /* 0x00008000000079c5 */ /* 0x000fc40000010000 */
        /* <DEDUP_REMOVED lines=47> */
[----:B0-----:R-:W-:Y:S06]  /*19ad0*/  @!P0 BRA `(.L_x_799) ;  /* 0x0000000000048947 */ /* 0x001fec0003800000 */
[----:B------:R-:W-:Y:S01]  /*19ae0*/  BPT.TRAP 0x1 ;  /* 0x000000040000795c */ /* 0x000fe20000300000 */
.L_x_799:
[----:B------:R-:W-:Y:S01]  /*19af0*/  SHF.L.U32 R0, R10, 0x1f, RZ ;  /* 0x0000001f0a007819 */ /* 0x000fe200000006ff */
[----:B------:R-:W-:-:S04]  /*19b00*/  IMAD R14, R11, 0x8, R2 ;  /* 0x000000080b0e7824 */ /* 0x000fc800078e0202 */
[----:B------:R0:W1:Y:S01]  /*19b10*/  SYNCS.PHASECHK.TRANS64.TRYWAIT P2, [R14+URZ+0x36850], R0 ;  /* 0x036850000e0075a7 */ /* 0x000062000804017f */
[----:B------:R-:W-:Y:S05]  /*19b20*/  @!P0 BRA `(.L_x_800) ;  /* 0x0000000000048947 */ /* 0x000fea0003800000 */
[----:B------:R-:W-:Y:S01]  /*19b30*/  BPT.TRAP 0x1 ;  /* 0x000000040000795c */ /* 0x000fe20000300000 */
.L_x_800:
[----:B------:R-:W-:Y:S04]  /*19b40*/  BSSY B1, `(.L_x_801) ;  /* 0x0000004000017945 */ /* 0x000fe80003800000 */
[----:B-1----:R-:W-:Y:S05]  /*19b50*/  @P2 BRA `(.L_x_802) ;  /* 0x0000000000082947 */ /* 0x002fea0003800000 */
[----:B------:R-:W1:Y:S02]  /*19b60*/  SYNCS.PHASECHK.TRANS64.TRYWAIT P2, [R14+URZ+0x36850], R0 ;  /* 0x036850000e0075a7 */ /* 0x000e64000804017f */
[----:B-1----:R-:W-:Y:S05]  /*19b70*/  @!P2 BRA `(.L_x_803) ;  /* 0x000000d400f8a947 */ /* 0x002fea0003800000 */
.L_x_802:
[----:B------:R-:W-:Y:S05]  /*19b80*/  BSYNC B1 ;  /* 0x0000000000017941 */ /* 0x000fea0003800000 */
.L_x_801:
[----:B01----:R-:W-:Y:S01]  /*19b90*/  VIADD R0, R2, 0x400 ;  /* 0x0000040002007836 */ /* 0x003fe20000000000 */
[----:B------:R-:W-:Y:S01]  /*19ba0*/  WARPGROUP.ARRIVE ;  /* 0x00000000000079c5 */ /* 0x000fe20000000000 */
[----:B------:R-:W-:Y:S01]  /*19bb0*/  IMAD.MOV.U32 R5, RZ, RZ, 0x40000040 ;  /* 0x40000040ff057424 */ /* 0x000fe200078e00ff */
[----:B------:R-:W-:Y:S01]  /*19bc0*/  ULDC UR5, c[0x0][0x9d8] ;  /* 0x0002760000057ab9 */ /* 0x000fe20000000800 */
[----:B------:R-:W-:Y:S01]  /*19bd0*/  ULDC UR4, c[0x0][0x988] ;  /* 0x0002620000047ab9 */ /* 0x000fe20000000800 */
[----:B------:R-:W-:Y:S01]  /*19be0*/  SHF.R.U32.HI R0, RZ, 0x4, R0 ;  /* 0x00000004ff007819 */ /* 0x000fe20000011600 */
[----:B------:R-:W-:Y:S01]  /*19bf0*/  FMUL.FTZ R6, R169, UR5 ;  /* 0x00000005a9067c20 */ /* 0x000fe20008410000 */
[----:B------:R-:W-:Y:S01]  /*19c00*/  FMUL.FTZ R169, R172, UR5 ;  /* 0x00000005aca97c20 */ /* 0x000fe20008410000 */
[----:B------:R-:W-:Y:S01]  /*19c10*/  FMUL.FTZ R172, R160, UR5 ;  /* 0x00000005a0ac7c20 */ /* 0x000fe20008410000 */
[----:B------:R-:W-:Y:S01]  /*19c20*/  LOP3.LUT R0, R0, 0x3fff, RZ, 0xc0, !PT ;  /* 0x00003fff00007812 */ /* 0x000fe200078ec0ff */
[----:B------:R-:W-:Y:S01]  /*19c30*/  FMUL.FTZ R161, R161, UR5 ;  /* 0x00000005a1a17c20 */ /* 0x000fe20008410000 */
[----:B------:R-:W-:Y:S01]  /*19c40*/  FMUL.FTZ R164, R164, UR5 ;  /* 0x00000005a4a47c20 */ /* 0x000fe20008410000 */
[----:B------:R-:W-:Y:S01]  /*19c50*/  MUFU.TANH R6, R6 ;  /* 0x0000000600067308 */ /* 0x000fe20000002400 */
[----:B------:R-:W-:Y:S01]  /*19c60*/  LOP3.LUT R0, R0, 0x3800000, RZ, 0xfc, !PT ;  /* 0x0380000000007812 */ /* 0x000fe200078efcff */
[----:B------:R-:W-:Y:S01]  /*19c70*/  FMUL.FTZ R160, R162, UR5 ;  /* 0x00000005a2a07c20 */ /* 0x000fe20008410000 */
[----:B------:R-:W-:Y:S01]  /*19c80*/  FMUL.FTZ R165, R165, UR5 ;  /* 0x00000005a5a57c20 */ /* 0x000fe20008410000 */
[----:B------:R-:W-:Y:S01]  /*19c90*/  FMUL.FTZ R162, R163, UR5 ;  /* 0x00000005a3a27c20 */ /* 0x000fe20008410000 */
[----:B------:R-:W-:Y:S01]  /*19ca0*/  FMUL.FTZ R163, R166, UR5 ;  /* 0x00000005a6a37c20 */ /* 0x000fe20008410000 */
[----:B------:R-:W-:Y:S01]  /*19cb0*/  IMAD R10, R11, 0xa80, R0 ;  /* 0x00000a800b0a7824 */ /* 0x000fe200078e0200 */
[----:B------:R-:W-:Y:S01]  /*19cc0*/  MOV R11, 0x40000040 ;  /* 0x40000040000b7802 */ /* 0x000fe20000000f00 */
[----:B------:R-:W-:Y:S01]  /*19cd0*/  FMUL.FTZ R0, R168, UR5 ;  /* 0x00000005a8007c20 */ /* 0x000fe20008410000 */
[----:B------:R-:W-:Y:S01]  /*19ce0*/  MUFU.TANH R169, R169 ;  /* 0x000000a900a97308 */ /* 0x000fe20000002400 */
[C---:B------:R-:W-:Y:S01]  /*19cf0*/  VIADD R4, R10.reuse, 0x80 ;  /* 0x000000800a047836 */ /* 0x040fe20000000000 */
[----:B------:R-:W-:Y:S01]  /*19d00*/  R2UR UR6, R10 ;  /* 0x000000000a0672ca */ /* 0x000fe200000e0000 */
[----:B------:R-:W-:Y:S01]  /*19d10*/  FMUL.FTZ R166, R167, UR5 ;  /* 0x00000005a7a67c20 */ /* 0x000fe20008410000 */
[----:B------:R-:W-:Y:S01]  /*19d20*/  R2UR UR7, R11 ;  /* 0x000000000b0772ca */ /* 0x000fe200000e0000 */
        /* <DEDUP_REMOVED lines=12> */
[----:B------:R-:W-:Y:S01]  /*19df0*/  HGMMA.64x192x16.F32 R24, R200, gdesc[UR4].tnspB, R24, gsb0 ;  /* 0x42e00004c8187df0 */ /* 0x000fe20008000818 */
[----:B------:R-:W-:Y:S01]  /*19e00*/  R2UR UR6, R4 ;  /* 0x00000000040672ca */ /* 0x000fe200000e0000 */
[----:B------:R-:W-:Y:S01]  /*19e10*/  FMUL.FTZ R159, R144, UR5 ;  /* 0x00000005909f7c20 */ /* 0x000fe20008410000 */
[----:B------:R-:W-:Y:S01]  /*19e20*/  R2UR UR7, R5 ;  /* 0x00000000050772ca */ /* 0x000fe200000e0000 */
[----:B------:R-:W-:Y:S01]  /*19e30*/  IMAD.MOV.U32 R5, RZ, RZ, 0x40000040 ;  /* 0x40000040ff057424 */ /* 0x000fe200078e00ff */
[----:B------:R-:W-:Y:S01]  /*19e40*/  IADD3 R4, R10, 0x100, RZ ;  /* 0x000001000a047810 */ /* 0x000fe20007ffe0ff */
[----:B------:R-:W-:Y:S01]  /*19e50*/  FMUL.FTZ R173, R145, UR5 ;  /* 0x0000000591ad7c20 */ /* 0x000fe20008410000 */
[----:B------:R-:W2:Y:S01]  /*19e60*/  MUFU.TANH R172, R172 ;  /* 0x000000ac00ac7308 */ /* 0x000ea20000002400 */
[----:B0----5:R-:W-:Y:S01]  /*19e70*/  FMNMX.FTZ R3, R0, R9, !PT ;  /* 0x0000000900037209 */ /* 0x021fe20007810000 */
[----:B------:R-:W-:Y:S01]  /*19e80*/  FMUL.FTZ R145, R147, UR5 ;  /* 0x0000000593917c20 */ /* 0x000fe20008410000 */
[----:B------:R-:W-:Y:S01]  /*19e90*/  FMUL.FTZ R147, R148, UR5 ;  /* 0x0000000594937c20 */ /* 0x000fe20008410000 */
[----:B------:R-:W-:Y:S01]  /*19ea0*/  FMUL.FTZ R148, R149, UR5 ;  /* 0x0000000595947c20 */ /* 0x000fe20008410000 */
[----:B------:R-:W-:Y:S01]  /*19eb0*/  FMNMX.FTZ R3, R6, R3, !PT ;  /* 0x0000000306037209 */ /* 0x000fe20007810000 */
[----:B------:R-:W-:Y:S01]  /*19ec0*/  FMUL.FTZ R136, R136, UR5 ;  /* 0x0000000588887c20 */ /* 0x000fe20008410000 */
[----:B------:R-:W-:Y:S01]  /*19ed0*/  FMUL.FTZ R137, R137, UR5 ;  /* 0x0000000589897c20 */ /* 0x000fe20008410000 */
[----:B------:R-:W0:Y:S01]  /*19ee0*/  MUFU.TANH R161, R161 ;  /* 0x000000a100a17308 */ /* 0x000e220000002400 */
[----:B------:R-:W-:Y:S01]  /*19ef0*/  FMNMX.FTZ R3, R169, R3, !PT ;  /* 0x00000003a9037209 */ /* 0x000fe20007810000 */
[----:B------:R-:W-:Y:S01]  /*19f00*/  FMUL.FTZ R140, R140, UR5 ;  /* 0x000000058c8c7c20 */ /* 0x000fe20008410000 */
[----:B------:R-:W-:Y:S01]  /*19f10*/  FMUL.FTZ R141, R141, UR5 ;  /* 0x000000058d8d7c20 */ /* 0x000fe20008410000 */
[----:B------:R-:W-:Y:S01]  /*19f20*/  FMUL.FTZ R128, R128, UR5 ;  /* 0x0000000580807c20 */ /* 0x000fe20008410000 */
[----:B-1----:R-:W-:Y:S01]  /*19f30*/  FMNMX.FTZ R3, R170, R3, !PT ;  /* 0x00000003aa037209 */ /* 0x002fe20007810000 */
        /* <DEDUP_REMOVED lines=10> */
[----:B------:R-:W2:Y:S01]  /*19fe0*/  MUFU.TANH R165, R165 ;  /* 0x000000a500a57308 */ /* 0x000ea20000002400 */
[----:B0-----:R-:W-:Y:S01]  /*19ff0*/  FMNMX.FTZ R3, R161, R3, !PT ;  /* 0x00000003a1037209 */ /* 0x001fe20007810000 */
[----:B------:R-:W-:Y:S01]  /*1a000*/  FMUL.FTZ R125, R125, UR5 ;  /* 0x000000057d7d7c20 */ /* 0x000fe20008410000 */
[----:B------:R-:W-:Y:S01]  /*1a010*/  FMUL.FTZ R15, R171, UR5 ;  /* 0x00000005ab0f7c20 */ /* 0x000fe20008410000 */
[----:B------:R-:W-:Y:S01]  /*1a020*/  FMUL.FTZ R168, R174, UR5 ;  /* 0x00000005aea87c20 */ /* 0x000fe20008410000 */
[----:B------:R-:W-:Y:S01]  /*1a030*/  FMUL.FTZ R171, R175, UR5 ;  /* 0x00000005afab7c20 */ /* 0x000fe20008410000 */
[----:B------:R-:W-:Y:S01]  /*1a040*/  FMUL.FTZ R151, R151, UR5 ;  /* 0x0000000597977c20 */ /* 0x000fe20008410000 */
[----:B------:R-:W-:Y:S01]  /*1a050*/  IMAD.MOV.U32 R121, RZ, RZ, 0x40000040 ;  /* 0x40000040ff797424 */ /* 0x000fe200078e00ff */
[----:B------:R-:W0:Y:S01]  /*1a060*/  MUFU.TANH R167, R167 ;  /* 0x000000a700a77308 */ /* 0x000e220000002400 */
[----:B-1----:R-:W-:Y:S01]  /*1a070*/  FMNMX.FTZ R3, R164, R3, !PT ;  /* 0x00000003a4037209 */ /* 0x002fe20007810000 */
[----:B------:R-:W-:Y:S01]  /*1a080*/  FMUL.FTZ R138, R138, UR5 ;  /* 0x000000058a8a7c20 */ /* 0x000fe20008410000 */
[----:B------:R-:W-:Y:S01]  /*1a090*/  IADD3 R120, R10, 0x280, RZ ;  /* 0x000002800a787810 */ /* 0x000fe20007ffe0ff */
        /* <DEDUP_REMOVED lines=15> */
[----:B------:R-:W-:Y:S01]  /*1a190*/  @!P1 VIADD R12, R12, 0x36840 ;  /* 0x000368400c0c9836 */ /* 0x000fe20000000000 */
[----:B------:R-:W-:-:S02]  /*1a1a0*/  @!P1 IADD3 R14, R14, 0x36860, RZ ;  /* 0x000368600e0e9810 */ /* 0x000fc40007ffe0ff */
[C---:B------:R-:W-:Y:S01]  /*1a1b0*/  ISETP.GT.AND P2, PT, R7.reuse, RZ, PT ;  /* 0x000000ff0700720c */ /* 0x040fe20003f44270 */
[----:B------:R-:W-:Y:S01]  /*1a1c0*/  VIADD R7, R7, 0xffffffff ;  /* 0xffffffff07077836 */ /* 0x000fe20000000000 */
[----:B------:R-:W0:Y:S01]  /*1a1d0*/  MUFU.TANH R157, R157 ;  /* 0x0000009d009d7308 */ /* 0x000e220000002400 */
[----:B-1----:R-:W-:Y:S02]  /*1a1e0*/  FMNMX.FTZ R3, R153, R3, !PT ;  /* 0x0000000399037209 */ /* 0x002fe40007810000 */
[----:B------:R-:W-:Y:S02]  /*1a1f0*/  @!P1 PRMT R12, RZ, 0x654, R12 ;  /* 0x00000654ff0c9816 */ /* 0x000fe4000000000c */
[----:B------:R-:W-:-:S03]  /*1a200*/  @!P1 PRMT R14, RZ, 0x654, R14 ;  /* 0x00000654ff0e9816 */ /* 0x000fc6000000000e */
[----:B------:R-:W1:Y:S01]  /*1a210*/  MUFU.TANH R159, R159 ;  /* 0x0000009f009f7308 */ /* 0x000e620000002400 */
[----:B--2---:R-:W-:-:S07]  /*1a220*/  FMNMX.FTZ R3, R156, R3, !PT ;  /* 0x000000039c037209 */ /* 0x004fce0007810000 */
[----:B------:R-:W2:Y:S01]  /*1a230*/  MUFU.TANH R173, R173 ;  /* 0x000000ad00ad7308 */ /* 0x000ea20000002400 */
[----:B0-----:R-:W-:-:S07]  /*1a240*/  FMNMX.FTZ R3, R157, R3, !PT ;  /* 0x000000039d037209 */ /* 0x001fce0007810000 */
[----:B------:R-:W0:Y:S01]  /*1a250*/  MUFU.TANH R147, R147 ;  /* 0x0000009300937308 */ /* 0x000e220000002400 */
[----:B-1----:R-:W-:-:S07]  /*1a260*/  FMNMX.FTZ R3, R159, R3, !PT ;  /* 0x000000039f037209 */ /* 0x002fce0007810000 */
        /* <DEDUP_REMOVED lines=27> */
[----:B0-----:R-:W-:Y:S01]  /*1a420*/  FMNMX.FTZ R3, R124, R3, !PT ;  /* 0x000000037c037209 */ /* 0x001fe20007810000 */
[----:B------:R-:W-:Y:S02]  /*1a430*/  WARPGROUP.DEPBAR.LE gsb0, 0x0 ;  /* 0x00008000000079c5 */ /* 0x000fe40000010000 */
[----:B------:R-:W-:-:S04]  /*1a440*/  WARPGROUP.ARRIVE ;  /* 0x00000000000079c5 */ /* 0x000fc80000000000 */
[----:B------:R-:W0:Y:S02]  /*1a450*/  MUFU.TANH R15, R15 ;  /* 0x0000000f000f7308 */ /* 0x000e240000002400 */
[----:B------:R-:W-:Y:S01]  /*1a460*/  HGMMA.64x192x16.F32 R24, R196, gdesc[UR4].tnspB, R24, gsb0 ;  /* 0x42e00004c4187df0 */ /* 0x000fe20008000818 */
[----:B------:R-:W-:Y:S01]  /*1a470*/  R2UR UR6, R4 ;  /* 0x00000000040672ca */ /* 0x000fe200000e0000 */
[----:B------:R-:W-:Y:S01]  /*1a480*/  VIADD R4, R10, 0x180 ;  /* 0x000001800a047836 */ /* 0x000fe20000000000 */
[----:B------:R-:W-:-:S03]  /*1a490*/  R2UR UR7, R5 ;  /* 0x00000000050772ca */ /* 0x000fc600000e0000 */
[----:B------:R-:W3:Y:S01]  /*1a4a0*/  MUFU.TANH R168, R168 ;  /* 0x000000a800a87308 */ /* 0x000ee20000002400 */
[----:B------:R-:W-:-:S07]  /*1a4b0*/  MOV R5, 0x40000040 ;  /* 0x4000004000057802 */ /* 0x000fce0000000f00 */
[----:B------:R-:W4:Y:S08]  /*1a4c0*/  MUFU.TANH R171, R171 ;  /* 0x000000ab00ab7308 */ /* 0x000f300000002400 */
[----:B------:R-:W4:Y:S08]  /*1a4d0*/  MUFU.TANH R160, R160 ;  /* 0x000000a000a07308 */ /* 0x000f300000002400 */
[----:B------:R-:W4:Y:S08]  /*1a4e0*/  MUFU.TANH R162, R162 ;  /* 0x000000a200a27308 */ /* 0x000f300000002400 */
        /* <DEDUP_REMOVED lines=23> */
[----:B------:R-:W-:-:S06]  /*1a660*/  WARPGROUP.ARRIVE ;  /* 0x00000000000079c5 */ /* 0x000fcc0000000000 */
[----:B------:R-:W-:Y:S01]  /*1a670*/  HGMMA.64x192x16.F32 R24, R192, gdesc[UR4].tnspB, R24, gsb0 ;  /* 0x42e00004c0187df0 */ /* 0x000fe20008000818 */
[----:B------:R-:W-:Y:S01]  /*1a680*/  R2UR UR6, R4 ;  /* 0x00000000040672ca */ /* 0x000fe200000e0000 */
[C---:B------:R-:W-:Y:S01]  /*1a690*/  VIADD R4, R10.reuse, 0x200 ;  /* 0x000002000a047836 */ /* 0x040fe20000000000 */
[----:B------:R-:W-:Y:S01]  /*1a6a0*/  R2UR UR7, R5 ;  /* 0x00000000050772ca */ /* 0x000fe200000e0000 */
[----:B------:R-:W-:Y:S01]  /*1a6b0*/  IMAD.MOV.U32 R5, RZ, RZ, 0x40000040 ;  /* 0x40000040ff057424 */ /* 0x000fe200078e00ff */
[----:B------:R-:W-:Y:S01]  /*1a6c0*/  IADD3 R10, R10, 0x300, RZ ;  /* 0x000003000a0a7810 */ /* 0x000fe20007ffe0ff */
[----:B------:R-:W-:Y:S02]  /*1a6d0*/  WARPGROUP.DEPBAR.LE gsb0, 0x0 ;  /* 0x00008000000079c5 */ /* 0x000fe40000010000 */
[----:B------:R-:W-:-:S12]  /*1a6e0*/  WARPGROUP.ARRIVE ;  /* 0x00000000000079c5 */ /* 0x000fd80000000000 */
[----:B------:R-:W-:Y:S01]  /*1a6f0*/  HGMMA.64x192x16.F32 R24, R188, gdesc[UR4].tnspB, R24, gsb0 ;  /* 0x42e00004bc187df0 */ /* 0x000fe20008000818 */
[----:B------:R-:W-:Y:S02]  /*1a700*/  R2UR UR6, R4 ;  /* 0x00000000040672ca */ /* 0x000fe400000e0000 */
[----:B------:R-:W-:Y:S01]  /*1a710*/  R2UR UR7, R5 ;  /* 0x00000000050772ca */ /* 0x000fe200000e0000 */
[----:B------:R-:W-:Y:S01]  /*1a720*/  IMAD.U32 R5, RZ, RZ, UR4 ;  /* 0x00000004ff057e24 */ /* 0x000fe2000f8e00ff */
[----:B-1----:R-:W-:-:S05]  /*1a730*/  FMNMX.FTZ R4, R125, R3, !PT ;  /* 0x000000037d047209 */ /* 0x002fca0007810000 */
[----:B------:R-:W1:Y:S02]  /*1a740*/  SHFL.BFLY PT, R3, R4, 0x2, 0x1f ;  /* 0x0c401f0004037f89 */ /* 0x000e6400000e0000 */
[----:B-1----:R-:W-:-:S05]  /*1a750*/  FMNMX.FTZ R4, R4, R3, !PT ;  /* 0x0000000304047209 */ /* 0x002fca0007810000 */
[----:B------:R-:W1:Y:S02]  /*1a760*/  SHFL.BFLY PT, R3, R4, 0x1, 0x1f ;  /* 0x0c201f0004037f89 */ /* 0x000e6400000e0000 */
[----:B-1----:R-:W-:-:S05]  /*1a770*/  FMNMX.FTZ R4, R4, R3, !PT ;  /* 0x0000000304047209 */ /* 0x002fca0007810000 */
[----:B------:R-:W-:-:S04]  /*1a780*/  FADD.FTZ R3, -R4, R9 ;  /* 0x0000000904037221 */ /* 0x000fc80000010100 */
[----:B------:R-:W-:-:S06]  /*1a790*/  FMUL.FTZ R3, R3, R5 ;  /* 0x0000000503037220 */ /* 0x000fcc0000410000 */
[----:B------:R-:W-:Y:S01]  /*1a7a0*/  MUFU.EX2 R3, R3 ;  /* 0x0000000300037308 */ /* 0x000fe20000000800 */
[----:B------:R-:W-:Y:S02]  /*1a7b0*/  WARPGROUP.DEPBAR.LE gsb0, 0x0 ;  /* 0x00008000000079c5 */ /* 0x000fe40000010000 */
[----:B------:R-:W-:-:S06]  /*1a7c0*/  WARPGROUP.ARRIVE ;  /* 0x00000000000079c5 */ /* 0x000fcc0000000000 */
[----:B------:R-:W-:Y:S01]  /*1a7d0*/  HGMMA.64x192x16.F32 R24, R184, gdesc[UR4].tnspB, R24, gsb0 ;  /* 0x42e00004b8187df0 */ /* 0x000fe20008000818 */
[----:B------:R-:W-:Y:S02]  /*1a7e0*/  R2UR UR6, R120 ;  /* 0x00000000780672ca */ /* 0x000fe400000e0000 */
[----:B------:R-:W-:Y:S01]  /*1a7f0*/  R2UR UR7, R121 ;  /* 0x00000000790772ca */ /* 0x000fe200000e0000 */
[----:B------:R-:W-:Y:S02]  /*1a800*/  WARPGROUP.DEPBAR.LE gsb0, 0x0 ;  /* 0x00008000000079c5 */ /* 0x000fe40000010000 */
[----:B------:R-:W-:Y:S01]  /*1a810*/  FMUL.FTZ R184, R4, R5 ;  /* 0x0000000504b87220 */ /* 0x000fe20000410000 */
[----:B------:R-:W-:-:S03]  /*1a820*/  WARPGROUP.ARRIVE ;  /* 0x00000000000079c5 */ /* 0x000fc60000000000 */
[-CC-:B------:R-:W-:Y:S01]  /*1a830*/  FFMA.FTZ R200, R0, R5.reuse, -R184.reuse ;  /* 0x0000000500c87223 */ /* 0x180fe200000108b8 */
[----:B--2---:R-:W-:Y:S01]  /*1a840*/  FMNMX.FTZ R0, R11, R8, !PT ;  /* 0x000000080b007209 */ /* 0x004fe20007810000 */
[----:B------:R-:W-:-:S08]  /*1a850*/  FFMA.FTZ R174, R6, R5, -R184 ;  /* 0x0000000506ae7223 */ /* 0x000fd000000108b8 */
[----:B------:R-:W-:Y:S01]  /*1a860*/  HGMMA.64x192x16.F32 R24, R180, gdesc[UR4].tnspB, R24, gsb0 ;  /* 0x42e00004b4187df0 */ /* 0x000fe20008000818 */
[-CC-:B------:R-:W-:Y:S01]  /*1a870*/  FFMA.FTZ R9, R148, R5.reuse, -R184.reuse ;  /* 0x0000000594097223 */ /* 0x180fe200000108b8 */
[----:B0-----:R-:W-:Y:S01]  /*1a880*/  FMNMX.FTZ R0, R15, R0, !PT ;  /* 0x000000000f007209 */ /* 0x001fe20007810000 */
[----:B------:R-:W0:Y:S01]  /*1a890*/  MUFU.EX2 R200, R200 ;  /* 0x000000c800c87308 */ /* 0x000e220000000800 */
[----:B------:R-:W-:Y:S01]  /*1a8a0*/  R2UR UR6, R10 ;  /* 0x000000000a0672ca */ /* 0x000fe200000e0000 */
[-CC-:B------:R-:W-:Y:S01]  /*1a8b0*/  FFMA.FTZ R202, R169, R5.reuse, -R184.reuse ;  /* 0x00000005a9ca7223 */ /* 0x180fe200000108b8 */
[----:B---3--:R-:W-:Y:S01]  /*1a8c0*/  FMNMX.FTZ R0, R168, R0, !PT ;  /* 0x00000000a8007209 */ /* 0x008fe20007810000 */
[-CC-:B------:R-:W-:Y:S01]  /*1a8d0*/  FFMA.FTZ R169, R170, R5.reuse, -R184.reuse ;  /* 0x00000005aaa97223 */ /* 0x180fe200000108b8 */
[-CC-:B------:R-:W-:Y:S01]  /*1a8e0*/  FFMA.FTZ R196, R172, R5.reuse, -R184.reuse ;  /* 0x00000005acc47223 */ /* 0x180fe200000108b8 */
[-CC-:B------:R-:W-:Y:S01]  /*1a8f0*/  FFMA.FTZ R186, R140, R5.reuse, -R184.reuse ;  /* 0x000000058cba7223 */ /* 0x180fe200000108b8 */
[----:B----4-:R-:W-:Y:S01]  /*1a900*/  FMNMX.FTZ R0, R171, R0, !PT ;  /* 0x00000000ab007209 */ /* 0x010fe20007810000 */
[----:B------:R-:W1:Y:S01]  /*1a910*/  MUFU.EX2 R174, R174 ;  /* 0x000000ae00ae7308 */ /* 0x000e620000000800 */
[-CC-:B------:R-:W-:Y:S01]  /*1a920*/  FFMA.FTZ R120, R161, R5.reuse, -R184.reuse ;  /* 0x00000005a1787223 */ /* 0x180fe200000108b8 */
[-CC-:B------:R-:W-:Y:S01]  /*1a930*/  FFMA.FTZ R140, R141, R5.reuse, -R184.reuse ;  /* 0x000000058d8c7223 */ /* 0x180fe200000108b8 */
[----:B------:R-:W-:Y:S01]  /*1a940*/  FMNMX.FTZ R0, R160, R0, !PT ;  /* 0x00000000a0007209 */ /* 0x000fe20007810000 */
[-CC-:B------:R-:W-:Y:S01]  /*1a950*/  FFMA.FTZ R198, R164, R5.reuse, -R184.reuse ;  /* 0x00000005a4c67223 */ /* 0x180fe200000108b8 */
[-CC-:B------:R-:W-:Y:S01]  /*1a960*/  FFMA.FTZ R161, R165, R5.reuse, -R184.reuse ;  /* 0x00000005a5a17223 */ /* 0x180fe200000108b8 */
[-C--:B------:R-:W-:Y:S01]  /*1a970*/  FFMA.FTZ R192, R167, R5.reuse, -R184 ;  /* 0x00000005a7c07223 */ /* 0x080fe200000108b8 */
[----:B------:R-:W-:Y:S01]  /*1a980*/  FMNMX.FTZ R0, R162, R0, !PT ;  /* 0x00000000a2007209 */ /* 0x000fe20007810000 */
[----:B------:R-:W2:Y:S01]  /*1a990*/  MUFU.EX2 R202, R202 ;  /* 0x000000ca00ca7308 */ /* 0x000ea20000000800 */
[----:B0-----:R-:W-:Y:S01]  /*1a9a0*/  FFMA.FTZ R20, R3, R20, R200 ;  /* 0x0000001403147223 */ /* 0x001fe200000100c8 */
[-CC-:B------:R-:W-:Y:S01]  /*1a9b0*/  FFMA.FTZ R125, R125, R5.reuse, -R184.reuse ;  /* 0x000000057d7d7223 */ /* 0x180fe200000108b8 */
[----:B------:R-:W-:Y:S01]  /*1a9c0*/  FMNMX.FTZ R0, R163, R0, !PT ;  /* 0x00000000a3007209 */ /* 0x000fe20007810000 */
[-CC-:B------:R-:W-:Y:S01]  /*1a9d0*/  FFMA.FTZ R164, R153, R5.reuse, -R184.reuse ;  /* 0x0000000599a47223 */ /* 0x180fe200000108b8 */
[-CC-:B------:R-:W-:Y:S01]  /*1a9e0*/  FFMA.FTZ R194, R156, R5.reuse, -R184.reuse ;  /* 0x000000059cc27223 */ /* 0x180fe200000108b8 */
[-C--:B------:R-:W-:Y:S01]  /*1a9f0*/  FFMA.FTZ R121, R157, R5.reuse, -R184 ;  /* 0x000000059d797223 */ /* 0x080fe200000108b8 */
[----:B------:R-:W-:Y:S01]  /*1aa00*/  FMNMX.FTZ R0, R166, R0, !PT ;  /* 0x00000000a6007209 */ /* 0x000fe20007810000 */
[----:B------:R-:W0:Y:S01]  /*1aa10*/  MUFU.EX2 R169, R169 ;  /* 0x000000a900a97308 */ /* 0x000e220000000800 */
[----:B-1----:R-:W-:Y:S01]  /*1aa20*/  FADD.FTZ R20, R174, R20 ;  /* 0x00000014ae147221 */ /* 0x002fe20000010000 */
[-CC-:B------:R-:W-:Y:S01]  /*1aa30*/  FFMA.FTZ R190, R147, R5.reuse, -R184.reuse ;  /* 0x0000000593be7223 */ /* 0x180fe200000108b8 */
[----:B------:R-:W-:Y:S01]  /*1aa40*/  FMNMX.FTZ R0, R152, R0, !PT ;  /* 0x0000000098007209 */ /* 0x000fe20007810000 */
[-CC-:B------:R-:W-:Y:S01]  /*1aa50*/  FFMA.FTZ R188, R159, R5.reuse, -R184.reuse ;  /* 0x000000059fbc7223 */ /* 0x180fe200000108b8 */
[-CC-:B------:R-:W-:Y:S01]  /*1aa60*/  FFMA.FTZ R153, R173, R5.reuse, -R184.reuse ;  /* 0x00000005ad997223 */ /* 0x180fe200000108b8 */
[-C--:B------:R-:W-:Y:S01]  /*1aa70*/  FFMA.FTZ R136, R136, R5.reuse, -R184 ;  /* 0x0000000588887223 */ /* 0x080fe200000108b8 */
[----:B------:R-:W-:Y:S01]  /*1aa80*/  FMNMX.FTZ R0, R154, R0, !PT ;  /* 0x000000009a007209 */ /* 0x000fe20007810000 */
[----:B------:R-:W1:Y:S01]  /*1aa90*/  MUFU.EX2 R196, R196 ;  /* 0x000000c400c47308 */ /* 0x000e620000000800 */
[----:B--2---:R-:W-:Y:S01]  /*1aaa0*/  FADD.FTZ R20, R202, R20 ;  /* 0x00000014ca147221 */ /* 0x004fe20000010000 */
[-CC-:B------:R-:W-:Y:S01]  /*1aab0*/  FFMA.FTZ R137, R137, R5.reuse, -R184.reuse ;  /* 0x0000000589897223 */ /* 0x180fe200000108b8 */
[----:B------:R-:W-:Y:S01]  /*1aac0*/  FMNMX.FTZ R0, R155, R0, !PT ;  /* 0x000000009b007209 */ /* 0x000fe20007810000 */
[-CC-:B------:R-:W-:Y:S01]  /*1aad0*/  FFMA.FTZ R129, R129, R5.reuse, -R184.reuse ;  /* 0x0000000581817223 */ /* 0x180fe200000108b8 */
[----:B------:R-:W-:Y:S01]  /*1aae0*/  FFMA.FTZ R124, R124, R5, -R184 ;  /* 0x000000057c7c7223 */ /* 0x000fe200000108b8 */
[----:B------:R-:W-:-:S02]  /*1aaf0*/  F2FP.F16.F32.PACK_AB R200, R174, R200 ;  /* 0x000000c8aec8723e */ /* 0x000fc400000000ff */
[----:B------:R-:W-:Y:S01]  /*1ab00*/  FMNMX.FTZ R0, R158, R0, !PT ;  /* 0x000000009e007209 */ /* 0x000fe20007810000 */
[----:B------:R-:W2:Y:S01]  /*1ab10*/  MUFU.EX2 R120, R120 ;  /* 0x0000007800787308 */ /* 0x000ea20000000800 */
[C---:B0-----:R-:W-:Y:S01]  /*1ab20*/  FADD.FTZ R20, R169.reuse, R20 ;  /* 0x00000014a9147221 */ /* 0x041fe20000010000 */
[----:B------:R-:W-:Y:S02]  /*1ab30*/  F2FP.F16.F32.PACK_AB R202, R169, R202 ;  /* 0x000000caa9ca723e */ /* 0x000fe400000000ff */
[----:B------:R-:W-:-:S04]  /*1ab40*/  FMNMX.FTZ R0, R144, R0, !PT ;  /* 0x0000000090007209 */ /* 0x000fc80007810000 */
[----:B------:R-:W-:Y:S01]  /*1ab50*/  FMNMX.FTZ R0, R145, R0, !PT ;  /* 0x0000000091007209 */ /* 0x000fe20007810000 */
[----:B------:R-:W0:Y:S01]  /*1ab60*/  MUFU.EX2 R198, R198 ;  /* 0x000000c600c67308 */ /* 0x000e220000000800 */
[----:B-1----:R-:W-:Y:S02]  /*1ab70*/  FADD.FTZ R20, R196, R20 ;  /* 0x00000014c4147221 */ /* 0x002fe40000010000 */
[----:B------:R-:W-:-:S04]  /*1ab80*/  FMNMX.FTZ R0, R146, R0, !PT ;  /* 0x0000000092007209 */ /* 0x000fc80007810000 */
[----:B------:R-:W-:Y:S01]  /*1ab90*/  FMNMX.FTZ R0, R151, R0, !PT ;  /* 0x0000000097007209 */ /* 0x000fe20007810000 */
[----:B------:R-:W1:Y:S01]  /*1aba0*/  MUFU.EX2 R161, R161 ;  /* 0x000000a100a17308 */ /* 0x000e620000000800 */
[C---:B--2---:R-:W-:Y:S01]  /*1abb0*/  FADD.FTZ R20, R120.reuse, R20 ;  /* 0x0000001478147221 */ /* 0x044fe20000010000 */
[----:B------:R-:W-:Y:S02]  /*1abc0*/  F2FP.F16.F32.PACK_AB R196, R120, R196 ;  /* 0x000000c478c4723e */ /* 0x000fe400000000ff */
[----:B------:R-:W-:-:S04]  /*1abd0*/  FMNMX.FTZ R0, R138, R0, !PT ;  /* 0x000000008a007209 */ /* 0x000fc80007810000 */
[----:B------:R-:W-:Y:S01]  /*1abe0*/  FMNMX.FTZ R0, R139, R0, !PT ;  /* 0x000000008b007209 */ /* 0x000fe20007810000 */
[----:B------:R-:W2:Y:S01]  /*1abf0*/  MUFU.EX2 R192, R192 ;  /* 0x000000c000c07308 */ /* 0x000ea20000000800 */
[----:B0-----:R-:W-:Y:S02]  /*1ac00*/  FADD.FTZ R20, R198, R20 ;  /* 0x00000014c6147221 */ /* 0x001fe40000010000 */
[----:B------:R-:W-:-:S04]  /*1ac10*/  FMNMX.FTZ R0, R142, R0, !PT ;  /* 0x000000008e007209 */ /* 0x000fc80007810000 */
[----:B------:R-:W-:Y:S01]  /*1ac20*/  FMNMX.FTZ R0, R143, R0, !PT ;  /* 0x000000008f007209 */ /* 0x000fe20007810000 */
[----:B------:R-:W0:Y:S01]  /*1ac30*/  MUFU.EX2 R164, R164 ;  /* 0x000000a400a47308 */ /* 0x000e220000000800 */
[C---:B-1----:R-:W-:Y:S01]  /*1ac40*/  FADD.FTZ R20, R161.reuse, R20 ;  /* 0x00000014a1147221 */ /* 0x042fe20000010000 */
[----:B------:R-:W-:Y:S02]  /*1ac50*/  F2FP.F16.F32.PACK_AB R198, R161, R198 ;  /* 0x000000c6a1c6723e */ /* 0x000fe400000000ff */
[----:B------:R-:W-:-:S04]  /*1ac60*/  FMNMX.FTZ R0, R130, R0, !PT ;  /* 0x0000000082007209 */ /* 0x000fc80007810000 */
[----:B------:R-:W-:Y:S01]  /*1ac70*/  FMNMX.FTZ R0, R131, R0, !PT ;  /* 0x0000000083007209 */ /* 0x000fe20007810000 */
[----:B------:R-:W1:Y:S01]  /*1ac80*/  MUFU.EX2 R194, R194 ;  /* 0x000000c200c27308 */ /* 0x000e620000000800 */
[----:B--2---:R-:W-:Y:S02]  /*1ac90*/  FADD.FTZ R20, R192, R20 ;  /* 0x00000014c0147221 */ /* 0x004fe40000010000 */
[----:B------:R-:W-:-:S04]  /*1aca0*/  FMNMX.FTZ R0, R134, R0, !PT ;  /* 0x0000000086007209 */ /* 0x000fc80007810000 */
        /* <DEDUP_REMOVED lines=13> */
[----:B------:R-:W2:Y:S04]  /*1ad80*/  SHFL.BFLY PT, R6, R0, 0x2, 0x1f ;  /* 0x0c401f0000067f89 */ /* 0x000ea800000e0000 */
[----:B------:R-:W3:Y:S01]  /*1ad90*/  MUFU.EX2 R190, R190 ;  /* 0x000000be00be7308 */ /* 0x000ee20000000800 */
[----:B0-----:R-:W-:-:S07]  /*1ada0*/  FADD.FTZ R20, R188, R20 ;  /* 0x00000014bc147221 */ /* 0x001fce0000010000 */
[----:B------:R-:W0:Y:S01]  /*1adb0*/  MUFU.EX2 R9, R9 ;  /* 0x0000000900097308 */ /* 0x000e220000000800 */
[C---:B-1----:R-:W-:Y:S01]  /*1adc0*/  FADD.FTZ R20, R153.reuse, R20 ;  /* 0x0000001499147221 */ /* 0x042fe20000010000 */
[----:B------:R-:W-:-:S06]  /*1add0*/  F2FP.F16.F32.PACK_AB R188, R153, R188 ;  /* 0x000000bc99bc723e */ /* 0x000fcc00000000ff */
[----:B------:R-:W1:Y:S01]  /*1ade0*/  MUFU.EX2 R136, R136 ;  /* 0x0000008800887308 */ /* 0x000e620000000800 */
[----:B---3--:R-:W-:Y:S01]  /*1adf0*/  FADD.FTZ R20, R190, R20 ;  /* 0x00000014be147221 */ /* 0x008fe20000010000 */
[----:B--2---:R-:W-:-:S06]  /*1ae00*/  FMNMX.FTZ R0, R0, R6, !PT ;  /* 0x0000000600007209 */ /* 0x004fcc0007810000 */
[----:B------:R-:W2:Y:S01]  /*1ae10*/  MUFU.EX2 R137, R137 ;  /* 0x0000008900897308 */ /* 0x000ea20000000800 */
[----:B------:R-:W3:Y:S01]  /*1ae20*/  SHFL.BFLY PT, R6, R0, 0x1, 0x1f ;  /* 0x0c201f0000067f89 */ /* 0x000ee200000e0000 */
[C---:B0-----:R-:W-:Y:S01]  /*1ae30*/  FADD.FTZ R20, R9.reuse, R20 ;  /* 0x0000001409147221 */ /* 0x041fe20000010000 */
[----:B------:R-:W-:-:S05]  /*1ae40*/  F2FP.F16.F32.PACK_AB R190, R9, R190 ;  /* 0x000000be09be723e */ /* 0x000fca00000000ff */
[----:B------:R-:W0:Y:S01]  /*1ae50*/  MUFU.EX2 R186, R186 ;  /* 0x000000ba00ba7308 */ /* 0x000e220000000800 */
[----:B-1----:R-:W-:-:S07]  /*1ae60*/  FADD.FTZ R20, R136, R20 ;  /* 0x0000001488147221 */ /* 0x002fce0000010000 */
[----:B------:R-:W1:Y:S01]  /*1ae70*/  MUFU.EX2 R140, R140 ;  /* 0x0000008c008c7308 */ /* 0x000e620000000800 */
[----:B--2---:R-:W-:-:S07]  /*1ae80*/  FADD.FTZ R20, R137, R20 ;  /* 0x0000001489147221 */ /* 0x004fce0000010000 */
[----:B------:R-:W-:Y:S01]  /*1ae90*/  MUFU.EX2 R129, R129 ;  /* 0x0000008100817308 */ /* 0x000fe20000000800 */
[----:B---3--:R-:W-:Y:S01]  /*1aea0*/  FMNMX.FTZ R6, R0, R6, !PT ;  /* 0x0000000600067209 */ /* 0x008fe20007810000 */
[----:B0-----:R-:W-:-:S04]  /*1aeb0*/  FADD.FTZ R20, R186, R20 ;  /* 0x00000014ba147221 */ /* 0x001fc80000010000 */
[CC--:B------:R-:W-:Y:S01]  /*1aec0*/  FMUL.FTZ R148, R6.reuse, R5.reuse ;  /* 0x0000000506947220 */ /* 0x0c0fe20000410000 */
[----:B------:R-:W-:Y:S01]  /*1aed0*/  FADD.FTZ R0, -R6, R8 ;  /* 0x0000000806007221 */ /* 0x000fe20000010100 */
[----:B------:R-:W-:Y:S01]  /*1aee0*/  MUFU.EX2 R124, R124 ;  /* 0x0000007c007c7308 */ /* 0x000fe20000000800 */
[----:B-1----:R-:W-:Y:S01]  /*1aef0*/  F2FP.F16.F32.PACK_AB R186, R140, R186 ;  /* 0x000000ba8cba723e */ /* 0x002fe200000000ff */
[-CC-:B------:R-:W-:Y:S01]  /*1af00*/  FFMA.FTZ R201, R11, R5.reuse, -R148.reuse ;  /* 0x000000050bc97223 */ /* 0x180fe20000010894 */
[----:B------:R-:W-:Y:S02]  /*1af10*/  IMAD.MOV.U32 R11, RZ, RZ, 0x40000040 ;  /* 0x40000040ff0b7424 */ /* 0x000fe400078e00ff */
[-C--:B------:R-:W-:Y:S01]  /*1af20*/  FMUL.FTZ R0, R0, R5.reuse ;  /* 0x0000000500007220 */ /* 0x080fe20000410000 */
[-CC-:B------:R-:W-:Y:S01]  /*1af30*/  FFMA.FTZ R15, R15, R5.reuse, -R148.reuse ;  /* 0x000000050f0f7223 */ /* 0x180fe20000010894 */
[-CC-:B------:R-:W-:Y:S01]  /*1af40*/  FFMA.FTZ R203, R168, R5.reuse, -R148.reuse ;  /* 0x00000005a8cb7223 */ /* 0x180fe20000010894 */
[-CC-:B------:R-:W-:Y:S01]  /*1af50*/  FFMA.FTZ R197, R160, R5.reuse, -R148.reuse ;  /* 0x00000005a0c57223 */ /* 0x180fe20000010894 */
[----:B------:R-:W-:Y:S01]  /*1af60*/  R2UR UR7, R11 ;  /* 0x000000000b0772ca */ /* 0x000fe200000e0000 */
        /* <DEDUP_REMOVED lines=16> */
[----:B------:R-:W1:Y:S01]  /*1b070*/  MUFU.EX2 R15, R15 ;  /* 0x0000000f000f7308 */ /* 0x000e620000000800 */
[-CC-:B------:R-:W-:Y:S01]  /*1b080*/  FFMA.FTZ R126, R126, R5.reuse, -R148.reuse ;  /* 0x000000057e7e7223 */ /* 0x180fe20000010894 */
[----:B------:R-:W-:Y:S01]  /*1b090*/  FFMA.FTZ R127, R127, R5, -R148 ;  /* 0x000000057f7f7223 */ /* 0x000fe20000010894 */
[----:B------:R-:W-:-:S02]  /*1b0a0*/  WARPGROUP.DEPBAR.LE gsb0, 0x0 ;  /* 0x00008000000079c5 */ /* 0x000fc40000010000 */
[----:B------:R-:W-:Y:S01]  /*1b0b0*/  WARPGROUP.ARRIVE ;  /* 0x00000000000079c5 */ /* 0x000fe20000000000 */
[-CC-:B------:R-:W-:Y:S01]  /*1b0c0*/  FFMA.FTZ R180, R128, R5.reuse, -R184.reuse ;  /* 0x0000000580b47223 */ /* 0x180fe200000108b8 */
[-C--:B------:R-:W-:Y:S01]  /*1b0d0*/  FFMA.FTZ R128, R149, R5.reuse, -R184 ;  /* 0x0000000595807223 */ /* 0x080fe200000108b8 */
[----:B------:R-:W-:Y:S01]  /*1b0e0*/  FFMA.FTZ R149, R171, R5, -R148 ;  /* 0x00000005ab957223 */ /* 0x000fe20000010894 */
[----:B------:R-:W2:Y:S01]  /*1b0f0*/  MUFU.EX2 R203, R203 ;  /* 0x000000cb00cb7308 */ /* 0x000ea20000000800 */
[----:B0-----:R-:W-:Y:S01]  /*1b100*/  FFMA.FTZ R13, R0, R13, R201 ;  /* 0x0000000d000d7223 */ /* 0x001fe200000100c9 */
[----:B------:R-:W-:Y:S01]  /*1b110*/  HGMMA.64x192x16.F32 R24, R176, gdesc[UR4].tnspB, R24, gsb0 ;  /* 0x42e00004b0187df0 */ /* 0x000fe20008000818 */
[-CC-:B------:R-:W-:Y:S01]  /*1b120*/  FFMA.FTZ R182, R132, R5.reuse, -R184.reuse ;  /* 0x0000000584b67223 */ /* 0x180fe200000108b8 */
[-CC-:B------:R-:W-:Y:S01]  /*1b130*/  FFMA.FTZ R132, R133, R5.reuse, -R184.reuse ;  /* 0x0000000585847223 */ /* 0x180fe200000108b8 */
[-C--:B------:R-:W-:Y:S01]  /*1b140*/  FFMA.FTZ R133, R150, R5.reuse, -R184 ;  /* 0x0000000596857223 */ /* 0x080fe200000108b8 */
[C---:B-1----:R-:W-:Y:S01]  /*1b150*/  FADD.FTZ R13, R15.reuse, R13 ;  /* 0x0000000d0f0d7221 */ /* 0x042fe20000010000 */
[-CC-:B------:R-:W-:Y:S01]  /*1b160*/  FFMA.FTZ R150, R166, R5.reuse, -R148.reuse ;  /* 0x00000005a6967223 */ /* 0x180fe20000010894 */
[----:B------:R-:W0:Y:S01]  /*1b170*/  MUFU.EX2 R149, R149 ;  /* 0x0000009500957308 */ /* 0x000e220000000800 */
[-CC-:B------:R-:W-:Y:S01]  /*1b180*/  FFMA.FTZ R181, R130, R5.reuse, -R148.reuse ;  /* 0x0000000582b57223 */ /* 0x180fe20000010894 */
[----:B------:R-:W-:Y:S01]  /*1b190*/  FFMA.FTZ R183, R134, R5, -R148 ;  /* 0x0000000586b77223 */ /* 0x000fe20000010894 */
[----:B------:R-:W-:Y:S01]  /*1b1a0*/  F2FP.F16.F32.PACK_AB R201, R15, R201 ;  /* 0x000000c90fc9723e */ /* 0x000fe200000000ff */
[----:B------:R-:W-:Y:S01]  /*1b1b0*/  FADD.FTZ R15, R140, R20 ;  /* 0x000000148c0f7221 */ /* 0x000fe20000010000 */
[----:B------:R-:W-:-:S03]  /*1b1c0*/  F2FP.F16.F32.PACK_AB R184, R137, R136 ;  /* 0x0000008889b8723e */ /* 0x000fc600000000ff */
[----:B------:R-:W-:Y:S01]  /*1b1d0*/  MUFU.EX2 R197, R197 ;  /* 0x000000c500c57308 */ /* 0x000fe20000000800 */
[----:B--2---:R-:W-:-:S07]  /*1b1e0*/  FADD.FTZ R13, R203, R13 ;  /* 0x0000000dcb0d7221 */ /* 0x004fce0000010000 */
[----:B------:R-:W-:Y:S01]  /*1b1f0*/  MUFU.EX2 R141, R141 ;  /* 0x0000008d008d7308 */ /* 0x000fe20000000800 */
[----:B0-----:R-:W-:-:S07]  /*1b200*/  F2FP.F16.F32.PACK_AB R203, R149, R203 ;  /* 0x000000cb95cb723e */ /* 0x001fce00000000ff */
[----:B------:R-:W-:Y:S08]  /*1b210*/  MUFU.EX2 R199, R199 ;  /* 0x000000c700c77308 */ /* 0x000ff00000000800 */
[----:B------:R-:W-:Y:S08]  /*1b220*/  MUFU.EX2 R150, R150 ;  /* 0x0000009600967308 */ /* 0x000ff00000000800 */
[----:B------:R0:W1:Y:S08]  /*1b230*/  MUFU.EX2 R8, R125 ;  /* 0x0000007d00087308 */ /* 0x0000700000000800 */
[----:B------:R-:W-:Y:S01]  /*1b240*/  MUFU.EX2 R193, R193 ;  /* 0x000000c100c17308 */ /* 0x000fe20000000800 */
[----:B0-----:R-:W-:-:S07]  /*1b250*/  FFMA.FTZ R125, R154, R5, -R148 ;  /* 0x000000059a7d7223 */ /* 0x001fce0000010894 */
        /* <DEDUP_REMOVED lines=17> */
[----:B------:R-:W0:Y:S01]  /*1b370*/  MUFU.EX2 R133, R133 ;  /* 0x0000008500857308 */ /* 0x000e220000000800 */
[----:B------:R-:W-:-:S02]  /*1b380*/  WARPGROUP.DEPBAR.LE gsb0, 0x0 ;  /* 0x00008000000079c5 */ /* 0x000fc40000010000 */
[----:B------:R2:W-:Y:S05]  /*1b390*/  @!P1 SYNCS.ARRIVE.TRANS64.RED.A1T0 RZ, [R12+URZ], RZ ;  /* 0x000000ff0cff99a7 */ /* 0x0005ea000810043f */
[----:B------:R-:W3:Y:S01]  /*1b3a0*/  MUFU.EX2 R123, R123 ;  /* 0x0000007b007b7308 */ /* 0x000ee20000000800 */
[----:B-1----:R-:W-:Y:S02]  /*1b3b0*/  F2FP.F16.F32.PACK_AB R178, R8, R124 ;  /* 0x0000007c08b2723e */ /* 0x002fe400000000ff */
[----:B0-----:R-:W-:Y:S01]  /*1b3c0*/  F2FP.F16.F32.PACK_AB R176, R133, R128 ;  /* 0x0000008085b0723e */ /* 0x001fe200000000ff */
[----:B------:R0:W-:Y:S01]  /*1b3d0*/  @!P1 SYNCS.ARRIVE.TRANS64.RED.A1T0 RZ, [R14+URZ], RZ ;  /* 0x000000ff0eff99a7 */ /* 0x0001e2000810043f */
[----:B--2---:R-:W-:-:S03]  /*1b3e0*/  FFMA.FTZ R12, R139, R5, -R148 ;  /* 0x000000058b0c7223 */ /* 0x004fc60000010894 */
[----:B------:R-:W-:Y:S01]  /*1b3f0*/  MUFU.EX2 R126, R126 ;  /* 0x0000007e007e7308 */ /* 0x000fe20000000800 */
[----:B0-----:R-:W-:Y:S01]  /*1b400*/  FADD.FTZ R14, R149, R13 ;  /* 0x0000000d950e7221 */ /* 0x001fe20000010000 */
[----:B------:R-:W-:-:S06]  /*1b410*/  FFMA.FTZ R13, R143, R5, -R148 ;  /* 0x000000058f0d7223 */ /* 0x000fcc0000010894 */
[----:B------:R-:W-:Y:S01]  /*1b420*/  MUFU.EX2 R12, R12 ;  /* 0x0000000c000c7308 */ /* 0x000fe20000000800 */
[----:B---3--:R-:W-:Y:S01]  /*1b430*/  F2FP.F16.F32.PACK_AB R177, R123, R122 ;  /* 0x0000007a7bb1723e */ /* 0x008fe200000000ff */
[----:B------:R-:W-:Y:S01]  /*1b440*/  FADD.FTZ R14, R197, R14 ;  /* 0x0000000ec50e7221 */ /* 0x000fe20000010000 */
[----:B------:R-:W-:-:S03]  /*1b450*/  F2FP.F16.F32.PACK_AB R197, R141, R197 ;  /* 0x000000c58dc5723e */ /* 0x000fc600000000ff */
[----:B------:R-:W-:Y:S01]  /*1b460*/  FADD.FTZ R130, R141, R14 ;  /* 0x0000000e8d827221 */ /* 0x000fe20000010000 */
[----:B------:R-:W-:Y:S01]  /*1b470*/  FFMA.FTZ R14, R131, R5, -R148 ;  /* 0x00000005830e7223 */ /* 0x000fe20000010894 */
[----:B------:R-:W-:Y:S02]  /*1b480*/  MUFU.EX2 R13, R13 ;  /* 0x0000000d000d7308 */ /* 0x000fe40000000800 */
[----:B------:R-:W-:Y:S01]  /*1b490*/  FADD.FTZ R130, R199, R130 ;  /* 0x00000082c7827221 */ /* 0x000fe20000010000 */
[----:B------:R-:W-:-:S03]  /*1b4a0*/  F2FP.F16.F32.PACK_AB R199, R150, R199 ;  /* 0x000000c796c7723e */ /* 0x000fc600000000ff */
[----:B------:R-:W-:Y:S02]  /*1b4b0*/  FADD.FTZ R130, R150, R130 ;  /* 0x0000008296827221 */ /* 0x000fe40000010000 */
[----:B------:R-:W-:Y:S02]  /*1b4c0*/  MUFU.EX2 R14, R14 ;  /* 0x0000000e000e7308 */ /* 0x000fe40000000800 */
[----:B------:R-:W-:Y:S01]  /*1b4d0*/  FADD.FTZ R130, R193, R130 ;  /* 0x00000082c1827221 */ /* 0x000fe20000010000 */
[----:B------:R-:W-:-:S03]  /*1b4e0*/  F2FP.F16.F32.PACK_AB R193, R125, R193 ;  /* 0x000000c17dc1723e */ /* 0x000fc600000000ff */
[----:B------:R-:W-:Y:S02]  /*1b4f0*/  FADD.FTZ R130, R125, R130 ;  /* 0x000000827d827221 */ /* 0x000fe40000010000 */
[----:B------:R-:W0:Y:S02]  /*1b500*/  MUFU.EX2 R127, R127 ;  /* 0x0000007f007f7308 */ /* 0x000e240000000800 */
[----:B------:R-:W-:Y:S01]  /*1b510*/  FADD.FTZ R130, R195, R130 ;  /* 0x00000082c3827221 */ /* 0x000fe20000010000 */
[----:B------:R-:W-:-:S03]  /*1b520*/  F2FP.F16.F32.PACK_AB R195, R147, R195 ;  /* 0x000000c393c3723e */ /* 0x000fc600000000ff */
[----:B------:R-:W-:-:S04]  /*1b530*/  FADD.FTZ R130, R147, R130 ;  /* 0x0000008293827221 */ /* 0x000fc80000010000 */
[----:B------:R-:W-:Y:S01]  /*1b540*/  FADD.FTZ R130, R189, R130 ;  /* 0x00000082bd827221 */ /* 0x000fe20000010000 */
[----:B------:R-:W-:-:S03]  /*1b550*/  F2FP.F16.F32.PACK_AB R189, R10, R189 ;  /* 0x000000bd0abd723e */ /* 0x000fc600000000ff */
[----:B------:R-:W-:Y:S01]  /*1b560*/  FADD.FTZ R130, R10, R130 ;  /* 0x000000820a827221 */ /* 0x000fe20000010000 */
[----:B------:R-:W-:Y:S01]  /*1b570*/  FADD.FTZ R10, R180, R15 ;  /* 0x0000000fb40a7221 */ /* 0x000fe20000010000 */
[----:B------:R-:W-:Y:S02]  /*1b580*/  F2FP.F16.F32.PACK_AB R180, R129, R180 ;  /* 0x000000b481b4723e */ /* 0x000fe400000000ff */
[----:B------:R-:W-:Y:S01]  /*1b590*/  FADD.FTZ R130, R191, R130 ;  /* 0x00000082bf827221 */ /* 0x000fe20000010000 */
[----:B------:R-:W-:Y:S02]  /*1b5a0*/  F2FP.F16.F32.PACK_AB R191, R11, R191 ;  /* 0x000000bf0bbf723e */ /* 0x000fe400000000ff */
[----:B0-----:R-:W-:Y:S01]  /*1b5b0*/  F2FP.F16.F32.PACK_AB R179, R127, R126 ;  /* 0x0000007e7fb3723e */ /* 0x001fe200000000ff */
[----:B------:R-:W-:Y:S01]  /*1b5c0*/  FADD.FTZ R130, R11, R130 ;  /* 0x000000820b827221 */ /* 0x000fe20000010000 */
[----:B------:R-:W-:-:S03]  /*1b5d0*/  FADD.FTZ R11, R129, R10 ;  /* 0x0000000a810b7221 */ /* 0x000fc60000010000 */
[----:B------:R-:W-:Y:S01]  /*1b5e0*/  FADD.FTZ R130, R185, R130 ;  /* 0x00000082b9827221 */ /* 0x000fe20000010000 */
[----:B------:R-:W-:Y:S01]  /*1b5f0*/  FADD.FTZ R11, R182, R11 ;  /* 0x0000000bb60b7221 */ /* 0x000fe20000010000 */
[C---:B------:R-:W-:Y:S02]  /*1b600*/  F2FP.F16.F32.PACK_AB R185, R12.reuse, R185 ;  /* 0x000000b90cb9723e */ /* 0x040fe400000000ff */
[----:B------:R-:W-:Y:S01]  /*1b610*/  FADD.FTZ R130, R12, R130 ;  /* 0x000000820c827221 */ /* 0x000fe20000010000 */
[C---:B------:R-:W-:Y:S01]  /*1b620*/  FADD.FTZ R11, R132.reuse, R11 ;  /* 0x0000000b840b7221 */ /* 0x040fe20000010000 */
[----:B------:R-:W-:Y:S02]  /*1b630*/  F2FP.F16.F32.PACK_AB R182, R132, R182 ;  /* 0x000000b684b6723e */ /* 0x000fe400000000ff */
[----:B------:R-:W-:Y:S01]  /*1b640*/  FADD.FTZ R130, R187, R130 ;  /* 0x00000082bb827221 */ /* 0x000fe20000010000 */
[----:B------:R-:W-:-:S03]  /*1b650*/  F2FP.F16.F32.PACK_AB R187, R13, R187 ;  /* 0x000000bb0dbb723e */ /* 0x000fc600000000ff */
[----:B------:R-:W-:-:S04]  /*1b660*/  FADD.FTZ R130, R13, R130 ;  /* 0x000000820d827221 */ /* 0x000fc80000010000 */
[----:B------:R-:W-:Y:S01]  /*1b670*/  FADD.FTZ R9, R181, R130 ;  /* 0x00000082b5097221 */ /* 0x000fe20000010000 */
[----:B------:R-:W-:-:S03]  /*1b680*/  F2FP.F16.F32.PACK_AB R181, R14, R181 ;  /* 0x000000b50eb5723e */ /* 0x000fc600000000ff */
[----:B------:R-:W-:-:S04]  /*1b690*/  FADD.FTZ R10, R14, R9 ;  /* 0x000000090e0a7221 */ /* 0x000fc80000010000 */
[----:B------:R-:W-:Y:S01]  /*1b6a0*/  FADD.FTZ R10, R183, R10 ;  /* 0x0000000ab70a7221 */ /* 0x000fe20000010000 */
[----:B------:R-:W-:-:S03]  /*1b6b0*/  F2FP.F16.F32.PACK_AB R183, R135, R183 ;  /* 0x000000b787b7723e */ /* 0x000fc600000000ff */
[----:B------:R-:W-:Y:S01]  /*1b6c0*/  FADD.FTZ R9, R135, R10 ;  /* 0x0000000a87097221 */ /* 0x000fe20000010000 */
[----:B------:R-:W-:-:S03]  /*1b6d0*/  FADD.FTZ R10, R128, R11 ;  /* 0x0000000b800a7221 */ /* 0x000fc60000010000 */
[----:B------:R-:W-:Y:S01]  /*1b6e0*/  FADD.FTZ R12, R122, R9 ;  /* 0x000000097a0c7221 */ /* 0x000fe20000010000 */
[----:B------:R-:W-:-:S03]  /*1b6f0*/  FADD.FTZ R9, R133, R10 ;  /* 0x0000000a85097221 */ /* 0x000fc60000010000 */
[----:B------:R-:W-:Y:S01]  /*1b700*/  FADD.FTZ R11, R123, R12 ;  /* 0x0000000c7b0b7221 */ /* 0x000fe20000010000 */
[----:B------:R-:W-:-:S03]  /*1b710*/  FADD.FTZ R9, R124, R9 ;  /* 0x000000097c097221 */ /* 0x000fc60000010000 */
[----:B------:R-:W-:Y:S01]  /*1b720*/  FADD.FTZ R10, R126, R11 ;  /* 0x0000000b7e0a7221 */ /* 0x000fe20000010000 */
[----:B------:R-:W-:Y:S01]  /*1b730*/  FADD.FTZ R20, R8, R9 ;  /* 0x0000000908147221 */ /* 0x000fe20000010000 */
[----:B------:R-:W-:Y:S01]  /*1b740*/  MOV R11, R214 ;  /* 0x000000d6000b7202 */ /* 0x000fe20000000f00 */
[----:B------:R-:W-:Y:S02]  /*1b750*/  IMAD.MOV.U32 R8, RZ, RZ, R6 ;  /* 0x000000ffff087224 */ /* 0x000fe400078e0006 */
[----:B------:R-:W-:Y:S01]  /*1b760*/  FADD.FTZ R13, R127, R10 ;  /* 0x0000000a7f0d7221 */ /* 0x000fe20000010000 */
[----:B------:R-:W-:Y:S02]  /*1b770*/  IMAD.MOV.U32 R10, RZ, RZ, R216 ;  /* 0x000000ffff0a7224 */ /* 0x000fe400078e00d8 */
[----:B------:R-:W-:Y:S01]  /*1b780*/  IMAD.MOV.U32 R9, RZ, RZ, R4 ;  /* 0x000000ffff097224 */ /* 0x000fe200078e0004 */
[----:B------:R-:W-:Y:S06]  /*1b790*/  @P2 BRA `(.L_x_804) ;  /* 0xffffffa800f42947 */ /* 0x000fec000383ffff */
.L_x_793:
[----:B------:R-:W-:Y:S05]  /*1b7a0*/  BSYNC B0 ;  /* 0x0000000000007941 */ /* 0x000fea0003800000 */
.L_x_792:
        /* <DEDUP_REMOVED lines=99> */
.L_x_805:
[----:B------:R-:W-:Y:S02]  /*1bde0*/  LEA R0, R214, R2, 0x3 ;  /* 0x00000002d6007211 */ /* 0x000fe400078e18ff */
[----:B------:R-:W-:-:S04]  /*1bdf0*/  SHF.L.U32 R3, R216, 0x1f, RZ ;  /* 0x0000001fd8037819 */ /* 0x000fc800000006ff */
[----:B------:R0:W1:Y:S01]  /*1be00*/  SYNCS.PHASECHK.TRANS64.TRYWAIT P2, [R0+URZ+0x36850], R3 ;  /* 0x03685003000075a7 */ /* 0x000062000804017f */
[----:B------:R-:W-:Y:S05]  /*1be10*/  @!P0 BRA `(.L_x_806) ;  /* 0x0000000000048947 */ /* 0x000fea0003800000 */
[----:B------:R-:W-:Y:S01]  /*1be20*/  BPT.TRAP 0x1 ;  /* 0x000000040000795c */ /* 0x000fe20000300000 */
.L_x_806:
[----:B------:R-:W-:Y:S01]  /*1be30*/  VIADD R2, R2, 0x400 ;  /* 0x0000040002027836 */ /* 0x000fe20000000000 */
[----:B------:R-:W-:Y:S04]  /*1be40*/  BSSY B0, `(.L_x_807) ;  /* 0x0000008000007945 */ /* 0x000fe80003800000 */
[----:B------:R-:W-:-:S04]  /*1be50*/  SHF.R.U32.HI R2, RZ, 0x4, R2 ;  /* 0x00000004ff027819 */ /* 0x000fc80000011602 */
[----:B------:R-:W-:-:S04]  /*1be60*/  LOP3.LUT R2, R2, 0x3fff, RZ, 0xc0, !PT ;  /* 0x00003fff02027812 */ /* 0x000fc800078ec0ff */
[----:B------:R-:W-:-:S05]  /*1be70*/  LOP3.LUT R7, R2, 0x3800000, RZ, 0xfc, !PT ;  /* 0x0380000002077812 */ /* 0x000fca00078efcff */
[----:B------:R-:W-:Y:S01]  /*1be80*/  IMAD R7, R214, 0xa80, R7 ;  /* 0x00000a80d6077824 */ /* 0x000fe200078e0207 */
[----:B-1----:R-:W-:Y:S06]  /*1be90*/  @P2 BRA `(.L_x_808) ;  /* 0x0000000000082947 */ /* 0x002fec0003800000 */
[----:B------:R-:W1:Y:S02]  /*1bea0*/  SYNCS.PHASECHK.TRANS64.TRYWAIT P0, [R0+URZ+0x36850], R3 ;  /* 0x03685003000075a7 */ /* 0x000e64000800017f */
[----:B-1----:R-:W-:Y:S05]  /*1beb0*/  @!P0 BRA `(.L_x_809) ;  /* 0x000000b4003c8947 */ /* 0x002fea0003800000 */
.L_x_808:
[----:B------:R-:W-:Y:S05]  /*1bec0*/  BSYNC B0 ;  /* 0x0000000000007941 */ /* 0x000fea0003800000 */
.L_x_807:
[----:B------:R-:W-:Y:S01]  /*1bed0*/  IMAD.MOV.U32 R2, RZ, RZ, R7 ;  /* 0x000000ffff027224 */ /* 0x000fe200078e0007 */
[----:B01----:R-:W-:Y:S01]  /*1bee0*/  MOV R3, 0x40000040 ;  /* 0x4000004000037802 */ /* 0x003fe20000000f00 */
[----:B------:R-:W-:Y:S01]  /*1bef0*/  WARPGROUP.ARRIVE ;  /* 0x00000000000079c5 */ /* 0x000fe20000000000 */
[----:B------:R-:W-:Y:S02]  /*1bf00*/  VIADD R214, R214, 0x1 ;  /* 0x00000001d6d67836 */ /* 0x000fe40000000000 */
[----:B------:R-:W-:Y:S01]  /*1bf10*/  R2UR UR6, R2 ;  /* 0x00000000020672ca */ /* 0x000fe200000e0000 */
[----:B------:R-:W-:Y:S01]  /*1bf20*/  VIADD R2, R7, 0x80 ;  /* 0x0000008007027836 */ /* 0x000fe20000000000 */
[----:B------:R-:W-:Y:S01]  /*1bf30*/  R2UR UR7, R3 ;  /* 0x00000000030772ca */ /* 0x000fe200000e0000 */
[----:B------:R-:W-:Y:S01]  /*1bf40*/  IMAD.MOV.U32 R3, RZ, RZ, 0x40000040 ;  /* 0x40000040ff037424 */ /* 0x000fe200078e00ff */
[----:B------:R-:W-:Y:S01]  /*1bf50*/  ISETP.NE.AND P2, PT, R214, 0x2, PT ;  /* 0x00000002d600780c */ /* 0x000fe20003f45270 */
[----:B------:R-:W-:-:S03]  /*1bf60*/  VIADD R226, R226, 0x1 ;  /* 0x00000001e2e27836 */ /* 0x000fc60000000000 */
[----:B------:R-:W-:-:S07]  /*1bf70*/  SEL R214, R214, RZ, P2 ;  /* 0x000000ffd6d67207 */ /* 0x000fce0001000000 */
        /* <DEDUP_REMOVED lines=9> */
[----:B------:R-:W-:Y:S01]  /*1c010*/  VIADD R2, R7, 0x180 ;  /* 0x0000018007027836 */ /* 0x000fe20000000000 */
[----:B------:R-:W-:Y:S02]  /*1c020*/  R2UR UR7, R3 ;  /* 0x00000000030772ca */ /* 0x000fe400000e0000 */
[----:B------:R-:W-:Y:S01]  /*1c030*/  MOV R3, 0x40000040 ;  /* 0x4000004000037802 */ /* 0x000fe20000000f00 */
[----:B------:R-:W-:Y:S02]  /*1c040*/  WARPGROUP.DEPBAR.LE gsb0, 0x0 ;  /* 0x00008000000079c5 */ /* 0x000fe40000010000 */
[----:B------:R-:W-:-:S12]  /*1c050*/  WARPGROUP.ARRIVE ;  /* 0x00000000000079c5 */ /* 0x000fd80000000000 */
        /* <DEDUP_REMOVED lines=22> */
[----:B------:R-:W-:Y:S02]  /*1c1c0*/  R2UR UR6, R2 ;  /* 0x00000000020672ca */ /* 0x000fe400000e0000 */
[----:B------:R-:W-:Y:S01]  /*1c1d0*/  R2UR UR7, R3 ;  /* 0x00000000030772ca */ /* 0x000fe200000e0000 */
[----:B------:R-:W0:Y:S04]  /*1c1e0*/  SHFL.BFLY PT, R2, R13, 0x2, 0x1f ;  /* 0x0c401f000d027f89 */ /* 0x000e2800000e0000 */
[----:B------:R-:W1:Y:S01]  /*1c1f0*/  SHFL.BFLY PT, R3, R20, 0x2, 0x1f ;  /* 0x0c401f0014037f89 */ /* 0x000e6200000e0000 */
[----:B0-----:R-:W-:Y:S01]  /*1c200*/  FADD.FTZ R8, R2, R13 ;  /* 0x0000000d02087221 */ /* 0x001fe20000010000 */
[----:B-1----:R-:W-:-:S04]  /*1c210*/  FADD.FTZ R3, R3, R20 ;  /* 0x0000001403037221 */ /* 0x002fc80000010000 */
[----:B------:R-:W0:Y:S04]  /*1c220*/  SHFL.BFLY PT, R7, R8, 0x1, 0x1f ;  /* 0x0c201f0008077f89 */ /* 0x000e2800000e0000 */
[----:B------:R-:W1:Y:S01]  /*1c230*/  SHFL.BFLY PT, R2, R3, 0x1, 0x1f ;  /* 0x0c201f0003027f89 */ /* 0x000e6200000e0000 */
[----:B0-----:R-:W-:Y:S01]  /*1c240*/  FADD.FTZ R14, R8, R7 ;  /* 0x00000007080e7221 */ /* 0x001fe20000010000 */
[----:B------:R-:W-:Y:S01]  /*1c250*/  @!P1 IADD3 R8, R0, 0x36860, RZ ;  /* 0x0003686000089810 */ /* 0x000fe20007ffe0ff */
[----:B------:R-:W-:Y:S01]  /*1c260*/  IMAD.MOV.U32 R7, RZ, RZ, RZ ;  /* 0x000000ffff077224 */ /* 0x000fe200078e00ff */
[----:B------:R-:W-:Y:S01]  /*1c270*/  MOV R0, 0xff800000 ;  /* 0xff80000000007802 */ /* 0x000fe20000000f00 */
[----:B-1----:R-:W-:Y:S01]  /*1c280*/  FADD.FTZ R12, R3, R2 ;  /* 0x00000002030c7221 */ /* 0x002fe20000010000 */
[----:B------:R-:W-:Y:S01]  /*1c290*/  FSETP.NE.FTZ.AND P3, PT, R14, RZ, PT ;  /* 0x000000ff0e00720b */ /* 0x000fe20003f75000 */
[----:B------:R-:W-:Y:S01]  /*1c2a0*/  IMAD.MOV.U32 R2, RZ, RZ, RZ ;  /* 0x000000ffff027224 */ /* 0x000fe200078e00ff */
[----:B------:R-:W-:-:S02]  /*1c2b0*/  @!P1 PRMT R8, RZ, 0x654, R8 ;  /* 0x00000654ff089816 */ /* 0x000fc40000000008 */
[----:B------:R-:W-:Y:S02]  /*1c2c0*/  FSETP.NE.FTZ.AND P0, PT, R12, RZ, PT ;  /* 0x000000ff0c00720b */ /* 0x000fe40003f15000 */
[----:B------:R-:W-:-:S04]  /*1c2d0*/  SEL R3, RZ, 0x1, P2 ;  /* 0x00000001ff037807 */ /* 0x000fc80001000000 */
[----:B------:R-:W-:Y:S01]  /*1c2e0*/  LOP3.LUT R216, R216, R3, RZ, 0x3c, !PT ;  /* 0x00000003d8d87212 */ /* 0x000fe200078e3cff */
[----:B------:R-:W-:Y:S02]  /*1c2f0*/  IMAD.MOV.U32 R3, RZ, RZ, -0x800000 ;  /* 0xff800000ff037424 */ /* 0x000fe400078e00ff */
[----:B------:R-:W0:Y:S01]  /*1c300*/  @P3 MUFU.LG2 R11, R14 ;  /* 0x0000000e000b3308 */ /* 0x000e220000000c00 */
[----:B------:R-:W-:-:S03]  /*1c310*/  @P3 FMUL.FTZ R20, R5, 0.69314718246459960938 ;  /* 0x3f31721805143820 */ /* 0x000fc60000410000 */
[----:B------:R-:W-:-:S04]  /*1c320*/  @P0 FMUL.FTZ R9, R5, 0.69314718246459960938 ;  /* 0x3f31721805090820 */ /* 0x000fc80000410000 */
[----:B------:R-:W1:Y:S08]  /*1c330*/  @P0 MUFU.LG2 R10, R12 ;  /* 0x0000000c000a0308 */ /* 0x000e700000000c00 */
[----:B------:R-:W2:Y:S01]  /*1c340*/  @P3 MUFU.RCP R2, R14 ;  /* 0x0000000e00023308 */ /* 0x000ea20000001000 */
[----:B0-----:R-:W-:-:S04]  /*1c350*/  @P3 FMUL.FTZ R11, R11, 0.69314718246459960938 ;  /* 0x3f3172180b0b3820 */ /* 0x001fc80000410000 */
[----:B------:R-:W-:-:S03]  /*1c360*/  @P3 FFMA.FTZ R0, R20, R6, R11 ;  /* 0x0000000614003223 */ /* 0x000fc6000001000b */
[----:B------:R-:W0:Y:S01]  /*1c370*/  @P0 MUFU.RCP R7, R12 ;  /* 0x0000000c00070308 */ /* 0x000e220000001000 */
[----:B-1----:R-:W-:-:S04]  /*1c380*/  @P0 FMUL.FTZ R10, R10, 0.69314718246459960938 ;  /* 0x3f3172180a0a0820 */ /* 0x002fc80000410000 */
[----:B------:R-:W-:Y:S01]  /*1c390*/  @P0 FFMA.FTZ R3, R9, R4, R10 ;  /* 0x0000000409030223 */ /* 0x000fe2000001000a */
[----:B------:R-:W-:Y:S01]  /*1c3a0*/  PLOP3.LUT P0, PT, PT, PT, PT, 0x8, 0x0 ;  /* 0x000000000000781c */ /* 0x000fe20003f0e170 */
[----:B------:R-:W-:Y:S02]  /*1c3b0*/  WARPGROUP.DEPBAR.LE gsb0, 0x0 ;  /* 0x00008000000079c5 */ /* 0x000fe40000010000 */
[----:B------:R-:W-:-:S06]  /*1c3c0*/  WARPGROUP.ARRIVE ;  /* 0x00000000000079c5 */ /* 0x000fcc0000000000 */
[----:B------:R-:W-:Y:S03]  /*1c3d0*/  HGMMA.64x192x16.F32 R24, R176, gdesc[UR4].tnspB, R24, gsb0 ;  /* 0x42e00004b0187df0 */ /* 0x000fe60008000818 */
[----:B------:R-:W-:Y:S02]  /*1c3e0*/  WARPGROUP.DEPBAR.LE gsb0, 0x0 ;  /* 0x00008000000079c5 */ /* 0x000fe40000010000 */
[----:B------:R1:W-:Y:S01]  /*1c3f0*/  @!P1 SYNCS.ARRIVE.TRANS64.RED.A1T0 RZ, [R8+URZ], RZ ;  /* 0x000000ff08ff99a7 */ /* 0x0003e2000810043f */
[-C--:B--2---:R-:W-:Y:S01]  /*1c400*/  FMUL.FTZ R129, R51, R2.reuse ;  /* 0x0000000233817220 */ /* 0x084fe20000410000 */
        /* <DEDUP_REMOVED lines=94> */
[----:B-1----:R-:W-:-:S07]  /*1c9f0*/  FMUL.FTZ R119, R119, R2 ;  /* 0x0000000277777220 */ /* 0x002fce0000410000 */
.L_x_735:
[----:B------:R-:W0:Y:S08]  /*1ca00*/  S2UR UR5, SR_CgaCtaId ;  /* 0x00000000000579c3 */ /* 0x000e300000008800 */
[----:B------:R-:W-:Y:S06]  /*1ca10*/  BAR.SYNC.DEFER_BLOCKING 0x5, 0x180 ;  /* 0x0146000000007b1d */ /* 0x000fec0000010000 */
[----:B------:R-:W-:Y:S01]  /*1ca20*/  UMOV UR4, 0x400 ;  /* 0x0000040000047882 */ /* 0x000fe20000000000 */
[----:B------:R-:W-:Y:S01]  /*1ca30*/  BSSY B0, `(.L_x_810) ;  /* 0x0000260000007945 */ /* 0x000fe20003800000 */
[----:B0-----:R-:W-:-:S06]  /*1ca40*/  ULEA UR4, UR5, UR4, 0x18 ;  /* 0x0000000405047291 */ /* 0x001fcc000f8ec03f */
[----:B------:R-:W-:-:S05]  /*1ca50*/  IMAD.U32 R2, RZ, RZ, UR4 ;  /* 0x00000004ff027e24 */ /* 0x000fca000f8e00ff */
[----:B------:R0:W1:Y:S01]  /*1ca60*/  LDS.128 R136, [R2+0x368d0] ;  /* 0x0368d00002887984 */ /* 0x0000620000000c00 */
[----:B------:R-:W-:Y:S06]  /*1ca70*/  BAR.ARV 0x4, 0x180 ;  /* 0x0106000000007b1d */ /* 0x000fec0000002000 */
[----:B------:R-:W-:Y:S05]  /*1ca80*/  @P0 BRA `(.L_x_811) ;  /* 0x0000001800640947 */ /* 0x000fea0003800000 */
[----:B------:R-:W2:Y:S01]  /*1ca90*/  LDL R8, [R1+0x90] ;  /* 0x0000900001087983 */ /* 0x000ea20000100800 */
[----:B------:R-:W-:Y:S01]  /*1caa0*/  F2FP.F16.F32.PACK_AB R24, R25, R24 ;  /* 0x000000181918723e */ /* 0x000fe200000000ff */
[----:B------:R-:W-:Y:S01]  /*1cab0*/  ULDC.64 UR4, c[0x0][0xc00] ;  /* 0x0003000000047ab9 */ /* 0x000fe20000000a00 */
[----:B------:R-:W-:Y:S01]  /*1cac0*/  F2FP.F16.F32.PACK_AB R25, R135, R124 ;  /* 0x0000007c8719723e */ /* 0x000fe200000000ff */
[----:B------:R-:W3:Y:S01]  /*1cad0*/  S2R R7, SR_SWINHI ;  /* 0x0000000000077919 */ /* 0x000ee20000002f00 */
        /* <DEDUP_REMOVED lines=12> */
[----:B------:R-:W-:Y:S01]  /*1cba0*/  F2FP.F16.F32.PACK_AB R59, R126, R59 ;  /* 0x0000003b7e3b723e */ /* 0x000fe200000000ff */
[----:B------:R-:W4:Y:S01]  /*1cbb0*/  LDC R60, c[0x0][0xbe8] ;  /* 0x0002fa00ff3c7b82 */ /* 0x000f220000000800 */
[----:B------:R-:W-:Y:S02]  /*1cbc0*/  F2FP.F16.F32.PACK_AB R65, R125, R66 ;  /* 0x000000427d41723e */ /* 0x000fe400000000ff */
[----:B------:R-:W-:Y:S02]  /*1cbd0*/  F2FP.F16.F32.PACK_AB R72, R73, R72 ;  /* 0x000000484948723e */ /* 0x000fe400000000ff */
[----:B------:R-:W-:-:S02]  /*1cbe0*/  F2FP.F16.F32.PACK_AB R66, R69, R68 ;  /* 0x000000444542723e */ /* 0x000fc400000000ff */
[----:B------:R-:W-:Y:S02]  /*1cbf0*/  MOV R4, R2 ;  /* 0x0000000200047202 */ /* 0x000fe40000000f00 */
[----:B---3--:R-:W-:Y:S02]  /*1cc00*/  MOV R5, R7 ;  /* 0x0000000700057202 */ /* 0x008fe40000000f00 */
        /* <DEDUP_REMOVED lines=23> */
[----:B------:R-:W-:Y:S01]  /*1cd80*/  F2FP.F16.F32.PACK_AB R115, R119, R118 ;  /* 0x000000767773723e */ /* 0x000fe200000000ff */
[----:B------:R-:W-:Y:S01]  /*1cd90*/  BAR.SYNC.DEFER_BLOCKING 0x1, 0x100 ;  /* 0x0044000000007b1d */ /* 0x000fe20000010000 */
[----:B--2---:R-:W-:-:S03]  /*1cda0*/  IMAD.WIDE R26, R8, 0x2, R4 ;  /* 0x00000002081a7825 */ /* 0x004fc600078e0204 */
[C---:B------:R-:W-:Y:S02]  /*1cdb0*/  IADD3 R145, P6, R26.reuse, 0x60, RZ ;  /* 0x000000601a917810 */ /* 0x040fe40007fde0ff */
[C---:B------:R-:W-:Y:S02]  /*1cdc0*/  LOP3.LUT R7, R26.reuse, 0x380, RZ, 0xc0, !PT ;  /* 0x000003801a077812 */ /* 0x040fe400078ec0ff */
[C---:B------:R-:W-:Y:S01]  /*1cdd0*/  IADD3 R143, P1, R26.reuse, 0x40, RZ ;  /* 0x000000401a8f7810 */ /* 0x040fe20007f3e0ff */
[--C-:B------:R-:W-:Y:S01]  /*1cde0*/  IMAD.X R13, RZ, RZ, R27.reuse, P6 ;  /* 0x000000ffff0d7224 */ /* 0x100fe200030e061b */
[C---:B------:R-:W-:Y:S02]  /*1cdf0*/  IADD3 R141, P2, R26.reuse, 0x20, RZ ;  /* 0x000000201a8d7810 */ /* 0x040fe40007f5e0ff */
[----:B------:R-:W-:Y:S01]  /*1ce00*/  IADD3 R147, P5, R26, 0x4000, RZ ;  /* 0x000040001a937810 */ /* 0x000fe20007fbe0ff */
[----:B------:R-:W-:Y:S01]  /*1ce10*/  IMAD.X R11, RZ, RZ, R27, P1 ;  /* 0x000000ffff0b7224 */ /* 0x000fe200008e061b */
[----:B------:R-:W-:-:S02]  /*1ce20*/  LOP3.LUT R12, R145, 0x380, RZ, 0xc0, !PT ;  /* 0x00000380910c7812 */ /* 0x000fc400078ec0ff */
[----:B------:R-:W-:Y:S02]  /*1ce30*/  SHF.R.U64 R7, R7, 0x3, RZ ;  /* 0x0000000307077819 */ /* 0x000fe400000012ff */
[-C--:B------:R-:W-:Y:S02]  /*1ce40*/  IADD3.X R9, RZ, R27.reuse, RZ, P2, !PT ;  /* 0x0000001bff097210 */ /* 0x080fe400017fe4ff */
[----:B------:R-:W-:Y:S02]  /*1ce50*/  IADD3.X R15, RZ, R27, RZ, P5, !PT ;  /* 0x0000001bff0f7210 */ /* 0x000fe40002ffe4ff */
[C---:B------:R-:W-:Y:S02]  /*1ce60*/  IADD3 R20, P0, R26.reuse, 0x4020, RZ ;  /* 0x000040201a147810 */ /* 0x040fe40007f1e0ff */
[C---:B------:R-:W-:Y:S02]  /*1ce70*/  IADD3 R30, P4, R26.reuse, 0x4040, RZ ;  /* 0x000040401a1e7810 */ /* 0x040fe40007f9e0ff */
[C---:B------:R-:W-:Y:S01]  /*1ce80*/  IADD3 R34, P3, R26.reuse, 0x4060, RZ ;  /* 0x000040601a227810 */ /* 0x040fe20007f7e0ff */
[--C-:B------:R-:W-:Y:S01]  /*1ce90*/  IMAD.X R21, RZ, RZ, R27.reuse, P0 ;  /* 0x000000ffff157224 */ /* 0x100fe200000e061b */
[C---:B------:R-:W-:Y:S01]  /*1cea0*/  IADD3 R38, P2, R26.reuse, 0x8000, RZ ;  /* 0x000080001a267810 */ /* 0x040fe20007f5e0ff */
[----:B------:R-:W-:Y:S01]  /*1ceb0*/  IMAD.X R31, RZ, RZ, R27, P4 ;  /* 0x000000ffff1f7224 */ /* 0x000fe200020e061b */
[----:B------:R-:W-:-:S02]  /*1cec0*/  IADD3 R42, P1, R26, 0x8020, RZ ;  /* 0x000080201a2a7810 */ /* 0x000fc40007f3e0ff */
[C---:B------:R-:W-:Y:S01]  /*1ced0*/  IADD3 R46, P6, R26.reuse, 0x8040, RZ ;  /* 0x000080401a2e7810 */ /* 0x040fe20007fde0ff */
[--C-:B------:R-:W-:Y:S01]  /*1cee0*/  IMAD.X R39, RZ, RZ, R27.reuse, P2 ;  /* 0x000000ffff277224 */ /* 0x100fe200010e061b */
[----:B------:R-:W-:Y:S01]  /*1cef0*/  IADD3 R78, P5, R26, 0x8060, RZ ;  /* 0x000080601a4e7810 */ /* 0x000fe20007fbe0ff */
[--C-:B------:R-:W-:Y:S01]  /*1cf00*/  IMAD.X R43, RZ, RZ, R27.reuse, P1 ;  /* 0x000000ffff2b7224 */ /* 0x100fe200008e061b */
[----:B------:R-:W-:Y:S02]  /*1cf10*/  SHF.R.U64 R12, R12, 0x3, RZ ;  /* 0x000000030c0c7819 */ /* 0x000fe400000012ff */
[----:B------:R-:W-:Y:S01]  /*1cf20*/  LOP3.LUT R26, R7, R26, RZ, 0x3c, !PT ;  /* 0x0000001a071a7212 */ /* 0x000fe200078e3cff */
[----:B------:R-:W-:Y:S01]  /*1cf30*/  IMAD.X R7, RZ, RZ, R27, P5 ;  /* 0x000000ffff077224 */ /* 0x000fe200028e061b */
[----:B------:R-:W-:Y:S02]  /*1cf40*/  LOP3.LUT R8, R141, 0x380, RZ, 0xc0, !PT ;  /* 0x000003808d087812 */ /* 0x000fe400078ec0ff */
[----:B------:R-:W-:-:S02]  /*1cf50*/  LOP3.LUT R10, R143, 0x380, RZ, 0xc0, !PT ;  /* 0x000003808f0a7812 */ /* 0x000fc400078ec0ff */
[----:B------:R-:W-:Y:S02]  /*1cf60*/  LOP3.LUT R12, R12, R145, RZ, 0x3c, !PT ;  /* 0x000000910c0c7212 */ /* 0x000fe400078e3cff */
[-C--:B------:R-:W-:Y:S02]  /*1cf70*/  IADD3.X R35, RZ, R27.reuse, RZ, P3, !PT ;  /* 0x0000001bff237210 */ /* 0x080fe40001ffe4ff */
[-C--:B------:R-:W-:Y:S02]  /*1cf80*/  IADD3.X R47, RZ, R27.reuse, RZ, P6, !PT ;  /* 0x0000001bff2f7210 */ /* 0x080fe400037fe4ff */
[----:B------:R-:W-:Y:S02]  /*1cf90*/  SHF.R.U64 R8, R8, 0x3, RZ ;  /* 0x0000000308087819 */ /* 0x000fe400000012ff */
[----:B------:R-:W-:Y:S02]  /*1cfa0*/  LOP3.LUT R145, R34, 0x380, RZ, 0xc0, !PT ;  /* 0x0000038022917812 */ /* 0x000fe400078ec0ff */
[----:B------:R-:W-:-:S02]  /*1cfb0*/  MOV R86, R26 ;  /* 0x0000001a00567202 */ /* 0x000fc40000000f00 */
[----:B------:R-:W-:Y:S02]  /*1cfc0*/  SHF.R.U64 R10, R10, 0x3, RZ ;  /* 0x000000030a0a7819 */ /* 0x000fe400000012ff */
[----:B------:R-:W-:Y:S02]  /*1cfd0*/  LOP3.LUT R27, R42, 0x380, RZ, 0xc0, !PT ;  /* 0x000003802a1b7812 */ /* 0x000fe400078ec0ff */
[----:B------:R-:W-:Y:S02]  /*1cfe0*/  LOP3.LUT R14, R147, 0x380, RZ, 0xc0, !PT ;  /* 0x00000380930e7812 */ /* 0x000fe400078ec0ff */
[----:B------:R-:W-:Y:S02]  /*1cff0*/  LOP3.LUT R8, R8, R141, RZ, 0x3c, !PT ;  /* 0x0000008d08087212 */ /* 0x000fe400078e3cff */
[----:B------:R-:W-:Y:S02]  /*1d000*/  SHF.R.U64 R145, R145, 0x3, RZ ;  /* 0x0000000391917819 */ /* 0x000fe400000012ff */
[----:B------:R-:W-:-:S02]  /*1d010*/  F2FP.F16.F32.PACK_AB R26, R29, R28 ;  /* 0x0000001c1d1a723e */ /* 0x000fc400000000ff */
[----:B------:R-:W-:Y:S02]  /*1d020*/  LOP3.LUT R10, R10, R143, RZ, 0x3c, !PT ;  /* 0x0000008f0a0a7212 */ /* 0x000fe400078e3cff */
[----:B------:R-:W-:Y:S02]  /*1d030*/  LOP3.LUT R141, R20, 0x380, RZ, 0xc0, !PT ;  /* 0x00000380148d7812 */ /* 0x000fe400078ec0ff */
[----:B------:R-:W-:Y:S02]  /*1d040*/  SHF.R.U64 R29, R27, 0x3, RZ ;  /* 0x000000031b1d7819 */ /* 0x000fe400000012ff */
[----:B------:R-:W-:Y:S02]  /*1d050*/  LOP3.LUT R143, R30, 0x380, RZ, 0xc0, !PT ;  /* 0x000003801e8f7812 */ /* 0x000fe400078ec0ff */
[----:B------:R-:W-:Y:S02]  /*1d060*/  SHF.R.U64 R14, R14, 0x3, RZ ;  /* 0x000000030e0e7819 */ /* 0x000fe400000012ff */
[----:B------:R-:W-:-:S02]  /*1d070*/  LOP3.LUT R34, R145, R34, RZ, 0x3c, !PT ;  /* 0x0000002291227212 */ /* 0x000fc400078e3cff */
[----:B------:R-:W-:Y:S02]  /*1d080*/  SHF.R.U64 R141, R141, 0x3, RZ ;  /* 0x000000038d8d7819 */ /* 0x000fe400000012ff */
[----:B------:R-:W-:Y:S02]  /*1d090*/  LOP3.LUT R42, R29, R42, RZ, 0x3c, !PT ;  /* 0x0000002a1d2a7212 */ /* 0x000fe400078e3cff */
[----:B------:R-:W-:Y:S02]  /*1d0a0*/  SHF.R.U64 R143, R143, 0x3, RZ ;  /* 0x000000038f8f7819 */ /* 0x000fe400000012ff */
[----:B------:R-:W-:Y:S02]  /*1d0b0*/  MOV R11, R10 ;  /* 0x0000000a000b7202 */ /* 0x000fe40000000f00 */
[----:B------:R-:W-:Y:S02]  /*1d0c0*/  LOP3.LUT R14, R14, R147, RZ, 0x3c, !PT ;  /* 0x000000930e0e7212 */ /* 0x000fe400078e3cff */
[----:B------:R-:W-:-:S02]  /*1d0d0*/  F2FP.F16.F32.PACK_AB R27, R134, R6 ;  /* 0x00000006861b723e */ /* 0x000fc400000000ff */
[----:B------:R-:W-:Y:S02]  /*1d0e0*/  MOV R28, R8 ;  /* 0x00000008001c7202 */ /* 0x000fe40000000f00 */
[----:B------:R-:W-:Y:S01]  /*1d0f0*/  MOV R10, R34 ;  /* 0x00000022000a7202 */ /* 0x000fe20000000f00 */
[----:B------:R-:W-:Y:S01]  /*1d100*/  STSM.16.M88.4 [R86], R24 ;  /* 0x0000001856007844 */ /* 0x000fe20000000200 */
[----:B------:R-:W-:Y:S02]  /*1d110*/  LOP3.LUT R147, R38, 0x380, RZ, 0xc0, !PT ;  /* 0x0000038026937812 */ /* 0x000fe400078ec0ff */
[----:B------:R-:W-:Y:S02]  /*1d120*/  LOP3.LUT R20, R141, R20, RZ, 0x3c, !PT ;  /* 0x000000148d147212 */ /* 0x000fe400078e3cff */
[----:B------:R-:W-:Y:S02]  /*1d130*/  MOV R8, R42 ;  /* 0x0000002a00087202 */ /* 0x000fe40000000f00 */
[----:B------:R-:W-:-:S02]  /*1d140*/  F2FP.F16.F32.PACK_AB R34, R37, R36 ;  /* 0x000000242522723e */ /* 0x000fc400000000ff */
[----:B------:R-:W-:Y:S02]  /*1d150*/  F2FP.F16.F32.PACK_AB R35, R132, R122 ;  /* 0x0000007a8423723e */ /* 0x000fe400000000ff */
[----:B------:R-:W-:Y:S02]  /*1d160*/  LOP3.LUT R30, R143, R30, RZ, 0x3c, !PT ;  /* 0x0000001e8f1e7212 */ /* 0x000fe400078e3cff */
[----:B------:R-:W-:Y:S01]  /*1d170*/  F2FP.F16.F32.PACK_AB R42, R45, R44 ;  /* 0x0000002c2d2a723e */ /* 0x000fe200000000ff */
[----:B------:R-:W-:Y:S01]  /*1d180*/  STSM.16.M88.4 [R28], R32 ;  /* 0x000000201c007844 */ /* 0x000fe20000000200 */
[----:B------:R-:W-:Y:S02]  /*1d190*/  F2FP.F16.F32.PACK_AB R43, R130, R120 ;  /* 0x00000078822b723e */ /* 0x000fe400000000ff */
[----:B------:R-:W-:Y:S02]  /*1d1a0*/  LOP3.LUT R135, R46, 0x380, RZ, 0xc0, !PT ;  /* 0x000003802e877812 */ /* 0x000fe400078ec0ff */
[----:B------:R-:W-:Y:S01]  /*1d1b0*/  MOV R12, R12 ;  /* 0x0000000c000c7202 */ /* 0x000fe20000000f00 */
[----:B------:R-:W-:Y:S01]  /*1d1c0*/  STSM.16.M88.4 [R11], R40 ;  /* 0x000000280b007844 */ /* 0x000fe20000000200 */
[----:B------:R-:W-:-:S02]  /*1d1d0*/  LOP3.LUT R141, R78, 0x380, RZ, 0xc0, !PT ;  /* 0x000003804e8d7812 */ /* 0x000fc400078ec0ff */
[----:B------:R-:W-:Y:S01]  /*1d1e0*/  MOV R14, R14 ;  /* 0x0000000e000e7202 */ /* 0x000fe20000000f00 */
[----:B------:R-:W-:Y:S01]  /*1d1f0*/  STSM.16.M88.4 [R12], R48 ;  /* 0x000000300c007844 */ /* 0x000fe20000000200 */
[----:B------:R-:W-:Y:S02]  /*1d200*/  SHF.R.U64 R147, R147, 0x3, RZ ;  /* 0x0000000393937819 */ /* 0x000fe400000012ff */
[----:B------:R-:W-:Y:S01]  /*1d210*/  MOV R20, R20 ;  /* 0x0000001400147202 */ /* 0x000fe20000000f00 */
[----:B------:R-:W-:Y:S01]  /*1d220*/  STSM.16.M88.4 [R14], R56 ;  /* 0x000000380e007844 */ /* 0x000fe20000000200 */
[----:B------:R-:W-:Y:S02]  /*1d230*/  MOV R30, R30 ;  /* 0x0000001e001e7202 */ /* 0x000fe40000000f00 */
[----:B------:R-:W-:Y:S01]  /*1d240*/  SHF.R.U64 R135, R135, 0x3, RZ ;  /* 0x0000000387877819 */ /* 0x000fe200000012ff */
[----:B------:R2:W-:Y:S01]  /*1d250*/  STSM.16.M88.4 [R20], R64 ;  /* 0x0000004014007844 */ /* 0x0005e20000000200 */
[----:B------:R-:W-:-:S02]  /*1d260*/  SHF.R.U64 R141, R141, 0x3, RZ ;  /* 0x000000038d8d7819 */ /* 0x000fc400000012ff */
[----:B------:R-:W-:Y:S01]  /*1d270*/  LOP3.LUT R38, R147, R38, RZ, 0x3c, !PT ;  /* 0x0000002693267212 */ /* 0x000fe200078e3cff */
[----:B------:R-:W-:Y:S01]  /*1d280*/  STSM.16.M88.4 [R30], R72 ;  /* 0x000000481e007844 */ /* 0x000fe20000000200 */
[----:B------:R-:W-:Y:S02]  /*1d290*/  LOP3.LUT R46, R135, R46, RZ, 0x3c, !PT ;  /* 0x0000002e872e7212 */ /* 0x000fe400078e3cff */
[----:B------:R-:W-:Y:S01]  /*1d2a0*/  LOP3.LUT R6, R141, R78, RZ, 0x3c, !PT ;  /* 0x0000004e8d067212 */ /* 0x000fe200078e3cff */
[----:B------:R3:W-:Y:S01]  /*1d2b0*/  STSM.16.M88.4 [R10], R80 ;  /* 0x000000500a007844 */ /* 0x0007e20000000200 */
[----:B------:R-:W-:Y:S02]  /*1d2c0*/  MOV R38, R38 ;  /* 0x0000002600267202 */ /* 0x000fe40000000f00 */
[----:B------:R-:W-:Y:S02]  /*1d2d0*/  ISETP.NE.U32.AND P0, PT, RZ, UR4, PT ;  /* 0x00000004ff007c0c */ /* 0x000fe4000bf05070 */
[----:B------:R-:W-:Y:S01]  /*1d2e0*/  MOV R46, R46 ;  /* 0x0000002e002e7202 */ /* 0x000fe20000000f00 */
[----:B------:R-:W-:Y:S01]  /*1d2f0*/  STSM.16.M88.4 [R38], R88 ;  /* 0x0000005826007844 */ /* 0x000fe20000000200 */
[----:B------:R-:W-:Y:S01]  /*1d300*/  MOV R9, R6 ;  /* 0x0000000600097202 */ /* 0x000fe20000000f00 */
[----:B--2---:R-:W-:Y:S01]  /*1d310*/  IMAD.MOV.U32 R20, RZ, RZ, RZ ;  /* 0x000000ffff147224 */ /* 0x004fe200078e00ff */
[----:B------:R-:W-:Y:S01]  /*1d320*/  ISETP.NE.AND.EX P0, PT, RZ, UR5, PT, P0 ;  /* 0x00000005ff007c0c */ /* 0x000fe2000bf05300 */
[----:B------:R2:W-:Y:S04]  /*1d330*/  STSM.16.M88.4 [R8], R96 ;  /* 0x0000006008007844 */ /* 0x0005e80000000200 */
[----:B------:R0:W-:Y:S01]  /*1d340*/  STSM.16.M88.4 [R46], R104 ;  /* 0x000000682e007844 */ /* 0x0001e20000000200 */
[----:B---3--:R-:W-:-:S03]  /*1d350*/  IADD3 R10, P1, R223, UR4, RZ ;  /* 0x00000004df0a7c10 */ /* 0x008fc6000ff3e0ff */
[----:B------:R0:W-:Y:S01]  /*1d360*/  STSM.16.M88.4 [R9], R112 ;  /* 0x0000007009007844 */ /* 0x0001e20000000200 */
[----:B------:R-:W-:Y:S01]  /*1d370*/  IADD3.X R11, R224, UR5, RZ, P1, !PT ;  /* 0x00000005e00b7c10 */ /* 0x000fe20008ffe4ff */
[----:B------:R-:W-:Y:S01]  /*1d380*/  ULDC.64 UR4, c[0x0][0xc08] ;  /* 0x0003020000047ab9 */ /* 0x000fe20000000a00 */
[----:B------:R-:W-:Y:S01]  /*1d390*/  BAR.SYNC.DEFER_BLOCKING 0x1, 0x100 ;  /* 0x0044000000007b1d */ /* 0x000fe20000010000 */
[----:B------:R-:W-:-:S04]  /*1d3a0*/  ISETP.NE.U32.AND P2, PT, RZ, UR4, PT ;  /* 0x00000004ff007c0c */ /* 0x000fc8000bf45070 */
[----:B------:R-:W-:-:S13]  /*1d3b0*/  ISETP.NE.AND.EX P2, PT, RZ, UR5, PT, P2 ;  /* 0x00000005ff007c0c */ /* 0x000fda000bf45320 */
[----:B------:R-:W-:Y:S01]  /*1d3c0*/  @P2 IADD3 R6, P3, R223, UR4, RZ ;  /* 0x00000004df062c10 */ /* 0x000fe2000ff7e0ff */
[----:B------:R-:W-:Y:S02]  /*1d3d0*/  ULDC UR4, c[0x0][0xa88] ;  /* 0x0002a20000047ab9 */ /* 0x000fe40000000800 */
[----:B------:R-:W-:Y:S02]  /*1d3e0*/  MOV R15, UR4 ;  /* 0x00000004000f7c02 */ /* 0x000fe40008000f00 */
[----:B------:R-:W-:Y:S01]  /*1d3f0*/  @P2 IADD3.X R7, R224, UR5, RZ, P3, !PT ;  /* 0x00000005e0072c10 */ /* 0x000fe20009ffe4ff */
[----:B------:R0:W5:Y:S01]  /*1d400*/  @P0 LDG.E R20, desc[UR60][R10.64] ;  /* 0x0000003c0a140981 */ /* 0x000162000c1e1900 */
[----:B----4-:R-:W-:-:S03]  /*1d410*/  ISETP.NE.AND P1, PT, R60, 0x1, PT ;  /* 0x000000013c00780c */ /* 0x010fc60003f25270 */
[----:B------:R0:W5:Y:S10]  /*1d420*/  @P2 LDG.E R15, desc[UR60][R6.64] ;  /* 0x0000003c060f2981 */ /* 0x000174000c1e1900 */
[----:B--2---:R-:W2:Y:S08]  /*1d430*/  @P1 LDC R8, c[0x0][0xbec] ;  /* 0x0002fb00ff081b82 */ /* 0x004eb00000000800 */
[----:B------:R-:W3:Y:S01]  /*1d440*/  @P1 LDC R25, c[0x0][0xbf0] ;  /* 0x0002fc00ff191b82 */ /* 0x000ee20000000800 */
[----:B0-----:R-:W-:Y:S05]  /*1d450*/  @P2 BRA `(.L_x_812) ;  /* 0x0000000000102947 */ /* 0x001fea0003800000 */
[----:B------:R-:W-:Y:S05]  /*1d460*/  @!P0 BRA `(.L_x_812) ;  /* 0x00000000000c8947 */ /* 0x000fea0003800000 */
[----:B------:R-:W4:Y:S04]  /*1d470*/  LDG.E R6, desc[UR60][R10.64] ;  /* 0x0000003c0a067981 */ /* 0x000f28000c1e1900 */
[----:B-----5:R-:W4:Y:S02]  /*1d480*/  LDG.E R15, desc[UR60][R10.64+0x4] ;  /* 0x0000043c0a0f7981 */ /* 0x020f24000c1e1900 */
[----:B----4-:R-:W-:-:S07]  /*1d490*/  IMAD.IADD R15, R15, 0x1, -R6 ;  /* 0x000000010f0f7824 */ /* 0x010fce00078e0a06 */
.L_x_812:
[----:B------:R-:W4:Y:S01]  /*1d4a0*/  LDL R6, [R1+0x8c] ;  /* 0x00008c0001067983 */ /* 0x000f220000100800 */
[----:B------:R-:W-:Y:S01]  /*1d4b0*/  SHF.R.S32.HI R61, RZ, 0x1f, R222 ;  /* 0x0000001fff3d7819 */ /* 0x000fe200000114de */
[----:B------:R-:W-:Y:S02]  /*1d4c0*/  ULDC.64 UR4, c[0x0][0xb90] ;  /* 0x0002e40000047ab9 */ /* 0x000fe40000000a00 */
[----:B------:R-:W3:Y:S01]  /*1d4d0*/  LDL R14, [R1+0x84] ;  /* 0x00008400010e7983 */ /* 0x000ee20000100800 */
[----:B-----5:R-:W-:Y:S01]  /*1d4e0*/  SHF.R.S32.HI R21, RZ, 0x1f, R20 ;  /* 0x0000001fff157819 */ /* 0x020fe20000011414 */
[----:B------:R-:W-:Y:S01]  /*1d4f0*/  IMAD R7, R61, UR4, RZ ;  /* 0x000000043d077c24 */ /* 0x000fe2000f8e02ff */
[----:B------:R-:W-:Y:S01]  /*1d500*/  SEL R230, R230, RZ, !P0 ;  /* 0x000000ffe6e67207 */ /* 0x000fe20004000000 */
[----:B------:R-:W-:Y:S01]  /*1d510*/  IMAD R11, R229, 0x40, R217 ;  /* 0x00000040e50b7824 */ /* 0x000fe200078e02d9 */
[----:B------:R-:W-:Y:S01]  /*1d520*/  SEL R225, R225, RZ, !P0 ;  /* 0x000000ffe1e17207 */ /* 0x000fe20004000000 */
[----:B------:R-:W-:Y:S01]  /*1d530*/  IMAD R13, R222, UR5, R7 ;  /* 0x00000005de0d7c24 */ /* 0x000fe2000f8e0207 */
[----:B------:R-:W0:Y:S01]  /*1d540*/  @P1 LDC R63, c[0x0][0xbec] ;  /* 0x0002fb00ff3f1b82 */ /* 0x000e220000000800 */
[----:B------:R-:W-:-:S04]  /*1d550*/  IMAD.WIDE R4, R11, 0x2, R4 ;  /* 0x000000020b047825 */ /* 0x000fc800078e0204 */
[----:B------:R-:W-:-:S03]  /*1d560*/  IMAD R62, R15, R60, RZ ;  /* 0x0000003c0f3e7224 */ /* 0x000fc600078e02ff */
[----:B------:R-:W1:Y:S01]  /*1d570*/  @P1 LDC R65, c[0x0][0xbf0] ;  /* 0x0002fc00ff411b82 */ /* 0x000e620000000800 */
[C---:B------:R-:W-:Y:S02]  /*1d580*/  IADD3 R29, P4, R4.reuse, 0x4000, RZ ;  /* 0x00004000041d7810 */ /* 0x040fe40007f9e0ff */
[----:B------:R-:W-:Y:S02]  /*1d590*/  IADD3 R37, P3, R4, 0x6000, RZ ;  /* 0x0000600004257810 */ /* 0x000fe40007f7e0ff */
[----:B------:R-:W-:Y:S02]  /*1d5a0*/  LOP3.LUT R28, R29, 0x380, RZ, 0xc0, !PT ;  /* 0x000003801d1c7812 */ /* 0x000fe400078ec0ff */
[----:B------:R-:W-:Y:S02]  /*1d5b0*/  LOP3.LUT R36, R37, 0x380, RZ, 0xc0, !PT ;  /* 0x0000038025247812 */ /* 0x000fe400078ec0ff */
[----:B------:R-:W-:Y:S02]  /*1d5c0*/  SHF.R.U64 R28, R28, 0x3, RZ ;  /* 0x000000031c1c7819 */ /* 0x000fe400000012ff */
[----:B------:R-:W-:-:S02]  /*1d5d0*/  SHF.R.U64 R36, R36, 0x3, RZ ;  /* 0x0000000324247819 */ /* 0x000fc400000012ff */
[----:B------:R-:W-:Y:S01]  /*1d5e0*/  LOP3.LUT R28, R28, R29, RZ, 0x3c, !PT ;  /* 0x0000001d1c1c7212 */ /* 0x000fe200078e3cff */
[----:B------:R-:W-:Y:S01]  /*1d5f0*/  IMAD.X R29, RZ, RZ, R5, P4 ;  /* 0x000000ffff1d7224 */ /* 0x000fe200020e0605 */
[----:B------:R-:W-:Y:S02]  /*1d600*/  LOP3.LUT R36, R36, R37, RZ, 0x3c, !PT ;  /* 0x0000002524247212 */ /* 0x000fe400078e3cff */
[C---:B------:R-:W-:Y:S02]  /*1d610*/  IADD3 R53, P4, R4.reuse, 0xa000, RZ ;  /* 0x0000a00004357810 */ /* 0x040fe40007f9e0ff */
[----:B------:R-:W-:Y:S02]  /*1d620*/  IADD3.X R37, RZ, R5, RZ, P3, !PT ;  /* 0x00000005ff257210 */ /* 0x000fe40001ffe4ff */
[----:B------:R-:W-:Y:S02]  /*1d630*/  LOP3.LUT R52, R53, 0x380, RZ, 0xc0, !PT ;  /* 0x0000038035347812 */ /* 0x000fe400078ec0ff */
[----:B------:R-:W-:-:S02]  /*1d640*/  LOP3.LUT R15, R4, 0x380, RZ, 0xc0, !PT ;  /* 0x00000380040f7812 */ /* 0x000fc400078ec0ff */
[----:B------:R-:W-:Y:S02]  /*1d650*/  SHF.R.U64 R52, R52, 0x3, RZ ;  /* 0x0000000334347819 */ /* 0x000fe400000012ff */
[----:B------:R-:W-:Y:S02]  /*1d660*/  SHF.R.U64 R15, R15, 0x3, RZ ;  /* 0x000000030f0f7819 */ /* 0x000fe400000012ff */
[----:B------:R-:W-:Y:S01]  /*1d670*/  LOP3.LUT R52, R52, R53, RZ, 0x3c, !PT ;  /* 0x0000003534347212 */ /* 0x000fe200078e3cff */
[----:B------:R-:W-:Y:S02]  /*1d680*/  IMAD.X R53, RZ, RZ, R5, P4 ;  /* 0x000000ffff357224 */ /* 0x000fe400020e0605 */
[----:B------:R-:W-:Y:S01]  /*1d690*/  IMAD R67, R228, 0x80, R229 ;  /* 0x00000080e4437824 */ /* 0x000fe200078e02e5 */
[----:B------:R-:W-:Y:S01]  /*1d6a0*/  BSSY B1, `(.L_x_813) ;  /* 0x000009f000017945 */ /* 0x000fe20003800000 */
[----:B------:R-:W-:Y:S02]  /*1d6b0*/  SHF.R.S32.HI R68, RZ, 0x1f, R220 ;  /* 0x0000001fff447819 */ /* 0x000fe400000114dc */
[----:B------:R-:W-:-:S02]  /*1d6c0*/  SHF.R.S32.HI R69, RZ, 0x1f, R219 ;  /* 0x0000001fff457819 */ /* 0x000fc400000114db */
[----:B------:R-:W-:Y:S01]  /*1d6d0*/  SHF.R.S32.HI R70, RZ, 0x1f, R217 ;  /* 0x0000001fff467819 */ /* 0x000fe200000114d9 */
[----:B----4-:R-:W-:-:S04]  /*1d6e0*/  IMAD R27, R228, 0x80, R6 ;  /* 0x00000080e41b7824 */ /* 0x010fc800078e0206 */
[----:B--2---:R-:W-:Y:S01]  /*1d6f0*/  @P1 IMAD.HI.U32 R8, R27, R8, RZ ;  /* 0x000000081b081227 */ /* 0x004fe200078e00ff */
[----:B------:R-:W-:-:S03]  /*1d700*/  MOV R9, R27 ;  /* 0x0000001b00097202 */ /* 0x000fc60000000f00 */
[----:B------:R-:W-:Y:S01]  /*1d710*/  IMAD.WIDE.U32 R6, R222, UR4, R20 ;  /* 0x00000004de067c25 */ /* 0x000fe2000f8e0014 */
[----:B---3--:R-:W-:Y:S01]  /*1d720*/  @P1 SHF.R.U32.HI R9, RZ, R25, R8 ;  /* 0x00000019ff091219 */ /* 0x008fe20000011608 */
[----:B------:R-:W-:Y:S02]  /*1d730*/  ULDC.64 UR4, c[0x0][0xb98] ;  /* 0x0002e60000047ab9 */ /* 0x000fe40000000a00 */
[----:B------:R-:W-:Y:S01]  /*1d740*/  IMAD.IADD R7, R7, 0x1, R13 ;  /* 0x0000000107077824 */ /* 0x000fe200078e020d */
[----:B------:R-:W-:Y:S01]  /*1d750*/  IADD3 R13, -R9, RZ, RZ ;  /* 0x000000ff090d7210 */ /* 0x000fe20007ffe1ff */
[----:B------:R-:W-:Y:S02]  /*1d760*/  IMAD R8, R230, UR4, RZ ;  /* 0x00000004e6087c24 */ /* 0x000fe4000f8e02ff */
[----:B------:R-:W-:-:S04]  /*1d770*/  IMAD.WIDE.U32 R6, R225, UR4, R6 ;  /* 0x00000004e1067c25 */ /* 0x000fc8000f8e0006 */
[----:B------:R-:W-:Y:S01]  /*1d780*/  IMAD R11, R60, R13, R27 ;  /* 0x0000000d3c0b7224 */ /* 0x000fe200078e021b */
[----:B------:R-:W-:Y:S01]  /*1d790*/  SHF.R.S32.HI R13, RZ, 0x1f, R9 ;  /* 0x0000001fff0d7819 */ /* 0x000fe20000011409 */
[----:B------:R-:W-:Y:S01]  /*1d7a0*/  IMAD R10, R225, UR5, R8 ;  /* 0x00000005e10a7c24 */ /* 0x000fe2000f8e0208 */
[----:B------:R-:W-:Y:S01]  /*1d7b0*/  IADD3 R6, P0, R9, R6, RZ ;  /* 0x0000000609067210 */ /* 0x000fe20007f1e0ff */
[----:B------:R-:W-:Y:S01]  /*1d7c0*/  ULDC.64 UR4, c[0x0][0xb88] ;  /* 0x0002e20000047ab9 */ /* 0x000fe20000000a00 */
[----:B------:R-:W-:Y:S02]  /*1d7d0*/  SHF.R.S32.HI R8, RZ, 0x1f, R11 ;  /* 0x0000001fff087819 */ /* 0x000fe4000001140b */
[----:B------:R-:W-:-:S03]  /*1d7e0*/  IADD3.X R7, R13, R7, R10, P0, !PT ;  /* 0x000000070d077210 */ /* 0x000fc600007fe40a */
[----:B------:R-:W-:Y:S01]  /*1d7f0*/  IMAD R10, R8, UR4, RZ ;  /* 0x00000004080a7c24 */ /* 0x000fe2000f8e02ff */
[----:B------:R-:W-:Y:S01]  /*1d800*/  IADD3 R9, P2, R4, 0x1000, RZ ;  /* 0x0000100004097810 */ /* 0x000fe20007f5e0ff */
[----:B------:R-:W-:-:S04]  /*1d810*/  IMAD.WIDE.U32 R6, R11, UR4, R6 ;  /* 0x000000040b067c25 */ /* 0x000fc8000f8e0006 */
[----:B------:R-:W-:Y:S01]  /*1d820*/  IMAD R25, R11, UR5, R10 ;  /* 0x000000050b197c24 */ /* 0x000fe2000f8e020a */
[----:B------:R-:W-:Y:S01]  /*1d830*/  ULDC.64 UR4, c[0x0][0xb50] ;  /* 0x0002d40000047ab9 */ /* 0x000fe20000000a00 */
[----:B------:R-:W-:Y:S02]  /*1d840*/  LOP3.LUT R8, R9, 0x380, RZ, 0xc0, !PT ;  /* 0x0000038009087812 */ /* 0x000fe400078ec0ff */
[----:B------:R-:W-:Y:S01]  /*1d850*/  IMAD.IADD R7, R7, 0x1, R25 ;  /* 0x0000000107077824 */ /* 0x000fe200078e0219 */
[----:B------:R-:W-:Y:S02]  /*1d860*/  LEA R10, P0, R6, UR4, 0x2 ;  /* 0x00000004060a7c11 */ /* 0x000fe4000f8010ff */
[----:B------:R-:W-:Y:S02]  /*1d870*/  SHF.R.U64 R8, R8, 0x3, RZ ;  /* 0x0000000308087819 */ /* 0x000fe400000012ff */
[----:B------:R-:W-:Y:S01]  /*1d880*/  LEA.HI.X R6, R6, UR5, R7, 0x2, P0 ;  /* 0x0000000506067c11 */ /* 0x000fe200080f1407 */
[----:B------:R-:W-:Y:S01]  /*1d890*/  SHFL.IDX PT, R50, R10, RZ, 0x1c1f ;  /* 0x001c1fff0a327589 */ /* 0x000fe200000e0000 */
[----:B------:R-:W-:Y:S01]  /*1d8a0*/  IADD3 R33, P0, R4, 0x5000, RZ ;  /* 0x0000500004217810 */ /* 0x000fe20007f1e0ff */
[----:B------:R-:W-:Y:S01]  /*1d8b0*/  ULDC.64 UR4, c[0x0][0xaa0] ;  /* 0x0002a80000047ab9 */ /* 0x000fe20000000a00 */
[----:B------:R-:W-:Y:S01]  /*1d8c0*/  LOP3.LUT R8, R8, R9, RZ, 0x3c, !PT ;  /* 0x0000000908087212 */ /* 0x000fe200078e3cff */
[----:B------:R-:W-:Y:S01]  /*1d8d0*/  IMAD.X R9, RZ, RZ, R5, P2 ;  /* 0x000000ffff097224 */ /* 0x000fe200010e0605 */
[----:B------:R-:W-:-:S02]  /*1d8e0*/  LOP3.LUT R32, R33, 0x380, RZ, 0xc0, !PT ;  /* 0x0000038021207812 */ /* 0x000fc400078ec0ff */
[----:B------:R-:W-:Y:S01]  /*1d8f0*/  IADD3 R41, P2, R4, 0x7000, RZ ;  /* 0x0000700004297810 */ /* 0x000fe20007f5e0ff */
[----:B------:R-:W2:Y:S01]  /*1d900*/  SHFL.IDX PT, R51, R6, RZ, 0x1c1f ;  /* 0x001c1fff06337589 */ /* 0x000ea200000e0000 */
[----:B------:R-:W-:Y:S02]  /*1d910*/  SHF.R.U64 R32, R32, 0x3, RZ ;  /* 0x0000000320207819 */ /* 0x000fe400000012ff */
[----:B------:R-:W-:Y:S02]  /*1d920*/  LOP3.LUT R40, R41, 0x380, RZ, 0xc0, !PT ;  /* 0x0000038029287812 */ /* 0x000fe400078ec0ff */
[----:B------:R-:W-:Y:S01]  /*1d930*/  LOP3.LUT R32, R32, R33, RZ, 0x3c, !PT ;  /* 0x0000002120207212 */ /* 0x000fe200078e3cff */
[----:B------:R-:W-:Y:S01]  /*1d940*/  IMAD.X R33, RZ, RZ, R5, P0 ;  /* 0x000000ffff217224 */ /* 0x000fe200000e0605 */
[----:B------:R-:W-:Y:S02]  /*1d950*/  SHF.R.U64 R40, R40, 0x3, RZ ;  /* 0x0000000328287819 */ /* 0x000fe400000012ff */
[----:B------:R-:W-:-:S02]  /*1d960*/  LEA R27, R228, R14, 0x7 ;  /* 0x0000000ee41b7211 */ /* 0x000fc400078e38ff */
[----:B------:R-:W-:Y:S02]  /*1d970*/  LOP3.LUT P0, RZ, R234, 0x3, RZ, 0xc0, !PT ;  /* 0x00000003eaff7812 */ /* 0x000fe4000780c0ff */
[----:B------:R-:W-:Y:S01]  /*1d980*/  LOP3.LUT R40, R40, R41, RZ, 0x3c, !PT ;  /* 0x0000002928287212 */ /* 0x000fe200078e3cff */
[----:B------:R-:W-:Y:S01]  /*1d990*/  IMAD.X R41, RZ, RZ, R5, P2 ;  /* 0x000000ffff297224 */ /* 0x000fe200010e0605 */
[C---:B------:R-:W-:Y:S01]  /*1d9a0*/  ISETP.GE.OR P2, PT, R27.reuse, R62, P0 ;  /* 0x0000003e1b00720c */ /* 0x040fe20000746670 */
[----:B------:R-:W-:Y:S04]  /*1d9b0*/  SHFL.IDX PT, R54, R10, 0x1, 0x1c1f ;  /* 0x003c1f000a367f89 */ /* 0x000fe800000e0000 */
[----:B------:R-:W3:Y:S01]  /*1d9c0*/  SHFL.IDX PT, R55, R6, 0x1, 0x1c1f ;  /* 0x003c1f0006377f89 */ /* 0x000ee200000e0000 */
[----:B------:R-:W-:Y:S01]  /*1d9d0*/  VIADD R7, R27, 0x8 ;  /* 0x000000081b077836 */ /* 0x000fe20000000000 */
[----:B------:R-:W-:-:S02]  /*1d9e0*/  IADD3 R13, P6, R4, 0x2000, RZ ;  /* 0x00002000040d7810 */ /* 0x000fc40007fde0ff */
[----:B------:R-:W-:-:S04]  /*1d9f0*/  IADD3 R25, P5, R4, 0x3000, RZ ;  /* 0x0000300004197810 */ /* 0x000fc80007fbe0ff */
[----:B--2---:R2:W-:Y:S01]  /*1da00*/  @!P2 ST.E desc[UR60][R50.64], R3 ;  /* 0x000000033200a985 */ /* 0x0045e2000c10193c */
[----:B------:R-:W-:Y:S02]  /*1da10*/  ISETP.GE.OR P0, PT, R7, R62, P0 ;  /* 0x0000003e0700720c */ /* 0x000fe40000706670 */
[----:B------:R-:W-:Y:S02]  /*1da20*/  LOP3.LUT R12, R13, 0x380, RZ, 0xc0, !PT ;  /* 0x000003800d0c7812 */ /* 0x000fe400078ec0ff */
[----:B------:R-:W-:Y:S01]  /*1da30*/  LOP3.LUT R24, R25, 0x380, RZ, 0xc0, !PT ;  /* 0x0000038019187812 */ /* 0x000fe200078ec0ff */
[----:B--2---:R-:W-:-:S04]  /*1da40*/  IMAD R3, R21, UR4, RZ ;  /* 0x0000000415037c24 */ /* 0x004fc8000f8e02ff */
[C---:B------:R-:W-:Y:S02]  /*1da50*/  IMAD R3, R20.reuse, UR5, R3 ;  /* 0x0000000514037c24 */ /* 0x040fe4000f8e0203 */
[----:B------:R-:W-:Y:S01]  /*1da60*/  IMAD.WIDE.U32 R20, R20, UR4, RZ ;  /* 0x0000000414147c25 */ /* 0x000fe2000f8e00ff */
[----:B------:R-:W-:Y:S01]  /*1da70*/  SHF.R.U64 R12, R12, 0x3, RZ ;  /* 0x000000030c0c7819 */ /* 0x000fe200000012ff */
[----:B------:R-:W-:Y:S01]  /*1da80*/  ULDC.64 UR4, c[0x0][0xae8] ;  /* 0x0002ba0000047ab9 */ /* 0x000fe20000000a00 */
[----:B------:R-:W-:Y:S02]  /*1da90*/  SHF.R.U64 R24, R24, 0x3, RZ ;  /* 0x0000000318187819 */ /* 0x000fe400000012ff */
[----:B------:R-:W-:Y:S01]  /*1daa0*/  IADD3 R21, R21, R3, RZ ;  /* 0x0000000315157210 */ /* 0x000fe20007ffe0ff */
[----:B------:R-:W-:Y:S02]  /*1dab0*/  IMAD R3, R221, 0x20, R229 ;  /* 0x00000020dd037824 */ /* 0x000fe400078e02e5 */
[----:B------:R-:W-:Y:S01]  /*1dac0*/  IMAD R61, R61, UR4, RZ ;  /* 0x000000043d3d7c24 */ /* 0x000fe2000f8e02ff */
[----:B------:R-:W-:Y:S01]  /*1dad0*/  LOP3.LUT R12, R12, R13, RZ, 0x3c, !PT ;  /* 0x0000000d0c0c7212 */ /* 0x000fe200078e3cff */
[----:B------:R-:W-:Y:S01]  /*1dae0*/  IMAD R64, R228, 0x80, R3 ;  /* 0x00000080e4407824 */ /* 0x000fe200078e0203 */
[----:B------:R-:W-:Y:S01]  /*1daf0*/  LOP3.LUT R24, R24, R25, RZ, 0x3c, !PT ;  /* 0x0000001918187212 */ /* 0x000fe200078e3cff */
[----:B------:R-:W-:Y:S01]  /*1db00*/  IMAD.X R25, RZ, RZ, R5, P5 ;  /* 0x000000ffff197224 */ /* 0x000fe200028e0605 */
[----:B------:R-:W-:Y:S01]  /*1db10*/  IADD3.X R13, RZ, R5, RZ, P6, !PT ;  /* 0x00000005ff0d7210 */ /* 0x000fe200037fe4ff */
[----:B------:R-:W-:Y:S01]  /*1db20*/  IMAD R61, R222, UR5, R61 ;  /* 0x00000005de3d7c24 */ /* 0x000fe2000f8e023d */
[----:B------:R-:W-:Y:S01]  /*1db30*/  IADD3 R45, P6, R4, 0x8000, RZ ;  /* 0x00008000042d7810 */ /* 0x000fe20007fde0ff */
[----:B------:R-:W-:Y:S01]  /*1db40*/  IMAD.WIDE.U32 R20, R222, UR4, R20 ;  /* 0x00000004de147c25 */ /* 0x000fe2000f8e0014 */
[C---:B------:R-:W-:Y:S01]  /*1db50*/  IADD3 R49, P5, R4.reuse, 0x9000, RZ ;  /* 0x0000900004317810 */ /* 0x040fe20007fbe0ff */
[----:B---3--:R0:W-:Y:S01]  /*1db60*/  @!P0 ST.E desc[UR60][R54.64], R0 ;  /* 0x0000000036008985 */ /* 0x0081e2000c10193c */
[----:B------:R-:W-:Y:S01]  /*1db70*/  IADD3 R11, P3, R4, 0xb000, RZ ;  /* 0x0000b000040b7810 */ /* 0x000fe20007f7e0ff */
[----:B------:R-:W-:Y:S01]  /*1db80*/  ULDC.64 UR4, c[0x0][0xaf0] ;  /* 0x0002bc0000047ab9 */ /* 0x000fe20000000a00 */
[----:B------:R-:W-:-:S02]  /*1db90*/  LOP3.LUT R44, R45, 0x380, RZ, 0xc0, !PT ;  /* 0x000003802d2c7812 */ /* 0x000fc400078ec0ff */
[----:B------:R-:W-:Y:S01]  /*1dba0*/  LOP3.LUT R48, R49, 0x380, RZ, 0xc0, !PT ;  /* 0x0000038031307812 */ /* 0x000fe200078ec0ff */
[----:B------:R-:W-:Y:S01]  /*1dbb0*/  IMAD.MOV.U32 R3, RZ, RZ, R64 ;  /* 0x000000ffff037224 */ /* 0x000fe200078e0040 */
[----:B------:R-:W-:Y:S01]  /*1dbc0*/  LOP3.LUT R6, R11, 0x380, RZ, 0xc0, !PT ;  /* 0x000003800b067812 */ /* 0x000fe200078ec0ff */
[----:B------:R-:W-:Y:S01]  /*1dbd0*/  IMAD R230, R230, UR4, RZ ;  /* 0x00000004e6e67c24 */ /* 0x000fe2000f8e02ff */
[----:B------:R-:W-:Y:S01]  /*1dbe0*/  IADD3 R21, R21, R61, RZ ;  /* 0x0000003d15157210 */ /* 0x000fe20007ffe0ff */
[----:B------:R-:W5:Y:S01]  /*1dbf0*/  LD.E.128 R24, desc[UR60][R24.64] ;  /* 0x0000003c18187980 */ /* 0x000f62000c101d00 */
[----:B0-----:R-:W-:Y:S01]  /*1dc00*/  @P1 IMAD.HI.U32 R0, R64, R63, RZ ;  /* 0x0000003f40001227 */ /* 0x001fe200078e00ff */
[----:B------:R-:W-:Y:S02]  /*1dc10*/  SHF.R.U64 R44, R44, 0x3, RZ ;  /* 0x000000032c2c7819 */ /* 0x000fe400000012ff */
[----:B------:R-:W5:Y:S01]  /*1dc20*/  LD.E.128 R28, desc[UR60][R28.64] ;  /* 0x0000003c1c1c7980 */ /* 0x000f62000c101d00 */
[----:B------:R-:W-:-:S02]  /*1dc30*/  SHF.R.U64 R48, R48, 0x3, RZ ;  /* 0x0000000330307819 */ /* 0x000fc400000012ff */
[----:B-1----:R-:W-:Y:S01]  /*1dc40*/  @P1 SHF.R.U32.HI R3, RZ, R65, R0 ;  /* 0x00000041ff031219 */ /* 0x002fe20000011600 */
[C---:B------:R-:W-:Y:S01]  /*1dc50*/  IMAD R61, R225.reuse, UR5, R230 ;  /* 0x00000005e13d7c24 */ /* 0x040fe2000f8e02e6 */
[----:B------:R-:W-:Y:S01]  /*1dc60*/  SHF.R.U64 R6, R6, 0x3, RZ ;  /* 0x0000000306067819 */ /* 0x000fe200000012ff */
[----:B------:R-:W-:Y:S01]  /*1dc70*/  IMAD.WIDE.U32 R20, R225, UR4, R20 ;  /* 0x00000004e1147c25 */ /* 0x000fe2000f8e0014 */
[--C-:B------:R-:W-:Y:S01]  /*1dc80*/  SHF.R.S32.HI R0, RZ, 0x1f, R3.reuse ;  /* 0x0000001fff007819 */ /* 0x100fe20000011403 */
[----:B------:R-:W-:Y:S01]  /*1dc90*/  ULDC.64 UR4, c[0x0][0xae0] ;  /* 0x0002b80000047ab9 */ /* 0x000fe20000000a00 */
[----:B------:R-:W-:Y:S01]  /*1dca0*/  LOP3.LUT R44, R44, R45, RZ, 0x3c, !PT ;  /* 0x0000002d2c2c7212 */ /* 0x000fe200078e3cff */
[----:B------:R-:W-:Y:S01]  /*1dcb0*/  IMAD.MOV R63, RZ, RZ, -R3 ;  /* 0x000000ffff3f7224 */ /* 0x000fe200078e0a03 */
[----:B------:R-:W-:Y:S01]  /*1dcc0*/  LOP3.LUT R48, R48, R49, RZ, 0x3c, !PT ;  /* 0x0000003130307212 */ /* 0x000fe200078e3cff */
[--C-:B------:R-:W-:Y:S01]  /*1dcd0*/  IMAD.X R45, RZ, RZ, R5.reuse, P6 ;  /* 0x000000ffff2d7224 */ /* 0x100fe200030e0605 */
[----:B------:R-:W-:Y:S01]  /*1dce0*/  LOP3.LUT R4, R15, R4, RZ, 0x3c, !PT ;  /* 0x000000040f047212 */ /* 0x000fe200078e3cff */
[----:B------:R-:W-:Y:S01]  /*1dcf0*/  IMAD.X R57, RZ, RZ, R5, P3 ;  /* 0x000000ffff397224 */ /* 0x000fe200018e0605 */
[----:B------:R-:W-:Y:S01]  /*1dd00*/  IADD3.X R49, RZ, R5, RZ, P5, !PT ;  /* 0x00000005ff317210 */ /* 0x000fe20002ffe4ff */
[----:B------:R-:W5:Y:S01]  /*1dd10*/  LD.E.128 R32, desc[UR60][R32.64] ;  /* 0x0000003c20207980 */ /* 0x000f62000c101d00 */
[----:B------:R-:W-:Y:S01]  /*1dd20*/  LOP3.LUT R56, R6, R11, RZ, 0x3c, !PT ;  /* 0x0000000b06387212 */ /* 0x000fe200078e3cff */
[----:B------:R-:W-:Y:S01]  /*1dd30*/  IMAD R0, R0, UR4, RZ ;  /* 0x0000000400007c24 */ /* 0x000fe2000f8e02ff */
[----:B------:R-:W-:Y:S01]  /*1dd40*/  IADD3 R21, R21, R61, RZ ;  /* 0x0000003d15157210 */ /* 0x000fe20007ffe0ff */
[----:B------:R-:W-:Y:S01]  /*1dd50*/  IMAD R61, R60, R63, R64 ;  /* 0x0000003f3c3d7224 */ /* 0x000fe200078e0240 */
[----:B------:R-:W5:Y:S01]  /*1dd60*/  LD.E.128 R4, desc[UR60][R4.64] ;  /* 0x0000003c04047980 */ /* 0x000f62000c101d00 */
[----:B------:R-:W-:-:S03]  /*1dd70*/  IMAD R63, R3, UR5, R0 ;  /* 0x00000005033f7c24 */ /* 0x000fc6000f8e0200 */
[----:B------:R-:W5:Y:S01]  /*1dd80*/  LD.E.128 R8, desc[UR60][R8.64] ;  /* 0x0000003c08087980 */ /* 0x000f62000c101d00 */
[----:B------:R-:W-:-:S03]  /*1dd90*/  SHF.R.S32.HI R0, RZ, 0x1f, R61 ;  /* 0x0000001fff007819 */ /* 0x000fc6000001143d */
[----:B------:R-:W5:Y:S01]  /*1dda0*/  LD.E.128 R12, desc[UR60][R12.64] ;  /* 0x0000003c0c0c7980 */ /* 0x000f62000c101d00 */
[----:B------:R-:W-:Y:S01]  /*1ddb0*/  IMAD.WIDE.U32 R20, R3, UR4, R20 ;  /* 0x0000000403147c25 */ /* 0x000fe2000f8e0014 */
[----:B------:R-:W-:Y:S02]  /*1ddc0*/  ULDC.64 UR4, c[0x0][0xad8] ;  /* 0x0002b60000047ab9 */ /* 0x000fe40000000a00 */
[----:B------:R-:W5:Y:S04]  /*1ddd0*/  LD.E.128 R36, desc[UR60][R36.64] ;  /* 0x0000003c24247980 */ /* 0x000f68000c101d00 */
[----:B------:R-:W5:Y:S04]  /*1dde0*/  LD.E.128 R40, desc[UR60][R40.64] ;  /* 0x0000003c28287980 */ /* 0x000f68000c101d00 */
[----:B------:R-:W5:Y:S04]  /*1ddf0*/  LD.E.128 R44, desc[UR60][R44.64] ;  /* 0x0000003c2c2c7980 */ /* 0x000f68000c101d00 */
[----:B------:R-:W5:Y:S04]  /*1de00*/  LD.E.128 R48, desc[UR60][R48.64] ;  /* 0x0000003c30307980 */ /* 0x000f68000c101d00 */
[----:B------:R-:W5:Y:S04]  /*1de10*/  LD.E.128 R52, desc[UR60][R52.64] ;  /* 0x0000003c34347980 */ /* 0x000f68000c101d00 */
[----:B------:R-:W5:Y:S01]  /*1de20*/  LD.E.128 R56, desc[UR60][R56.64] ;  /* 0x0000003c38387980 */ /* 0x000f62000c101d00 */
[----:B------:R-:W-:Y:S01]  /*1de30*/  @!PT LDS RZ, [RZ] ;  /* 0x00000000fffff984 */ /* 0x000fe20000000800 */
[----:B------:R-:W-:Y:S01]  /*1de40*/  @!PT LDS RZ, [RZ] ;  /* 0x00000000fffff984 */ /* 0x000fe20000000800 */
[----:B------:R-:W-:Y:S01]  /*1de50*/  @!PT LDS RZ, [RZ] ;  /* 0x00000000fffff984 */ /* 0x000fe20000000800 */
[----:B------:R-:W-:Y:S01]  /*1de60*/  @!PT LDS RZ, [RZ] ;  /* 0x00000000fffff984 */ /* 0x000fe20000000800 */
[----:B------:R0:W-:Y:S06]  /*1de70*/  MEMBAR.ALL.CTA ;  /* 0x0000000000007992 */ /* 0x0001ec0000008000 */
[----:B0-----:R-:W0:Y:S01]  /*1de80*/  FENCE.VIEW.ASYNC.S ;  /* 0x00000000000073c6 */ /* 0x001e220000000000 */
[----:B------:R-:W-:-:S02]  /*1de90*/  IMAD.IADD R21, R21, 0x1, R63 ;  /* 0x0000000115157824 */ /* 0x000fc400078e023f */
[----:B------:R-:W-:Y:S02]  /*1dea0*/  IMAD R0, R0, UR4, RZ ;  /* 0x0000000400007c24 */ /* 0x000fe4000f8e02ff */
[----:B------:R-:W-:Y:S01]  /*1deb0*/  IMAD.WIDE.U32 R20, R61, UR4, R20 ;  /* 0x000000043d147c25 */ /* 0x000fe2000f8e0014 */
[----:B------:R-:W-:-:S03]  /*1dec0*/  ISETP.GE.AND P2, PT, R67, R62, PT ;  /* 0x0000003e4300720c */ /* 0x000fc60003f46270 */
[----:B------:R-:W-:Y:S01]  /*1ded0*/  IMAD R63, R61, UR5, R0 ;  /* 0x000000053d3f7c24 */ /* 0x000fe2000f8e0200 */
[----:B------:R-:W-:Y:S01]  /*1dee0*/  ULDC.64 UR4, c[0x0][0xa80] ;  /* 0x0002a00000047ab9 */ /* 0x000fe20000000a00 */
[----:B------:R-:W-:-:S03]  /*1def0*/  VIADD R0, R2, 0x36820 ;  /* 0x0003682002007836 */ /* 0x000fc60000000000 */
[----:B------:R-:W-:Y:S02]  /*1df00*/  IADD3 R21, R21, R63, RZ ;  /* 0x0000003f15157210 */ /* 0x000fe40007ffe0ff */
[C---:B------:R-:W-:Y:S02]  /*1df10*/  LEA R63, P3, R20.reuse, UR4, 0x1 ;  /* 0x00000004143f7c11 */ /* 0x040fe4000f8608ff */
[----:B------:R-:W-:Y:S02]  /*1df20*/  IADD3 R3, R67, 0x20, RZ ;  /* 0x0000002043037810 */ /* 0x000fe40007ffe0ff */
[----:B------:R-:W-:Y:S02]  /*1df30*/  PRMT R0, RZ, 0x654, R0 ;  /* 0x00000654ff007816 */ /* 0x000fe40000000000 */
[----:B------:R-:W-:Y:S02]  /*1df40*/  LEA.HI.X R66, R20, UR5, R21, 0x1, P3 ;  /* 0x0000000514427c11 */ /* 0x000fe400098f0c15 */
[-C--:B------:R-:W-:Y:S01]  /*1df50*/  ISETP.GE.AND P1, PT, R3, R62.reuse, PT ;  /* 0x0000003e0300720c */ /* 0x080fe20003f26270 */
[----:B------:R-:W-:Y:S01]  /*1df60*/  VIADD R3, R67, 0x40 ;  /* 0x0000004043037836 */ /* 0x000fe20000000000 */
[----:B0-----:R0:W-:Y:S01]  /*1df70*/  SYNCS.ARRIVE.TRANS64.RED.A1T0 RZ, [R0+URZ], RZ ;  /* 0x000000ff00ff79a7 */ /* 0x0011e2000810043f */
[----:B------:R1:W2:Y:S03]  /*1df80*/  SHFL.IDX PT, R64, R63, RZ, 0x181f ;  /* 0x00181fff3f407589 */ /* 0x0002a600000e0000 */
[----:B------:R-:W-:Y:S01]  /*1df90*/  ISETP.GE.AND P0, PT, R3, R62, PT ;  /* 0x0000003e0300720c */ /* 0x000fe20003f06270 */
[----:B0-----:R1:W0:Y:S01]  /*1dfa0*/  SHFL.IDX PT, R0, R66, RZ, 0x181f ;  /* 0x00181fff42007589 */ /* 0x00122200000e0000 */
[----:B------:R-:W-:Y:S11]  /*1dfb0*/  @P2 BRA `(.L_x_814) ;  /* 0x0000000000342947 */ /* 0x000ff60003800000 */
[----:B------:R-:W-:Y:S02]  /*1dfc0*/  ULDC UR4, c[0x0][0xac8] ;  /* 0x0002b20000047ab9 */ /* 0x000fe40000000800 */
[----:B------:R-:W-:Y:S02]  /*1dfd0*/  ISETP.GE.AND P4, PT, R217, UR4, PT ;  /* 0x00000004d9007c0c */ /* 0x000fe4000bf86270 */
[----:B------:R-:W-:Y:S02]  /*1dfe0*/  ISETP.GE.AND P3, PT, R219, UR4, PT ;  /* 0x00000004db007c0c */ /* 0x000fe4000bf66270 */
[----:B------:R-:W-:-:S09]  /*1dff0*/  ISETP.GE.AND P2, PT, R220, UR4, PT ;  /* 0x00000004dc007c0c */ /* 0x000fd2000bf46270 */
[-C--:B--2---:R-:W-:Y:S02]  /*1e000*/  @!P4 LEA R20, P6, R217, R64.reuse, 0x1 ;  /* 0x00000040d914c211 */ /* 0x084fe400078c08ff */
[----:B------:R-:W-:Y:S02]  /*1e010*/  @!P3 LEA R60, P5, R219, R64, 0x1 ;  /* 0x00000040db3cb211 */ /* 0x000fe400078a08ff */
[----:B0-----:R-:W-:Y:S02]  /*1e020*/  @!P4 LEA.HI.X R21, R217, R0, R70, 0x1, P6 ;  /* 0x00000000d915c211 */ /* 0x001fe400030f0c46 */
[C---:B------:R-:W-:Y:S02]  /*1e030*/  @!P2 LEA R64, P6, R220.reuse, R64, 0x1 ;  /* 0x00000040dc40a211 */ /* 0x040fe400078c08ff */
[-C--:B------:R-:W-:Y:S01]  /*1e040*/  @!P3 LEA.HI.X R61, R219, R0.reuse, R69, 0x1, P5 ;  /* 0x00000000db3db211 */ /* 0x080fe200028f0c45 */
[----:B-----5:R3:W-:Y:S01]  /*1e050*/  @!P4 ST.E.128 desc[UR60][R20.64], R4 ;  /* 0x000000041400c985 */ /* 0x0207e2000c101d3c */
[----:B------:R-:W-:-:S03]  /*1e060*/  @!P2 LEA.HI.X R65, R220, R0, R68, 0x1, P6 ;  /* 0x00000000dc41a211 */ /* 0x000fc600030f0c44 */
[----:B------:R3:W-:Y:S04]  /*1e070*/  @!P3 ST.E.128 desc[UR60][R60.64], R28 ;  /* 0x0000001c3c00b985 */ /* 0x0007e8000c101d3c */
[----:B------:R3:W-:Y:S02]  /*1e080*/  @!P2 ST.E.128 desc[UR60][R64.64], R44 ;  /* 0x0000002c4000a985 */ /* 0x0007e4000c101d3c */
.L_x_814:
[----:B------:R-:W-:Y:S05]  /*1e090*/  BSYNC B1 ;  /* 0x0000000000017941 */ /* 0x000fea0003800000 */
.L_x_813:
[----:B0-----:R0:W4:Y:S01]  /*1e0a0*/  SHFL.IDX PT, R0, R66, 0x1, 0x181f ;  /* 0x00381f0042007f89 */ /* 0x00112200000e0000 */
[----:B------:R-:W-:Y:S03]  /*1e0b0*/  BSSY B1, `(.L_x_815) ;  /* 0x0000010000017945 */ /* 0x000fe60003800000 */
[----:B---3--:R0:W3:Y:S01]  /*1e0c0*/  SHFL.IDX PT, R20, R63, 0x1, 0x181f ;  /* 0x00381f003f147f89 */ /* 0x0080e200000e0000 */
[----:B------:R-:W-:Y:S05]  /*1e0d0*/  @P1 BRA `(.L_x_816) ;  /* 0x0000000000341947 */ /* 0x000fea0003800000 */
[----:B------:R-:W-:Y:S02]  /*1e0e0*/  ULDC UR4, c[0x0][0xac8] ;  /* 0x0002b20000047ab9 */ /* 0x000fe40000000800 */
[----:B------:R-:W-:Y:S02]  /*1e0f0*/  ISETP.GE.AND P4, PT, R217, UR4, PT ;  /* 0x00000004d9007c0c */ /* 0x000fe4000bf86270 */
[----:B------:R-:W-:Y:S02]  /*1e100*/  ISETP.GE.AND P5, PT, R219, UR4, PT ;  /* 0x00000004db007c0c */ /* 0x000fe4000bfa6270 */
[----:B------:R-:W-:-:S09]  /*1e110*/  ISETP.GE.AND P6, PT, R220, UR4, PT ;  /* 0x00000004dc007c0c */ /* 0x000fd2000bfc6270 */
[-C--:B---3-5:R-:W-:Y:S02]  /*1e120*/  @!P4 LEA R4, P1, R217, R20.reuse, 0x1 ;  /* 0x00000014d904c211 */ /* 0x0a8fe400078208ff */
[-C--:B------:R-:W-:Y:S02]  /*1e130*/  @!P5 LEA R6, P2, R219, R20.reuse, 0x1 ;  /* 0x00000014db06d211 */ /* 0x080fe400078408ff */
[C---:B------:R-:W-:Y:S02]  /*1e140*/  @!P6 LEA R20, P3, R220.reuse, R20, 0x1 ;  /* 0x00000014dc14e211 */ /* 0x040fe400078608ff */
[-C--:B----4-:R-:W-:Y:S02]  /*1e150*/  @!P4 LEA.HI.X R5, R217, R0.reuse, R70, 0x1, P1 ;  /* 0x00000000d905c211 */ /* 0x090fe400008f0c46 */
[-C--:B------:R-:W-:Y:S02]  /*1e160*/  @!P5 LEA.HI.X R7, R219, R0.reuse, R69, 0x1, P2 ;  /* 0x00000000db07d211 */ /* 0x080fe400010f0c45 */
[----:B------:R-:W-:Y:S01]  /*1e170*/  @!P6 LEA.HI.X R21, R220, R0, R68, 0x1, P3 ;  /* 0x00000000dc15e211 */ /* 0x000fe200018f0c44 */
[----:B------:R3:W-:Y:S04]  /*1e180*/  @!P4 ST.E.128 desc[UR60][R4.64], R8 ;  /* 0x000000080400c985 */ /* 0x0007e8000c101d3c */
[----:B------:R3:W-:Y:S04]  /*1e190*/  @!P5 ST.E.128 desc[UR60][R6.64], R32 ;  /* 0x000000200600d985 */ /* 0x0007e8000c101d3c */
[----:B------:R3:W-:Y:S02]  /*1e1a0*/  @!P6 ST.E.128 desc[UR60][R20.64], R48 ;  /* 0x000000301400e985 */ /* 0x0007e4000c101d3c */
.L_x_816:
[----:B------:R-:W-:Y:S05]  /*1e1b0*/  BSYNC B1 ;  /* 0x0000000000017941 */ /* 0x000fea0003800000 */
.L_x_815:
[----:B----4-:R4:W0:Y:S01]  /*1e1c0*/  SHFL.IDX PT, R0, R66, 0x2, 0x181f ;  /* 0x00581f0042007f89 */ /* 0x01082200000e0000 */
[----:B------:R-:W-:Y:S03]  /*1e1d0*/  BSSY B1, `(.L_x_817) ;  /* 0x0000010000017945 */ /* 0x000fe60003800000 */
[----:B---3-5:R4:W3:Y:S01]  /*1e1e0*/  SHFL.IDX PT, R8, R63, 0x2, 0x181f ;  /* 0x00581f003f087f89 */ /* 0x0288e200000e0000 */
[----:B------:R-:W-:Y:S05]  /*1e1f0*/  @P0 BRA `(.L_x_818) ;  /* 0x0000000000340947 */ /* 0x000fea0003800000 */
[----:B------:R-:W-:Y:S02]  /*1e200*/  ULDC UR4, c[0x0][0xac8] ;  /* 0x0002b20000047ab9 */ /* 0x000fe40000000800 */
[----:B------:R-:W-:Y:S02]  /*1e210*/  ISETP.GE.AND P3, PT, R217, UR4, PT ;  /* 0x00000004d9007c0c */ /* 0x000fe4000bf66270 */
[----:B------:R-:W-:Y:S02]  /*1e220*/  ISETP.GE.AND P4, PT, R219, UR4, PT ;  /* 0x00000004db007c0c */ /* 0x000fe4000bf86270 */
[----:B------:R-:W-:-:S09]  /*1e230*/  ISETP.GE.AND P5, PT, R220, UR4, PT ;  /* 0x00000004dc007c0c */ /* 0x000fd2000bfa6270 */
[-C--:B---3--:R-:W-:Y:S02]  /*1e240*/  @!P3 LEA R4, P0, R217, R8.reuse, 0x1 ;  /* 0x00000008d904b211 */ /* 0x088fe400078008ff */
[-C--:B------:R-:W-:Y:S02]  /*1e250*/  @!P4 LEA R6, P1, R219, R8.reuse, 0x1 ;  /* 0x00000008db06c211 */ /* 0x080fe400078208ff */
[C---:B------:R-:W-:Y:S02]  /*1e260*/  @!P5 LEA R8, P2, R220.reuse, R8, 0x1 ;  /* 0x00000008dc08d211 */ /* 0x040fe400078408ff */
[-C--:B0-----:R-:W-:Y:S02]  /*1e270*/  @!P3 LEA.HI.X R5, R217, R0.reuse, R70, 0x1, P0 ;  /* 0x00000000d905b211 */ /* 0x081fe400000f0c46 */
[-C--:B------:R-:W-:Y:S02]  /*1e280*/  @!P4 LEA.HI.X R7, R219, R0.reuse, R69, 0x1, P1 ;  /* 0x00000000db07c211 */ /* 0x080fe400008f0c45 */
[----:B------:R-:W-:Y:S01]  /*1e290*/  @!P5 LEA.HI.X R9, R220, R0, R68, 0x1, P2 ;  /* 0x00000000dc09d211 */ /* 0x000fe200010f0c44 */
[----:B------:R0:W-:Y:S04]  /*1e2a0*/  @!P3 ST.E.128 desc[UR60][R4.64], R12 ;  /* 0x0000000c0400b985 */ /* 0x0001e8000c101d3c */
[----:B------:R0:W-:Y:S04]  /*1e2b0*/  @!P4 ST.E.128 desc[UR60][R6.64], R36 ;  /* 0x000000240600c985 */ /* 0x0001e8000c101d3c */
[----:B------:R0:W-:Y:S02]  /*1e2c0*/  @!P5 ST.E.128 desc[UR60][R8.64], R52 ;  /* 0x000000340800d985 */ /* 0x0001e4000c101d3c */
.L_x_818:
[----:B------:R-:W-:Y:S05]  /*1e2d0*/  BSYNC B1 ;  /* 0x0000000000017941 */ /* 0x000fea0003800000 */
.L_x_817:
[----:B------:R-:W-:Y:S01]  /*1e2e0*/  VIADD R3, R67, 0x60 ;  /* 0x0000006043037836 */ /* 0x000fe20000000000 */
[----:B01--4-:R-:W0:Y:S04]  /*1e2f0*/  SHFL.IDX PT, R66, R66, 0x3, 0x181f ;  /* 0x00781f0042427f89 */ /* 0x013e2800000e0000 */
[----:B------:R-:W-:Y:S01]  /*1e300*/  ISETP.GE.AND P0, PT, R3, R62, PT ;  /* 0x0000003e0300720c */ /* 0x000fe20003f06270 */
[----:B------:R1:W4:-:S12]  /*1e310*/  SHFL.IDX PT, R0, R63, 0x3, 0x181f ;  /* 0x00781f003f007f89 */ /* 0x00031800000e0000 */
[----:B-1----:R-:W-:Y:S05]  /*1e320*/  @P0 BRA `(.L_x_819) ;  /* 0x0000000c00400947 */ /* 0x002fea0003800000 */
[----:B------:R-:W-:Y:S02]  /*1e330*/  ULDC UR4, c[0x0][0xac8] ;  /* 0x0002b20000047ab9 */ /* 0x000fe40000000800 */
[----:B------:R-:W-:Y:S02]  /*1e340*/  ISETP.GE.AND P2, PT, R217, UR4, PT ;  /* 0x00000004d9007c0c */ /* 0x000fe4000bf46270 */
[----:B------:R-:W-:-:S11]  /*1e350*/  ISETP.GE.AND P3, PT, R219, UR4, PT ;  /* 0x00000004db007c0c */ /* 0x000fd6000bf66270 */
[-C--:B----4-:R-:W-:Y:S02]  /*1e360*/  @!P2 LEA R4, P0, R217, R0.reuse, 0x1 ;  /* 0x00000000d904a211 */ /* 0x090fe400078008ff */
[----:B------:R-:W-:Y:S02]  /*1e370*/  @!P3 LEA R6, P1, R219, R0, 0x1 ;  /* 0x00000000db06b211 */ /* 0x000fe400078208ff */
[-C--:B0-----:R-:W-:Y:S02]  /*1e380*/  @!P2 LEA.HI.X R5, R217, R66.reuse, R70, 0x1, P0 ;  /* 0x00000042d905a211 */ /* 0x081fe400000f0c46 */
[----:B------:R-:W-:Y:S02]  /*1e390*/  @!P3 LEA.HI.X R7, R219, R66, R69, 0x1, P1 ;  /* 0x00000042db07b211 */ /* 0x000fe400008f0c45 */
[----:B------:R-:W-:Y:S01]  /*1e3a0*/  ISETP.GE.AND P0, PT, R220, UR4, PT ;  /* 0x00000004dc007c0c */ /* 0x000fe2000bf06270 */
[----:B------:R1:W-:Y:S04]  /*1e3b0*/  @!P2 ST.E.128 desc[UR60][R4.64], R24 ;  /* 0x000000180400a985 */ /* 0x0003e8000c101d3c */
[----:B------:R1:W-:Y:S08]  /*1e3c0*/  @!P3 ST.E.128 desc[UR60][R6.64], R40 ;  /* 0x000000280600b985 */ /* 0x0003f0000c101d3c */
[----:B------:R-:W-:Y:S05]  /*1e3d0*/  @P0 BRA `(.L_x_819) ;  /* 0x0000000c00140947 */ /* 0x000fea0003800000 */
[----:B-1----:R-:W-:-:S04]  /*1e3e0*/  LEA R4, P0, R220, R0, 0x1 ;  /* 0x00000000dc047211 */ /* 0x002fc800078008ff */
[----:B------:R-:W-:-:S05]  /*1e3f0*/  LEA.HI.X R5, R220, R66, R68, 0x1, P0 ;  /* 0x00000042dc057211 */ /* 0x000fca00000f0c44 */
[----:B------:R0:W-:Y:S01]  /*1e400*/  ST.E.128 desc[UR60][R4.64], R56 ;  /* 0x0000003804007985 */ /* 0x0001e2000c101d3c */
[----:B------:R-:W-:Y:S05]  /*1e410*/  BRA `(.L_x_819) ;  /* 0x0000000c00047947 */ /* 0x000fea0003800000 */
.L_x_811:
[----:B------:R-:W-:Y:S01]  /*1e420*/  ULDC.64 UR4, c[0x0][0xc00] ;  /* 0x0003000000047ab9 */ /* 0x000fe20000000a00 */
[----:B------:R-:W-:Y:S01]  /*1e430*/  IMAD.MOV.U32 R3, RZ, RZ, RZ ;  /* 0x000000ffff037224 */ /* 0x000fe200078e00ff */
[----:B------:R-:W-:Y:S01]  /*1e440*/  ISETP.NE.U32.AND P0, PT, RZ, UR4, PT ;  /* 0x00000004ff007c0c */ /* 0x000fe2000bf05070 */
[----:B------:R-:W2:Y:S01]  /*1e450*/  LDC R21, c[0x0][0xbe8] ;  /* 0x0002fa00ff157b82 */ /* 0x000ea20000000800 */
[----:B------:R-:W-:Y:S02]  /*1e460*/  IADD3 R4, P1, R223, UR4, RZ ;  /* 0x00000004df047c10 */ /* 0x000fe4000ff3e0ff */
[----:B------:R-:W-:Y:S02]  /*1e470*/  ISETP.NE.AND.EX P0, PT, RZ, UR5, PT, P0 ;  /* 0x00000005ff007c0c */ /* 0x000fe4000bf05300 */
[----:B------:R-:W-:Y:S01]  /*1e480*/  IADD3.X R5, R224, UR5, RZ, P1, !PT ;  /* 0x00000005e0057c10 */ /* 0x000fe20008ffe4ff */
[----:B------:R-:W-:Y:S02]  /*1e490*/  ULDC.64 UR4, c[0x0][0xc08] ;  /* 0x0003020000047ab9 */ /* 0x000fe40000000a00 */
[----:B------:R-:W-:-:S04]  /*1e4a0*/  ISETP.NE.U32.AND P1, PT, RZ, UR4, PT ;  /* 0x00000004ff007c0c */ /* 0x000fc8000bf25070 */
[----:B------:R-:W-:-:S04]  /*1e4b0*/  ISETP.NE.AND.EX P1, PT, RZ, UR5, PT, P1 ;  /* 0x00000005ff007c0c */ /* 0x000fc8000bf25310 */
[----:B------:R3:W5:Y:S09]  /*1e4c0*/  @P0 LDG.E R3, desc[UR60][R4.64] ;  /* 0x0000003c04030981 */ /* 0x000772000c1e1900 */
[----:B------:R-:W-:Y:S01]  /*1e4d0*/  @P1 IADD3 R6, P2, R223, UR4, RZ ;  /* 0x00000004df061c10 */ /* 0x000fe2000ff5e0ff */
[----:B------:R-:W-:-:S02]  /*1e4e0*/  ULDC UR4, c[0x0][0xa88] ;  /* 0x0002a20000047ab9 */ /* 0x000fc40000000800 */
[----:B------:R-:W-:Y:S02]  /*1e4f0*/  MOV R0, UR4 ;  /* 0x0000000400007c02 */ /* 0x000fe40008000f00 */
[----:B------:R-:W-:-:S05]  /*1e500*/  @P1 IADD3.X R7, R224, UR5, RZ, P2, !PT ;  /* 0x00000005e0071c10 */ /* 0x000fca00097fe4ff */
[----:B------:R3:W5:Y:S01]  /*1e510*/  @P1 LDG.E R0, desc[UR60][R6.64] ;  /* 0x0000003c06001981 */ /* 0x000762000c1e1900 */
[----:B--2---:R-:W-:Y:S01]  /*1e520*/  ISETP.NE.AND P2, PT, R21, 0x1, PT ;  /* 0x000000011500780c */ /* 0x004fe20003f45270 */
[----:B------:R-:W2:-:S12]  /*1e530*/  S2R R8, SR_TID.X ;  /* 0x0000000000087919 */ /* 0x000e980000002100 */
[----:B------:R-:W4:Y:S08]  /*1e540*/  @P2 LDC R14, c[0x0][0xbec] ;  /* 0x0002fb00ff0e2b82 */ /* 0x000f300000000800 */
[----:B------:R-:W0:Y:S01]  /*1e550*/  @P2 LDC R25, c[0x0][0xbf0] ;  /* 0x0002fc00ff192b82 */ /* 0x000e220000000800 */
[----:B--2---:R-:W-:-:S05]  /*1e560*/  VIADD R8, R8, 0xffffff80 ;  /* 0xffffff8008087836 */ /* 0x004fca0000000000 */
[----:B------:R-:W-:Y:S01]  /*1e570*/  ISETP.GE.AND P3, PT, R8, 0x80, PT ;  /* 0x000000800800780c */ /* 0x000fe20003f66270 */
[----:B---3--:R-:W-:-:S12]  /*1e580*/  @P1 BRA `(.L_x_820) ;  /* 0x0000000000101947 */ /* 0x008fd80003800000 */
[----:B------:R-:W-:Y:S05]  /*1e590*/  @!P0 BRA `(.L_x_820) ;  /* 0x00000000000c8947 */ /* 0x000fea0003800000 */
[----:B------:R-:W2:Y:S04]  /*1e5a0*/  LDG.E R7, desc[UR60][R4.64] ;  /* 0x0000003c04077981 */ /* 0x000ea8000c1e1900 */
[----:B-----5:R-:W2:Y:S02]  /*1e5b0*/  LDG.E R0, desc[UR60][R4.64+0x4] ;  /* 0x0000043c04007981 */ /* 0x020ea4000c1e1900 */
[----:B--2---:R-:W-:-:S07]  /*1e5c0*/  IMAD.IADD R0, R0, 0x1, -R7 ;  /* 0x0000000100007824 */ /* 0x004fce00078e0a07 */
.L_x_820:
[----:B------:R-:W-:Y:S01]  /*1e5d0*/  BSSY B1, `(.L_x_821) ;  /* 0x000002e000017945 */ /* 0x000fe20003800000 */
[----:B------:R-:W-:Y:S02]  /*1e5e0*/  SHF.R.S32.HI R12, RZ, 0x1f, R222 ;  /* 0x0000001fff0c7819 */ /* 0x000fe400000114de */
[----:B------:R-:W-:Y:S02]  /*1e5f0*/  SEL R225, R225, RZ, !P0 ;  /* 0x000000ffe1e17207 */ /* 0x000fe40004000000 */
[----:B------:R-:W-:Y:S02]  /*1e600*/  SEL R230, R230, RZ, !P0 ;  /* 0x000000ffe6e67207 */ /* 0x000fe40004000000 */
[----:B-----5:R-:W-:Y:S01]  /*1e610*/  SHF.R.S32.HI R10, RZ, 0x1f, R3 ;  /* 0x0000001fff0a7819 */ /* 0x020fe20000011403 */
[----:B------:R-:W-:Y:S06]  /*1e620*/  @P3 BRA `(.L_x_822) ;  /* 0x0000000000a03947 */ /* 0x000fec0003800000 */
[----:B------:R-:W2:Y:S01]  /*1e630*/  S2R R5, SR_TID.X ;  /* 0x0000000000057919 */ /* 0x000ea20000002100 */
[----:B------:R-:W3:Y:S01]  /*1e640*/  LDC R11, c[0x0][0xbe8] ;  /* 0x0002fa00ff0b7b82 */ /* 0x000ee20000000800 */
[----:B--2---:R-:W-:Y:S01]  /*1e650*/  LEA R4, R228, R5, 0x7 ;  /* 0x00000005e4047211 */ /* 0x004fe200078e38ff */
[----:B---3--:R-:W-:-:S04]  /*1e660*/  IMAD R5, R0, R11, RZ ;  /* 0x0000000b00057224 */ /* 0x008fc800078e02ff */
        /* <DEDUP_REMOVED lines=10> */
[----:B------:R-:W2:Y:S01]  /*1e710*/  @P0 LDC R13, c[0x0][0xbec] ;  /* 0x0002fb00ff0d0b82 */ /* 0x000ea20000000800 */
[----:B------:R-:W-:Y:S01]  /*1e720*/  IMAD R9, R222, UR5, R9 ;  /* 0x00000005de097c24 */ /* 0x000fe2000f8e0209 */
[----:B------:R-:W-:-:S03]  /*1e730*/  ULDC.64 UR4, c[0x0][0xb98] ;  /* 0x0002e60000047ab9 */ /* 0x000fc60000000a00 */
[----:B------:R-:W-:-:S03]  /*1e740*/  IMAD.IADD R5, R5, 0x1, R9 ;  /* 0x0000000105057824 */ /* 0x000fc600078e0209 */
[----:B------:R-:W3:Y:S01]  /*1e750*/  @P0 LDC R15, c[0x0][0xbf0] ;  /* 0x0002fc00ff0f0b82 */ /* 0x000ee20000000800 */
[----:B------:R-:W-:-:S04]  /*1e760*/  IMAD.WIDE.U32 R4, R225, UR4, R4 ;  /* 0x00000004e1047c25 */ /* 0x000fc8000f8e0004 */
[----:B--2---:R-:W-:-:S05]  /*1e770*/  @P0 IMAD.HI.U32 R6, R8, R13, RZ ;  /* 0x0000000d08060227 */ /* 0x004fca00078e00ff */
[----:B---3--:R-:W-:Y:S01]  /*1e780*/  @P0 SHF.R.U32.HI R7, RZ, R15, R6 ;  /* 0x0000000fff070219 */ /* 0x008fe20000011606 */
[----:B------:R-:W-:-:S03]  /*1e790*/  IMAD R6, R230, UR4, RZ ;  /* 0x00000004e6067c24 */ /* 0x000fc6000f8e02ff */
[C---:B------:R-:W-:Y:S02]  /*1e7a0*/  IADD3 R9, -R7.reuse, RZ, RZ ;  /* 0x000000ff07097210 */ /* 0x040fe40007ffe1ff */
[----:B------:R-:W-:-:S03]  /*1e7b0*/  IADD3 R4, P0, R7, R4, RZ ;  /* 0x0000000407047210 */ /* 0x000fc60007f1e0ff */
        /* <DEDUP_REMOVED lines=15> */
.L_x_822:
[----:B------:R-:W-:Y:S05]  /*1e8b0*/  BSYNC B1 ;  /* 0x0000000000017941 */ /* 0x000fea0003800000 */
.L_x_821:
[----:B------:R-:W-:Y:S01]  /*1e8c0*/  ULDC.64 UR4, c[0x0][0xaa0] ;  /* 0x0002a80000047ab9 */ /* 0x000fe20000000a00 */
[----:B------:R-:W-:Y:S01]  /*1e8d0*/  BSSY B1, `(.L_x_823) ;  /* 0x000003f000017945 */ /* 0x000fe20003800000 */
[----:B------:R-:W-:Y:S01]  /*1e8e0*/  IMAD R4, R10, UR4, RZ ;  /* 0x000000040a047c24 */ /* 0x000fe2000f8e02ff */
[----:B------:R-:W-:Y:S01]  /*1e8f0*/  SHF.R.S32.HI R15, RZ, 0x1f, R220 ;  /* 0x0000001fff0f7819 */ /* 0x000fe200000114dc */
[----:B------:R-:W-:Y:S01]  /*1e900*/  IMAD R10, R228, 0x80, R229 ;  /* 0x00000080e40a7824 */ /* 0x000fe200078e02e5 */
[----:B------:R-:W-:Y:S01]  /*1e910*/  SHF.R.S32.HI R20, RZ, 0x1f, R219 ;  /* 0x0000001fff147819 */ /* 0x000fe200000114db */
[C---:B--2---:R-:W-:Y:S01]  /*1e920*/  IMAD R7, R3.reuse, UR5, R4 ;  /* 0x0000000503077c24 */ /* 0x044fe2000f8e0204 */
[----:B------:R-:W-:Y:S01]  /*1e930*/  SHF.R.S32.HI R24, RZ, 0x1f, R217 ;  /* 0x0000001fff187819 */ /* 0x000fe200000114d9 */
[----:B------:R-:W-:Y:S01]  /*1e940*/  IMAD.WIDE.U32 R4, R3, UR4, RZ ;  /* 0x0000000403047c25 */ /* 0x000fe2000f8e00ff */
[----:B------:R-:W-:Y:S01]  /*1e950*/  LEA R3, R221, R229, 0x5 ;  /* 0x000000e5dd037211 */ /* 0x000fe200078e28ff */
[----:B------:R-:W-:-:S02]  /*1e960*/  ULDC.64 UR4, c[0x0][0xae8] ;  /* 0x0002ba0000047ab9 */ /* 0x000fc40000000a00 */
[----:B------:R-:W-:Y:S02]  /*1e970*/  IMAD.IADD R5, R5, 0x1, R7 ;  /* 0x0000000105057824 */ /* 0x000fe400078e0207 */
[----:B------:R-:W-:Y:S02]  /*1e980*/  IMAD R9, R228, 0x80, R3 ;  /* 0x00000080e4097824 */ /* 0x000fe400078e0203 */
[----:B------:R-:W-:Y:S02]  /*1e990*/  IMAD R7, R12, UR4, RZ ;  /* 0x000000040c077c24 */ /* 0x000fe4000f8e02ff */
[----:B----4-:R-:W-:Y:S01]  /*1e9a0*/  @P2 IMAD.HI.U32 R6, R9, R14, RZ ;  /* 0x0000000e09062227 */ /* 0x010fe200078e00ff */
[----:B------:R-:W-:-:S03]  /*1e9b0*/  MOV R3, R9 ;  /* 0x0000000900037202 */ /* 0x000fc60000000f00 */
[C---:B------:R-:W-:Y:S01]  /*1e9c0*/  IMAD R7, R222.reuse, UR5, R7 ;  /* 0x00000005de077c24 */ /* 0x040fe2000f8e0207 */
[----:B0-----:R-:W-:Y:S01]  /*1e9d0*/  @P2 SHF.R.U32.HI R3, RZ, R25, R6 ;  /* 0x00000019ff032219 */ /* 0x001fe20000011606 */
[----:B------:R-:W-:Y:S01]  /*1e9e0*/  IMAD.WIDE.U32 R4, R222, UR4, R4 ;  /* 0x00000004de047c25 */ /* 0x000fe2000f8e0004 */
[----:B------:R-:W-:Y:S02]  /*1e9f0*/  ULDC.64 UR4, c[0x0][0xaf0] ;  /* 0x0002bc0000047ab9 */ /* 0x000fe40000000a00 */
[----:B------:R-:W-:Y:S01]  /*1ea00*/  SHF.R.S32.HI R6, RZ, 0x1f, R3 ;  /* 0x0000001fff067819 */ /* 0x000fe20000011403 */
[----:B------:R-:W-:Y:S02]  /*1ea10*/  IMAD R8, R230, UR4, RZ ;  /* 0x00000004e6087c24 */ /* 0x000fe4000f8e02ff */
[----:B------:R-:W-:Y:S02]  /*1ea20*/  IMAD.IADD R5, R5, 0x1, R7 ;  /* 0x0000000105057824 */ /* 0x000fe400078e0207 */
[----:B------:R-:W-:-:S02]  /*1ea30*/  IMAD R7, R225, UR5, R8 ;  /* 0x00000005e1077c24 */ /* 0x000fc4000f8e0208 */
[----:B------:R-:W-:Y:S01]  /*1ea40*/  IMAD.WIDE.U32 R4, R225, UR4, R4 ;  /* 0x00000004e1047c25 */ /* 0x000fe2000f8e0004 */
[----:B------:R-:W-:-:S03]  /*1ea50*/  ULDC.64 UR4, c[0x0][0xae0] ;  /* 0x0002b80000047ab9 */ /* 0x000fc60000000a00 */
[----:B------:R-:W-:Y:S01]  /*1ea60*/  IMAD.MOV R8, RZ, RZ, -R3 ;  /* 0x000000ffff087224 */ /* 0x000fe200078e0a03 */
[----:B------:R-:W-:Y:S01]  /*1ea70*/  IADD3 R5, R5, R7, RZ ;  /* 0x0000000705057210 */ /* 0x000fe20007ffe0ff */
        /* <DEDUP_REMOVED lines=8> */
[----:B------:R-:W-:Y:S01]  /*1eb00*/  IMAD R21, R0, R21, RZ ;  /* 0x0000001500157224 */ /* 0x000fe200078e02ff */
[C---:B------:R-:W-:Y:S01]  /*1eb10*/  IADD3 R0, R10.reuse, 0x20, RZ ;  /* 0x000000200a007810 */ /* 0x040fe20007ffe0ff */
[C---:B------:R-:W-:Y:S02]  /*1eb20*/  IMAD R3, R7.reuse, UR5, R6 ;  /* 0x0000000507037c24 */ /* 0x040fe4000f8e0206 */
[----:B------:R-:W-:Y:S01]  /*1eb30*/  IMAD.WIDE.U32 R4, R7, UR4, R4 ;  /* 0x0000000407047c25 */ /* 0x000fe2000f8e0004 */
[-C--:B------:R-:W-:Y:S01]  /*1eb40*/  ISETP.GE.AND P2, PT, R10, R21.reuse, PT ;  /* 0x000000150a00720c */ /* 0x080fe20003f46270 */
[----:B------:R-:W-:Y:S01]  /*1eb50*/  ULDC.64 UR4, c[0x0][0xa80] ;  /* 0x0002a00000047ab9 */ /* 0x000fe20000000a00 */
[----:B------:R-:W-:Y:S01]  /*1eb60*/  ISETP.GE.AND P1, PT, R0, R21, PT ;  /* 0x000000150000720c */ /* 0x000fe20003f26270 */
[----:B------:R-:W-:Y:S01]  /*1eb70*/  IMAD.IADD R3, R5, 0x1, R3 ;  /* 0x0000000105037824 */ /* 0x000fe200078e0203 */
[----:B------:R-:W-:Y:S01]  /*1eb80*/  LEA R6, P3, R4, UR4, 0x1 ;  /* 0x0000000404067c11 */ /* 0x000fe2000f8608ff */
[----:B------:R-:W-:-:S03]  /*1eb90*/  VIADD R0, R10, 0x40 ;  /* 0x000000400a007836 */ /* 0x000fc60000000000 */
[----:B------:R-:W-:Y:S02]  /*1eba0*/  LEA.HI.X R3, R4, UR5, R3, 0x1, P3 ;  /* 0x0000000504037c11 */ /* 0x000fe400098f0c03 */
[----:B------:R-:W-:Y:S01]  /*1ebb0*/  ISETP.GE.AND P0, PT, R0, R21, PT ;  /* 0x000000150000720c */ /* 0x000fe20003f06270 */
[----:B------:R0:W2:Y:S04]  /*1ebc0*/  SHFL.IDX PT, R4, R6, RZ, 0x181f ;  /* 0x00181fff06047589 */ /* 0x0000a800000e0000 */
[----:B------:R0:W3:Y:S01]  /*1ebd0*/  SHFL.IDX PT, R0, R3, RZ, 0x181f ;  /* 0x00181fff03007589 */ /* 0x0000e200000e0000 */
[----:B------:R-:W-:Y:S07]  /*1ebe0*/  @P2 BRA `(.L_x_824) ;  /* 0x0000000000342947 */ /* 0x000fee0003800000 */
[----:B------:R-:W-:Y:S02]  /*1ebf0*/  ULDC UR4, c[0x0][0xac8] ;  /* 0x0002b20000047ab9 */ /* 0x000fe40000000800 */
[----:B------:R-:W-:Y:S02]  /*1ec00*/  ISETP.GE.AND P4, PT, R217, UR4, PT ;  /* 0x00000004d9007c0c */ /* 0x000fe4000bf86270 */
[----:B------:R-:W-:Y:S02]  /*1ec10*/  ISETP.GE.AND P3, PT, R219, UR4, PT ;  /* 0x00000004db007c0c */ /* 0x000fe4000bf66270 */
[----:B------:R-:W-:-:S09]  /*1ec20*/  ISETP.GE.AND P2, PT, R220, UR4, PT ;  /* 0x00000004dc007c0c */ /* 0x000fd2000bf46270 */
[-C--:B--2---:R-:W-:Y:S02]  /*1ec30*/  @!P4 LEA R8, P6, R217, R4.reuse, 0x1 ;  /* 0x00000004d908c211 */ /* 0x084fe400078c08ff */
[----:B------:R-:W-:Y:S02]  /*1ec40*/  @!P3 LEA R12, P5, R219, R4, 0x1 ;  /* 0x00000004db0cb211 */ /* 0x000fe400078a08ff */
[----:B---3--:R-:W-:Y:S02]  /*1ec50*/  @!P4 LEA.HI.X R9, R217, R0, R24, 0x1, P6 ;  /* 0x00000000d909c211 */ /* 0x008fe400030f0c18 */
[C---:B------:R-:W-:Y:S02]  /*1ec60*/  @!P2 LEA R4, P6, R220.reuse, R4, 0x1 ;  /* 0x00000004dc04a211 */ /* 0x040fe400078c08ff */
[-C--:B------:R-:W-:Y:S01]  /*1ec70*/  @!P3 LEA.HI.X R13, R219, R0.reuse, R20, 0x1, P5 ;  /* 0x00000000db0db211 */ /* 0x080fe200028f0c14 */
[----:B------:R4:W-:Y:S01]  /*1ec80*/  @!P4 ST.E.128 desc[UR60][R8.64], RZ ;  /* 0x000000ff0800c985 */ /* 0x0009e2000c101d3c */
[----:B------:R-:W-:-:S03]  /*1ec90*/  @!P2 LEA.HI.X R5, R220, R0, R15, 0x1, P6 ;  /* 0x00000000dc05a211 */ /* 0x000fc600030f0c0f */
[----:B------:R4:W-:Y:S04]  /*1eca0*/  @!P3 ST.E.128 desc[UR60][R12.64], RZ ;  /* 0x000000ff0c00b985 */ /* 0x0009e8000c101d3c */
[----:B------:R4:W-:Y:S02]  /*1ecb0*/  @!P2 ST.E.128 desc[UR60][R4.64], RZ ;  /* 0x000000ff0400a985 */ /* 0x0009e4000c101d3c */
.L_x_824:
[----:B------:R-:W-:Y:S05]  /*1ecc0*/  BSYNC B1 ;  /* 0x0000000000017941 */ /* 0x000fea0003800000 */
.L_x_823:
[----:B---3--:R3:W0:Y:S01]  /*1ecd0*/  SHFL.IDX PT, R0, R3, 0x1, 0x181f ;  /* 0x00381f0003007f89 */ /* 0x00862200000e0000 */
[----:B------:R-:W-:Y:S03]  /*1ece0*/  BSSY B1, `(.L_x_825) ;  /* 0x0000010000017945 */ /* 0x000fe60003800000 */
[----:B--2-4-:R3:W2:Y:S01]  /*1ecf0*/  SHFL.IDX PT, R4, R6, 0x1, 0x181f ;  /* 0x00381f0006047f89 */ /* 0x0146a200000e0000 */
[----:B------:R-:W-:Y:S05]  /*1ed00*/  @P1 BRA `(.L_x_826) ;  /* 0x0000000000341947 */ /* 0x000fea0003800000 */
[----:B------:R-:W-:Y:S02]  /*1ed10*/  ULDC UR4, c[0x0][0xac8] ;  /* 0x0002b20000047ab9 */ /* 0x000fe40000000800 */
[----:B------:R-:W-:Y:S02]  /*1ed20*/  ISETP.GE.AND P4, PT, R217, UR4, PT ;  /* 0x00000004d9007c0c */ /* 0x000fe4000bf86270 */
[----:B------:R-:W-:Y:S02]  /*1ed30*/  ISETP.GE.AND P5, PT, R219, UR4, PT ;  /* 0x00000004db007c0c */ /* 0x000fe4000bfa6270 */
[----:B------:R-:W-:-:S09]  /*1ed40*/  ISETP.GE.AND P6, PT, R220, UR4, PT ;  /* 0x00000004dc007c0c */ /* 0x000fd2000bfc6270 */
[-C--:B--2---:R-:W-:Y:S02]  /*1ed50*/  @!P4 LEA R8, P1, R217, R4.reuse, 0x1 ;  /* 0x00000004d908c211 */ /* 0x084fe400078208ff */
[-C--:B------:R-:W-:Y:S02]  /*1ed60*/  @!P5 LEA R12, P2, R219, R4.reuse, 0x1 ;  /* 0x00000004db0cd211 */ /* 0x080fe400078408ff */
[C---:B------:R-:W-:Y:S02]  /*1ed70*/  @!P6 LEA R4, P3, R220.reuse, R4, 0x1 ;  /* 0x00000004dc04e211 */ /* 0x040fe400078608ff */
[-C--:B0-----:R-:W-:Y:S02]  /*1ed80*/  @!P4 LEA.HI.X R9, R217, R0.reuse, R24, 0x1, P1 ;  /* 0x00000000d909c211 */ /* 0x081fe400008f0c18 */
[-C--:B------:R-:W-:Y:S02]  /*1ed90*/  @!P5 LEA.HI.X R13, R219, R0.reuse, R20, 0x1, P2 ;  /* 0x00000000db0dd211 */ /* 0x080fe400010f0c14 */
[----:B------:R-:W-:Y:S01]  /*1eda0*/  @!P6 LEA.HI.X R5, R220, R0, R15, 0x1, P3 ;  /* 0x00000000dc05e211 */ /* 0x000fe200018f0c0f */
[----:B------:R4:W-:Y:S04]  /*1edb0*/  @!P4 ST.E.128 desc[UR60][R8.64], RZ ;  /* 0x000000ff0800c985 */ /* 0x0009e8000c101d3c */
[----:B------:R4:W-:Y:S04]  /*1edc0*/  @!P5 ST.E.128 desc[UR60][R12.64], RZ ;  /* 0x000000ff0c00d985 */ /* 0x0009e8000c101d3c */
[----:B------:R4:W-:Y:S02]  /*1edd0*/  @!P6 ST.E.128 desc[UR60][R4.64], RZ ;  /* 0x000000ff0400e985 */ /* 0x0009e4000c101d3c */
.L_x_826:
[----:B------:R-:W-:Y:S05]  /*1ede0*/  BSYNC B1 ;  /* 0x0000000000017941 */ /* 0x000fea0003800000 */
.L_x_825:
[----:B0-----:R0:W0:Y:S01]  /*1edf0*/  SHFL.IDX PT, R0, R3, 0x2, 0x181f ;  /* 0x00581f0003007f89 */ /* 0x00102200000e0000 */
[----:B------:R-:W-:Y:S03]  /*1ee00*/  BSSY B1, `(.L_x_827) ;  /* 0x0000010000017945 */ /* 0x000fe60003800000 */
[----:B--2-4-:R2:W4:Y:S01]  /*1ee10*/  SHFL.IDX PT, R4, R6, 0x2, 0x181f ;  /* 0x00581f0006047f89 */ /* 0x01452200000e0000 */
[----:B------:R-:W-:Y:S05]  /*1ee20*/  @P0 BRA `(.L_x_828) ;  /* 0x0000000000340947 */ /* 0x000fea0003800000 */
[----:B------:R-:W-:Y:S02]  /*1ee30*/  ULDC UR4, c[0x0][0xac8] ;  /* 0x0002b20000047ab9 */ /* 0x000fe40000000800 */
[----:B------:R-:W-:Y:S02]  /*1ee40*/  ISETP.GE.AND P3, PT, R217, UR4, PT ;  /* 0x00000004d9007c0c */ /* 0x000fe4000bf66270 */
[----:B------:R-:W-:Y:S02]  /*1ee50*/  ISETP.GE.AND P4, PT, R219, UR4, PT ;  /* 0x00000004db007c0c */ /* 0x000fe4000bf86270 */
[----:B------:R-:W-:-:S09]  /*1ee60*/  ISETP.GE.AND P5, PT, R220, UR4, PT ;  /* 0x00000004dc007c0c */ /* 0x000fd2000bfa6270 */
[-C--:B----4-:R-:W-:Y:S02]  /*1ee70*/  @!P3 LEA R8, P0, R217, R4.reuse, 0x1 ;  /* 0x00000004d908b211 */ /* 0x090fe400078008ff */
        /* <DEDUP_REMOVED lines=8> */
.L_x_828:
[----:B------:R-:W-:Y:S05]  /*1ef00*/  BSYNC B1 ;  /* 0x0000000000017941 */ /* 0x000fea0003800000 */
.L_x_827:
[----:B0-----:R-:W-:Y:S01]  /*1ef10*/  IADD3 R0, R10, 0x60, RZ ;  /* 0x000000600a007810 */ /* 0x001fe20007ffe0ff */
[----:B------:R0:W0:Y:S03]  /*1ef20*/  SHFL.IDX PT, R8, R3, 0x3, 0x181f ;  /* 0x00781f0003087f89 */ /* 0x00002600000e0000 */
[----:B------:R-:W-:Y:S01]  /*1ef30*/  ISETP.GE.AND P0, PT, R0, R21, PT ;  /* 0x000000150000720c */ /* 0x000fe20003f06270 */
[----:B----4-:R4:W0:-:S12]  /*1ef40*/  SHFL.IDX PT, R4, R6, 0x3, 0x181f ;  /* 0x00781f0006047f89 */ /* 0x01081800000e0000 */
[----:B----4-:R-:W-:Y:S05]  /*1ef50*/  @P0 BRA `(.L_x_819) ;  /* 0x0000000000340947 */ /* 0x010fea0003800000 */
[----:B------:R-:W-:Y:S02]  /*1ef60*/  ULDC UR4, c[0x0][0xac8] ;  /* 0x0002b20000047ab9 */ /* 0x000fe40000000800 */
[----:B------:R-:W-:Y:S02]  /*1ef70*/  ISETP.GE.AND P3, PT, R217, UR4, PT ;  /* 0x00000004d9007c0c */ /* 0x000fe4000bf66270 */
[----:B------:R-:W-:Y:S02]  /*1ef80*/  ISETP.GE.AND P4, PT, R219, UR4, PT ;  /* 0x00000004db007c0c */ /* 0x000fe4000bf86270 */
[----:B------:R-:W-:-:S09]  /*1ef90*/  ISETP.GE.AND P5, PT, R220, UR4, PT ;  /* 0x00000004dc007c0c */ /* 0x000fd2000bfa6270 */
[-C--:B0-23--:R-:W-:Y:S02]  /*1efa0*/  @!P3 LEA R6, P0, R217, R4.reuse, 0x1 ;  /* 0x00000004d906b211 */ /* 0x08dfe400078008ff */
[-C--:B------:R-:W-:Y:S02]  /*1efb0*/  @!P4 LEA R10, P1, R219, R4.reuse, 0x1 ;  /* 0x00000004db0ac211 */ /* 0x080fe400078208ff */
[C---:B------:R-:W-:Y:S02]  /*1efc0*/  @!P5 LEA R4, P2, R220.reuse, R4, 0x1 ;  /* 0x00000004dc04d211 */ /* 0x040fe400078408ff */
[-C--:B------:R-:W-:Y:S02]  /*1efd0*/  @!P3 LEA.HI.X R7, R217, R8.reuse, R24, 0x1, P0 ;  /* 0x00000008d907b211 */ /* 0x080fe400000f0c18 */
[-C--:B------:R-:W-:Y:S02]  /*1efe0*/  @!P4 LEA.HI.X R11, R219, R8.reuse, R20, 0x1, P1 ;  /* 0x00000008db0bc211 */ /* 0x080fe400008f0c14 */
[----:B------:R-:W-:Y:S01]  /*1eff0*/  @!P5 LEA.HI.X R5, R220, R8, R15, 0x1, P2 ;  /* 0x00000008dc05d211 */ /* 0x000fe200010f0c0f */
[----:B------:R0:W-:Y:S04]  /*1f000*/  @!P3 ST.E.128 desc[UR60][R6.64], RZ ;  /* 0x000000ff0600b985 */ /* 0x0001e8000c101d3c */
[----:B------:R0:W-:Y:S04]  /*1f010*/  @!P4 ST.E.128 desc[UR60][R10.64], RZ ;  /* 0x000000ff0a00c985 */ /* 0x0001e8000c101d3c */
[----:B------:R0:W-:Y:S02]  /*1f020*/  @!P5 ST.E.128 desc[UR60][R4.64], RZ ;  /* 0x000000ff0400d985 */ /* 0x0001e4000c101d3c */
.L_x_819:
[----:B------:R-:W-:Y:S05]  /*1f030*/  BSYNC B0 ;  /* 0x0000000000007941 */ /* 0x000fea0003800000 */
.L_x_810:
[----:B------:R-:W-:Y:S02]  /*1f040*/  ULDC UR4, c[0x0][0xc3c] ;  /* 0x00030f0000047ab9 */ /* 0x000fe40000000800 */
[----:B-1----:R-:W-:-:S13]  /*1f050*/  ISETP.GE.AND P0, PT, R139, UR4, PT ;  /* 0x000000048b007c0c */ /* 0x002fda000bf06270 */
[----:B------:R-:W-:Y:S05]  /*1f060*/  @!P0 BRA `(.L_x_829) ;  /* 0xfffffe24000c8947 */ /* 0x000fea000383ffff */
[----:B------:R-:W-:Y:S05]  /*1f070*/  BRA `(.L_x_624) ;  /* 0x0000007c00287947 */ /* 0x000fea0003800000 */
.L_x_622:
[----:B------:R-:W-:-:S08]  /*1f080*/  NOP ;  /* 0x0000000000007918 */ /* 0x000fd00000000000 */
[----:B0-----:R-:W0:-:S00]  /*1f090*/  USETMAXREG.DEALLOC.CTAPOOL 0x18 ;  /* 0x00000018000079c8 */ /* 0x001e0000080e0500 */
[----:B0-----:R-:W2:Y:S01]  /*1f0a0*/  LDL.LU R3, [R1+0x10] ;  /* 0x0000100001037983 */ /* 0x001ea20000300800 */
[----:B------:R-:W-:Y:S01]  /*1f0b0*/  LOP3.LUT R2, R2, 0x3, RZ, 0xc0, !PT ;  /* 0x0000000302027812 */ /* 0x000fe200078ec0ff */
[----:B------:R-:W-:-:S05]  /*1f0c0*/  IMAD.MOV.U32 R4, RZ, RZ, RZ ;  /* 0x000000ffff047224 */ /* 0x000fca00078e00ff */
[----:B------:R-:W0:Y:S02]  /*1f0d0*/  SHFL.IDX PT, R2, R2, RZ, 0x1f ;  /* 0x00001fff02027589 */ /* 0x000e2400000e0000 */
[----:B0-----:R-:W-:Y:S02]  /*1f0e0*/  ISETP.NE.AND P0, PT, R2, RZ, PT ;  /* 0x000000ff0200720c */ /* 0x001fe40003f05270 */
[----:B--2---:R-:W-:-:S11]  /*1f0f0*/  LOP3.LUT R3, R3, 0xfffffffd, RZ, 0xc0, !PT ;  /* 0xfffffffd03037812 */ /* 0x004fd600078ec0ff */
[----:B------:R-:W-:-:S05]  /*1f100*/  @P0 LOP3.LUT R3, R3, 0x2, RZ, 0xfc, !PT ;  /* 0x0000000203030812 */ /* 0x000fca00078efcff */
[----:B------:R0:W-:Y:S01]  /*1f110*/  STL [R1+0x10], R3 ;  /* 0x0000100301007387 */ /* 0x0001e20000100800 */
        /* <DEDUP_REMOVED lines=8> */
.L_x_830:
[----:B------:R-:W-:Y:S01]  /*1f1a0*/  LOP3.LUT R5, R0, 0x1f, RZ, 0xc0, !PT ;  /* 0x0000001f00057812 */ /* 0x000fe200078ec0ff */
[----:B------:R-:W-:Y:S01]  /*1f1b0*/  ULDC UR4, c[0x0][0xc3c] ;  /* 0x00030f0000047ab9 */ /* 0x000fe20000000800 */
[----:B------:R-:W1:Y:S01]  /*1f1c0*/  S2UR UR6, SR_CTAID.X ;  /* 0x00000000000679c3 */ /* 0x000e620000002500 */
[----:B------:R-:W-:Y:S01]  /*1f1d0*/  ULDC UR5, c[0x0][0xc38] ;  /* 0x00030e0000057ab9 */ /* 0x000fe20000000800 */
[----:B------:R-:W-:-:S04]  /*1f1e0*/  ISETP.NE.AND P0, PT, R5, 0x1f, PT ;  /* 0x0000001f0500780c */ /* 0x000fc80003f05270 */
[----:B------:R-:W-:-:S13]  /*1f1f0*/  ISETP.GE.OR P1, PT, R5, UR4, !P0 ;  /* 0x0000000405007c0c */ /* 0x000fda000c726670 */
[----:B0-----:R-:W0:Y:S02]  /*1f200*/  @!P1 LDC.64 R2, c[0x0][0xc80] ;  /* 0x00032000ff029b82 */ /* 0x001e240000000a00 */
        /* <DEDUP_REMOVED lines=24> */
[----:B------:R-:W0:Y:S02]  /*1f390*/  SHFL.IDX PT, R6, R2, 0x1f, 0x1f ;  /* 0x03e01f0002067f89 */ /* 0x000e2400000e0000 */
[----:B0-----:R-:W-:-:S04]  /*1f3a0*/  IMAD R6, R6, UR5, RZ ;  /* 0x0000000506067c24 */ /* 0x001fc8000f8e02ff */
[----:B------:R-:W-:Y:S01]  /*1f3b0*/  IMAD.MOV.U32 R3, RZ, RZ, R6 ;  /* 0x000000ffff037224 */ /* 0x000fe200078e0006 */
[----:B-1----:R-:W-:-:S13]  /*1f3c0*/  ISETP.GT.AND P6, PT, R6, UR6, PT ;  /* 0x0000000606007c0c */ /* 0x002fda000bfc4270 */
[----:B------:R-:W-:Y:S05]  /*1f3d0*/  @P6 BRA `(.L_x_832) ;  /* 0x00000000009c6947 */ /* 0x000fea0003800000 */
[----:B------:R-:W0:Y:S01]  /*1f3e0*/  LDC R7, c[0x0][0xc3c] ;  /* 0x00030f00ff077b82 */ /* 0x000e220000000800 */
[----:B------:R-:W-:Y:S01]  /*1f3f0*/  MOV R6, R3 ;  /* 0x0000000300067202 */ /* 0x000fe20000000f00 */
[----:B------:R-:W-:Y:S01]  /*1f400*/  UMOV UR4, URZ ;  /* 0x0000003f00047c82 */ /* 0x000fe20008000000 */
[----:B------:R-:W-:Y:S01]  /*1f410*/  ULDC UR7, c[0x0][0xc3c] ;  /* 0x00030f0000077ab9 */ /* 0x000fe20000000800 */
[----:B------:R-:W-:-:S05]  /*1f420*/  ULDC UR5, c[0x0][0xc38] ;  /* 0x00030e0000057ab9 */ /* 0x000fca0000000800 */
.L_x_836:
[----:B------:R-:W-:Y:S01]  /*1f430*/  UIADD3 UR4, UR4, 0x1f, URZ ;  /* 0x0000001f04047890 */ /* 0x000fe2000fffe03f */
[----:B------:R-:W-:-:S05]  /*1f440*/  IMAD.U32 R19, RZ, RZ, UR7 ;  /* 0x00000007ff137e24 */ /* 0x000fca000f8e00ff */
[----:B0-----:R-:W-:-:S13]  /*1f450*/  ISETP.LE.AND P6, PT, R7, UR4, PT ;  /* 0x0000000407007c0c */ /* 0x001fda000bfc3270 */
[----:B------:R-:W-:Y:S05]  /*1f460*/  @P6 BRA `(.L_x_833) ;  /* 0x00000004001c6947 */ /* 0x000fea0003800000 */
[----:B------:R-:W-:Y:S01]  /*1f470*/  VIADD R8, R5, UR4 ;  /* 0x0000000405087c36 */ /* 0x000fe20008000000 */
[----:B------:R-:W-:Y:S01]  /*1f480*/  BSSY B0, `(.L_x_834) ;  /* 0x0000007000007945 */ /* 0x000fe20003800000 */
[----:B------:R-:W-:-:S03]  /*1f490*/  MOV R4, RZ ;  /* 0x000000ff00047202 */ /* 0x000fc60000000f00 */
[----:B------:R-:W-:-:S13]  /*1f4a0*/  ISETP.GE.OR P6, PT, R8, R7, !P0 ;  /* 0x000000070800720c */ /* 0x000fda00047c6670 */
[----:B------:R-:W-:Y:S05]  /*1f4b0*/  @P6 BRA `(.L_x_835) ;  /* 0x00000000000c6947 */ /* 0x000fea0003800000 */
[----:B------:R-:W0:Y:S02]  /*1f4c0*/  LDC.64 R2, c[0x0][0xc80] ;  /* 0x00032000ff027b82 */ /* 0x000e240000000a00 */
[----:B0-----:R-:W-:-:S05]  /*1f4d0*/  IMAD.WIDE R2, R8, 0x4, R2 ;  /* 0x0000000408027825 */ /* 0x001fca00078e0202 */
[----:B------:R0:W5:Y:S02]  /*1f4e0*/  LDG.E R4, desc[UR60][R2.64] ;  /* 0x0000003c02047981 */ /* 0x000164000c1e1900 */
.L_x_835:
[----:B------:R-:W-:Y:S05]  /*1f4f0*/  BSYNC B0 ;  /* 0x0000000000007941 */ /* 0x000fea0003800000 */
.L_x_834:
        /* <DEDUP_REMOVED lines=16> */
[----:B0-----:R-:W-:-:S05]  /*1f600*/  IMAD R3, R3, UR5, RZ ;  /* 0x0000000503037c24 */ /* 0x001fca000f8e02ff */
[----:B------:R-:W-:-:S04]  /*1f610*/  IADD3 R6, R3, R6, RZ ;  /* 0x0000000603067210 */ /* 0x000fc80007ffe0ff */
[----:B------:R-:W-:-:S13]  /*1f620*/  ISETP.GT.AND P6, PT, R6, UR6, PT ;  /* 0x0000000606007c0c */ /* 0x000fda000bfc4270 */
[----:B------:R-:W-:Y:S05]  /*1f630*/  @!P6 BRA `(.L_x_836) ;  /* 0xfffffffc007ce947 */ /* 0x000fea000383ffff */
[----:B------:R-:W-:-:S07]  /*1f640*/  IMAD.MOV.U32 R2, RZ, RZ, R11 ;  /* 0x000000ffff027224 */ /* 0x000fce00078e000b */
.L_x_832:
        /* <DEDUP_REMOVED lines=10> */
[----:B0-----:R-:W-:-:S06]  /*1f6f0*/  IADD3 R3, R9, 0xffffffe, RZ ;  /* 0x0ffffffe09037810 */ /* 0x001fcc0007ffe0ff */
[----:B------:R-:W0:Y:S02]  /*1f700*/  F2I.FTZ.U32.TRUNC.NTZ R3, R3 ;  /* 0x0000000300037305 */ /* 0x000e24000021f000 */
[----:B0-----:R-:W-:Y:S01]  /*1f710*/  IMAD.MOV R11, RZ, RZ, -R3 ;  /* 0x000000ffff0b7224 */ /* 0x001fe200078e0a03 */
[----:B------:R-:W-:Y:S06]  /*1f720*/  @!P0 BRA `(.L_x_837) ;  /* 0x0000000000088947 */ /* 0x000fec0003800000 */
[----:B------:R-:W-:-:S05]  /*1f730*/  VIADD R9, R19, 0xffffffff ;  /* 0xffffffff13097836 */ /* 0x000fca0000000000 */
[----:B------:R0:W1:Y:S02]  /*1f740*/  SHFL.IDX PT, R16, R2, R9, 0x1f ;  /* 0x00001f0902107589 */ /* 0x00006400000e0000 */
.L_x_837:
[----:B-1----:R-:W-:Y:S01]  /*1f750*/  IMAD R16, R16, UR5, R7 ;  /* 0x0000000510107c24 */ /* 0x002fe2000f8e0207 */
[----:B0-----:R-:W-:Y:S01]  /*1f760*/  MOV R2, RZ ;  /* 0x000000ff00027202 */ /* 0x001fe20000000f00 */
[----:B------:R-:W-:Y:S02]  /*1f770*/  IMAD R7, R11, R6, RZ ;  /* 0x000000060b077224 */ /* 0x000fe400078e02ff */
[----:B------:R-:W-:Y:S01]  /*1f780*/  VIADD R19, R19, UR4 ;  /* 0x0000000413137c36 */ /* 0x000fe20008000000 */
[----:B------:R-:W-:Y:S01]  /*1f790*/  IADD3 R17, -R16, UR6, RZ ;  /* 0x0000000610117c10 */ /* 0x000fe2000fffe1ff */
[----:B------:R-:W-:Y:S01]  /*1f7a0*/  IMAD.HI.U32 R2, R3, R7, R2 ;  /* 0x0000000703027227 */ /* 0x000fe200078e0002 */
[----:B------:R-:W-:Y:S02]  /*1f7b0*/  IABS R7, R4 ;  /* 0x0000000400077213 */ /* 0x000fe40000000000 */
[----:B------:R-:W-:-:S03]  /*1f7c0*/  IABS R3, R17 ;  /* 0x0000001100037213 */ /* 0x000fc60000000000 */
[----:B------:R-:W-:Y:S02]  /*1f7d0*/  IMAD.MOV R7, RZ, RZ, -R7 ;  /* 0x000000ffff077224 */ /* 0x000fe400078e0a07 */
[----:B------:R-:W-:-:S04]  /*1f7e0*/  IMAD.HI.U32 R2, R2, R3, RZ ;  /* 0x0000000302027227 */ /* 0x000fc800078e00ff */
[----:B------:R-:W-:-:S05]  /*1f7f0*/  IMAD R3, R2, R7, R3 ;  /* 0x0000000702037224 */ /* 0x000fca00078e0203 */
[----:B------:R-:W-:-:S13]  /*1f800*/  ISETP.GT.U32.AND P1, PT, R6, R3, PT ;  /* 0x000000030600720c */ /* 0x000fda0003f24070 */
[----:B------:R-:W-:Y:S01]  /*1f810*/  @!P1 IMAD.IADD R3, R3, 0x1, -R6 ;  /* 0x0000000103039824 */ /* 0x000fe200078e0a06 */
[----:B------:R-:W-:Y:S02]  /*1f820*/  @!P1 IADD3 R2, R2, 0x1, RZ ;  /* 0x0000000102029810 */ /* 0x000fe40007ffe0ff */
[----:B------:R-:W-:Y:S02]  /*1f830*/  ISETP.NE.AND P1, PT, R4, RZ, PT ;  /* 0x000000ff0400720c */ /* 0x000fe40003f25270 */
[----:B------:R-:W-:Y:S02]  /*1f840*/  ISETP.GE.U32.AND P0, PT, R3, R6, PT ;  /* 0x000000060300720c */ /* 0x000fe40003f06070 */
[----:B------:R-:W-:-:S04]  /*1f850*/  LOP3.LUT R3, R17, R4, RZ, 0x3c, !PT ;  /* 0x0000000411037212 */ /* 0x000fc800078e3cff */
[----:B------:R-:W-:-:S07]  /*1f860*/  ISETP.GE.AND P2, PT, R3, RZ, PT ;  /* 0x000000ff0300720c */ /* 0x000fce0003f46270 */
[----:B------:R-:W-:-:S06]  /*1f870*/  @P0 VIADD R2, R2, 0x1 ;  /* 0x0000000102020836 */ /* 0x000fcc0000000000 */
[----:B------:R-:W-:Y:S01]  /*1f880*/  @!P2 IMAD.MOV R2, RZ, RZ, -R2 ;  /* 0x000000ffff02a224 */ /* 0x000fe200078e0a02 */
[----:B------:R-:W-:-:S04]  /*1f890*/  @!P1 LOP3.LUT R2, RZ, R4, RZ, 0x33, !PT ;  /* 0x00000004ff029212 */ /* 0x000fc800078e33ff */
[----:B------:R-:W-:Y:S01]  /*1f8a0*/  IADD3 R3, -R2, RZ, RZ ;  /* 0x000000ff02037210 */ /* 0x000fe20007ffe1ff */
[----:B------:R-:W-:-:S04]  /*1f8b0*/  IMAD.MOV.U32 R18, RZ, RZ, R2 ;  /* 0x000000ffff127224 */ /* 0x000fc800078e0002 */
[----:B------:R-:W-:Y:S01]  /*1f8c0*/  IMAD R17, R4, R3, R17 ;  /* 0x0000000304117224 */ /* 0x000fe200078e0211 */
[----:B------:R-:W-:Y:S06]  /*1f8d0*/  BRA `(.L_x_838) ;  /* 0x00000000000c7947 */ /* 0x000fec0003800000 */
.L_x_833:
[----:B------:R-:W-:Y:S01]  /*1f8e0*/  MOV R17, RZ ;  /* 0x000000ff00117202 */ /* 0x000fe20000000f00 */
[----:B------:R-:W-:Y:S02]  /*1f8f0*/  IMAD.U32 R16, RZ, RZ, UR6 ;  /* 0x00000006ff107e24 */ /* 0x000fe4000f8e00ff */
[----:B------:R-:W-:-:S07]  /*1f900*/  IMAD.MOV.U32 R18, RZ, RZ, RZ ;  /* 0x000000ffff127224 */ /* 0x000fce00078e00ff */
.L_x_838:
[----:B------:R-:W-:-:S13]  /*1f910*/  ISETP.NE.AND P0, PT, R5, RZ, PT ;  /* 0x000000ff0500720c */ /* 0x000fda0003f05270 */
[----:B------:R-:W0:Y:S01]  /*1f920*/  @!P0 S2R R3, SR_CgaCtaId ;  /* 0x0000000000038919 */ /* 0x000e220000008800 */
[----:B------:R-:W-:-:S04]  /*1f930*/  @!P0 MOV R2, 0x400 ;  /* 0x0000040000028802 */ /* 0x000fc80000000f00 */
[----:B0-----:R-:W-:-:S05]  /*1f940*/  @!P0 LEA R2, R3, R2, 0x18 ;  /* 0x0000000203028211 */ /* 0x001fca00078ec0ff */
[----:B------:R2:W-:Y:S01]  /*1f950*/  @!P0 STS.128 [R2+0x368d0], R16 ;  /* 0x0368d01002008388 */ /* 0x0005e20000000c00 */
[----:B------:R-:W-:Y:S06]  /*1f960*/  BAR.ARV 0x5, 0x180 ;  /* 0x0146000000007b1d */ /* 0x000fec0000002000 */
.L_x_831:
[----:B--2---:R-:W-:Y:S01]  /*1f970*/  MOV R2, 0x1 ;  /* 0x0000000100027802 */ /* 0x004fe20000000f00 */
[----:B------:R2:W-:Y:S01]  /*1f980*/  STL [R1+0x54], RZ ;  /* 0x000054ff01007387 */ /* 0x0005e20000100800 */
[----:B------:R-:W-:Y:S02]  /*1f990*/  ULDC UR4, c[0x0][0xc3c] ;  /* 0x00030f0000047ab9 */ /* 0x000fe40000000800 */
[----:B-1----:R-:W-:Y:S01]  /*1f9a0*/  ISETP.GE.AND P0, PT, R19, UR4, PT ;  /* 0x0000000413007c0c */ /* 0x002fe2000bf06270 */
[----:B------:R2:W-:Y:S04]  /*1f9b0*/  STL [R1+0x14], R2 ;  /* 0x0000140201007387 */ /* 0x0005e80000100800 */
[----:B------:R2:W-:Y:S08]  /*1f9c0*/  STL [R1+0x8], RZ ;  /* 0x000008ff01007387 */ /* 0x0005f00000100800 */
[----:B--2---:R-:W-:Y:S05]  /*1f9d0*/  @P0 BRA `(.L_x_839) ;  /* 0x0000006c00e00947 */ /* 0x004fea0003800000 */
[----:B------:R-:W1:Y:S01]  /*1f9e0*/  S2UR UR5, SR_CgaCtaId ;  /* 0x00000000000579c3 */ /* 0x000e620000008800 */
[C---:B------:R-:W-:Y:S01]  /*1f9f0*/  IMAD.SHL.U32 R2, R0.reuse, 0x8, RZ ;  /* 0x0000000800027824 */ /* 0x040fe200078e00ff */
[----:B------:R-:W-:Y:S01]  /*1fa00*/  LOP3.LUT R5, R0, 0x7f, RZ, 0xc0, !PT ;  /* 0x0000007f00057812 */ /* 0x000fe200078ec0ff */
[----:B------:R-:W-:Y:S01]  /*1fa10*/  UMOV UR4, 0x400 ;  /* 0x0000040000047882 */ /* 0x000fe20000000000 */
[----:B------:R-:W-:Y:S01]  /*1fa20*/  BSSY B8, `(.L_x_839) ;  /* 0x00006f3000087945 */ /* 0x000fe20003800000 */
[----:B------:R-:W-:Y:S01]  /*1fa30*/  ULDC.64 UR36, c[0x0][0x198] ;  /* 0x0000660000247ab9 */ /* 0x000fe20000000a00 */
[C---:B0-----:R-:W-:Y:S01]  /*1fa40*/  LOP3.LUT R3, R2.reuse, 0x1f8, RZ, 0xc0, !PT ;  /* 0x000001f802037812 */ /* 0x041fe200078ec0ff */
[----:B------:R-:W-:Y:S01]  /*1fa50*/  ULDC UR38, c[0x0][0xc] ;  /* 0x0000030000267ab9 */ /* 0x000fe20000000800 */
[----:B------:R-:W-:Y:S02]  /*1fa60*/  LOP3.LUT R2, R2, 0x38, RZ, 0xc0, !PT ;  /* 0x0000003802027812 */ /* 0x000fe400078ec0ff */
[----:B------:R-:W-:Y:S01]  /*1fa70*/  LOP3.LUT R4, R3, 0x38, R0, 0x78, !PT ;  /* 0x0000003803047812 */ /* 0x000fe200078e7800 */
[----:B------:R-:W-:Y:S01]  /*1fa80*/  IMAD.SHL.U32 R3, R5, 0x8, RZ ;  /* 0x0000000805037824 */ /* 0x000fe200078e00ff */
[----:B------:R-:W-:-:S02]  /*1fa90*/  SHF.L.U32 R0, R0, 0x4, RZ ;  /* 0x0000000400007819 */ /* 0x000fc400000006ff */
[----:B------:R-:W-:Y:S02]  /*1faa0*/  SHF.R.U32.HI R5, RZ, 0x3, R5 ;  /* 0x00000003ff057819 */ /* 0x000fe40000011605 */
[----:B------:R-:W-:Y:S02]  /*1fab0*/  LOP3.LUT R3, R4, 0x200, R3, 0xf8, !PT ;  /* 0x0000020004037812 */ /* 0x000fe400078ef803 */
[----:B------:R-:W-:Y:S02]  /*1fac0*/  LOP3.LUT R0, R5, 0x70, R0, 0xf8, !PT ;  /* 0x0000007005007812 */ /* 0x000fe400078ef800 */
[----:B------:R-:W-:Y:S01]  /*1fad0*/  MOV R0, 0x1 ;  /* 0x0000000100007802 */ /* 0x000fe20000000f00 */
[----:B-1----:R-:W-:-:S06]  /*1fae0*/  ULEA UR4, UR5, UR4, 0x18 ;  /* 0x0000000405047291 */ /* 0x002fcc000f8ec03f */
[----:B------:R-:W-:-:S04]  /*1faf0*/  IMAD.U32 R4, RZ, RZ, UR4 ;  /* 0x00000004ff047e24 */ /* 0x000fc8000f8e00ff */
[----:B------:R-:W-:Y:S01]  /*1fb00*/  IMAD R3, R3, 0x2, R4 ;  /* 0x0000000203037824 */ /* 0x000fe200078e0204 */
[----:B------:R-:W-:Y:S04]  /*1fb10*/  STL [R1+0x4], R4 ;  /* 0x0000040401007387 */ /* 0x000fe80000100800 */
[----:B------:R0:W-:Y:S04]  /*1fb20*/  STL [R1+0x2c], R3 ;  /* 0x00002c0301007387 */ /* 0x0001e80000100800 */
[----:B------:R-:W-:Y:S04]  /*1fb30*/  STL [R1+0x8], RZ ;  /* 0x000008ff01007387 */ /* 0x000fe80000100800 */
[----:B------:R-:W-:Y:S01]  /*1fb40*/  STL [R1+0x14], R0 ;  /* 0x0000140001007387 */ /* 0x000fe20000100800 */
[----:B0-----:R-:W-:-:S03]  /*1fb50*/  LOP3.LUT R3, R2, 0x40, RZ, 0xfc, !PT ;  /* 0x0000004002037812 */ /* 0x001fc600078efcff */
[----:B------:R-:W-:Y:S04]  /*1fb60*/  STL [R1+0x20], RZ ;  /* 0x000020ff01007387 */ /* 0x000fe80000100800 */
[----:B------:R0:W-:Y:S04]  /*1fb70*/  STL [R1+0x24], R0 ;  /* 0x0000240001007387 */ /* 0x0001e80000100800 */
[----:B------:R1:W-:Y:S01]  /*1fb80*/  STL [R1+0x54], RZ ;  /* 0x000054ff01007387 */ /* 0x0003e20000100800 */
[----:B0-----:R-:W-:-:S07]  /*1fb90*/  LOP3.LUT R0, R2, 0x80, RZ, 0xfc, !PT ;  /* 0x0000008002007812 */ /* 0x001fce00078efcff */
.L_x_985:
[----:B0--3--:R-:W0:Y:S02]  /*1fba0*/  LDC.64 R2, c[0x0][0xc88] ;  /* 0x00032200ff027b82 */ /* 0x009e240000000a00 */
[----:B0-----:R-:W-:-:S05]  /*1fbb0*/  IMAD.WIDE R2, R19, 0x4, R2 ;  /* 0x0000000413027825 */ /* 0x001fca00078e0202 */
[----:B------:R-:W2:Y:S01]  /*1fbc0*/  LDG.E R15, desc[UR60][R2.64] ;  /* 0x0000003c020f7981 */ /* 0x000ea2000c1e1900 */
[----:B------:R-:W-:Y:S05]  /*1fbd0*/  YIELD ;  /* 0x0000000000007946 */ /* 0x000fea0003800000 */
[----:B------:R-:W-:Y:S01]  /*1fbe0*/  ULDC.64 UR4, c[0x0][0xa28] ;  /* 0x00028a0000047ab9 */ /* 0x000fe20000000a00 */
[----:B------:R-:W-:Y:S01]  /*1fbf0*/  IMAD.MOV.U32 R0, RZ, RZ, RZ ;  /* 0x000000ffff007224 */ /* 0x000fe200078e00ff */
[----:B------:R-:W-:Y:S01]  /*1fc00*/  ISETP.NE.U32.AND P0, PT, RZ, UR4, PT ;  /* 0x00000004ff007c0c */ /* 0x000fe2000bf05070 */
[----:B------:R-:W-:Y:S01]  /*1fc10*/  ULDC.64 UR10, c[0x0][0xa18] ;  /* 0x00028600000a7ab9 */ /* 0x000fe20000000a00 */
[----:B----45:R-:W-:Y:S01]  /*1fc20*/  MOV R8, RZ ;  /* 0x000000ff00087202 */ /* 0x030fe20000000f00 */
[----:B------:R-:W-:Y:S01]  /*1fc30*/  ULDC.64 UR8, c[0x0][0xa10] ;  /* 0x0002840000087ab9 */ /* 0x000fe20000000a00 */
[----:B------:R-:W-:Y:S01]  /*1fc40*/  ISETP.NE.AND.EX P0, PT, RZ, UR5, PT, P0 ;  /* 0x00000005ff007c0c */ /* 0x000fe2000bf05300 */
[----:B------:R-:W-:Y:S01]  /*1fc50*/  ULDC.64 UR6, c[0x0][0xa08] ;  /* 0x0002820000067ab9 */ /* 0x000fe20000000a00 */
        /* <DEDUP_REMOVED lines=9> */
[----:B------:R2:W5:Y:S01]  /*1fcf0*/  @P0 LDG.E R0, desc[UR60][R2.64] ;  /* 0x0000003c02000981 */ /* 0x000562000c1e1900 */
[----:B------:R-:W-:Y:S02]  /*1fd00*/  ISETP.NE.AND.EX P2, PT, RZ, UR5, PT, P2 ;  /* 0x00000005ff007c0c */ /* 0x000fe4000bf45320 */
[----:B------:R-:W-:Y:S02]  /*1fd10*/  CS2R R10, SRZ ;  /* 0x00000000000a7805 */ /* 0x000fe4000001ff00 */
[----:B------:R-:W-:Y:S01]  /*1fd20*/  ISETP.NE.U32.AND P3, PT, RZ, UR10, PT ;  /* 0x0000000aff007c0c */ /* 0x000fe2000bf65070 */
[----:B------:R-:W-:Y:S01]  /*1fd30*/  STL [R1], R14 ;  /* 0x0000000e01007387 */ /* 0x000fe20000100800 */
[----:B------:R-:W-:Y:S02]  /*1fd40*/  ISETP.NE.U32.AND P0, PT, RZ, UR6, PT ;  /* 0x00000006ff007c0c */ /* 0x000fe4000bf05070 */
[----:B------:R-:W-:Y:S01]  /*1fd50*/  ISETP.NE.AND.EX P3, PT, RZ, UR11, PT, P3 ;  /* 0x0000000bff007c0c */ /* 0x000fe2000bf65330 */
[----:B------:R-:W-:Y:S01]  /*1fd60*/  STL [R1+0x28], R13 ;  /* 0x0000280d01007387 */ /* 0x000fe20000100800 */
[----:B------:R-:W-:-:S02]  /*1fd70*/  ISETP.NE.U32.AND P1, PT, RZ, UR8, PT ;  /* 0x00000008ff007c0c */ /* 0x000fc4000bf25070 */
[C---:B--2---:R-:W-:Y:S02]  /*1fd80*/  IADD3 R2, P4, R14.reuse, UR4, RZ ;  /* 0x000000040e027c10 */ /* 0x044fe4000ff9e0ff */
[----:B------:R-:W-:Y:S02]  /*1fd90*/  ISETP.NE.AND.EX P0, PT, RZ, UR7, PT, P0 ;  /* 0x00000007ff007c0c */ /* 0x000fe4000bf05300 */
[C---:B------:R-:W-:Y:S02]  /*1fda0*/  IADD3.X R3, R13.reuse, UR5, RZ, P4, !PT ;  /* 0x000000050d037c10 */ /* 0x040fe4000a7fe4ff */
[C---:B0-----:R-:W-:Y:S02]  /*1fdb0*/  IADD3 R4, P4, R14.reuse, UR8, RZ ;  /* 0x000000080e047c10 */ /* 0x041fe4000ff9e0ff */
[----:B------:R-:W-:Y:S01]  /*1fdc0*/  ISETP.NE.AND.EX P1, PT, RZ, UR9, PT, P1 ;  /* 0x00000009ff007c0c */ /* 0x000fe2000bf25310 */
[----:B------:R-:W2:Y:S01]  /*1fdd0*/  @P2 LDG.E R8, desc[UR60][R2.64] ;  /* 0x0000003c02082981 */ /* 0x000ea2000c1e1900 */
[----:B------:R-:W-:Y:S01]  /*1fde0*/  IADD3.X R5, R13, UR9, RZ, P4, !PT ;  /* 0x000000090d057c10 */ /* 0x000fe2000a7fe4ff */
[----:B------:R-:W-:Y:S01]  /*1fdf0*/  ULDC UR4, c[0x0][0x288] ;  /* 0x0000a20000047ab9 */ /* 0x000fe20000000800 */
[----:B------:R-:W-:Y:S01]  /*1fe00*/  IADD3 R6, P5, R14, UR6, RZ ;  /* 0x000000060e067c10 */ /* 0x000fe2000ffbe0ff */
[----:B------:R-:W-:Y:S01]  /*1fe10*/  IMAD.U32 R12, RZ, RZ, UR4 ;  /* 0x00000004ff0c7e24 */ /* 0x000fe2000f8e00ff */
[----:B------:R-:W-:-:S02]  /*1fe20*/  ULDC.64 UR4, c[0x0][0x418] ;  /* 0x0001060000047ab9 */ /* 0x000fc40000000a00 */
[----:B------:R-:W-:-:S05]  /*1fe30*/  IADD3.X R7, R13, UR7, RZ, P5, !PT ;  /* 0x000000070d077c10 */ /* 0x000fca000affe4ff */
[----:B------:R-:W5:Y:S04]  /*1fe40*/  @P0 LDG.E R11, desc[UR60][R6.64] ;  /* 0x0000003c060b0981 */ /* 0x000f68000c1e1900 */
        /* <DEDUP_REMOVED lines=10> */
[----:B------:R-:W-:-:S03]  /*1fef0*/  UIMAD UR4, UR4, UR5, URZ ;  /* 0x00000005040472a4 */ /* 0x000fc6000f8e023f */
[----:B------:R-:W-:Y:S02]  /*1ff00*/  ULDC UR5, c[0x0][0x348] ;  /* 0x0000d20000057ab9 */ /* 0x000fe40000000800 */
[----:B0-----:R-:W-:Y:S01]  /*1ff10*/  IMAD.U32 R9, RZ, RZ, UR5 ;  /* 0x00000005ff097e24 */ /* 0x001fe2000f8e00ff */
[----:B------:R-:W-:Y:S01]  /*1ff20*/  MOV R8, UR4 ;  /* 0x0000000400087c02 */ /* 0x000fe20008000f00 */
[----:B--2---:R0:W-:Y:S01]  /*1ff30*/  STL [R1+0x50], R12 ;  /* 0x0000500c01007387 */ /* 0x0041e20000100800 */
[----:B------:R-:W-:Y:S05]  /*1ff40*/  @P3 BRA `(.L_x_840) ;  /* 0x0000000000143947 */ /* 0x000fea0003800000 */
[----:B------:R-:W-:Y:S05]  /*1ff50*/  @!P2 BRA `(.L_x_840) ;  /* 0x000000000010a947 */ /* 0x000fea0003800000 */
[----:B0-----:R-:W2:Y:S04]  /*1ff60*/  LDG.E R12, desc[UR60][R2.64] ;  /* 0x0000003c020c7981 */ /* 0x001ea8000c1e1900 */
[----:B------:R-:W2:Y:S02]  /*1ff70*/  LDG.E R2, desc[UR60][R2.64+0x4] ;  /* 0x0000043c02027981 */ /* 0x000ea4000c1e1900 */
[----:B--2---:R-:W-:-:S05]  /*1ff80*/  IMAD.IADD R2, R2, 0x1, -R12 ;  /* 0x0000000102027824 */ /* 0x004fca00078e0a0c */
[----:B------:R2:W-:Y:S02]  /*1ff90*/  STL [R1+0x50], R2 ;  /* 0x0000500201007387 */ /* 0x0005e40000100800 */
.L_x_840:
[----:B0-----:R-:W-:Y:S01]  /*1ffa0*/  MOV R12, R15 ;  /* 0x0000000f000c7202 */ /* 0x001fe20000000f00 */
[----:B--2--5:R-:W-:Y:S01]  /*1ffb0*/  IMAD.IADD R2, R11, 0x1, R0 ;  /* 0x000000010b027824 */ /* 0x024fe200078e0200 */
[----:B------:R-:W-:Y:S02]  /*1ffc0*/  ULDC.64 UR4, c[0x0][0xa20] ;  /* 0x0002880000047ab9 */ /* 0x000fe40000000a00 */
[----:B------:R-:W-:Y:S01]  /*1ffd0*/  ISETP.NE.U32.AND P2, PT, RZ, UR4, PT ;  /* 0x00000004ff007c0c */ /* 0x000fe2000bf45070 */
[----:B------:R0:W-:Y:S03]  /*1ffe0*/  STL [R1+0xc], R12 ;  /* 0x00000c0c01007387 */ /* 0x0001e60000100800 */
[----:B------:R-:W-:Y:S01]  /*1fff0*/  ISETP.NE.AND.EX P2, PT, RZ, UR5, PT, P2 ;  /* 0x00000005ff007c0c */ /* 0x000fe2000bf45320 */
[----:B------:R0:W-:-:S12]  /*20000*/  STL [R1+0x1c], R2 ;  /* 0x00001c0201007387 */ /* 0x0001d80000100800 */
[----:B0-----:R-:W-:Y:S05]  /*20010*/  @!P2 BRA `(.L_x_841) ;  /* 0x000000000010a947 */ /* 0x001fea0003800000 */
[----:B------:R-:W-:-:S04]  /*20020*/  IADD3 R2, P0, R14, UR4, RZ ;  /* 0x000000040e027c10 */ /* 0x000fc8000ff1e0ff */
[----:B------:R-:W-:-:S05]  /*20030*/  IADD3.X R3, R13, UR5, RZ, P0, !PT ;  /* 0x000000050d037c10 */ /* 0x000fca00087fe4ff */
[----:B------:R0:W5:Y:S01]  /*20040*/  LDG.E R8, desc[UR60][R2.64] ;  /* 0x0000003c02087981 */ /* 0x000162000c1e1900 */
[----:B------:R-:W-:Y:S05]  /*20050*/  BRA `(.L_x_842) ;  /* 0x0000000000107947 */ /* 0x000fea0003800000 */
.L_x_841:
[----:B------:R-:W-:Y:S05]  /*20060*/  @!P0 BRA `(.L_x_842) ;  /* 0x00000000000c8947 */ /* 0x000fea0003800000 */
[----:B------:R-:W2:Y:S04]  /*20070*/  LDG.E R8, desc[UR60][R6.64] ;  /* 0x0000003c06087981 */ /* 0x000ea8000c1e1900 */
[----:B------:R-:W2:Y:S02]  /*20080*/  LDG.E R6, desc[UR60][R6.64+0x4] ;  /* 0x0000043c06067981 */ /* 0x000ea4000c1e1900 */
[----:B--2---:R-:W-:-:S07]  /*20090*/  IMAD.IADD R8, R6, 0x1, -R8 ;  /* 0x0000000106087824 */ /* 0x004fce00078e0a08 */
.L_x_842:
[----:B0-----:R-:W2:Y:S01]  /*200a0*/  @P1 LDG.E R2, desc[UR60][R4.64] ;  /* 0x0000003c04021981 */ /* 0x001ea2000c1e1900 */
[----:B-----5:R-:W-:-:S03]  /*200b0*/  IMAD.IADD R0, R8, 0x1, -R0 ;  /* 0x0000000108007824 */ /* 0x020fc600078e0a00 */
[----:B------:R-:W2:Y:S01]  /*200c0*/  @P1 LDG.E R4, desc[UR60][R4.64+0x4] ;  /* 0x0000043c04041981 */ /* 0x000ea2000c1e1900 */
[----:B------:R-:W-:Y:S01]  /*200d0*/  BSSY B0, `(.L_x_843) ;  /* 0x000016e000007945 */ /* 0x000fe20003800000 */
[----:B--2---:R-:W-:-:S05]  /*200e0*/  @P1 IADD3 R9, -R2, R4, RZ ;  /* 0x0000000402091210 */ /* 0x004fca0007ffe1ff */
[----:B------:R-:W-:Y:S01]  /*200f0*/  IMAD.IADD R3, R0, 0x1, R9 ;  /* 0x0000000100037824 */ /* 0x000fe200078e0209 */
[----:B------:R-:W-:-:S04]  /*20100*/  MOV R2, RZ ;  /* 0x000000ff00027202 */ /* 0x000fc80000000f00 */
[----:B------:R0:W-:Y:S02]  /*20110*/  STL [R1+0x4c], R3 ;  /* 0x00004c0301007387 */ /* 0x0001e40000100800 */
[----:B0-----:R-:W-:-:S04]  /*20120*/  VIADD R3, R3, 0x6f ;  /* 0x0000006f03037836 */ /* 0x001fc80000000000 */
[----:B------:R-:W-:-:S05]  /*20130*/  IMAD.HI R2, R3, -0x6db6db6d, R2 ;  /* 0x9249249303027827 */ /* 0x000fca00078e0202 */
[----:B------:R-:W-:-:S04]  /*20140*/  SHF.R.U32.HI R3, RZ, 0x1f, R2 ;  /* 0x0000001fff037819 */ /* 0x000fc80000011602 */
[----:B------:R-:W-:-:S05]  /*20150*/  LEA.HI.SX32 R4, R2, R3, 0x1a ;  /* 0x0000000302047211 */ /* 0x000fca00078fd2ff */
[--C-:B------:R-:W-:Y:S02]  /*20160*/  IMAD R2, R4, 0x70, -R0.reuse ;  /* 0x0000007004027824 */ /* 0x100fe400078e0a00 */
[----:B------:R-:W-:-:S03]  /*20170*/  IMAD.MOV R0, RZ, RZ, -R0 ;  /* 0x000000ffff007224 */ /* 0x000fc600078e0a00 */
[----:B------:R-:W-:Y:S02]  /*20180*/  VIMNMX R2, R2, R9, PT ;  /* 0x0000000902027248 */ /* 0x000fe40003fe0100 */
[----:B------:R-:W-:-:S04]  /*20190*/  VIMNMX R0, RZ, R0, !PT ;  /* 0x00000000ff007248 */ /* 0x000fc80007fe0100 */
[----:B------:R-:W-:Y:S01]  /*201a0*/  ISETP.GT.AND P0, PT, R2, R0, PT ;  /* 0x000000000200720c */ /* 0x000fe20003f04270 */
[----:B------:R0:W-:Y:S02]  /*201b0*/  STL [R1+0x38], R4 ;  /* 0x0000380401007387 */ /* 0x0001e40000100800 */
[----:B0-----:R-:W-:-:S10]  /*201c0*/  SHF.R.U32.HI R4, RZ, 0x4, R0 ;  /* 0x00000004ff047819 */ /* 0x001fd40000011600 */
[----:B------:R-:W-:Y:S02]  /*201d0*/  @P0 VIADD R3, R2, 0x6f ;  /* 0x0000006f02030836 */ /* 0x000fe40000000000 */
[----:B------:R-:W-:Y:S02]  /*201e0*/  @P0 IMAD.MOV.U32 R2, RZ, RZ, RZ ;  /* 0x000000ffff020224 */ /* 0x000fe400078e00ff */
[----:B------:R-:W-:-:S04]  /*201f0*/  IMAD.WIDE.U32 R4, R4, 0x24924925, RZ ;  /* 0x2492492504047825 */ /* 0x000fc800078e00ff */
[----:B------:R-:W-:Y:S01]  /*20200*/  @P0 IMAD.HI R2, R3, -0x6db6db6d, R2 ;  /* 0x9249249303020827 */ /* 0x000fe200078e0202 */
[----:B------:R-:W-:-:S04]  /*20210*/  MOV R9, R5 ;  /* 0x0000000500097202 */ /* 0x000fc80000000f00 */
[----:B------:R-:W-:Y:S01]  /*20220*/  @P0 SHF.R.U32.HI R0, RZ, 0x1f, R2 ;  /* 0x0000001fff000819 */ /* 0x000fe20000011602 */
[----:B------:R-:W-:-:S03]  /*20230*/  IMAD.MOV.U32 R7, RZ, RZ, R9 ;  /* 0x000000ffff077224 */ /* 0x000fc600078e0009 */
[----:B------:R-:W-:-:S04]  /*20240*/  @P0 LEA.HI.SX32 R7, R2, R0, 0x1a ;  /* 0x0000000002070211 */ /* 0x000fc800078fd2ff */
[----:B------:R-:W-:Y:S02]  /*20250*/  ISETP.GT.AND P2, PT, R7, R9, PT ;  /* 0x000000090700720c */ /* 0x000fe40003f44270 */
[----:B------:R-:W-:-:S11]  /*20260*/  PLOP3.LUT P0, PT, PT, PT, PT, 0x80, 0x0 ;  /* 0x000000000000781c */ /* 0x000fd60003f0f070 */
[----:B------:R-:W-:Y:S05]  /*20270*/  @!P2 BRA `(.L_x_844) ;  /* 0x00000014004ca947 */ /* 0x000fea0003800000 */
[----:B------:R-:W-:Y:S01]  /*20280*/  UMOV UR4, 0xffffffff ;  /* 0xffffffff00047882 */ /* 0x000fe20000000000 */
[----:B------:R-:W-:Y:S02]  /*20290*/  SEL R0, R12, RZ, !P1 ;  /* 0x000000ff0c007207 */ /* 0x000fe40004800000 */
[----:B------:R-:W-:Y:S05]  /*202a0*/  BRA.DIV UR4, `(.L_x_845) ;  /* 0x0000007204547947 */ /* 0x000fea000b800000 */
[----:B------:R-:W0:Y:S02]  /*202b0*/  S2R R2, SR_TID.X ;  /* 0x0000000000027919 */ /* 0x000e240000002100 */
[----:B0-----:R-:W-:-:S04]  /*202c0*/  SHF.R.U32.HI R2, RZ, 0x5, R2 ;  /* 0x00000005ff027819 */ /* 0x001fc80000011602 */
[----:B------:R-:W-:-:S05]  /*202d0*/  LOP3.LUT R2, R2, 0x3, RZ, 0xc0, !PT ;  /* 0x0000000302027812 */ /* 0x000fca00078ec0ff */
[----:B------:R0:W2:Y:S02]  /*202e0*/  SHFL.IDX PT, R14, R2, RZ, 0x1f ;  /* 0x00001fff020e7589 */ /* 0x0000a400000e0000 */
.L_x_1016:
[----:B--2---:R-:W-:Y:S02]  /*202f0*/  ISETP.NE.AND P0, PT, R14, RZ, PT ;  /* 0x000000ff0e00720c */ /* 0x004fe40003f05270 */
[----:B------:R-:W-:-:S11]  /*20300*/  PLOP3.LUT P6, PT, PT, PT, PT, 0x8, 0x0 ;  /* 0x000000000000781c */ /* 0x000fd60003fce170 */
[----:B------:R-:W-:Y:S05]  /*20310*/  @P0 BRA `(.L_x_846) ;  /* 0x00000000000c0947 */ /* 0x000fea0003800000 */
[----:B------:R-:W-:-:S03]  /*20320*/  UMOV UR4, 0xffffffff ;  /* 0xffffffff00047882 */ /* 0x000fc60000000000 */
[----:B------:R-:W-:Y:S05]  /*20330*/  BRA.DIV UR4, `(.L_x_847) ;  /* 0x0000007204647947 */ /* 0x000fea000b800000 */
[----:B------:R-:W-:-:S13]  /*20340*/  ELECT P6, URZ, PT ;  /* 0x00000000003f782f */ /* 0x000fda00038c0000 */
.L_x_846:
[----:B0-----:R-:W2:Y:S04]  /*20350*/  LDL R2, [R1+0x54] ;  /* 0x0000540001027983 */ /* 0x001ea80000100800 */
[----:B------:R-:W3:Y:S01]  /*20360*/  LDL R4, [R1+0x4] ;  /* 0x0000040001047983 */ /* 0x000ee20000100800 */
[----:B------:R-:W-:Y:S01]  /*20370*/  BSSY B1, `(.L_x_848) ;  /* 0x0000008000017945 */ /* 0x000fe20003800000 */
[----:B--2---:R-:W-:-:S04]  /*20380*/  IADD3 R2, R2, 0x1, RZ ;  /* 0x0000000102027810 */ /* 0x004fc80007ffe0ff */
[----:B------:R-:W-:-:S04]  /*20390*/  LEA.HI R3, R2, R2, RZ, 0x1 ;  /* 0x0000000202037211 */ /* 0x000fc800078f08ff */
[----:B------:R-:W-:-:S05]  /*203a0*/  LOP3.LUT R3, R3, 0xfffffffe, RZ, 0xc0, !PT ;  /* 0xfffffffe03037812 */ /* 0x000fca00078ec0ff */
[----:B------:R-:W-:-:S05]  /*203b0*/  IMAD.IADD R2, R2, 0x1, -R3 ;  /* 0x0000000102027824 */ /* 0x000fca00078e0a03 */
[----:B------:R-:W-:-:S04]  /*203c0*/  SHF.L.U32 R2, R2, 0x1f, RZ ;  /* 0x0000001f02027819 */ /* 0x000fc800000006ff */
[----:B---3--:R-:W0:Y:S02]  /*203d0*/  SYNCS.PHASECHK.TRANS64.TRYWAIT P0, [R4+URZ+0x36820], R2 ;  /* 0x03682002040075a7 */ /* 0x008e24000800017f */
[----:B0-----:R-:W-:Y:S05]  /*203e0*/  @!P0 BRA `(.L_x_849) ;  /* 0x0000007000588947 */ /* 0x001fea0003800000 */
.L_x_1019:
[----:B------:R-:W-:Y:S05]  /*203f0*/  BSYNC B1 ;  /* 0x0000000000017941 */ /* 0x000fea0003800000 */
.L_x_848:
[----:B------:R-:W-:Y:S04]  /*20400*/  BSSY B1, `(.L_x_850) ;  /* 0x0000090000017945 */ /* 0x000fe80003800000 */
[----:B------:R-:W-:Y:S05]  /*20410*/  @!P6 BRA `(.L_x_851) ;  /* 0x000000080038e947 */ /* 0x000fea0003800000 */
[----:B------:R-:W2:Y:S04]  /*20420*/  LDL R6, [R1+0x4] ;  /* 0x0000040001067983 */ /* 0x000ea80000100800 */
[----:B------:R-:W2:Y:S04]  /*20430*/  LDL R4, [R1+0x20] ;  /* 0x0000200001047983 */ /* 0x000ea80000100800 */
[----:B------:R-:W3:Y:S01]  /*20440*/  LDL R5, [R1+0x24] ;  /* 0x0000240001057983 */ /* 0x000ee20000100800 */
[----:B------:R-:W-:Y:S01]  /*20450*/  BSSY B2, `(.L_x_852) ;  /* 0x0000008000027945 */ /* 0x000fe20003800000 */
[----:B0-----:R-:W0:Y:S02]  /*20460*/  S2R R3, SR_TID.X ;  /* 0x0000000000037919 */ /* 0x001e240000002100 */
[----:B0-----:R-:W-:-:S04]  /*20470*/  LOP3.LUT R3, R3, 0x7f, RZ, 0xc0, !PT ;  /* 0x0000007f03037812 */ /* 0x001fc800078ec0ff */
[----:B------:R-:W-:Y:S01]  /*20480*/  ISETP.NE.AND P1, PT, R3, RZ, PT ;  /* 0x000000ff0300720c */ /* 0x000fe20003f25270 */
[----:B--2---:R-:W-:Y:S01]  /*20490*/  IMAD R4, R4, 0x8, R6 ;  /* 0x0000000804047824 */ /* 0x004fe200078e0206 */
[----:B---3--:R-:W-:-:S04]  /*204a0*/  SHF.L.U32 R8, R5, 0x1f, RZ ;  /* 0x0000001f05087819 */ /* 0x008fc800000006ff */
[----:B------:R-:W0:Y:S02]  /*204b0*/  SYNCS.PHASECHK.TRANS64.TRYWAIT P0, [R4+URZ+0x368a0], R8 ;  /* 0x0368a008040075a7 */ /* 0x000e24000800017f */
[----:B0-----:R-:W-:Y:S05]  /*204c0*/  @!P0 BRA `(.L_x_853) ;  /* 0x0000007000388947 */ /* 0x001fea0003800000 */
.L_x_1020:
[----:B------:R-:W-:Y:S05]  /*204d0*/  BSYNC B2 ;  /* 0x0000000000027941 */ /* 0x000fea0003800000 */
.L_x_852:
[----:B------:R-:W-:Y:S04]  /*204e0*/  BSSY B2, `(.L_x_854) ;  /* 0x0000009000027945 */ /* 0x000fe80003800000 */
[----:B------:R-:W-:Y:S05]  /*204f0*/  @P1 BRA `(.L_x_855) ;  /* 0x00000000001c1947 */ /* 0x000fea0003800000 */
[----:B------:R-:W2:Y:S01]  /*20500*/  S2R R3, SR_TID.X ;  /* 0x0000000000037919 */ /* 0x000ea20000002100 */
[----:B------:R-:W-:-:S04]  /*20510*/  MOV R2, 0xa800 ;  /* 0x0000a80000027802 */ /* 0x000fc80000000f00 */
[----:B------:R3:W-:Y:S01]  /*20520*/  SYNCS.ARRIVE.TRANS64 RZ, [R4+URZ+0x36890], R2 ;  /* 0x0368900204ff79a7 */ /* 0x0007e2000800003f */
[----:B--2---:R-:W-:-:S04]  /*20530*/  LOP3.LUT R3, R3, 0x1f, RZ, 0xc0, !PT ;  /* 0x0000001f03037812 */ /* 0x004fc800078ec0ff */
[----:B------:R-:W-:-:S13]  /*20540*/  ISETP.NE.AND P0, PT, R3, RZ, PT ;  /* 0x000000ff0300720c */ /* 0x000fda0003f05270 */
[----:B---3--:R-:W-:Y:S05]  /*20550*/  @!P0 BRA `(.L_x_855) ;  /* 0x0000000000048947 */ /* 0x008fea0003800000 */
[----:B------:R-:W-:Y:S01]  /*20560*/  BPT.TRAP 0x1 ;  /* 0x000000040000795c */ /* 0x000fe20000300000 */
.L_x_855:
[----:B------:R-:W-:Y:S05]  /*20570*/  BSYNC B2 ;  /* 0x0000000000027941 */ /* 0x000fea0003800000 */
.L_x_854:
[----:B------:R-:W2:Y:S04]  /*20580*/  LDL R5, [R1+0x4] ;  /* 0x0000040001057983 */ /* 0x000ea80000100800 */
[----:B------:R-:W2:Y:S01]  /*20590*/  LDL R2, [R1+0x20] ;  /* 0x0000200001027983 */ /* 0x000ea20000100800 */
[----:B------:R-:W-:Y:S01]  /*205a0*/  IMAD.MOV.U32 R15, RZ, RZ, RZ ;  /* 0x000000ffff0f7224 */ /* 0x000fe200078e00ff */
[----:B------:R-:W-:Y:S01]  /*205b0*/  UIADD3 UR4, UP0, UR36, 0x570, URZ ;  /* 0x0000057024047890 */ /* 0x000fe2000ff1e03f */
[----:B------:R-:W-:Y:S01]  /*205c0*/  IMAD R3, R7, 0x70, R10 ;  /* 0x0000007007037824 */ /* 0x000fe200078e020a */
[----:B------:R-:W-:Y:S01]  /*205d0*/  PLOP3.LUT P0, PT, PT, PT, PT, 0x80, 0x0 ;  /* 0x000000000000781c */ /* 0x000fe20003f0f070 */
[----:B------:R-:W-:Y:S01]  /*205e0*/  UMOV UR6, 0x0 ;  /* 0x0000000000067882 */ /* 0x000fe20000000000 */
[----:B------:R-:W-:Y:S01]  /*205f0*/  R2UR UR10, R15 ;  /* 0x000000000f0a72ca */ /* 0x000fe200000e0000 */
[----:B------:R-:W-:Y:S01]  /*20600*/  VIADD R3, R3, 0xffffff90 ;  /* 0xffffff9003037836 */ /* 0x000fe20000000000 */
[----:B------:R-:W-:Y:S01]  /*20610*/  UIADD3.X UR5, URZ, UR37, URZ, UP0, !UPT ;  /* 0x000000253f057290 */ /* 0x000fe200087fe43f */
[----:B------:R-:W-:Y:S01]  /*20620*/  UMOV UR7, 0x12f00000 ;  /* 0x12f0000000077882 */ /* 0x000fe20000000000 */
[----:B--2---:R-:W-:Y:S01]  /*20630*/  IMAD R6, R2, 0xa800, R5 ;  /* 0x0000a80002067824 */ /* 0x004fe200078e0205 */
[----:B------:R-:W-:-:S03]  /*20640*/  IADD3 R2, R4, 0x36890, RZ ;  /* 0x0003689004027810 */ /* 0x000fc60007ffe0ff */
[----:B------:R-:W-:-:S07]  /*20650*/  VIADD R5, R6, 0x21400 ;  /* 0x0002140006057836 */ /* 0x000fce0000000000 */
.L_x_856:
        /* <DEDUP_REMOVED lines=12> */
[----:B------:R-:W-:Y:S01]  /*20720*/  UMOV UR6, 0x0 ;  /* 0x0000000000067882 */ /* 0x000fe20000000000 */
[----:B------:R-:W-:Y:S01]  /*20730*/  IADD3 R5, R6, 0x24c00, RZ ;  /* 0x00024c0006057810 */ /* 0x000fe20007ffe0ff */
[----:B------:R-:W-:Y:S01]  /*20740*/  UMOV UR7, 0x12f00000 ;  /* 0x12f0000000077882 */ /* 0x000fe20000000000 */
[----:B------:R-:W-:-:S15]  /*20750*/  R2UR UR10, R14 ;  /* 0x000000000e0a72ca */ /* 0x000fde00000e0000 */
.L_x_857:
        /* <DEDUP_REMOVED lines=16> */
.L_x_858:
        /* <DEDUP_REMOVED lines=10> */
[----:B------:R-:W2:Y:S01]  /*20900*/  SYNCS.PHASECHK.TRANS64.TRYWAIT P0, [R4+URZ+0x368c0], R8 ;  /* 0x0368c008040075a7 */ /* 0x000ea2000800017f */
[----:B------:R-:W-:Y:S04]  /*20910*/  BSSY B2, `(.L_x_859) ;  /* 0x0000002000027945 */ /* 0x000fe80003800000 */
[----:B--2---:R-:W-:Y:S05]  /*20920*/  @!P0 BRA `(.L_x_860) ;  /* 0x0000006c00348947 */ /* 0x004fea0003800000 */
.L_x_1021:
[----:B------:R-:W-:Y:S05]  /*20930*/  BSYNC B2 ;  /* 0x0000000000027941 */ /* 0x000fea0003800000 */
.L_x_859:
[----:B------:R-:W-:Y:S01]  /*20940*/  BSSY B2, `(.L_x_861) ;  /* 0x000000b000027945 */ /* 0x000fe20003800000 */
[----:B------:R-:W-:Y:S01]  /*20950*/  MOV R12, 0x0 ;  /* 0x00000000000c7802 */ /* 0x000fe20000000f00 */
[----:B------:R-:W-:Y:S02]  /*20960*/  IMAD.MOV.U32 R13, RZ, RZ, 0x12f00000 ;  /* 0x12f00000ff0d7424 */ /* 0x000fe400078e00ff */
[----:B------:R-:W-:Y:S05]  /*20970*/  @P1 BRA `(.L_x_862) ;  /* 0x00000000001c1947 */ /* 0x000fea0003800000 */
[----:B------:R-:W3:Y:S01]  /*20980*/  S2R R5, SR_TID.X ;  /* 0x0000000000057919 */ /* 0x000ee20000002100 */
[----:B------:R-:W-:-:S04]  /*20990*/  IMAD.MOV.U32 R2, RZ, RZ, 0xa800 ;  /* 0x0000a800ff027424 */ /* 0x000fc800078e00ff */
[----:B------:R4:W-:Y:S01]  /*209a0*/  SYNCS.ARRIVE.TRANS64 RZ, [R4+URZ+0x368b0], R2 ;  /* 0x0368b00204ff79a7 */ /* 0x0009e2000800003f */
[----:B---3--:R-:W-:-:S04]  /*209b0*/  LOP3.LUT R5, R5, 0x1f, RZ, 0xc0, !PT ;  /* 0x0000001f05057812 */ /* 0x008fc800078ec0ff */
[----:B------:R-:W-:-:S13]  /*209c0*/  ISETP.NE.AND P0, PT, R5, RZ, PT ;  /* 0x000000ff0500720c */ /* 0x000fda0003f05270 */
[----:B----4-:R-:W-:Y:S05]  /*209d0*/  @!P0 BRA `(.L_x_862) ;  /* 0x0000000000048947 */ /* 0x010fea0003800000 */
[----:B------:R-:W-:Y:S01]  /*209e0*/  BPT.TRAP 0x1 ;  /* 0x000000040000795c */ /* 0x000fe20000300000 */
.L_x_862:
[----:B------:R-:W-:Y:S05]  /*209f0*/  BSYNC B2 ;  /* 0x0000000000027941 */ /* 0x000fea0003800000 */
.L_x_861:
[----:B------:R-:W-:Y:S01]  /*20a00*/  R2UR UR10, R15 ;  /* 0x000000000f0a72ca */ /* 0x000fe200000e0000 */
[----:B------:R-:W-:Y:S01]  /*20a10*/  UIADD3 UR4, UP0, UR36, 0x670, URZ ;  /* 0x0000067024047890 */ /* 0x000fe2000ff1e03f */
[----:B------:R-:W-:Y:S01]  /*20a20*/  R2UR UR6, R12 ;  /* 0x000000000c0672ca */ /* 0x000fe200000e0000 */
[----:B------:R-:W-:Y:S01]  /*20a30*/  VIADD R2, R6, 0x400 ;  /* 0x0000040006027836 */ /* 0x000fe20000000000 */
[----:B------:R-:W-:Y:S01]  /*20a40*/  R2UR UR7, R13 ;  /* 0x000000000d0772ca */ /* 0x000fe200000e0000 */
[----:B------:R-:W-:Y:S01]  /*20a50*/  UIADD3.X UR5, URZ, UR37, URZ, UP0, !UPT ;  /* 0x000000253f057290 */ /* 0x000fe200087fe43f */
[----:B------:R-:W-:Y:S02]  /*20a60*/  PLOP3.LUT P0, PT, PT, PT, PT, 0x80, 0x0 ;  /* 0x000000000000781c */ /* 0x000fe40003f0f070 */
[----:B0-2---:R-:W-:-:S11]  /*20a70*/  IADD3 R4, R4, 0x368b0, RZ ;  /* 0x000368b004047810 */ /* 0x005fd60007ffe0ff */
.L_x_863:
        /* <DEDUP_REMOVED lines=15> */
.L_x_864:
        /* <DEDUP_REMOVED lines=15> */
.L_x_865:
        /* <DEDUP_REMOVED lines=10> */
.L_x_851:
[----:B------:R-:W-:Y:S05]  /*20d00*/  BSYNC B1 ;  /* 0x0000000000017941 */ /* 0x000fea0003800000 */
.L_x_850:
[----:B0-----:R-:W2:Y:S04]  /*20d10*/  LDL.LU R2, [R1+0x20] ;  /* 0x0000200001027983 */ /* 0x001ea80000300800 */
[----:B------:R-:W3:Y:S01]  /*20d20*/  LDL.LU R5, [R1+0x24] ;  /* 0x0000240001057983 */ /* 0x000ee20000300800 */
[----:B------:R-:W-:Y:S01]  /*20d30*/  VIADD R7, R7, 0xfffffffe ;  /* 0xfffffffe07077836 */ /* 0x000fe20000000000 */
[----:B------:R-:W-:-:S04]  /*20d40*/  PLOP3.LUT P0, PT, PT, PT, PT, 0x8, 0x0 ;  /* 0x000000000000781c */ /* 0x000fc80003f0e170 */
[----:B------:R-:W-:Y:S01]  /*20d50*/  ISETP.GE.AND P2, PT, R7, R9, PT ;  /* 0x000000090700720c */ /* 0x000fe20003f46270 */
[----:B--2---:R-:W-:-:S05]  /*20d60*/  VIADD R2, R2, 0x1 ;  /* 0x0000000102027836 */ /* 0x004fca0000000000 */
[----:B------:R-:W-:-:S04]  /*20d70*/  ISETP.NE.AND P1, PT, R2, 0x2, PT ;  /* 0x000000020200780c */ /* 0x000fc80003f25270 */
[----:B------:R-:W-:Y:S02]  /*20d80*/  SEL R3, RZ, 0x1, P1 ;  /* 0x00000001ff037807 */ /* 0x000fe40000800000 */
[----:B------:R-:W-:Y:S02]  /*20d90*/  SEL R2, R2, RZ, P1 ;  /* 0x000000ff02027207 */ /* 0x000fe40000800000 */
[----:B---3--:R-:W-:-:S03]  /*20da0*/  LOP3.LUT R5, R5, R3, RZ, 0x3c, !PT ;  /* 0x0000000305057212 */ /* 0x008fc600078e3cff */
[----:B------:R0:W-:Y:S04]  /*20db0*/  STL [R1+0x20], R2 ;  /* 0x0000200201007387 */ /* 0x0001e80000100800 */
[----:B------:R0:W-:Y:S01]  /*20dc0*/  STL [R1+0x24], R5 ;  /* 0x0000240501007387 */ /* 0x0001e20000100800 */
[----:B------:R-:W-:Y:S05]  /*20dd0*/  @!P2 BRA `(.L_x_844) ;  /* 0x000000080074a947 */ /* 0x000fea0003800000 */
.L_x_882:
[----:B------:R-:W-:Y:S05]  /*20de0*/  YIELD ;  /* 0x0000000000007946 */ /* 0x000fea0003800000 */
[----:B------:R-:W-:Y:S04]  /*20df0*/  BSSY B1, `(.L_x_866) ;  /* 0x000008f000017945 */ /* 0x000fe80003800000 */
[----:B--2---:R-:W-:Y:S05]  /*20e00*/  @!P6 BRA `(.L_x_867) ;  /* 0x000000080034e947 */ /* 0x004fea0003800000 */
[----:B0-----:R-:W2:Y:S04]  /*20e10*/  LDL R5, [R1+0x4] ;  /* 0x0000040001057983 */ /* 0x001ea80000100800 */
[----:B------:R-:W2:Y:S04]  /*20e20*/  LDL R4, [R1+0x20] ;  /* 0x0000200001047983 */ /* 0x000ea80000100800 */
[----:B------:R-:W3:Y:S01]  /*20e30*/  LDL R3, [R1+0x24] ;  /* 0x0000240001037983 */ /* 0x000ee20000100800 */
[----:B------:R-:W-:Y:S01]  /*20e40*/  BSSY B2, `(.L_x_868) ;  /* 0x0000008000027945 */ /* 0x000fe20003800000 */
[----:B------:R-:W0:Y:S02]  /*20e50*/  S2R R2, SR_TID.X ;  /* 0x0000000000027919 */ /* 0x000e240000002100 */
[----:B0-----:R-:W-:-:S04]  /*20e60*/  LOP3.LUT R2, R2, 0x7f, RZ, 0xc0, !PT ;  /* 0x0000007f02027812 */ /* 0x001fc800078ec0ff */
[----:B------:R-:W-:Y:S02]  /*20e70*/  ISETP.NE.AND P2, PT, R2, RZ, PT ;  /* 0x000000ff0200720c */ /* 0x000fe40003f45270 */
[----:B--2---:R-:W-:Y:S02]  /*20e80*/  LEA R6, R4, R5, 0x3 ;  /* 0x0000000504067211 */ /* 0x004fe400078e18ff */
[----:B---3--:R-:W-:-:S04]  /*20e90*/  SHF.L.U32 R5, R3, 0x1f, RZ ;  /* 0x0000001f03057819 */ /* 0x008fc800000006ff */
[----:B------:R-:W0:Y:S02]  /*20ea0*/  SYNCS.PHASECHK.TRANS64.TRYWAIT P1, [R6+URZ+0x368a0], R5 ;  /* 0x0368a005060075a7 */ /* 0x000e24000802017f */
[----:B0-----:R-:W-:Y:S05]  /*20eb0*/  @!P1 BRA `(.L_x_869) ;  /* 0x0000006400e49947 */ /* 0x001fea0003800000 */
.L_x_1022:
[----:B------:R-:W-:Y:S05]  /*20ec0*/  BSYNC B2 ;  /* 0x0000000000027941 */ /* 0x000fea0003800000 */
.L_x_868:
[----:B------:R-:W-:Y:S04]  /*20ed0*/  BSSY B2, `(.L_x_870) ;  /* 0x0000009000027945 */ /* 0x000fe80003800000 */
[----:B------:R-:W-:Y:S05]  /*20ee0*/  @P2 BRA `(.L_x_871) ;  /* 0x00000000001c2947 */ /* 0x000fea0003800000 */
[----:B------:R-:W2:Y:S01]  /*20ef0*/  S2R R3, SR_TID.X ;  /* 0x0000000000037919 */ /* 0x000ea20000002100 */
[----:B------:R-:W-:-:S04]  /*20f00*/  IMAD.MOV.U32 R2, RZ, RZ, 0xa800 ;  /* 0x0000a800ff027424 */ /* 0x000fc800078e00ff */
[----:B------:R3:W-:Y:S01]  /*20f10*/  SYNCS.ARRIVE.TRANS64 RZ, [R6+URZ+0x36890], R2 ;  /* 0x0368900206ff79a7 */ /* 0x0007e2000800003f */
[----:B--2---:R-:W-:-:S04]  /*20f20*/  LOP3.LUT R3, R3, 0x1f, RZ, 0xc0, !PT ;  /* 0x0000001f03037812 */ /* 0x004fc800078ec0ff */
[----:B------:R-:W-:-:S13]  /*20f30*/  ISETP.NE.AND P1, PT, R3, RZ, PT ;  /* 0x000000ff0300720c */ /* 0x000fda0003f25270 */
[----:B---3--:R-:W-:Y:S05]  /*20f40*/  @!P1 BRA `(.L_x_871) ;  /* 0x0000000000049947 */ /* 0x008fea0003800000 */
[----:B------:R-:W-:Y:S01]  /*20f50*/  BPT.TRAP 0x1 ;  /* 0x000000040000795c */ /* 0x000fe20000300000 */
.L_x_871:
[----:B------:R-:W-:Y:S05]  /*20f60*/  BSYNC B2 ;  /* 0x0000000000027941 */ /* 0x000fea0003800000 */
.L_x_870:
[----:B------:R-:W2:Y:S04]  /*20f70*/  LDL R3, [R1+0x4] ;  /* 0x0000040001037983 */ /* 0x000ea80000100800 */
[----:B------:R-:W2:Y:S01]  /*20f80*/  LDL R2, [R1+0x20] ;  /* 0x0000200001027983 */ /* 0x000ea20000100800 */
[----:B------:R-:W-:Y:S01]  /*20f90*/  IMAD.MOV.U32 R11, RZ, RZ, RZ ;  /* 0x000000ffff0b7224 */ /* 0x000fe200078e00ff */
[----:B------:R-:W-:Y:S01]  /*20fa0*/  UIADD3 UR4, UP0, UR36, 0x570, URZ ;  /* 0x0000057024047890 */ /* 0x000fe2000ff1e03f */
[----:B------:R-:W-:Y:S01]  /*20fb0*/  PLOP3.LUT P1, PT, PT, PT, PT, 0x80, 0x0 ;  /* 0x000000000000781c */ /* 0x000fe20003f2f070 */
[----:B------:R-:W-:Y:S01]  /*20fc0*/  UMOV UR6, 0x0 ;  /* 0x0000000000067882 */ /* 0x000fe20000000000 */
[----:B------:R-:W-:Y:S01]  /*20fd0*/  UMOV UR7, 0x12f00000 ;  /* 0x12f0000000077882 */ /* 0x000fe20000000000 */
[----:B------:R-:W-:Y:S01]  /*20fe0*/  R2UR UR10, R11 ;  /* 0x000000000b0a72ca */ /* 0x000fe200000e0000 */
[----:B------:R-:W-:Y:S01]  /*20ff0*/  UIADD3.X UR5, URZ, UR37, URZ, UP0, !UPT ;  /* 0x000000253f057290 */ /* 0x000fe200087fe43f */
[----:B--2---:R-:W-:Y:S01]  /*21000*/  IMAD R4, R2, 0xa800, R3 ;  /* 0x0000a80002047824 */ /* 0x004fe200078e0203 */
[----:B------:R-:W-:Y:S01]  /*21010*/  IADD3 R2, R6, 0x36890, RZ ;  /* 0x0003689006027810 */ /* 0x000fe20007ffe0ff */
[----:B------:R-:W-:-:S02]  /*21020*/  IMAD R3, R7, 0x70, R10 ;  /* 0x0000007007037824 */ /* 0x000fc400078e020a */
[----:B------:R-:W-:-:S09]  /*21030*/  VIADD R8, R4, 0x21400 ;  /* 0x0002140004087836 */ /* 0x000fd20000000000 */
.L_x_872:
        /* <DEDUP_REMOVED lines=16> */
.L_x_873:
        /* <DEDUP_REMOVED lines=16> */
.L_x_874:
        /* <DEDUP_REMOVED lines=13> */
.L_x_1023:
[----:B------:R-:W-:Y:S05]  /*21310*/  BSYNC B2 ;  /* 0x0000000000027941 */ /* 0x000fea0003800000 */
.L_x_875:
        /* <DEDUP_REMOVED lines=11> */
.L_x_878:
[----:B------:R-:W-:Y:S05]  /*213d0*/  BSYNC B2 ;  /* 0x0000000000027941 */ /* 0x000fea0003800000 */
.L_x_877:
        /* <DEDUP_REMOVED lines=8> */
.L_x_879:
        /* <DEDUP_REMOVED lines=15> */
.L_x_880:
        /* <DEDUP_REMOVED lines=15> */
.L_x_881:
        /* <DEDUP_REMOVED lines=10> */
.L_x_867:
[----:B------:R-:W-:Y:S05]  /*216e0*/  BSYNC B1 ;  /* 0x0000000000017941 */ /* 0x000fea0003800000 */
.L_x_866:
[----:B0-----:R-:W2:Y:S04]  /*216f0*/  LDL.LU R2, [R1+0x20] ;  /* 0x0000200001027983 */ /* 0x001ea80000300800 */
[----:B------:R-:W3:Y:S01]  /*21700*/  LDL.LU R5, [R1+0x24] ;  /* 0x0000240001057983 */ /* 0x000ee20000300800 */
[C---:B------:R-:W-:Y:S01]  /*21710*/  ISETP.GT.AND P2, PT, R7.reuse, R9, PT ;  /* 0x000000090700720c */ /* 0x040fe20003f44270 */
[----:B------:R-:W-:Y:S02]  /*21720*/  VIADD R7, R7, 0xffffffff ;  /* 0xffffffff07077836 */ /* 0x000fe40000000000 */
[----:B--2---:R-:W-:-:S05]  /*21730*/  VIADD R2, R2, 0x1 ;  /* 0x0000000102027836 */ /* 0x004fca0000000000 */
[----:B------:R-:W-:-:S04]  /*21740*/  ISETP.NE.AND P1, PT, R2, 0x2, PT ;  /* 0x000000020200780c */ /* 0x000fc80003f25270 */
[----:B------:R-:W-:Y:S02]  /*21750*/  SEL R3, RZ, 0x1, P1 ;  /* 0x00000001ff037807 */ /* 0x000fe40000800000 */
[----:B------:R-:W-:Y:S02]  /*21760*/  SEL R2, R2, RZ, P1 ;  /* 0x000000ff02027207 */ /* 0x000fe40000800000 */
[----:B---3--:R-:W-:-:S05]  /*21770*/  LOP3.LUT R5, R5, R3, RZ, 0x3c, !PT ;  /* 0x0000000305057212 */ /* 0x008fca00078e3cff */
[----:B------:R2:W-:Y:S04]  /*21780*/  STL [R1+0x24], R5 ;  /* 0x0000240501007387 */ /* 0x0005e80000100800 */
[----:B------:R2:W-:Y:S01]  /*21790*/  STL [R1+0x20], R2 ;  /* 0x0000200201007387 */ /* 0x0005e20000100800 */
[----:B------:R-:W-:Y:S05]  /*217a0*/  @P2 BRA `(.L_x_882) ;  /* 0xfffffff4008c2947 */ /* 0x000fea000383ffff */
.L_x_844:
[----:B------:R-:W-:Y:S05]  /*217b0*/  BSYNC B0 ;  /* 0x0000000000007941 */ /* 0x000fea0003800000 */
.L_x_843:
[----:B0-2---:R-:W2:Y:S01]  /*217c0*/  LDL R2, [R1+0x4c] ;  /* 0x00004c0001027983 */ /* 0x005ea20000100800 */
[----:B------:R-:W-:Y:S05]  /*217d0*/  @!P0 WARPSYNC.ALL ;  /* 0x0000000000008948 */ /* 0x000fea0003800000 */
[----:B------:R-:W-:Y:S06]  /*217e0*/  @!P0 BAR.SYNC.DEFER_BLOCKING 0xc, 0x180 ;  /* 0x0306000000008b1d */ /* 0x000fec0000010000 */
[----:B------:R-:W-:Y:S01]  /*217f0*/  BSSY B7, `(.L_x_883) ;  /* 0x0000473000077945 */ /* 0x000fe20003800000 */
[----:B--2---:R-:W-:-:S13]  /*21800*/  ISETP.GT.AND P0, PT, R2, RZ, PT ;  /* 0x000000ff0200720c */ /* 0x004fda0003f04270 */
[----:B------:R-:W-:Y:S05]  /*21810*/  @P0 BRA `(.L_x_884) ;  /* 0x0000000000440947 */ /* 0x000fea0003800000 */
[----:B------:R-:W0:Y:S02]  /*21820*/  S2R R2, SR_TID.X ;  /* 0x0000000000027919 */ /* 0x000e240000002100 */
[----:B0-----:R-:W-:-:S04]  /*21830*/  LOP3.LUT R2, R2, 0x7f, RZ, 0xc0, !PT ;  /* 0x0000007f02027812 */ /* 0x001fc800078ec0ff */
[----:B------:R-:W-:-:S13]  /*21840*/  ISETP.NE.AND P0, PT, R2, RZ, PT ;  /* 0x000000ff0200720c */ /* 0x000fda0003f05270 */
[----:B------:R-:W-:Y:S05]  /*21850*/  @P0 BRA `(.L_x_885) ;  /* 0x0000004400b00947 */ /* 0x000fea0003800000 */
[----:B------:R-:W0:Y:S01]  /*21860*/  S2R R3, SR_LANEID ;  /* 0x0000000000037919 */ /* 0x000e220000000000 */
[----:B------:R-:W-:Y:S01]  /*21870*/  VOTEU.ANY UR4, UPT, PT ;  /* 0x0000000000047886 */ /* 0x000fe200038e0100 */
[----:B------:R-:W2:Y:S01]  /*21880*/  LDC.64 R4, c[0x0][0xc60] ;  /* 0x00031800ff047b82 */ /* 0x000ea20000000a00 */
[----:B------:R-:W0:Y:S08]  /*21890*/  FLO.U32 R0, UR4 ;  /* 0x0000000400007d00 */ /* 0x000e3000080e0000 */
[----:B------:R-:W2:Y:S01]  /*218a0*/  POPC R2, UR4 ;  /* 0x0000000400027d09 */ /* 0x000ea20008000000 */
[----:B0-----:R-:W-:-:S13]  /*218b0*/  ISETP.EQ.U32.AND P0, PT, R0, R3, PT ;  /* 0x000000030000720c */ /* 0x001fda0003f02070 */
[----:B--2---:R-:W2:Y:S01]  /*218c0*/  @P0 ATOMG.E.ADD.STRONG.GPU PT, R5, desc[UR60][R4.64], R2 ;  /* 0x00000002040509a8 */ /* 0x004ea200081ee1fc */
[----:B------:R-:W0:Y:S02]  /*218d0*/  S2R R3, SR_LTMASK ;  /* 0x0000000000037919 */ /* 0x000e240000003900 */
[----:B0-----:R-:W-:-:S06]  /*218e0*/  LOP3.LUT R3, R3, UR4, RZ, 0xc0, !PT ;  /* 0x0000000403037c12 */ /* 0x001fcc000f8ec0ff */
[----:B------:R-:W0:Y:S01]  /*218f0*/  POPC R3, R3 ;  /* 0x0000000300037309 */ /* 0x000e220000000000 */
[----:B--2---:R-:W0:Y:S02]  /*21900*/  SHFL.IDX PT, R0, R5, R0, 0x1f ;  /* 0x00001f0005007589 */ /* 0x004e2400000e0000 */
[----:B0-----:R-:W-:Y:S01]  /*21910*/  IADD3 R16, R0, UR38, R3 ;  /* 0x0000002600107c10 */ /* 0x001fe2000fffe003 */
[----:B------:R-:W-:Y:S06]  /*21920*/  BRA `(.L_x_885) ;  /* 0x00000044007c7947 */ /* 0x000fec0003800000 */
.L_x_884:
[----:B------:R-:W2:Y:S01]  /*21930*/  LDL R0, [R1+0x4] ;  /* 0x0000040001007983 */ /* 0x000ea20000100800 */
[----:B------:R-:W-:Y:S01]  /*21940*/  BSSY B6, `(.L_x_886) ;  /* 0x0000014000067945 */ /* 0x000fe20003800000 */
[----:B--2---:R-:W-:-:S04]  /*21950*/  IADD3 R0, R0, 0x21400, RZ ;  /* 0x0002140000007810 */ /* 0x004fc80007ffe0ff */
        /* <DEDUP_REMOVED lines=8> */
[----:B------:R-:W0:Y:S01]  /*219e0*/  LDC.64 R2, c[0x4][R2] ;  /* 0x0100000002027b82 */ /* 0x000e220000000a00 */
[----:B------:R-:W-:Y:S01]  /*219f0*/  IMAD.U32 R5, RZ, RZ, UR7 ;  /* 0x00000007ff057e24 */ /* 0x000fe2000f8e00ff */
[----:B------:R-:W-:Y:S01]  /*21a00*/  MOV R11, UR5 ;  /* 0x00000005000b7c02 */ /* 0x000fe20008000f00 */
[----:B------:R-:W-:Y:S01]  /*21a10*/  IMAD.U32 R7, RZ, RZ, UR9 ;  /* 0x00000009ff077e24 */ /* 0x000fe2000f8e00ff */
[----:B------:R-:W-:Y:S01]  /*21a20*/  MOV R13, RZ ;  /* 0x000000ff000d7202 */ /* 0x000fe20000000f00 */
[----:B------:R-:W-:-:S02]  /*21a30*/  IMAD.U32 R10, RZ, RZ, UR4 ;  /* 0x00000004ff0a7e24 */ /* 0x000fc4000f8e00ff */
[----:B------:R-:W-:Y:S02]  /*21a40*/  IMAD.MOV.U32 R8, RZ, RZ, 0x70 ;  /* 0x00000070ff087424 */ /* 0x000fe400078e00ff */
[----:B------:R-:W-:-:S07]  /*21a50*/  IMAD.MOV.U32 R12, RZ, RZ, 0x1 ;  /* 0x00000001ff0c7424 */ /* 0x000fce00078e00ff */
[----:B------:R-:W-:-:S07]  /*21a60*/  LEPC R20, `(.L_x_887) ;  /* 0x000000001014794e */ /* 0x000fce0000000000 */
[----:B01----:R-:W-:Y:S05]  /*21a70*/  CALL.ABS.NOINC R2 ;  /* 0x0000000002007343 */ /* 0x003fea0003c00000 */
.L_x_887:
[----:B------:R-:W-:Y:S05]  /*21a80*/  BSYNC B6 ;  /* 0x0000000000067941 */ /* 0x000fea0003800000 */
.L_x_886:
        /* <DEDUP_REMOVED lines=9> */
[----:B------:R0:W2:Y:S01]  /*21b20*/  LDC.64 R2, c[0x4][R0] ;  /* 0x0100000000027b82 */ /* 0x0000a20000000a00 */
[----:B------:R-:W-:Y:S01]  /*21b30*/  IMAD.U32 R4, RZ, RZ, UR6 ;  /* 0x00000006ff047e24 */ /* 0x000fe2000f8e00ff */
[----:B------:R-:W-:Y:S01]  /*21b40*/  MOV R5, UR7 ;  /* 0x0000000700057c02 */ /* 0x000fe20008000f00 */
        /* <DEDUP_REMOVED lines=8> */
[----:B-12---:R-:W-:Y:S05]  /*21bd0*/  CALL.ABS.NOINC R2 ;  /* 0x0000000002007343 */ /* 0x006fea0003c00000 */
.L_x_890:
        /* <DEDUP_REMOVED lines=10> */
[----:B------:R-:W-:Y:S01]  /*21c80*/  MOV R12, 0x1 ;  /* 0x00000001000c7802 */ /* 0x000fe20000000f00 */
[----:B------:R-:W-:-:S02]  /*21c90*/  IMAD.U32 R11, RZ, RZ, UR9 ;  /* 0x00000009ff0b7e24 */ /* 0x000fc4000f8e00ff */
[----:B------:R-:W-:Y:S02]  /*21ca0*/  IMAD.MOV.U32 R8, RZ, RZ, 0x70 ;  /* 0x00000070ff087424 */ /* 0x000fe400078e00ff */
[----:B------:R-:W-:-:S07]  /*21cb0*/  IMAD.MOV.U32 R13, RZ, RZ, RZ ;  /* 0x000000ffff0d7224 */ /* 0x000fce00078e00ff */
[----:B------:R-:W-:-:S07]  /*21cc0*/  LEPC R20, `(.L_x_889) ;  /* 0x000000001014794e */ /* 0x000fce0000000000 */
[----:B0-----:R-:W-:Y:S05]  /*21cd0*/  CALL.ABS.NOINC R2 ;  /* 0x0000000002007343 */ /* 0x001fea0003c00000 */
.L_x_889:
[----:B------:R-:W-:Y:S05]  /*21ce0*/  BSYNC B6 ;  /* 0x0000000000067941 */ /* 0x000fea0003800000 */
.L_x_888:
[----:B------:R-:W2:Y:S01]  /*21cf0*/  LDL.LU R2, [R1] ;  /* 0x0000000001027983 */ /* 0x000ea20000300800 */
[----:B------:R-:W-:-:S03]  /*21d00*/  ULDC.64 UR4, c[0x0][0x9f8] ;  /* 0x00027e0000047ab9 */ /* 0x000fc60000000a00 */
[----:B------:R-:W3:Y:S04]  /*21d10*/  LDL.LU R4, [R1+0x28] ;  /* 0x0000280001047983 */ /* 0x000ee80000300800 */
[----:B------:R-:W4:Y:S01]  /*21d20*/  LDL R7, [R1+0xc] ;  /* 0x00000c0001077983 */ /* 0x000f220000100800 */
        /* <DEDUP_REMOVED lines=8> */
[----:B0-----:R-:W0:Y:S01]  /*21db0*/  LDC.64 R2, c[0x0][0x418] ;  /* 0x00010600ff027b82 */ /* 0x001e220000000a00 */
[----:B--2---:R-:W-:Y:S01]  /*21dc0*/  SHF.R.S32.HI R8, RZ, 0x1f, R7 ;  /* 0x0000001fff087819 */ /* 0x004fe20000011407 */
[----:B------:R2:W-:Y:S04]  /*21dd0*/  @P0 STL [R1+0xc], R7 ;  /* 0x00000c0701000387 */ /* 0x0005e80000100800 */
[----:B------:R2:W-:Y:S04]  /*21de0*/  STL [R1+0x3c], R9 ;  /* 0x00003c0901007387 */ /* 0x0005e80000100800 */
[----:B------:R2:W-:Y:S01]  /*21df0*/  STL [R1+0x28], R8 ;  /* 0x0000280801007387 */ /* 0x0005e20000100800 */
[----:B0-----:R-:W-:Y:S01]  /*21e00*/  LOP3.LUT P0, RZ, R2, UR4, RZ, 0xfc, !PT ;  /* 0x0000000402ff7c12 */ /* 0x001fe2000f80fcff */
[----:B------:R-:W-:-:S03]  /*21e10*/  UMOV UR4, 0xffffffff ;  /* 0xffffffff00047882 */ /* 0x000fc60000000000 */
[----:B------:R-:W-:-:S04]  /*21e20*/  LOP3.LUT P0, RZ, R3, UR5, RZ, 0xfc, P0 ;  /* 0x0000000503ff7c12 */ /* 0x000fc8000800fcff */
[----:B------:R-:W-:Y:S01]  /*21e30*/  SEL R0, R7, RZ, !P0 ;  /* 0x000000ff07007207 */ /* 0x000fe20004000000 */
[----:B--2---:R-:W-:Y:S08]  /*21e40*/  BRA.DIV UR4, `(.L_x_891) ;  /* 0x0000005a04287947 */ /* 0x004ff0000b800000 */
[----:B------:R-:W0:Y:S02]  /*21e50*/  S2R R4, SR_TID.X ;  /* 0x0000000000047919 */ /* 0x000e240000002100 */
[----:B0-----:R-:W-:-:S04]  /*21e60*/  SHF.R.U32.HI R4, RZ, 0x5, R4 ;  /* 0x00000005ff047819 */ /* 0x001fc80000011604 */
[----:B------:R-:W-:-:S05]  /*21e70*/  LOP3.LUT R4, R4, 0x3, RZ, 0xc0, !PT ;  /* 0x0000000304047812 */ /* 0x000fca00078ec0ff */
[----:B------:R0:W2:Y:S02]  /*21e80*/  SHFL.IDX PT, R14, R4, RZ, 0x1f ;  /* 0x00001fff040e7589 */ /* 0x0000a400000e0000 */
.L_x_1026:
[----:B0-----:R-:W3:Y:S01]  /*21e90*/  LDL.LU R4, [R1+0x10] ;  /* 0x0000100001047983 */ /* 0x001ee20000300800 */
[----:B------:R-:W-:Y:S02]  /*21ea0*/  PLOP3.LUT P1, PT, PT, PT, PT, 0x8, 0x0 ;  /* 0x000000000000781c */ /* 0x000fe40003f2e170 */
[----:B--2---:R-:W-:Y:S01]  /*21eb0*/  ISETP.NE.AND P0, PT, R14, RZ, PT ;  /* 0x000000ff0e00720c */ /* 0x004fe20003f05270 */
[----:B------:R0:W-:Y:S01]  /*21ec0*/  STL [R1], R0 ;  /* 0x0000000001007387 */ /* 0x0001e20000100800 */
[----:B---3--:R-:W-:-:S09]  /*21ed0*/  LOP3.LUT R4, R4, 0xfffffffe, RZ, 0xc0, !PT ;  /* 0xfffffffe04047812 */ /* 0x008fd200078ec0ff */
[----:B------:R-:W-:-:S05]  /*21ee0*/  @P1 LOP3.LUT R4, R4, 0x1, RZ, 0xfc, !PT ;  /* 0x0000000104041812 */ /* 0x000fca00078efcff */
[----:B------:R0:W-:Y:S01]  /*21ef0*/  STL [R1+0x10], R4 ;  /* 0x0000100401007387 */ /* 0x0001e20000100800 */
[----:B------:R-:W-:Y:S05]  /*21f00*/  @P0 BRA `(.L_x_892) ;  /* 0x0000000400500947 */ /* 0x000fea0003800000 */
[----:B------:R-:W-:-:S03]  /*21f10*/  UMOV UR4, 0xffffffff ;  /* 0xffffffff00047882 */ /* 0x000fc60000000000 */
[----:B------:R-:W-:Y:S05]  /*21f20*/  BRA.DIV UR4, `(.L_x_893) ;  /* 0x0000005a04247947 */ /* 0x000fea000b800000 */
[----:B------:R-:W-:-:S13]  /*21f30*/  ELECT P6, URZ, PT ;  /* 0x00000000003f782f */ /* 0x000fda00038c0000 */
.L_x_1029:
[----:B------:R-:W-:Y:S05]  /*21f40*/  @!P6 BRA `(.L_x_892) ;  /* 0x000000040040e947 */ /* 0x000fea0003800000 */
[----:B------:R2:W-:Y:S01]  /*21f50*/  STL [R1+0x18], R9 ;  /* 0x0000180901007387 */ /* 0x0005e20000100800 */
[----:B------:R-:W-:-:S04]  /*21f60*/  ISETP.NE.U32.AND P0, PT, R2, RZ, PT ;  /* 0x000000ff0200720c */ /* 0x000fc80003f05070 */
[----:B------:R-:W-:-:S13]  /*21f70*/  ISETP.NE.AND.EX P0, PT, R3, RZ, PT, P0 ;  /* 0x000000ff0300720c */ /* 0x000fda0003f05300 */
[----:B--2---:R-:W-:Y:S05]  /*21f80*/  @!P0 BRA `(.L_x_894) ;  /* 0x0000000000508947 */ /* 0x004fea0003800000 */
[----:B------:R-:W2:Y:S01]  /*21f90*/  LDC R6, c[0x0][0x43c] ;  /* 0x00010f00ff067b82 */ /* 0x000ea20000000800 */
[----:B0-----:R-:W-:Y:S01]  /*21fa0*/  MOV R0, R9 ;  /* 0x0000000900007202 */ /* 0x001fe20000000f00 */
[----:B------:R-:W-:Y:S01]  /*21fb0*/  ULDC.64 UR4, c[0x0][0x428] ;  /* 0x00010a0000047ab9 */ /* 0x000fe20000000a00 */
[----:B--2---:R-:W-:-:S13]  /*21fc0*/  ISETP.NE.AND P0, PT, R6, 0x1, PT ;  /* 0x000000010600780c */ /* 0x004fda0003f05270 */
[----:B------:R-:W0:Y:S02]  /*21fd0*/  @P0 LDC.64 R4, c[0x0][0x440] ;  /* 0x00011000ff040b82 */ /* 0x000e240000000a00 */
[----:B0-----:R-:W-:-:S05]  /*21fe0*/  @P0 IMAD.HI.U32 R4, R9, R4, RZ ;  /* 0x0000000409040227 */ /* 0x001fca00078e00ff */
        /* <DEDUP_REMOVED lines=8> */
[----:B0-----:R-:W-:-:S04]  /*22070*/  IMAD R6, R8, UR4, RZ ;  /* 0x0000000408067c24 */ /* 0x001fc8000f8e02ff */
[----:B------:R-:W-:-:S05]  /*22080*/  IMAD R0, R7, UR5, R6 ;  /* 0x0000000507007c24 */ /* 0x000fca000f8e0206 */
[----:B------:R-:W-:-:S04]  /*22090*/  IADD3 R0, R5, R0, RZ ;  /* 0x0000000005007210 */ /* 0x000fc80007ffe0ff */
[----:B------:R-:W-:-:S05]  /*220a0*/  LEA.HI.X R3, R4, R3, R0, 0x2, P0 ;  /* 0x0000000304037211 */ /* 0x000fca00000f1400 */
[----:B------:R-:W2:Y:S04]  /*220b0*/  LDG.E R0, desc[UR60][R2.64] ;  /* 0x0000003c02007981 */ /* 0x000ea8000c1e1900 */
[----:B--2---:R2:W-:Y:S02]  /*220c0*/  STL [R1], R0 ;  /* 0x0000000001007387 */ /* 0x0045e40000100800 */
.L_x_894:
[----:B------:R-:W3:Y:S04]  /*220d0*/  LDL R7, [R1+0x4] ;  /* 0x0000040001077983 */ /* 0x000ee80000100800 */
[----:B0-2---:R-:W3:Y:S04]  /*220e0*/  LDL R0, [R1+0x8] ;  /* 0x0000080001007983 */ /* 0x005ee80000100800 */
[----:B------:R-:W2:Y:S01]  /*220f0*/  LDL R2, [R1+0x14] ;  /* 0x0000140001027983 */ /* 0x000ea20000100800 */
[----:B---3--:R-:W-:Y:S01]  /*22100*/  IMAD R0, R0, 0x8, R7 ;  /* 0x0000000800007824 */ /* 0x008fe200078e0207 */
[----:B--2---:R-:W-:-:S04]  /*22110*/  SHF.L.U32 R2, R2, 0x1f, RZ ;  /* 0x0000001f02027819 */ /* 0x004fc800000006ff */
[----:B------:R-:W0:Y:S02]  /*22120*/  SYNCS.PHASECHK.TRANS64.TRYWAIT P0, [R0+URZ+0x36840], R2 ;  /* 0x03684002000075a7 */ /* 0x000e24000800017f */
[----:B0-----:R-:W-:Y:S05]  /*22130*/  @!P0 BRA `(.L_x_895) ;  /* 0x0000005400c08947 */ /* 0x001fea0003800000 */
.L_x_1030:
[----:B------:R-:W2:Y:S02]  /*22140*/  S2R R3, SR_TID.X ;  /* 0x0000000000037919 */ /* 0x000ea40000002100 */
[----:B--2---:R-:W-:-:S04]  /*22150*/  LOP3.LUT R3, R3, 0x7f, RZ, 0xc0, !PT ;  /* 0x0000007f03037812 */ /* 0x004fc800078ec0ff */
[----:B------:R-:W-:-:S13]  /*22160*/  ISETP.NE.AND P0, PT, R3, RZ, PT ;  /* 0x000000ff0300720c */ /* 0x000fda0003f05270 */
        /* <DEDUP_REMOVED lines=8> */
.L_x_896:
[----:B------:R-:W2:Y:S04]  /*221f0*/  LDL R7, [R1+0x4] ;  /* 0x0000040001077983 */ /* 0x000ea80000100800 */
[----:B------:R-:W2:Y:S04]  /*22200*/  LDL R6, [R1+0x8] ;  /* 0x0000080001067983 */ /* 0x000ea80000100800 */
[----:B------:R-:W3:Y:S04]  /*22210*/  LDL R5, [R1+0x18] ;  /* 0x0000180001057983 */ /* 0x000ee80000100800 */
[----:B------:R-:W4:Y:S04]  /*22220*/  LDL R4, [R1+0x1c] ;  /* 0x00001c0001047983 */ /* 0x000f280000100800 */
[----:B------:R-:W5:Y:S04]  /*22230*/  LDL R3, [R1] ;  /* 0x0000000001037983 */ /* 0x000f680000100800 */
[----:B0-----:R-:W5:Y:S01]  /*22240*/  LDL.LU R2, [R1+0x10] ;  /* 0x0000100001027983 */ /* 0x001f620000300800 */
        /* <DEDUP_REMOVED lines=9> */
[----:B--2---:R-:W-:Y:S01]  /*222e0*/  IMAD R0, R6, 0xa800, R7 ;  /* 0x0000a80006007824 */ /* 0x004fe200078e0207 */
[----:B---3--:R-:W-:-:S04]  /*222f0*/  R2UR UR11, R5 ;  /* 0x00000000050b72ca */ /* 0x008fc800000e0000 */
[----:B------:R-:W-:Y:S02]  /*22300*/  R2UR UR8, R0 ;  /* 0x00000000000872ca */ /* 0x000fe400000e0000 */
[----:B----4-:R-:W-:Y:S02]  /*22310*/  R2UR UR5, R4 ;  /* 0x00000000040572ca */ /* 0x010fe400000e0000 */
[----:B-----5:R-:W-:Y:S02]  /*22320*/  R2UR UR13, R3 ;  /* 0x00000000030d72ca */ /* 0x020fe400000e0000 */
[----:B------:R-:W-:-:S07]  /*22330*/  LOP3.LUT R2, R2, 0xfffffffe, RZ, 0xc0, !PT ;  /* 0xfffffffe02027812 */ /* 0x000fce00078ec0ff */
[----:B------:R-:W-:Y:S01]  /*22340*/  UIADD3 UR14, UR8, 0x21400, URZ ;  /* 0x00021400080e7890 */ /* 0x000fe2000fffe03f */
[----:B------:R-:W-:Y:S01]  /*22350*/  @P0 LOP3.LUT R2, R2, 0x1, RZ, 0xfc, !PT ;  /* 0x0000000102020812 */ /* 0x000fe200078efcff */
[----:B------:R-:W-:Y:S02]  /*22360*/  UIMAD UR11, UR11, 0x70, UR5 ;  /* 0x000000700b0b78a4 */ /* 0x000fe4000f8e0205 */
[----:B------:R-:W-:Y:S02]  /*22370*/  UIADD3.X UR5, URZ, UR37, URZ, UP0, !UPT ;  /* 0x000000253f057290 */ /* 0x000fe400087fe43f */
[----:B------:R-:W-:Y:S01]  /*22380*/  UIADD3 UR15, UR8, 0x24c00, URZ ;  /* 0x00024c00080f7890 */ /* 0x000fe2000fffe03f */
[----:B------:R2:W-:Y:S01]  /*22390*/  STL [R1+0x10], R2 ;  /* 0x0000100201007387 */ /* 0x0005e20000100800 */
[----:B------:R-:W-:-:S03]  /*223a0*/  UIADD3 UR16, UR8, 0x28400, URZ ;  /* 0x0002840008107890 */ /* 0x000fc6000fffe03f */
[----:B------:R-:W-:Y:S01]  /*223b0*/  UMOV UR8, UR14 ;  /* 0x0000000e00087c82 */ /* 0x000fe20008000000 */
[----:B------:R-:W-:Y:S01]  /*223c0*/  UMOV UR14, 0x80 ;  /* 0x00000080000e7882 */ /* 0x000fe20000000000 */
[----:B------:R0:W-:Y:S02]  /*223d0*/  UTMALDG.4D [UR8], [UR4], desc[UR6] ;  /* 0x00000608040075b4 */ /* 0x0001e40008019000 */
[----:B0-----:R-:W-:Y:S01]  /*223e0*/  UMOV UR8, UR15 ;  /* 0x0000000f00087c82 */ /* 0x001fe20008000000 */
[----:B------:R-:W-:Y:S02]  /*223f0*/  UMOV UR10, UR17 ;  /* 0x00000011000a7c82 */ /* 0x000fe40008000000 */
[----:B------:R0:W-:Y:S02]  /*22400*/  UTMALDG.4D [UR8], [UR4], desc[UR6] ;  /* 0x00000608040075b4 */ /* 0x0001e40008019000 */
[----:B0-----:R-:W-:Y:S01]  /*22410*/  UMOV UR8, UR16 ;  /* 0x0000001000087c82 */ /* 0x001fe20008000000 */
[----:B------:R-:W-:-:S02]  /*22420*/  UMOV UR10, UR14 ;  /* 0x0000000e000a7c82 */ /* 0x000fc40008000000 */
[----:B------:R2:W-:Y:S02]  /*22430*/  UTMALDG.4D [UR8], [UR4], desc[UR6] ;  /* 0x00000608040075b4 */ /* 0x0005e40008019000 */
[----:B--2---:R-:W-:Y:S01]  /*22440*/  NOP ;  /* 0x0000000000007918 */ /* 0x004fe20000000000 */
.L_x_892:
[----:B------:R-:W2:Y:S04]  /*22450*/  LDL R2, [R1+0x4] ;  /* 0x0000040001027983 */ /* 0x000ea80000100800 */
[----:B------:R-:W3:Y:S04]  /*22460*/  LDL.LU R3, [R1+0x40] ;  /* 0x0000400001037983 */ /* 0x000ee80000300800 */
[----:B------:R-:W4:Y:S04]  /*22470*/  LDL.LU R5, [R1+0x30] ;  /* 0x0000300001057983 */ /* 0x000f280000300800 */
[----:B0-----:R-:W5:Y:S01]  /*22480*/  LDL.LU R4, [R1+0x48] ;  /* 0x0000480001047983 */ /* 0x001f620000300800 */
[----:B------:R-:W-:Y:S05]  /*22490*/  WARPSYNC.ALL ;  /* 0x0000000000007948 */ /* 0x000fea0003800000 */
[----:B------:R-:W-:Y:S01]  /*224a0*/  ULDC.64 UR4, c[0x0][0x298] ;  /* 0x0000a60000047ab9 */ /* 0x000fe20000000a00 */
[----:B------:R-:W-:Y:S01]  /*224b0*/  ULDC.64 UR6, c[0x0][0xa00] ;  /* 0x0002800000067ab9 */ /* 0x000fe20000000a00 */
[----:B------:R-:W-:Y:S01]  /*224c0*/  BSSY B6, `(.L_x_897) ;  /* 0x0000024000067945 */ /* 0x000fe20003800000 */
[----:B------:R-:W-:Y:S01]  /*224d0*/  BAR.SYNC.DEFER_BLOCKING 0x8, 0x180 ;  /* 0x0206000000007b1d */ /* 0x000fe20000010000 */
[----:B------:R-:W-:-:S04]  /*224e0*/  ISETP.NE.U32.AND P0, PT, RZ, UR6, PT ;  /* 0x00000006ff007c0c */ /* 0x000fc8000bf05070 */
[----:B------:R-:W-:Y:S02]  /*224f0*/  ISETP.NE.AND.EX P0, PT, RZ, UR7, PT, P0 ;  /* 0x00000007ff007c0c */ /* 0x000fe4000bf05300 */
[----:B--2---:R-:W-:Y:S02]  /*22500*/  IADD3 R2, R2, 0x15400, RZ ;  /* 0x0001540002027810 */ /* 0x004fe40007ffe0ff */
[----:B---3--:R-:W-:Y:S02]  /*22510*/  SHF.R.S32.HI R0, RZ, 0x1f, R3 ;  /* 0x0000001fff007819 */ /* 0x008fe40000011403 */
        /* <DEDUP_REMOVED lines=9> */
[----:B0-----:R-:W-:Y:S01]  /*225b0*/  IMAD.IADD R2, R3, 0x1, R0 ;  /* 0x0000000103027824 */ /* 0x001fe200078e0200 */
        /* <DEDUP_REMOVED lines=19> */
[----:B01----:R-:W-:Y:S05]  /*226f0*/  CALL.ABS.NOINC R2 ;  /* 0x0000000002007343 */ /* 0x003fea0003c00000 */
.L_x_898:
[----:B------:R-:W-:Y:S05]  /*22700*/  BSYNC B6 ;  /* 0x0000000000067941 */ /* 0x000fea0003800000 */
.L_x_897:
[----:B------:R-:W3:Y:S01]  /*22710*/  LDL.LU R6, [R1+0x48] ;  /* 0x0000480001067983 */ /* 0x000ee20000300800 */
[----:B------:R-:W-:Y:S01]  /*22720*/  ULDC.64 UR4, c[0x0][0x2d8] ;  /* 0x0000b60000047ab9 */ /* 0x000fe20000000a00 */
[----:B------:R-:W0:Y:S01]  /*22730*/  LDC R7, c[0x0][0x448] ;  /* 0x00011200ff077b82 */ /* 0x000e220000000800 */
[----:B------:R-:W-:Y:S01]  /*22740*/  SHF.L.U32 R17, R17, 0x7, RZ ;  /* 0x0000000711117819 */ /* 0x000fe200000006ff */
[----:B--2---:R-:W3:Y:S01]  /*22750*/  LDL.LU.64 R2, [R1+0x40] ;  /* 0x0000400001027983 */ /* 0x004ee20000300a00 */
[----:B------:R-:W-:-:S03]  /*22760*/  ULDC.64 UR6, c[0x0][0x280] ;  /* 0x0000a00000067ab9 */ /* 0x000fc60000000a00 */
[----:B------:R-:W2:Y:S04]  /*22770*/  LDL.LU R0, [R1+0x58] ;  /* 0x0000580001007983 */ /* 0x000ea80000300800 */
[----:B------:R-:W4:Y:S04]  /*22780*/  LDL.LU R5, [R1+0x5c] ;  /* 0x00005c0001057983 */ /* 0x000f280000300800 */
[----:B------:R-:W4:Y:S01]  /*22790*/  LDL.LU R4, [R1+0x30] ;  /* 0x0000300001047983 */ /* 0x000f220000300800 */
[----:B------:R-:W1:Y:S01]  /*227a0*/  S2R R10, SR_TID.X ;  /* 0x00000000000a7919 */ /* 0x000e620000002100 */
[----:B0-----:R-:W-:Y:S01]  /*227b0*/  ISETP.NE.AND P0, PT, R7, 0x1, PT ;  /* 0x000000010700780c */ /* 0x001fe20003f05270 */
[----:B-1----:R-:W-:-:S05]  /*227c0*/  IMAD.SHL.U32 R10, R10, 0x8, RZ ;  /* 0x000000080a0a7824 */ /* 0x002fca00078e00ff */
[----:B------:R-:W-:-:S04]  /*227d0*/  LOP3.LUT R10, R10, 0x38, RZ, 0xc0, !PT ;  /* 0x000000380a0a7812 */ /* 0x000fc800078ec0ff */
[C---:B------:R-:W-:Y:S02]  /*227e0*/  LOP3.LUT R9, R10.reuse, 0x40, RZ, 0xfc, !PT ;  /* 0x000000400a097812 */ /* 0x040fe400078efcff */
[----:B------:R-:W-:Y:S01]  /*227f0*/  LOP3.LUT R8, R10, 0x80, RZ, 0xfc, !PT ;  /* 0x000000800a087812 */ /* 0x000fe200078efcff */
[----:B---3--:R-:W-:Y:S02]  /*22800*/  IMAD.MOV.U32 R3, RZ, RZ, R6 ;  /* 0x000000ffff037224 */ /* 0x008fe400078e0006 */
[----:B------:R-:W0:Y:S01]  /*22810*/  @P0 LDC R6, c[0x0][0x450] ;  /* 0x00011400ff060b82 */ /* 0x000e220000000800 */
[----:B--2---:R-:W-:Y:S02]  /*22820*/  IMAD R0, R0, UR4, RZ ;  /* 0x0000000400007c24 */ /* 0x004fe4000f8e02ff */
[----:B------:R-:W-:-:S04]  /*22830*/  IMAD.WIDE.U32 R2, R18, UR4, R2 ;  /* 0x0000000412027c25 */ /* 0x000fc8000f8e0002 */
[----:B------:R-:W-:Y:S01]  /*22840*/  IMAD R0, R18, UR5, R0 ;  /* 0x0000000512007c24 */ /* 0x000fe2000f8e0200 */
[----:B------:R-:W-:-:S04]  /*22850*/  ULDC.64 UR4, c[0x0][0x2e0] ;  /* 0x0000b80000047ab9 */ /* 0x000fc80000000a00 */
[----:B------:R-:W-:Y:S01]  /*22860*/  IADD3 R3, R3, R0, RZ ;  /* 0x0000000003037210 */ /* 0x000fe20007ffe0ff */
[----:B----4-:R-:W-:-:S04]  /*22870*/  IMAD R0, R5, UR4, RZ ;  /* 0x0000000405007c24 */ /* 0x010fc8000f8e02ff */
[C---:B------:R-:W-:Y:S02]  /*22880*/  IMAD R0, R4.reuse, UR5, R0 ;  /* 0x0000000504007c24 */ /* 0x040fe4000f8e0200 */
[----:B------:R-:W-:Y:S01]  /*22890*/  IMAD.WIDE.U32 R2, R4, UR4, R2 ;  /* 0x0000000404027c25 */ /* 0x000fe2000f8e0002 */
[----:B------:R-:W-:Y:S01]  /*228a0*/  ULDC.64 UR4, c[0x0][0x2d0] ;  /* 0x0000b40000047ab9 */ /* 0x000fe20000000a00 */
[----:B------:R-:W1:Y:S02]  /*228b0*/  S2R R4, SR_TID.X ;  /* 0x0000000000047919 */ /* 0x000e640000002100 */
[----:B------:R-:W-:Y:S01]  /*228c0*/  IMAD.IADD R3, R3, 0x1, R0 ;  /* 0x0000000103037824 */ /* 0x000fe200078e0200 */
[----:B-1----:R-:W-:-:S04]  /*228d0*/  LOP3.LUT R4, R4, 0x7f, RZ, 0xc0, !PT ;  /* 0x0000007f04047812 */ /* 0x002fc800078ec0ff */
[----:B------:R-:W-:Y:S02]  /*228e0*/  SHF.R.U32.HI R5, RZ, 0x3, R4 ;  /* 0x00000003ff057819 */ /* 0x000fe40000011604 */
[----:B------:R-:W1:Y:S02]  /*228f0*/  S2R R4, SR_TID.X ;  /* 0x0000000000047919 */ /* 0x000e640000002100 */
[----:B-1----:R-:W-:-:S05]  /*22900*/  IMAD.SHL.U32 R4, R4, 0x10, RZ ;  /* 0x0000001004047824 */ /* 0x002fca00078e00ff */
[----:B------:R-:W-:Y:S02]  /*22910*/  LOP3.LUT R4, R5, 0x70, R4, 0xf8, !PT ;  /* 0x0000007005047812 */ /* 0x000fe400078ef804 */
[----:B------:R-:W1:Y:S02]  /*22920*/  @P0 LDC R5, c[0x0][0x44c] ;  /* 0x00011300ff050b82 */ /* 0x000e640000000800 */
[----:B------:R-:W-:-:S05]  /*22930*/  LOP3.LUT R4, R4, R17, RZ, 0xfc, !PT ;  /* 0x0000001104047212 */ /* 0x000fca00078efcff */
[----:B------:R-:W-:Y:S02]  /*22940*/  IMAD.MOV.U32 R0, RZ, RZ, R4 ;  /* 0x000000ffff007224 */ /* 0x000fe400078e0004 */
[----:B-1----:R-:W-:-:S05]  /*22950*/  @P0 IMAD.HI.U32 R5, R4, R5, RZ ;  /* 0x0000000504050227 */ /* 0x002fca00078e00ff */
[----:B0-----:R-:W-:-:S05]  /*22960*/  @P0 SHF.R.U32.HI R0, RZ, R6, R5 ;  /* 0x00000006ff000219 */ /* 0x001fca0000011605 */
[----:B------:R-:W-:Y:S02]  /*22970*/  IMAD.MOV R5, RZ, RZ, -R0 ;  /* 0x000000ffff057224 */ /* 0x000fe400078e0a00 */
[----:B------:R-:W-:-:S04]  /*22980*/  IMAD.WIDE.U32 R2, R0, UR4, R2 ;  /* 0x0000000400027c25 */ /* 0x000fc8000f8e0002 */
[----:B------:R-:W-:Y:S01]  /*22990*/  IMAD R4, R7, R5, R4 ;  /* 0x0000000507047224 */ /* 0x000fe200078e0204 */
[----:B------:R-:W-:-:S05]  /*229a0*/  SHF.R.S32.HI R5, RZ, 0x1f, R0 ;  /* 0x0000001fff057819 */ /* 0x000fca0000011400 */
[----:B------:R-:W-:-:S04]  /*229b0*/  IMAD R5, R5, UR4, RZ ;  /* 0x0000000405057c24 */ /* 0x000fc8000f8e02ff */
[----:B------:R-:W-:Y:S01]  /*229c0*/  IMAD R0, R0, UR5, R5 ;  /* 0x0000000500007c24 */ /* 0x000fe2000f8e0205 */
[----:B------:R-:W-:-:S04]  /*229d0*/  ULDC.64 UR4, c[0x0][0x2c8] ;  /* 0x0000b20000047ab9 */ /* 0x000fc80000000a00 */
[----:B------:R-:W-:Y:S02]  /*229e0*/  IADD3 R3, R3, R0, RZ ;  /* 0x0000000003037210 */ /* 0x000fe40007ffe0ff */
        /* <DEDUP_REMOVED lines=18> */
[----:B------:R-:W-:Y:S01]  /*22b10*/  IADD3 R0, R8, R17, RZ ;  /* 0x0000001108007210 */ /* 0x000fe20007ffe0ff */
[----:B------:R-:W0:Y:S04]  /*22b20*/  S2R R11, SR_TID.X ;  /* 0x00000000000b7919 */ /* 0x000e280000002100 */
[----:B------:R-:W-:Y:S01]  /*22b30*/  VIADD R5, R0, 0x10 ;  /* 0x0000001000057836 */ /* 0x000fe20000000000 */
[----:B------:R-:W-:Y:S01]  /*22b40*/  SHFL.IDX PT, R9, R3, 0x1, 0x181f ;  /* 0x00381f0003097f89 */ /* 0x000fe200000e0000 */
[----:B0-----:R-:W-:-:S05]  /*22b50*/  IMAD.SHL.U32 R11, R11, 0x8, RZ ;  /* 0x000000080b0b7824 */ /* 0x001fca00078e00ff */
[----:B------:R-:W-:Y:S01]  /*22b60*/  LOP3.LUT R11, R11, 0x38, RZ, 0xc0, !PT ;  /* 0x000000380b0b7812 */ /* 0x000fe200078ec0ff */
[----:B--2---:R-:W-:Y:S02]  /*22b70*/  IMAD R2, R6, R7, RZ ;  /* 0x0000000706027224 */ /* 0x004fe400078e02ff */
[----:B------:R-:W0:Y:S03]  /*22b80*/  SHFL.IDX PT, R7, R4, RZ, 0x181f ;  /* 0x00181fff04077589 */ /* 0x000e2600000e0000 */
[-C--:B------:R-:W-:Y:S01]  /*22b90*/  ISETP.GE.AND P4, PT, R0, R2.reuse, PT ;  /* 0x000000020000720c */ /* 0x080fe20003f86270 */
[----:B------:R-:W1:Y:S01]  /*22ba0*/  SHFL.IDX PT, R6, R3, RZ, 0x181f ;  /* 0x00181fff03067589 */ /* 0x000e6200000e0000 */
[----:B------:R-:W-:-:S03]  /*22bb0*/  ISETP.GE.AND P3, PT, R5, R2, PT ;  /* 0x000000020500720c */ /* 0x000fc60003f66270 */
[----:B------:R-:W2:Y:S08]  /*22bc0*/  SHFL.IDX PT, R5, R4, 0x1, 0x181f ;  /* 0x00381f0004057f89 */ /* 0x000eb000000e0000 */
[----:B0-----:R-:W-:-:S04]  /*22bd0*/  @!P4 LEA R7, P5, R11, R7, 0x1 ;  /* 0x000000070b07c211 */ /* 0x001fc800078a08ff */
[----:B-1----:R-:W-:-:S04]  /*22be0*/  @!P4 IADD3.X R6, RZ, R6, RZ, P5, !PT ;  /* 0x00000006ff06c210 */ /* 0x002fc80002ffe4ff */
[-C--:B------:R-:W-:Y:S02]  /*22bf0*/  @!P4 LOP3.LUT R7, R7, R6.reuse, RZ, 0x3c, !PT ;  /* 0x000000060707c212 */ /* 0x080fe400078e3cff */
[----:B--2---:R-:W-:Y:S02]  /*22c00*/  @!P3 LEA R8, P5, R11, R5, 0x1 ;  /* 0x000000050b08b211 */ /* 0x004fe400078a08ff */
[----:B------:R-:W-:-:S03]  /*22c10*/  @!P4 LOP3.LUT R6, R7, R6, RZ, 0x3c, !PT ;  /* 0x000000060706c212 */ /* 0x000fc600078e3cff */
[----:B------:R-:W-:Y:S01]  /*22c20*/  @!P3 IMAD.X R5, RZ, RZ, R9, P5 ;  /* 0x000000ffff05b224 */ /* 0x000fe200028e0609 */
[----:B------:R-:W-:-:S05]  /*22c30*/  @!P4 LOP3.LUT R7, R7, R6, RZ, 0x3c, !PT ;  /* 0x000000060707c212 */ /* 0x000fca00078e3cff */
[----:B-----5:R-:W-:Y:S04]  /*22c40*/  @!P4 LDGSTS.E.BYPASS.LTC128B.128 [R10+0x15400], desc[UR60][R6.64], !P2 ;  /* 0x15400000060acfae */ /* 0x020fe8000d101d7c */
[----:B------:R-:W-:Y:S04]  /*22c50*/  @!P4 LDGSTS.E.BYPASS.LTC128B.128 [R10+0x19400], desc[UR60][R6.64+0x80], !P1 ;  /* 0x19400080060acfae */ /* 0x000fe8000c901d7c */
[----:B------:R0:W-:Y:S02]  /*22c60*/  @!P4 LDGSTS.E.BYPASS.LTC128B.128 [R10+0x1d400], desc[UR60][R6.64+0x100], !P0 ;  /* 0x1d400100060acfae */ /* 0x0001e4000c101d7c */
[----:B0-----:R-:W-:Y:S01]  /*22c70*/  @!P3 IMAD.MOV.U32 R6, RZ, RZ, R8 ;  /* 0x000000ffff06b224 */ /* 0x001fe200078e0008 */
[----:B------:R-:W-:Y:S01]  /*22c80*/  @!P3 MOV R7, R5 ;  /* 0x000000050007b202 */ /* 0x000fe20000000f00 */
[----:B------:R-:W-:Y:S01]  /*22c90*/  VIADD R5, R0, 0x20 ;  /* 0x0000002000057836 */ /* 0x000fe20000000000 */
[----:B------:R-:W-:Y:S04]  /*22ca0*/  SHFL.IDX PT, R8, R3, 0x2, 0x181f ;  /* 0x00581f0003087f89 */ /* 0x000fe800000e0000 */
[----:B------:R-:W-:Y:S04]  /*22cb0*/  @!P3 LDGSTS.E.BYPASS.LTC128B.128 [R10+0x15c00], desc[UR60][R6.64], !P2 ;  /* 0x15c00000060abfae */ /* 0x000fe8000d101d7c */
[----:B------:R-:W-:Y:S04]  /*22cc0*/  @!P3 LDGSTS.E.BYPASS.LTC128B.128 [R10+0x19c00], desc[UR60][R6.64+0x80], !P1 ;  /* 0x19c00080060abfae */ /* 0x000fe8000c901d7c */
[----:B------:R0:W-:Y:S01]  /*22cd0*/  @!P3 LDGSTS.E.BYPASS.LTC128B.128 [R10+0x1dc00], desc[UR60][R6.64+0x100], !P0 ;  /* 0x1dc00100060abfae */ /* 0x0001e2000c101d7c */
[----:B------:R-:W-:-:S03]  /*22ce0*/  ISETP.GE.AND P3, PT, R5, R2, PT ;  /* 0x000000020500720c */ /* 0x000fc60003f66270 */
[----:B------:R-:W1:Y:S10]  /*22cf0*/  SHFL.IDX PT, R5, R4, 0x2, 0x181f ;  /* 0x00581f0004057f89 */ /* 0x000e7400000e0000 */
[----:B-1----:R-:W-:-:S05]  /*22d00*/  @!P3 LEA R5, P4, R11, R5, 0x1 ;  /* 0x000000050b05b211 */ /* 0x002fca00078808ff */
[----:B0-----:R-:W-:-:S05]  /*22d10*/  @!P3 IMAD.X R6, RZ, RZ, R8, P4 ;  /* 0x000000ffff06b224 */ /* 0x001fca00020e0608 */
[----:B------:R-:W-:Y:S01]  /*22d20*/  @!P3 MOV R7, R6 ;  /* 0x000000060007b202 */ /* 0x000fe20000000f00 */
        /* <DEDUP_REMOVED lines=8> */
[----:B-1----:R-:W-:-:S04]  /*22db0*/  @!P3 LEA R5, P4, R11, R5, 0x1 ;  /* 0x000000050b05b211 */ /* 0x002fc800078808ff */
[----:B0-----:R-:W-:-:S05]  /*22dc0*/  @!P3 IADD3.X R6, RZ, R6, RZ, P4, !PT ;  /* 0x00000006ff06b210 */ /* 0x001fca00027fe4ff */
        /* <DEDUP_REMOVED lines=21> */
[----:B0-----:R-:W-:-:S05]  /*22f20*/  @!P3 IMAD.X R6, RZ, RZ, R6, P4 ;  /* 0x000000ffff06b224 */ /* 0x001fca00020e0606 */
[----:B------:R-:W-:Y:S01]  /*22f30*/  @!P3 MOV R7, R6 ;  /* 0x000000060007b202 */ /* 0x000fe20000000f00 */
[----:B------:R-:W-:Y:S02]  /*22f40*/  @!P3 IMAD.MOV.U32 R6, RZ, RZ, R5 ;  /* 0x000000ffff06b224 */ /* 0x000fe400078e0005 */
[----:B------:R-:W-:-:S03]  /*22f50*/  VIADD R5, R0, 0x60 ;  /* 0x0000006000057836 */ /* 0x000fc60000000000 */
[----:B------:R-:W-:Y:S02]  /*22f60*/  @!P3 LDGSTS.E.BYPASS.LTC128B.128 [R10+0x17c00], desc[UR60][R6.64], !P2 ;  /* 0x17c00000060abfae */ /* 0x000fe4000d101d7c */
[----:B------:R-:W-:Y:S02]  /*22f70*/  ISETP.GE.AND P4, PT, R5, R2, PT ;  /* 0x000000020500720c */ /* 0x000fe40003f86270 */
[----:B------:R-:W0:Y:S04]  /*22f80*/  SHFL.IDX PT, R5, R4, 0x6, 0x181f ;  /* 0x00d81f0004057f89 */ /* 0x000e2800000e0000 */
[----:B------:R-:W-:Y:S04]  /*22f90*/  @!P3 LDGSTS.E.BYPASS.LTC128B.128 [R10+0x1bc00], desc[UR60][R6.64+0x80], !P1 ;  /* 0x1bc00080060abfae */ /* 0x000fe8000c901d7c */
[----:B------:R1:W-:Y:S04]  /*22fa0*/  @!P3 LDGSTS.E.BYPASS.LTC128B.128 [R10+0x1fc00], desc[UR60][R6.64+0x100], !P0 ;  /* 0x1fc00100060abfae */ /* 0x0003e8000c101d7c */
[----:B-1----:R-:W1:Y:S01]  /*22fb0*/  SHFL.IDX PT, R6, R3, 0x6, 0x181f ;  /* 0x00d81f0003067f89 */ /* 0x002e6200000e0000 */
[----:B0-----:R-:W-:-:S04]  /*22fc0*/  @!P4 LEA R5, P3, R11, R5, 0x1 ;  /* 0x000000050b05c211 */ /* 0x001fc800078608ff */
[----:B-1----:R-:W-:-:S05]  /*22fd0*/  @!P4 IADD3.X R6, RZ, R6, RZ, P3, !PT ;  /* 0x00000006ff06c210 */ /* 0x002fca0001ffe4ff */
[----:B------:R-:W-:Y:S02]  /*22fe0*/  @!P4 IMAD.MOV.U32 R7, RZ, RZ, R6 ;  /* 0x000000ffff07c224 */ /* 0x000fe400078e0006 */
[----:B------:R-:W-:Y:S02]  /*22ff0*/  @!P4 IMAD.MOV.U32 R6, RZ, RZ, R5 ;  /* 0x000000ffff06c224 */ /* 0x000fe400078e0005 */
[----:B------:R1:W2:Y:S04]  /*23000*/  SHFL.IDX PT, R5, R3, 0x7, 0x181f ;  /* 0x00f81f0003057f89 */ /* 0x0002a800000e0000 */
[----:B------:R1:W-:Y:S04]  /*23010*/  @!P4 LDGSTS.E.BYPASS.LTC128B.128 [R10+0x18400], desc[UR60][R6.64], !P2 ;  /* 0x18400000060acfae */ /* 0x0003e8000d101d7c */
[----:B------:R1:W-:Y:S04]  /*23020*/  @!P4 LDGSTS.E.BYPASS.LTC128B.128 [R10+0x1c400], desc[UR60][R6.64+0x80], !P1 ;  /* 0x1c400080060acfae */ /* 0x0003e8000c901d7c */
[----:B------:R1:W-:Y:S04]  /*23030*/  @!P4 LDGSTS.E.BYPASS.LTC128B.128 [R10+0x20400], desc[UR60][R6.64+0x100], !P0 ;  /* 0x20400100060acfae */ /* 0x0003e8000c101d7c */
[----:B------:R1:W3:Y:S02]  /*23040*/  SHFL.IDX PT, R3, R4, 0x7, 0x181f ;  /* 0x00f81f0004037f89 */ /* 0x0002e400000e0000 */
.L_x_1047:
[----:B------:R-:W-:Y:S01]  /*23050*/  IADD3 R0, R0, 0x70, RZ ;  /* 0x0000007000007810 */ /* 0x000fe20007ffe0ff */
[----:B------:R-:W-:Y:S03]  /*23060*/  BSSY B0, `(.L_x_900) ;  /* 0x000000e000007945 */ /* 0x000fe60003800000 */
[----:B------:R-:W-:-:S13]  /*23070*/  ISETP.GE.AND P3, PT, R0, R2, PT ;  /* 0x000000020000720c */ /* 0x000fda0003f66270 */
[----:B------:R-:W-:Y:S05]  /*23080*/  @P3 BRA `(.L_x_901) ;  /* 0x00000000002c3947 */ /* 0x000fea0003800000 */
[----:B-1----:R-:W1:Y:S02]  /*23090*/  S2R R4, SR_TID.X ;  /* 0x0000000000047919 */ /* 0x002e640000002100 */
[----:B-1----:R-:W-:-:S05]  /*230a0*/  IMAD.SHL.U32 R4, R4, 0x8, RZ ;  /* 0x0000000804047824 */ /* 0x002fca00078e00ff */
[----:B------:R-:W-:-:S04]  /*230b0*/  LOP3.LUT R4, R4, 0x38, RZ, 0xc0, !PT ;  /* 0x0000003804047812 */ /* 0x000fc800078ec0ff */
[----:B---3--:R-:W-:-:S05]  /*230c0*/  LEA R2, P3, R4, R3, 0x1 ;  /* 0x0000000304027211 */ /* 0x008fca00078608ff */
[----:B--2---:R-:W-:-:S05]  /*230d0*/  IMAD.X R3, RZ, RZ, R5, P3 ;  /* 0x000000ffff037224 */ /* 0x004fca00018e0605 */
[----:B------:R-:W-:Y:S01]  /*230e0*/  @!PT LDS RZ, [RZ] ;  /* 0x00000000fffff984 */ /* 0x000fe20000000800 */
[----:B------:R-:W-:Y:S01]  /*230f0*/  @!PT LDS RZ, [RZ] ;  /* 0x00000000fffff984 */ /* 0x000fe20000000800 */
[----:B------:R-:W-:Y:S01]  /*23100*/  @!PT LDS RZ, [RZ] ;  /* 0x00000000fffff984 */ /* 0x000fe20000000800 */
[----:B------:R4:W-:Y:S04]  /*23110*/  LDGSTS.E.BYPASS.LTC128B.128 [R10+0x18c00], desc[UR60][R2.64], !P2 ;  /* 0x18c00000020a7fae */ /* 0x0009e8000d101d7c */
[----:B------:R4:W-:Y:S04]  /*23120*/  LDGSTS.E.BYPASS.LTC128B.128 [R10+0x1cc00], desc[UR60][R2.64+0x80], !P1 ;  /* 0x1cc00080020a7fae */ /* 0x0009e8000c901d7c */
[----:B------:R4:W-:Y:S02]  /*23130*/  LDGSTS.E.BYPASS.LTC128B.128 [R10+0x20c00], desc[UR60][R2.64+0x100], !P0 ;  /* 0x20c00100020a7fae */ /* 0x0009e4000c101d7c */
.L_x_901:
[----:B------:R-:W-:Y:S05]  /*23140*/  BSYNC B0 ;  /* 0x0000000000007941 */ /* 0x000fea0003800000 */
.L_x_900:
[----:B01--4-:R-:W4:Y:S01]  /*23150*/  LDL R10, [R1+0x4] ;  /* 0x00000400010a7983 */ /* 0x013f220000100800 */
[----:B------:R-:W-:Y:S01]  /*23160*/  PLOP3.LUT P0, PT, PT, PT, PT, 0x80, 0x0 ;  /* 0x000000000000781c */ /* 0x000fe20003f0f070 */
[----:B------:R-:W-:Y:S01]  /*23170*/  NOP ;  /* 0x0000000000007918 */ /* 0x000fe20000000000 */
[----:B----4-:R-:W-:-:S11]  /*23180*/  IADD3 R10, R10, 0x36800, RZ ;  /* 0x000368000a0a7810 */ /* 0x010fd60007ffe0ff */
.L_x_902:
[----:B------:R-:W4:Y:S01]  /*23190*/  LDL R2, [R1+0x4] ;  /* 0x0000040001027983 */ /* 0x000f220000100800 */
[----:B------:R-:W-:Y:S02]  /*231a0*/  PLOP3.LUT P1, PT, P1, P0, PT, 0xa2, 0x0 ;  /* 0x000000000000781c */ /* 0x000fe40000f21472 */
[----:B----4-:R-:W-:-:S08]  /*231b0*/  @P0 R2UR P1, UR4, R2 ;  /* 0x00000000020402ca */ /* 0x010fd00000020000 */
[----:B------:R-:W-:-:S05]  /*231c0*/  @P0 PLOP3.LUT P0, PT, P1, PT, PT, 0x80, 0x0 ;  /* 0x000000000000081c */ /* 0x000fca0000f0f070 */
[----:B------:R-:W-:Y:S01]  /*231d0*/  @!P1 SYNCS.ARRIVE.TRANS64.RED.A0T1 RZ, [UR4+0x36800], RZ ;  /* 0x036800ffffff99a7 */ /* 0x000fe20008200404 */
[----:B------:R-:W-:Y:S07]  /*231e0*/  @!P1 ARRIVES.LDGSTSBAR.64.TRANSCNT [UR4+0x36800] ;  /* 0x03680000ff0099b0 */ /* 0x000fee0008000a84 */
[----:B------:R-:W-:Y:S05]  /*231f0*/  @P0 BRA.U.ANY `(.L_x_902) ;  /* 0xfffffffd00e40947 */ /* 0x000fea000393ffff */
[----:B---3--:R-:W3:Y:S02]  /*23200*/  LDL.LU R3, [R1+0x54] ;  /* 0x0000540001037983 */ /* 0x008ee40000300800 */
[----:B---3--:R-:W-:-:S05]  /*23210*/  VIADD R3, R3, 0x1 ;  /* 0x0000000103037836 */ /* 0x008fca0000000000 */
        /* <DEDUP_REMOVED lines=10> */
.L_x_1048:
[----:B------:R-:W-:Y:S05]  /*232c0*/  BSYNC B0 ;  /* 0x0000000000007941 */ /* 0x000fea0003800000 */
.L_x_903:
[----:B0-----:R-:W3:Y:S01]  /*232d0*/  LDL.LU R2, [R1+0x4c] ;  /* 0x00004c0001027983 */ /* 0x001ee20000300800 */
[----:B------:R-:W-:Y:S01]  /*232e0*/  BSSY B0, `(.L_x_905) ;  /* 0x0000256000007945 */ /* 0x000fe20003800000 */
[----:B---3--:R-:W-:-:S13]  /*232f0*/  ISETP.GE.AND P0, PT, R2, 0x71, PT ;  /* 0x000000710200780c */ /* 0x008fda0003f06270 */
[----:B------:R-:W-:Y:S05]  /*23300*/  @!P0 BRA `(.L_x_906) ;  /* 0x00000024004c8947 */ /* 0x000fea0003800000 */
[----:B------:R-:W3:Y:S01]  /*23310*/  LDL R2, [R1+0x38] ;  /* 0x0000380001027983 */ /* 0x000ee20000100800 */
[----:B------:R-:W-:Y:S01]  /*23320*/  IMAD.MOV.U32 R0, RZ, RZ, 0x1 ;  /* 0x00000001ff007424 */ /* 0x000fe200078e00ff */
[----:B------:R-:W-:Y:S01]  /*23330*/  BSSY B2, `(.L_x_907) ;  /* 0x00000cc000027945 */ /* 0x000fe20003800000 */
[----:B---3--:R-:W-:-:S04]  /*23340*/  IADD3 R8, -R2, RZ, RZ ;  /* 0x000000ff02087210 */ /* 0x008fc80007ffe1ff */
[----:B------:R-:W-:-:S05]  /*23350*/  VIADDMNMX R8, R8, R0, 0xffffffff, !PT ;  /* 0xffffffff08087446 */ /* 0x000fca0007800100 */
[----:B------:R-:W-:-:S05]  /*23360*/  IMAD.IADD R0, R2, 0x1, R8 ;  /* 0x0000000102007824 */ /* 0x000fca00078e0208 */
[----:B------:R-:W-:-:S04]  /*23370*/  LOP3.LUT R0, R0, 0x1, RZ, 0xc0, !PT ;  /* 0x0000000100007812 */ /* 0x000fc800078ec0ff */
[----:B------:R-:W-:Y:S02]  /*23380*/  ISETP.NE.U32.AND P0, PT, R0, 0x1, PT ;  /* 0x000000010000780c */ /* 0x000fe40003f05070 */
[----:B------:R-:W-:-:S11]  /*23390*/  IADD3 R0, R2, -0x2, RZ ;  /* 0xfffffffe02007810 */ /* 0x000fd60007ffe0ff */
[----:B------:R-:W-:Y:S05]  /*233a0*/  @P0 BRA `(.L_x_908) ;  /* 0x0000000c00100947 */ /* 0x000fea0003800000 */
[----:B------:R-:W3:Y:S04]  /*233b0*/  LDL R4, [R1+0x10] ;  /* 0x0000100001047983 */ /* 0x000ee80000100800 */
[----:B------:R-:W4:Y:S04]  /*233c0*/  LDL R3, [R1+0x8] ;  /* 0x0000080001037983 */ /* 0x000f280000100800 */
[----:B------:R-:W5:Y:S01]  /*233d0*/  LDL R2, [R1+0x14] ;  /* 0x0000140001027983 */ /* 0x000f620000100800 */
[----:B------:R-:W-:Y:S01]  /*233e0*/  BSSY B1, `(.L_x_909) ;  /* 0x00000bc000017945 */ /* 0x000fe20003800000 */
[----:B---3--:R-:W-:Y:S01]  /*233f0*/  LOP3.LUT P1, RZ, R4, 0x1, RZ, 0xc0, !PT ;  /* 0x0000000104ff7812 */ /* 0x008fe2000782c0ff */
[----:B----4-:R-:W-:-:S05]  /*23400*/  VIADD R7, R3, 0x1 ;  /* 0x0000000103077836 */ /* 0x010fca0000000000 */
[----:B------:R-:W-:-:S04]  /*23410*/  ISETP.NE.AND P0, PT, R7, 0x2, PT ;  /* 0x000000020700780c */ /* 0x000fc80003f05270 */
[----:B------:R-:W-:Y:S02]  /*23420*/  SEL R9, RZ, 0x1, P0 ;  /* 0x00000001ff097807 */ /* 0x000fe40000000000 */
[----:B------:R-:W-:Y:S02]  /*23430*/  SEL R7, R7, RZ, P0 ;  /* 0x000000ff07077207 */ /* 0x000fe40000000000 */
[----:B-----5:R-:W-:Y:S01]  /*23440*/  LOP3.LUT R9, R2, R9, RZ, 0x3c, !PT ;  /* 0x0000000902097212 */ /* 0x020fe200078e3cff */
[----:B------:R-:W-:Y:S06]  /*23450*/  @!P1 BRA `(.L_x_910) ;  /* 0x0000000800d09947 */ /* 0x000fec0003800000 */
[----:B------:R0:W5:Y:S01]  /*23460*/  LDL R4, [R1] ;  /* 0x0000000001047983 */ /* 0x0001620000100800 */
[----:B------:R-:W-:Y:S02]  /*23470*/  ULDC.64 UR4, c[0x0][0x418] ;  /* 0x0001060000047ab9 */ /* 0x000fe40000000a00 */
[----:B------:R-:W-:-:S04]  /*23480*/  ISETP.NE.U32.AND P0, PT, RZ, UR4, PT ;  /* 0x00000004ff007c0c */ /* 0x000fc8000bf05070 */
[----:B------:R-:W-:-:S13]  /*23490*/  ISETP.NE.AND.EX P0, PT, RZ, UR5, PT, P0 ;  /* 0x00000005ff007c0c */ /* 0x000fda000bf05300 */
[----:B0-----:R-:W-:Y:S05]  /*234a0*/  @!P0 BRA `(.L_x_911) ;  /* 0x00000000004c8947 */ /* 0x001fea0003800000 */
[----:B------:R-:W3:Y:S01]  /*234b0*/  LDL R11, [R1+0x28] ;  /* 0x00002800010b7983 */ /* 0x000ee20000100800 */
[----:B--2---:R-:W0:Y:S01]  /*234c0*/  LDC R5, c[0x0][0x43c] ;  /* 0x00010f00ff057b82 */ /* 0x004e220000000800 */
[----:B------:R-:W-:Y:S02]  /*234d0*/  ULDC.64 UR6, c[0x0][0x428] ;  /* 0x00010a0000067ab9 */ /* 0x000fe40000000a00 */
[----:B------:R-:W2:Y:S01]  /*234e0*/  LDL R6, [R1+0xc] ;  /* 0x00000c0001067983 */ /* 0x000ea20000100800 */
[----:B0-----:R-:W-:-:S13]  /*234f0*/  ISETP.NE.AND P0, PT, R5, 0x1, PT ;  /* 0x000000010500780c */ /* 0x001fda0003f05270 */
[----:B------:R-:W0:Y:S02]  /*23500*/  @P0 LDC.64 R2, c[0x0][0x440] ;  /* 0x00011000ff020b82 */ /* 0x000e240000000a00 */
[----:B0----5:R-:W-:-:S04]  /*23510*/  @P0 IMAD.HI.U32 R4, R0, R2, RZ ;  /* 0x0000000200040227 */ /* 0x021fc800078e00ff */
[----:B------:R-:W-:Y:S01]  /*23520*/  IMAD.MOV.U32 R2, RZ, RZ, R0 ;  /* 0x000000ffff027224 */ /* 0x000fe200078e0000 */
[----:B------:R-:W-:-:S04]  /*23530*/  @P0 SHF.R.U32.HI R2, RZ, R3, R4 ;  /* 0x00000003ff020219 */ /* 0x000fc80000011604 */
[----:B------:R-:W-:-:S05]  /*23540*/  IADD3 R3, -R2, RZ, RZ ;  /* 0x000000ff02037210 */ /* 0x000fca0007ffe1ff */
[----:B------:R-:W-:Y:S01]  /*23550*/  IMAD R0, R5, R3, R0 ;  /* 0x0000000305007224 */ /* 0x000fe200078e0200 */
[----:B------:R-:W-:Y:S01]  /*23560*/  SHF.R.S32.HI R3, RZ, 0x1f, R2 ;  /* 0x0000001fff037819 */ /* 0x000fe20000011402 */
[----:B---3--:R-:W-:-:S04]  /*23570*/  IMAD R4, R11, UR6, RZ ;  /* 0x000000060b047c24 */ /* 0x008fc8000f8e02ff */
[C---:B--2---:R-:W-:Y:S02]  /*23580*/  IMAD R4, R6.reuse, UR7, R4 ;  /* 0x0000000706047c24 */ /* 0x044fe4000f8e0204 */
[----:B------:R-:W-:-:S04]  /*23590*/  IMAD.WIDE.U32 R2, R6, UR6, R2 ;  /* 0x0000000606027c25 */ /* 0x000fc8000f8e0002 */
[----:B------:R-:W-:Y:S01]  /*235a0*/  IMAD.IADD R3, R4, 0x1, R3 ;  /* 0x0000000104037824 */ /* 0x000fe200078e0203 */
[----:B------:R-:W-:-:S04]  /*235b0*/  LEA R4, P0, R2, UR4, 0x2 ;  /* 0x0000000402047c11 */ /* 0x000fc8000f8010ff */
[----:B------:R-:W-:-:S05]  /*235c0*/  LEA.HI.X R5, R2, UR5, R3, 0x2, P0 ;  /* 0x0000000502057c11 */ /* 0x000fca00080f1403 */
[----:B------:R0:W5:Y:S04]  /*235d0*/  LDG.E R4, desc[UR60][R4.64] ;  /* 0x0000003c04047981 */ /* 0x000168000c1e1900 */
.L_x_911:
[----:B------:R-:W3:Y:S01]  /*235e0*/  LDL R2, [R1+0x4] ;  /* 0x0000040001027983 */ /* 0x000ee20000100800 */
[----:B------:R-:W-:Y:S01]  /*235f0*/  BSSY B3, `(.L_x_912) ;  /* 0x0000005000037945 */ /* 0x000fe20003800000 */
[----:B---3--:R-:W-:Y:S01]  /*23600*/  IMAD R3, R7, 0x8, R2 ;  /* 0x0000000807037824 */ /* 0x008fe200078e0202 */
[----:B------:R-:W-:-:S04]  /*23610*/  SHF.L.U32 R2, R9, 0x1f, RZ ;  /* 0x0000001f09027819 */ /* 0x000fc800000006ff */
[----:B------:R-:W1:Y:S02]  /*23620*/  SYNCS.PHASECHK.TRANS64.TRYWAIT P0, [R3+URZ+0x36840], R2 ;  /* 0x03684002030075a7 */ /* 0x000e64000800017f */
[----:B-1----:R-:W-:Y:S05]  /*23630*/  @!P0 BRA `(.L_x_913) ;  /* 0x0000004c00a48947 */ /* 0x002fea0003800000 */
.L_x_1049:
[----:B------:R-:W-:Y:S05]  /*23640*/  BSYNC B3 ;  /* 0x0000000000037941 */ /* 0x000fea0003800000 */
.L_x_912:
        /* <DEDUP_REMOVED lines=12> */
.L_x_915:
[----:B------:R-:W-:Y:S05]  /*23710*/  BSYNC B3 ;  /* 0x0000000000037941 */ /* 0x000fea0003800000 */
.L_x_914:
[----:B------:R-:W2:Y:S04]  /*23720*/  LDL R5, [R1+0x4] ;  /* 0x0000040001057983 */ /* 0x000ea80000100800 */
[----:B-1----:R-:W3:Y:S01]  /*23730*/  LDL R2, [R1+0x1c] ;  /* 0x00001c0001027983 */ /* 0x002ee20000100800 */
        /* <DEDUP_REMOVED lines=9> */
[----:B---3--:R-:W-:-:S03]  /*237d0*/  IMAD R2, R0, 0x70, R2 ;  /* 0x0000007000027824 */ /* 0x008fc600078e0202 */
[----:B------:R-:W-:-:S07]  /*237e0*/  IADD3 R5, R6, 0x21400, RZ ;  /* 0x0002140006057810 */ /* 0x000fce0007ffe0ff */
.L_x_916:
        /* <DEDUP_REMOVED lines=16> */
.L_x_917:
        /* <DEDUP_REMOVED lines=16> */
.L_x_918:
        /* <DEDUP_REMOVED lines=17> */
.L_x_1050:
[----:B------:R-:W-:Y:S05]  /*23b00*/  BSYNC B3 ;  /* 0x0000000000037941 */ /* 0x000fea0003800000 */
.L_x_919:
[----:B------:R1:W5:Y:S04]  /*23b10*/  LDL R17, [R1+0x4] ;  /* 0x0000040001117983 */ /* 0x0003680000100800 */
[----:B------:R1:W5:Y:S01]  /*23b20*/  LDL R6, [R1+0x8] ;  /* 0x0000080001067983 */ /* 0x0003620000100800 */
[----:B------:R-:W-:Y:S01]  /*23b30*/  BSSY B3, `(.L_x_921) ;  /* 0x000000c000037945 */ /* 0x000fe20003800000 */
[----:B------:R-:W-:Y:S01]  /*23b40*/  MOV R12, 0x0 ;  /* 0x00000000000c7802 */ /* 0x000fe20000000f00 */
[----:B------:R-:W-:Y:S02]  /*23b50*/  IMAD.MOV.U32 R13, RZ, RZ, 0x14f00000 ;  /* 0x14f00000ff0d7424 */ /* 0x000fe400078e00ff */
[----:B------:R-:W-:Y:S05]  /*23b60*/  @P1 BRA `(.L_x_922) ;  /* 0x0000000000201947 */ /* 0x000fea0003800000 */
[----:B------:R-:W2:Y:S01]  /*23b70*/  S2R R5, SR_TID.X ;  /* 0x0000000000057919 */ /* 0x000ea20000002100 */
[----:B0----5:R-:W-:Y:S01]  /*23b80*/  IMAD R2, R6, 0x8, R17 ;  /* 0x0000000806027824 */ /* 0x021fe200078e0211 */
[----:B------:R-:W-:-:S04]  /*23b90*/  MOV R3, 0xa800 ;  /* 0x0000a80000037802 */ /* 0x000fc80000000f00 */
[----:B------:R3:W-:Y:S01]  /*23ba0*/  SYNCS.ARRIVE.TRANS64 RZ, [R2+URZ+0x36850], R3 ;  /* 0x0368500302ff79a7 */ /* 0x0007e2000800003f */
[----:B--2---:R-:W-:-:S04]  /*23bb0*/  LOP3.LUT R5, R5, 0x1f, RZ, 0xc0, !PT ;  /* 0x0000001f05057812 */ /* 0x004fc800078ec0ff */
[----:B------:R-:W-:-:S13]  /*23bc0*/  ISETP.NE.AND P0, PT, R5, RZ, PT ;  /* 0x000000ff0500720c */ /* 0x000fda0003f05270 */
[----:B---3--:R-:W-:Y:S05]  /*23bd0*/  @!P0 BRA `(.L_x_922) ;  /* 0x0000000000048947 */ /* 0x008fea0003800000 */
[----:B------:R-:W-:Y:S01]  /*23be0*/  BPT.TRAP 0x1 ;  /* 0x000000040000795c */ /* 0x000fe20000300000 */
.L_x_922:
[----:B------:R-:W-:Y:S05]  /*23bf0*/  BSYNC B3 ;  /* 0x0000000000037941 */ /* 0x000fea0003800000 */
.L_x_921:
[----:B------:R-:W2:Y:S04]  /*23c00*/  LDL R5, [R1+0x1c] ;  /* 0x00001c0001057983 */ /* 0x000ea80000100800 */
[----:B0-----:R-:W2:Y:S01]  /*23c10*/  LDL.LU R3, [R1+0x18] ;  /* 0x0000180001037983 */ /* 0x001ea20000300800 */
[----:B------:R-:W-:Y:S01]  /*23c20*/  R2UR UR10, R11 ;  /* 0x000000000b0a72ca */ /* 0x000fe200000e0000 */
[--C-:B-----5:R-:W-:Y:S01]  /*23c30*/  IMAD R2, R6, 0x8, R17.reuse ;  /* 0x0000000806027824 */ /* 0x120fe200078e0211 */
[----:B------:R-:W-:Y:S01]  /*23c40*/  R2UR UR6, R12 ;  /* 0x000000000c0672ca */ /* 0x000fe200000e0000 */
[----:B------:R-:W-:Y:S01]  /*23c50*/  IMAD R6, R6, 0xa800, R17 ;  /* 0x0000a80006067824 */ /* 0x000fe200078e0211 */
[----:B------:R-:W-:Y:S01]  /*23c60*/  R2UR UR7, R13 ;  /* 0x000000000d0772ca */ /* 0x000fe200000e0000 */
[----:B------:R-:W-:Y:S01]  /*23c70*/  UIADD3 UR4, UP0, UR36, 0x470, URZ ;  /* 0x0000047024047890 */ /* 0x000fe2000ff1e03f */
[----:B------:R-:W-:Y:S01]  /*23c80*/  PLOP3.LUT P0, PT, PT, PT, PT, 0x80, 0x0 ;  /* 0x000000000000781c */ /* 0x000fe20003f0f070 */
[----:B------:R-:W-:-:S02]  /*23c90*/  VIADD R2, R2, 0x36850 ;  /* 0x0003685002027836 */ /* 0x000fc40000000000 */
[----:B------:R-:W-:Y:S01]  /*23ca0*/  UIADD3.X UR5, URZ, UR37, URZ, UP0, !UPT ;  /* 0x000000253f057290 */ /* 0x000fe200087fe43f */
[----:B--2---:R-:W-:Y:S01]  /*23cb0*/  IMAD R3, R3, 0x70, R5 ;  /* 0x0000007003037824 */ /* 0x004fe200078e0205 */
[----:B------:R-:W-:-:S10]  /*23cc0*/  IADD3 R5, R6, 0x400, RZ ;  /* 0x0000040006057810 */ /* 0x000fd40007ffe0ff */
.L_x_923:
        /* <DEDUP_REMOVED lines=16> */
.L_x_924:
        /* <DEDUP_REMOVED lines=16> */
.L_x_925:
        /* <DEDUP_REMOVED lines=13> */
.L_x_910:
[----:B------:R-:W-:Y:S05]  /*23fa0*/  BSYNC B1 ;  /* 0x0000000000017941 */ /* 0x000fea0003800000 */
.L_x_909:
[----:B0-----:R-:W3:Y:S04]  /*23fb0*/  LDL.LU R0, [R1+0x38] ;  /* 0x0000380001007983 */ /* 0x001ee80000300800 */
[----:B------:R0:W-:Y:S04]  /*23fc0*/  STL [R1+0x8], R7 ;  /* 0x0000080701007387 */ /* 0x0001e80000100800 */
[----:B------:R0:W-:Y:S02]  /*23fd0*/  STL [R1+0x14], R9 ;  /* 0x0000140901007387 */ /* 0x0001e40000100800 */
[----:B0--3--:R-:W-:-:S07]  /*23fe0*/  IADD3 R0, R0, -0x3, RZ ;  /* 0xfffffffd00007810 */ /* 0x009fce0007ffe0ff */
.L_x_908:
[----:B------:R-:W-:Y:S05]  /*23ff0*/  BSYNC B2 ;  /* 0x0000000000027941 */ /* 0x000fea0003800000 */
.L_x_907:
[----:B------:R-:W3:Y:S01]  /*24000*/  LDL.LU R2, [R1+0x3c] ;  /* 0x00003c0001027983 */ /* 0x000ee20000300800 */
[----:B------:R-:W-:-:S05]  /*24010*/  IMAD.MOV R8, RZ, RZ, -R8 ;  /* 0x000000ffff087224 */ /* 0x000fca00078e0a08 */
[----:B---3--:R-:W-:-:S13]  /*24020*/  ISETP.NE.AND P0, PT, R2, R8, PT ;  /* 0x000000080200720c */ /* 0x008fda0003f05270 */
[----:B------:R-:W-:Y:S05]  /*24030*/  @!P0 BRA `(.L_x_906) ;  /* 0x0000001800008947 */ /* 0x000fea0003800000 */
[----:B------:R0:W5:Y:S02]  /*24040*/  LDL R8, [R1] ;  /* 0x0000000001087983 */ /* 0x0001640000100800 */
.L_x_960:
[----:B---3--:R-:W3:Y:S04]  /*24050*/  LDL R4, [R1+0x10] ;  /* 0x0000100001047983 */ /* 0x008ee80000100800 */
[----:B----4-:R-:W4:Y:S04]  /*24060*/  LDL R3, [R1+0x8] ;  /* 0x0000080001037983 */ /* 0x010f280000100800 */
[----:B--2---:R-:W2:Y:S01]  /*24070*/  LDL R2, [R1+0x14] ;  /* 0x0000140001027983 */ /* 0x004ea20000100800 */
[----:B------:R-:W-:Y:S05]  /*24080*/  YIELD ;  /* 0x0000000000007946 */ /* 0x000fea0003800000 */
[----:B------:R-:W-:Y:S01]  /*24090*/  BSSY B1, `(.L_x_926) ;  /* 0x00000ba000017945 */ /* 0x000fe20003800000 */
[----:B---3--:R-:W-:Y:S01]  /*240a0*/  LOP3.LUT P1, RZ, R4, 0x1, RZ, 0xc0, !PT ;  /* 0x0000000104ff7812 */ /* 0x008fe2000782c0ff */
[----:B----4-:R-:W-:-:S05]  /*240b0*/  VIADD R4, R3, 0x1 ;  /* 0x0000000103047836 */ /* 0x010fca0000000000 */
[----:B------:R-:W-:-:S04]  /*240c0*/  ISETP.NE.AND P0, PT, R4, 0x2, PT ;  /* 0x000000020400780c */ /* 0x000fc80003f05270 */
[----:B--2---:R-:W-:Y:S02]  /*240d0*/  SEL R5, RZ, 0x1, P0 ;  /* 0x00000001ff057807 */ /* 0x004fe40000000000 */
[----:B------:R-:W-:Y:S02]  /*240e0*/  SEL R4, R4, RZ, P0 ;  /* 0x000000ff04047207 */ /* 0x000fe40000000000 */
[----:B------:R-:W-:Y:S01]  /*240f0*/  LOP3.LUT R5, R2, R5, RZ, 0x3c, !PT ;  /* 0x0000000502057212 */ /* 0x000fe200078e3cff */
[----:B------:R-:W-:Y:S06]  /*24100*/  @!P1 BRA `(.L_x_927) ;  /* 0x0000000800c89947 */ /* 0x000fec0003800000 */
[----:B------:R-:W-:Y:S01]  /*24110*/  ULDC.64 UR4, c[0x0][0x418] ;  /* 0x0001060000047ab9 */ /* 0x000fe20000000a00 */
[----:B------:R-:W-:Y:S02]  /*24120*/  MOV R6, R0 ;  /* 0x0000000000067202 */ /* 0x000fe40000000f00 */
[----:B------:R-:W-:-:S04]  /*24130*/  ISETP.NE.U32.AND P0, PT, RZ, UR4, PT ;  /* 0x00000004ff007c0c */ /* 0x000fc8000bf05070 */
[----:B------:R-:W-:-:S13]  /*24140*/  ISETP.NE.AND.EX P0, PT, RZ, UR5, PT, P0 ;  /* 0x00000005ff007c0c */ /* 0x000fda000bf05300 */
[----:B------:R-:W-:Y:S05]  /*24150*/  @!P0 BRA `(.L_x_928) ;  /* 0x00000000004c8947 */ /* 0x000fea0003800000 */
[----:B------:R-:W2:Y:S01]  /*24160*/  LDL R11, [R1+0x28] ;  /* 0x00002800010b7983 */ /* 0x000ea20000100800 */
[----:B------:R-:W3:Y:S01]  /*24170*/  LDC R7, c[0x0][0x43c] ;  /* 0x00010f00ff077b82 */ /* 0x000ee20000000800 */
        /* <DEDUP_REMOVED lines=14> */
[----:B-----5:R-:W-:-:S04]  /*24260*/  LEA R8, P0, R2, UR4, 0x2 ;  /* 0x0000000402087c11 */ /* 0x020fc8000f8010ff */
[----:B------:R-:W-:-:S05]  /*24270*/  LEA.HI.X R9, R2, UR5, R3, 0x2, P0 ;  /* 0x0000000502097c11 */ /* 0x000fca00080f1403 */
[----:B------:R2:W5:Y:S04]  /*24280*/  LDG.E R8, desc[UR60][R8.64] ;  /* 0x0000003c08087981 */ /* 0x000568000c1e1900 */
.L_x_928:
[----:B------:R-:W3:Y:S01]  /*24290*/  LDL R2, [R1+0x4] ;  /* 0x0000040001027983 */ /* 0x000ee20000100800 */
[----:B------:R-:W-:Y:S01]  /*242a0*/  BSSY B2, `(.L_x_929) ;  /* 0x0000005000027945 */ /* 0x000fe20003800000 */
[----:B---3--:R-:W-:Y:S01]  /*242b0*/  IMAD R3, R4, 0x8, R2 ;  /* 0x0000000804037824 */ /* 0x008fe200078e0202 */
[----:B------:R-:W-:-:S04]  /*242c0*/  SHF.L.U32 R2, R5, 0x1f, RZ ;  /* 0x0000001f05027819 */ /* 0x000fc800000006ff */
[----:B------:R-:W3:Y:S02]  /*242d0*/  SYNCS.PHASECHK.TRANS64.TRYWAIT P0, [R3+URZ+0x36840], R2 ;  /* 0x03684002030075a7 */ /* 0x000ee4000800017f */
[----:B---3--:R-:W-:Y:S05]  /*242e0*/  @!P0 BRA `(.L_x_930) ;  /* 0x0000004000a08947 */ /* 0x008fea0003800000 */
.L_x_1051:
[----:B------:R-:W-:Y:S05]  /*242f0*/  BSYNC B2 ;  /* 0x0000000000027941 */ /* 0x000fea0003800000 */
.L_x_929:
[----:B------:R-:W4:Y:S01]  /*24300*/  S2R R7, SR_TID.X ;  /* 0x0000000000077919 */ /* 0x000f220000002100 */
[----:B------:R-:W-:Y:S01]  /*24310*/  BSSY B2, `(.L_x_931) ;  /* 0x000000b000027945 */ /* 0x000fe20003800000 */
[----:B----4-:R-:W-:-:S04]  /*24320*/  LOP3.LUT R7, R7, 0x7f, RZ, 0xc0, !PT ;  /* 0x0000007f07077812 */ /* 0x010fc800078ec0ff */
[----:B------:R-:W-:-:S13]  /*24330*/  ISETP.NE.AND P1, PT, R7, RZ, PT ;  /* 0x000000ff0700720c */ /* 0x000fda0003f25270 */
[----:B------:R-:W-:Y:S05]  /*24340*/  @P1 BRA `(.L_x_932) ;  /* 0x00000000001c1947 */ /* 0x000fea0003800000 */
[----:B------:R-:W4:Y:S01]  /*24350*/  S2R R7, SR_TID.X ;  /* 0x0000000000077919 */ /* 0x000f220000002100 */
[----:B---3--:R-:W-:-:S04]  /*24360*/  IMAD.MOV.U32 R2, RZ, RZ, 0xa800 ;  /* 0x0000a800ff027424 */ /* 0x008fc800078e00ff */
[----:B------:R3:W-:Y:S01]  /*24370*/  SYNCS.ARRIVE.TRANS64 RZ, [R3+URZ+0x36830], R2 ;  /* 0x0368300203ff79a7 */ /* 0x0007e2000800003f */
[----:B----4-:R-:W-:-:S04]  /*24380*/  LOP3.LUT R7, R7, 0x1f, RZ, 0xc0, !PT ;  /* 0x0000001f07077812 */ /* 0x010fc800078ec0ff */
[----:B------:R-:W-:-:S13]  /*24390*/  ISETP.NE.AND P0, PT, R7, RZ, PT ;  /* 0x000000ff0700720c */ /* 0x000fda0003f05270 */
[----:B---3--:R-:W-:Y:S05]  /*243a0*/  @!P0 BRA `(.L_x_932) ;  /* 0x0000000000048947 */ /* 0x008fea0003800000 */
[----:B------:R-:W-:Y:S01]  /*243b0*/  BPT.TRAP 0x1 ;  /* 0x000000040000795c */ /* 0x000fe20000300000 */
.L_x_932:
[----:B------:R-:W-:Y:S05]  /*243c0*/  BSYNC B2 ;  /* 0x0000000000027941 */ /* 0x000fea0003800000 */
.L_x_931:
[----:B------:R-:W4:Y:S04]  /*243d0*/  LDL R7, [R1+0x4] ;  /* 0x0000040001077983 */ /* 0x000f280000100800 */
[----:B---3--:R-:W3:Y:S01]  /*243e0*/  LDL R2, [R1+0x1c] ;  /* 0x00001c0001027983 */ /* 0x008ee20000100800 */
[----:B------:R-:W-:Y:S01]  /*243f0*/  MOV R11, RZ ;  /* 0x000000ff000b7202 */ /* 0x000fe20000000f00 */
[----:B------:R-:W-:Y:S01]  /*24400*/  UIADD3 UR4, UP0, UR36, 0x370, URZ ;  /* 0x0000037024047890 */ /* 0x000fe2000ff1e03f */
[----:B------:R-:W-:Y:S01]  /*24410*/  PLOP3.LUT P0, PT, PT, PT, PT, 0x80, 0x0 ;  /* 0x000000000000781c */ /* 0x000fe20003f0f070 */
[----:B------:R-:W-:Y:S01]  /*24420*/  VIADD R3, R3, 0x36830 ;  /* 0x0003683003037836 */ /* 0x000fe20000000000 */
[----:B------:R-:W-:Y:S01]  /*24430*/  R2UR UR10, R11 ;  /* 0x000000000b0a72ca */ /* 0x000fe200000e0000 */
[----:B------:R-:W-:Y:S01]  /*24440*/  UIADD3.X UR5, URZ, UR37, URZ, UP0, !UPT ;  /* 0x000000253f057290 */ /* 0x000fe200087fe43f */
[----:B------:R-:W-:Y:S01]  /*24450*/  UMOV UR6, 0x0 ;  /* 0x0000000000067882 */ /* 0x000fe20000000000 */
[----:B------:R-:W-:Y:S01]  /*24460*/  UMOV UR7, 0x14f00000 ;  /* 0x14f0000000077882 */ /* 0x000fe20000000000 */
[----:B----4-:R-:W-:-:S02]  /*24470*/  IMAD R7, R4, 0xa800, R7 ;  /* 0x0000a80004077824 */ /* 0x010fc400078e0207 */
[----:B---3--:R-:W-:Y:S02]  /*24480*/  IMAD R2, R6, 0x70, R2 ;  /* 0x0000007006027824 */ /* 0x008fe400078e0202 */
[----:B--2---:R-:W-:-:S07]  /*24490*/  VIADD R9, R7, 0x21400 ;  /* 0x0002140007097836 */ /* 0x004fce0000000000 */
.L_x_933:
        /* <DEDUP_REMOVED lines=10> */
[----:B------:R-:W-:Y:S01]  /*24540*/  MOV R15, 0x40 ;  /* 0x00000040000f7802 */ /* 0x000fe20000000f00 */
[----:B------:R-:W-:Y:S01]  /*24550*/  VIADD R9, R7, 0x24c00 ;  /* 0x00024c0007097836 */ /* 0x000fe20000000000 */
[----:B------:R-:W-:Y:S01]  /*24560*/  PLOP3.LUT P0, PT, PT, PT, PT, 0x80, 0x0 ;  /* 0x000000000000781c */ /* 0x000fe20003f0f070 */
[----:B------:R-:W-:Y:S01]  /*24570*/  UMOV UR6, 0x0 ;  /* 0x0000000000067882 */ /* 0x000fe20000000000 */
[----:B------:R-:W-:Y:S01]  /*24580*/  R2UR UR10, R15 ;  /* 0x000000000f0a72ca */ /* 0x000fe200000e0000 */
[----:B------:R-:W-:-:S14]  /*24590*/  UMOV UR7, 0x14f00000 ;  /* 0x14f0000000077882 */ /* 0x000fdc0000000000 */
.L_x_934:
        /* <DEDUP_REMOVED lines=16> */
.L_x_935:
        /* <DEDUP_REMOVED lines=17> */
.L_x_1052:
[----:B------:R-:W-:Y:S05]  /*247b0*/  BSYNC B2 ;  /* 0x0000000000027941 */ /* 0x000fea0003800000 */
.L_x_936:
[----:B------:R-:W-:Y:S01]  /*247c0*/  BSSY B2, `(.L_x_938) ;  /* 0x000000b000027945 */ /* 0x000fe20003800000 */
[----:B------:R-:W-:Y:S01]  /*247d0*/  IMAD.MOV.U32 R12, RZ, RZ, 0x0 ;  /* 0x00000000ff0c7424 */ /* 0x000fe200078e00ff */
[----:B------:R-:W-:Y:S02]  /*247e0*/  MOV R13, 0x14f00000 ;  /* 0x14f00000000d7802 */ /* 0x000fe40000000f00 */
        /* <DEDUP_REMOVED lines=8> */
.L_x_939:
[----:B------:R-:W-:Y:S05]  /*24870*/  BSYNC B2 ;  /* 0x0000000000027941 */ /* 0x000fea0003800000 */
.L_x_938:
        /* <DEDUP_REMOVED lines=12> */
[----:B--2---:R-:W-:-:S03]  /*24940*/  IMAD R7, R7, 0x70, R9 ;  /* 0x0000007007077824 */ /* 0x004fc600078e0209 */
[----:B------:R-:W-:-:S07]  /*24950*/  IADD3 R9, R3, 0x400, RZ ;  /* 0x0000040003097810 */ /* 0x000fce0007ffe0ff */
.L_x_940:
        /* <DEDUP_REMOVED lines=16> */
.L_x_941:
        /* <DEDUP_REMOVED lines=16> */
.L_x_942:
        /* <DEDUP_REMOVED lines=13> */
.L_x_927:
[----:B------:R-:W-:Y:S05]  /*24c30*/  BSYNC B1 ;  /* 0x0000000000017941 */ /* 0x000fea0003800000 */
.L_x_926:
[----:B------:R-:W3:Y:S01]  /*24c40*/  LDL R2, [R1+0x10] ;  /* 0x0000100001027983 */ /* 0x000ee20000100800 */
[----:B------:R-:W-:Y:S01]  /*24c50*/  IADD3 R3, R4, 0x1, RZ ;  /* 0x0000000104037810 */ /* 0x000fe20007ffe0ff */
[----:B------:R-:W-:Y:S03]  /*24c60*/  BSSY B1, `(.L_x_943) ;  /* 0x00000ba000017945 */ /* 0x000fe60003800000 */
[----:B------:R-:W-:-:S04]  /*24c70*/  ISETP.NE.AND P0, PT, R3, 0x2, PT ;  /* 0x000000020300780c */ /* 0x000fc80003f05270 */
[----:B------:R-:W-:Y:S02]  /*24c80*/  SEL R12, R3, RZ, P0 ;  /* 0x000000ff030c7207 */ /* 0x000fe40000000000 */
[----:B---3--:R-:W-:Y:S02]  /*24c90*/  LOP3.LUT P1, RZ, R2, 0x1, RZ, 0xc0, !PT ;  /* 0x0000000102ff7812 */ /* 0x008fe4000782c0ff */
        /* <DEDUP_REMOVED lines=11> */
[----:B-----5:R-:W4:Y:S01]  /*24d50*/  LDC R8, c[0x0][0x43c] ;  /* 0x00010f00ff087b82 */ /* 0x020f220000000800 */
[----:B------:R-:W-:Y:S02]  /*24d60*/  ULDC.64 UR6, c[0x0][0x428] ;  /* 0x00010a0000067ab9 */ /* 0x000fe40000000a00 */
[----:B------:R-:W3:Y:S01]  /*24d70*/  LDL R9, [R1+0xc] ;  /* 0x00000c0001097983 */ /* 0x000ee20000100800 */
[----:B----4-:R-:W-:-:S13]  /*24d80*/  ISETP.NE.AND P0, PT, R8, 0x1, PT ;  /* 0x000000010800780c */ /* 0x010fda0003f05270 */
[----:B------:R-:W4:Y:S02]  /*24d90*/  @P0 LDC.64 R2, c[0x0][0x440] ;  /* 0x00011000ff020b82 */ /* 0x000f240000000a00 */
[----:B----4-:R-:W-:-:S04]  /*24da0*/  @P0 IMAD.HI.U32 R7, R6, R2, RZ ;  /* 0x0000000206070227 */ /* 0x010fc800078e00ff */
[----:B------:R-:W-:Y:S01]  /*24db0*/  IMAD.MOV.U32 R2, RZ, RZ, R6 ;  /* 0x000000ffff027224 */ /* 0x000fe200078e0006 */
[----:B------:R-:W-:-:S04]  /*24dc0*/  @P0 SHF.R.U32.HI R2, RZ, R3, R7 ;  /* 0x00000003ff020219 */ /* 0x000fc80000011607 */
[----:B------:R-:W-:-:S05]  /*24dd0*/  IADD3 R3, -R2, RZ, RZ ;  /* 0x000000ff02037210 */ /* 0x000fca0007ffe1ff */
        /* <DEDUP_REMOVED lines=9> */
.L_x_945:
[----:B------:R-:W4:Y:S01]  /*24e70*/  LDL R2, [R1+0x4] ;  /* 0x0000040001027983 */ /* 0x000f220000100800 */
[----:B------:R-:W-:Y:S01]  /*24e80*/  SHF.L.U32 R3, R11, 0x1f, RZ ;  /* 0x0000001f0b037819 */ /* 0x000fe200000006ff */
[----:B------:R-:W-:Y:S01]  /*24e90*/  BSSY B2, `(.L_x_946) ;  /* 0x0000004000027945 */ /* 0x000fe20003800000 */
[----:B----4-:R-:W-:-:S04]  /*24ea0*/  IMAD R2, R12, 0x8, R2 ;  /* 0x000000080c027824 */ /* 0x010fc800078e0202 */
[----:B------:R-:W4:Y:S02]  /*24eb0*/  SYNCS.PHASECHK.TRANS64.TRYWAIT P0, [R2+URZ+0x36840], R3 ;  /* 0x03684003020075a7 */ /* 0x000f24000800017f */
[----:B----4-:R-:W-:Y:S05]  /*24ec0*/  @!P0 BRA `(.L_x_947) ;  /* 0x0000003400d08947 */ /* 0x010fea0003800000 */
.L_x_1053:
[----:B------:R-:W-:Y:S05]  /*24ed0*/  BSYNC B2 ;  /* 0x0000000000027941 */ /* 0x000fea0003800000 */
.L_x_946:
[----:B------:R-:W0:Y:S01]  /*24ee0*/  S2R R7, SR_TID.X ;  /* 0x0000000000077919 */ /* 0x000e220000002100 */
[----:B------:R-:W-:Y:S01]  /*24ef0*/  BSSY B2, `(.L_x_948) ;  /* 0x000000b000027945 */ /* 0x000fe20003800000 */
[----:B0-----:R-:W-:-:S04]  /*24f00*/  LOP3.LUT R7, R7, 0x7f, RZ, 0xc0, !PT ;  /* 0x0000007f07077812 */ /* 0x001fc800078ec0ff */
[----:B------:R-:W-:-:S13]  /*24f10*/  ISETP.NE.AND P1, PT, R7, RZ, PT ;  /* 0x000000ff0700720c */ /* 0x000fda0003f25270 */
[----:B------:R-:W-:Y:S05]  /*24f20*/  @P1 BRA `(.L_x_949) ;  /* 0x00000000001c1947 */ /* 0x000fea0003800000 */
[----:B------:R-:W0:Y:S01]  /*24f30*/  S2R R7, SR_TID.X ;  /* 0x0000000000077919 */ /* 0x000e220000002100 */
[----:B----4-:R-:W-:-:S04]  /*24f40*/  MOV R3, 0xa800 ;  /* 0x0000a80000037802 */ /* 0x010fc80000000f00 */
[----:B------:R4:W-:Y:S01]  /*24f50*/  SYNCS.ARRIVE.TRANS64 RZ, [R2+URZ+0x36830], R3 ;  /* 0x0368300302ff79a7 */ /* 0x0009e2000800003f */
[----:B0-----:R-:W-:-:S04]  /*24f60*/  LOP3.LUT R7, R7, 0x1f, RZ, 0xc0, !PT ;  /* 0x0000001f07077812 */ /* 0x001fc800078ec0ff */
[----:B------:R-:W-:-:S13]  /*24f70*/  ISETP.NE.AND P0, PT, R7, RZ, PT ;  /* 0x000000ff0700720c */ /* 0x000fda0003f05270 */
[----:B----4-:R-:W-:Y:S05]  /*24f80*/  @!P0 BRA `(.L_x_949) ;  /* 0x0000000000048947 */ /* 0x010fea0003800000 */
[----:B------:R-:W-:Y:S01]  /*24f90*/  BPT.TRAP 0x1 ;  /* 0x000000040000795c */ /* 0x000fe20000300000 */
.L_x_949:
[----:B------:R-:W-:Y:S05]  /*24fa0*/  BSYNC B2 ;  /* 0x0000000000027941 */ /* 0x000fea0003800000 */
.L_x_948:
[----:B------:R-:W3:Y:S04]  /*24fb0*/  LDL R7, [R1+0x8] ;  /* 0x0000080001077983 */ /* 0x000ee80000100800 */
[----:B--2---:R-:W2:Y:S04]  /*24fc0*/  LDL R9, [R1+0x4] ;  /* 0x0000040001097983 */ /* 0x004ea80000100800 */
[----:B----4-:R-:W4:Y:S01]  /*24fd0*/  LDL R2, [R1+0x1c] ;  /* 0x00001c0001027983 */ /* 0x010f220000100800 */
[----:B---3--:R-:W-:-:S05]  /*24fe0*/  IMAD.MOV.U32 R11, RZ, RZ, RZ ;  /* 0x000000ffff0b7224 */ /* 0x008fca00078e00ff */
[----:B------:R-:W-:Y:S01]  /*24ff0*/  R2UR UR10, R11 ;  /* 0x000000000b0a72ca */ /* 0x000fe200000e0000 */
[----:B------:R-:W-:Y:S01]  /*25000*/  UIADD3 UR4, UP0, UR36, 0x370, URZ ;  /* 0x0000037024047890 */ /* 0x000fe2000ff1e03f */
[----:B------:R-:W-:Y:S01]  /*25010*/  PLOP3.LUT P0, PT, PT, PT, PT, 0x80, 0x0 ;  /* 0x000000000000781c */ /* 0x000fe20003f0f070 */
[----:B------:R-:W-:Y:S01]  /*25020*/  UMOV UR6, 0x0 ;  /* 0x0000000000067882 */ /* 0x000fe20000000000 */
[----:B------:R-:W-:Y:S01]  /*25030*/  UMOV UR7, 0x14f00000 ;  /* 0x14f0000000077882 */ /* 0x000fe20000000000 */
[----:B------:R-:W-:Y:S01]  /*25040*/  UIADD3.X UR5, URZ, UR37, URZ, UP0, !UPT ;  /* 0x000000253f057290 */ /* 0x000fe200087fe43f */
[C---:B------:R-:W-:Y:S02]  /*25050*/  IMAD R3, R7.reuse, 0x8, R10 ;  /* 0x0000000807037824 */ /* 0x040fe400078e020a */
[----:B--2---:R-:W-:-:S03]  /*25060*/  IMAD R7, R7, 0xa800, R9 ;  /* 0x0000a80007077824 */ /* 0x004fc600078e0209 */
[----:B------:R-:W-:Y:S01]  /*25070*/  IADD3 R3, R3, 0x30, RZ ;  /* 0x0000003003037810 */ /* 0x000fe20007ffe0ff */
[----:B----4-:R-:W-:Y:S02]  /*25080*/  IMAD R2, R6, 0x70, R2 ;  /* 0x0000007006027824 */ /* 0x010fe400078e0202 */
[----:B------:R-:W-:-:S07]  /*25090*/  VIADD R9, R7, 0x21400 ;  /* 0x0002140007097836 */ /* 0x000fce0000000000 */
.L_x_950:
        /* <DEDUP_REMOVED lines=16> */
.L_x_951:
        /* <DEDUP_REMOVED lines=16> */
.L_x_952:
        /* <DEDUP_REMOVED lines=11> */
[----:B------:R-:W-:Y:S01]  /*25350*/  BSSY B2, `(.L_x_953) ;  /* 0x0000004000027945 */ /* 0x000fe20003800000 */
[----:B------:R-:W-:-:S04]  /*25360*/  LEA R2, R4, R10, 0x3 ;  /* 0x0000000a04027211 */ /* 0x000fc800078e18ff */
[----:B------:R-:W0:Y:S02]  /*25370*/  SYNCS.PHASECHK.TRANS64.TRYWAIT P0, [R2+URZ+0x60], R5 ;  /* 0x00006005020075a7 */ /* 0x000e24000800017f */
[----:B0-----:R-:W-:Y:S05]  /*25380*/  @!P0 BRA `(.L_x_954) ;  /* 0x0000003000b48947 */ /* 0x001fea0003800000 */
.L_x_1054:
[----:B------:R-:W-:Y:S05]  /*25390*/  BSYNC B2 ;  /* 0x0000000000027941 */ /* 0x000fea0003800000 */
.L_x_953:
[----:B------:R-:W-:Y:S01]  /*253a0*/  BSSY B2, `(.L_x_955) ;  /* 0x000000b000027945 */ /* 0x000fe20003800000 */
[----:B------:R-:W-:Y:S02]  /*253b0*/  IMAD.MOV.U32 R12, RZ, RZ, 0x0 ;  /* 0x00000000ff0c7424 */ /* 0x000fe400078e00ff */
[----:B------:R-:W-:Y:S01]  /*253c0*/  IMAD.MOV.U32 R13, RZ, RZ, 0x14f00000 ;  /* 0x14f00000ff0d7424 */ /* 0x000fe200078e00ff */
[----:B------:R-:W-:Y:S06]  /*253d0*/  @P1 BRA `(.L_x_956) ;  /* 0x00000000001c1947 */ /* 0x000fec0003800000 */
[----:B------:R-:W2:Y:S01]  /*253e0*/  S2R R7, SR_TID.X ;  /* 0x0000000000077919 */ /* 0x000ea20000002100 */
[----:B------:R-:W-:-:S04]  /*253f0*/  MOV R3, 0xa800 ;  /* 0x0000a80000037802 */ /* 0x000fc80000000f00 */
[----:B------:R3:W-:Y:S01]  /*25400*/  SYNCS.ARRIVE.TRANS64 RZ, [R2+URZ+0x50], R3 ;  /* 0x0000500302ff79a7 */ /* 0x0007e2000800003f */
[----:B--2---:R-:W-:-:S04]  /*25410*/  LOP3.LUT R7, R7, 0x1f, RZ, 0xc0, !PT ;  /* 0x0000001f07077812 */ /* 0x004fc800078ec0ff */
[----:B------:R-:W-:-:S13]  /*25420*/  ISETP.NE.AND P0, PT, R7, RZ, PT ;  /* 0x000000ff0700720c */ /* 0x000fda0003f05270 */
[----:B---3--:R-:W-:Y:S05]  /*25430*/  @!P0 BRA `(.L_x_956) ;  /* 0x0000000000048947 */ /* 0x008fea0003800000 */
[----:B------:R-:W-:Y:S01]  /*25440*/  BPT.TRAP 0x1 ;  /* 0x000000040000795c */ /* 0x000fe20000300000 */
.L_x_956:
[----:B------:R-:W-:Y:S05]  /*25450*/  BSYNC B2 ;  /* 0x0000000000027941 */ /* 0x000fea0003800000 */
.L_x_955:
[----:B------:R-:W2:Y:S04]  /*25460*/  LDL R7, [R1+0x4] ;  /* 0x0000040001077983 */ /* 0x000ea80000100800 */
[----:B0-----:R-:W3:Y:S04]  /*25470*/  LDL R5, [R1+0x1c] ;  /* 0x00001c0001057983 */ /* 0x001ee80000100800 */
[----:B------:R-:W3:Y:S01]  /*25480*/  LDL.LU R3, [R1+0x18] ;  /* 0x0000180001037983 */ /* 0x000ee20000300800 */
[----:B------:R-:W-:Y:S01]  /*25490*/  R2UR UR10, R11 ;  /* 0x000000000b0a72ca */ /* 0x000fe200000e0000 */
[----:B------:R-:W-:Y:S01]  /*254a0*/  UIADD3 UR4, UP0, UR36, 0x470, URZ ;  /* 0x0000047024047890 */ /* 0x000fe2000ff1e03f */
[----:B------:R-:W-:Y:S01]  /*254b0*/  R2UR UR6, R12 ;  /* 0x000000000c0672ca */ /* 0x000fe200000e0000 */
[----:B------:R-:W-:Y:S01]  /*254c0*/  VIADD R2, R2, 0x50 ;  /* 0x0000005002027836 */ /* 0x000fe20000000000 */
[----:B------:R-:W-:Y:S01]  /*254d0*/  R2UR UR7, R13 ;  /* 0x000000000d0772ca */ /* 0x000fe200000e0000 */
[----:B------:R-:W-:Y:S01]  /*254e0*/  UIADD3.X UR5, URZ, UR37, URZ, UP0, !UPT ;  /* 0x000000253f057290 */ /* 0x000fe200087fe43f */
[----:B------:R-:W-:Y:S01]  /*254f0*/  PLOP3.LUT P0, PT, PT, PT, PT, 0x80, 0x0 ;  /* 0x000000000000781c */ /* 0x000fe20003f0f070 */
[----:B--2---:R-:W-:-:S02]  /*25500*/  IMAD R4, R4, 0xa800, R7 ;  /* 0x0000a80004047824 */ /* 0x004fc400078e0207 */
[----:B---3--:R-:W-:Y:S02]  /*25510*/  IMAD R3, R3, 0x70, R5 ;  /* 0x0000007003037824 */ /* 0x008fe400078e0205 */
[----:B------:R-:W-:-:S08]  /*25520*/  VIADD R5, R4, 0x400 ;  /* 0x0000040004057836 */ /* 0x000fd00000000000 */
.L_x_957:
        /* <DEDUP_REMOVED lines=11> */
[----:B------:R-:W-:Y:S02]  /*255e0*/  R2UR UR10, R14 ;  /* 0x000000000e0a72ca */ /* 0x000fe400000e0000 */
[----:B------:R-:W-:Y:S02]  /*255f0*/  R2UR UR6, R12 ;  /* 0x000000000c0672ca */ /* 0x000fe400000e0000 */
[----:B------:R-:W-:Y:S02]  /*25600*/  R2UR UR7, R13 ;  /* 0x000000000d0772ca */ /* 0x000fe400000e0000 */
[----:B------:R-:W-:Y:S02]  /*25610*/  PLOP3.LUT P0, PT, PT, PT, PT, 0x80, 0x0 ;  /* 0x000000000000781c */ /* 0x000fe40003f0f070 */
[----:B------:R-:W-:-:S11]  /*25620*/  IADD3 R5, R4, 0x3c00, RZ ;  /* 0x00003c0004057810 */ /* 0x000fd60007ffe0ff */
.L_x_958:
        /* <DEDUP_REMOVED lines=16> */
.L_x_959:
        /* <DEDUP_REMOVED lines=11> */
[----:B------:R4:W-:Y:S04]  /*257e0*/  STL [R1+0x18], R6 ;  /* 0x0000180601007387 */ /* 0x0009e80000100800 */
[----:B------:R4:W-:Y:S02]  /*257f0*/  STL [R1], R8 ;  /* 0x0000000801007387 */ /* 0x0009e40000100800 */
.L_x_944:
[----:B------:R-:W-:Y:S05]  /*25800*/  BSYNC B1 ;  /* 0x0000000000017941 */ /* 0x000fea0003800000 */
.L_x_943:
[C---:B------:R-:W-:Y:S01]  /*25810*/  ISETP.GT.AND P0, PT, R0.reuse, 0x1, PT ;  /* 0x000000010000780c */ /* 0x040fe20003f04270 */
[----:B------:R-:W-:-:S12]  /*25820*/  VIADD R0, R0, 0xfffffffe ;  /* 0xfffffffe00007836 */ /* 0x000fd80000000000 */
[----:B------:R-:W-:Y:S05]  /*25830*/  @P0 BRA `(.L_x_960) ;  /* 0xffffffe800040947 */ /* 0x000fea000383ffff */
.L_x_906:
[----:B------:R-:W-:Y:S05]  /*25840*/  BSYNC B0 ;  /* 0x0000000000007941 */ /* 0x000fea0003800000 */
.L_x_905:
[----:B------:R-:W0:Y:S01]  /*25850*/  S2R R3, SR_TID.X ;  /* 0x0000000000037919 */ /* 0x000e220000002100 */
[----:B------:R-:W-:Y:S01]  /*25860*/  BSSY B0, `(.L_x_961) ;  /* 0x0000010000007945 */ /* 0x000fe20003800000 */
[----:B0-----:R-:W-:-:S04]  /*25870*/  LOP3.LUT R3, R3, 0x7f, RZ, 0xc0, !PT ;  /* 0x0000007f03037812 */ /* 0x001fc800078ec0ff */
[----:B------:R-:W-:-:S13]  /*25880*/  ISETP.NE.AND P0, PT, R3, RZ, PT ;  /* 0x000000ff0300720c */ /* 0x000fda0003f05270 */
[----:B------:R-:W-:Y:S05]  /*25890*/  @P0 BRA `(.L_x_962) ;  /* 0x0000000000300947 */ /* 0x000fea0003800000 */
[----:B------:R-:W0:Y:S01]  /*258a0*/  S2R R2, SR_LANEID ;  /* 0x0000000000027919 */ /* 0x000e220000000000 */
[----:B------:R-:W-:Y:S01]  /*258b0*/  VOTEU.ANY UR4, UPT, PT ;  /* 0x0000000000047886 */ /* 0x000fe200038e0100 */
[----:B--2---:R-:W2:Y:S01]  /*258c0*/  LDC.64 R4, c[0x0][0xc60] ;  /* 0x00031800ff047b82 */ /* 0x004ea20000000a00 */
[----:B------:R-:W0:Y:S02]  /*258d0*/  FLO.U32 R0, UR4 ;  /* 0x0000000400007d00 */ /* 0x000e2400080e0000 */
[----:B0-----:R-:W-:-:S06]  /*258e0*/  ISETP.EQ.U32.AND P0, PT, R0, R2, PT ;  /* 0x000000020000720c */ /* 0x001fcc0003f02070 */
[----:B------:R-:W2:Y:S07]  /*258f0*/  POPC R2, UR4 ;  /* 0x0000000400027d09 */ /* 0x000eae0008000000 */
[----:B--2---:R-:W2:Y:S04]  /*25900*/  @P0 ATOMG.E.ADD.STRONG.GPU PT, R2, desc[UR60][R4.64], R2 ;  /* 0x00000002040209a8 */ /* 0x004ea800081ee1fc */
[----:B--2---:R0:W2:Y:S02]  /*25910*/  SHFL.IDX PT, R2, R2, R0, 0x1f ;  /* 0x00001f0002027589 */ /* 0x0040a400000e0000 */
[----:B0-----:R-:W0:Y:S02]  /*25920*/  S2R R0, SR_LTMASK ;  /* 0x0000000000007919 */ /* 0x001e240000003900 */
[----:B0-----:R-:W-:-:S06]  /*25930*/  LOP3.LUT R0, R0, UR4, RZ, 0xc0, !PT ;  /* 0x0000000400007c12 */ /* 0x001fcc000f8ec0ff */
[----:B------:R-:W2:Y:S02]  /*25940*/  POPC R0, R0 ;  /* 0x0000000000007309 */ /* 0x000ea40000000000 */
[----:B--2---:R-:W-:-:S07]  /*25950*/  IADD3 R16, R2, UR38, R0 ;  /* 0x0000002602107c10 */ /* 0x004fce000fffe000 */
.L_x_962:
[----:B------:R-:W-:Y:S05]  /*25960*/  BSYNC B0 ;  /* 0x0000000000007941 */ /* 0x000fea0003800000 */
.L_x_961:
[----:B------:R-:W2:Y:S01]  /*25970*/  LDL R0, [R1+0x10] ;  /* 0x0000100001007983 */ /* 0x000ea20000100800 */
[----:B------:R-:W-:Y:S01]  /*25980*/  BSSY B0, `(.L_x_963) ;  /* 0x0000050000007945 */ /* 0x000fe20003800000 */
[----:B--2---:R-:W-:-:S13]  /*25990*/  LOP3.LUT P0, RZ, R0, 0x1, RZ, 0xc0, !PT ;  /* 0x0000000100ff7812 */ /* 0x004fda000780c0ff */
[----:B------:R-:W-:Y:S05]  /*259a0*/  @!P0 BRA `(.L_x_964) ;  /* 0x0000000400348947 */ /* 0x000fea0003800000 */
[----:B------:R-:W2:Y:S04]  /*259b0*/  LDL R4, [R1+0x4] ;  /* 0x0000040001047983 */ /* 0x000ea80000100800 */
[----:B------:R-:W2:Y:S04]  /*259c0*/  LDL R2, [R1+0x8] ;  /* 0x0000080001027983 */ /* 0x000ea80000100800 */
[----:B------:R-:W3:Y:S01]  /*259d0*/  LDL R0, [R1+0x14] ;  /* 0x0000140001007983 */ /* 0x000ee20000100800 */
[----:B------:R-:W-:Y:S01]  /*259e0*/  BSSY B1, `(.L_x_965) ;  /* 0x0000006000017945 */ /* 0x000fe20003800000 */
[----:B------:R-:W-:-:S02]  /*259f0*/  ISETP.NE.AND P1, PT, R3, RZ, PT ;  /* 0x000000ff0300720c */ /* 0x000fc40003f25270 */
[----:B--2---:R-:W-:Y:S02]  /*25a00*/  LEA R2, R2, R4, 0x3 ;  /* 0x0000000402027211 */ /* 0x004fe400078e18ff */
[----:B---3--:R-:W-:-:S04]  /*25a10*/  SHF.L.U32 R0, R0, 0x1f, RZ ;  /* 0x0000001f00007819 */ /* 0x008fc800000006ff */
[----:B------:R-:W0:Y:S02]  /*25a20*/  SYNCS.PHASECHK.TRANS64.TRYWAIT P0, [R2+URZ+0x36860], R0 ;  /* 0x03686000020075a7 */ /* 0x000e24000800017f */
[----:B0-----:R-:W-:Y:S05]  /*25a30*/  @!P0 BRA `(.L_x_966) ;  /* 0x0000002c001c8947 */ /* 0x001fea0003800000 */
.L_x_1055:
[----:B------:R-:W-:Y:S05]  /*25a40*/  BSYNC B1 ;  /* 0x0000000000017941 */ /* 0x000fea0003800000 */
.L_x_965:
        /* <DEDUP_REMOVED lines=9> */
.L_x_968:
[----:B------:R-:W-:Y:S05]  /*25ae0*/  BSYNC B1 ;  /* 0x0000000000017941 */ /* 0x000fea0003800000 */
.L_x_967:
[----:B------:R-:W2:Y:S04]  /*25af0*/  LDL R5, [R1+0x4] ;  /* 0x0000040001057983 */ /* 0x000ea80000100800 */
[----:B0-----:R-:W2:Y:S04]  /*25b00*/  LDL R0, [R1+0x8] ;  /* 0x0000080001007983 */ /* 0x001ea80000100800 */
[----:B------:R-:W3:Y:S04]  /*25b10*/  LDL.LU R4, [R1+0x1c] ;  /* 0x00001c0001047983 */ /* 0x000ee80000300800 */
[----:B------:R-:W3:Y:S01]  /*25b20*/  LDL R3, [R1+0x18] ;  /* 0x0000180001037983 */ /* 0x000ee20000100800 */
[----:B------:R-:W-:Y:S01]  /*25b30*/  UIADD3 UR4, UP0, UR36, 0x470, URZ ;  /* 0x0000047024047890 */ /* 0x000fe2000ff1e03f */
[----:B------:R-:W-:Y:S01]  /*25b40*/  PLOP3.LUT P0, PT, PT, PT, PT, 0x80, 0x0 ;  /* 0x000000000000781c */ /* 0x000fe20003f0f070 */
[----:B------:R-:W-:Y:S01]  /*25b50*/  VIADD R2, R2, 0x36850 ;  /* 0x0003685002027836 */ /* 0x000fe20000000000 */
[----:B------:R-:W-:Y:S01]  /*25b60*/  UMOV UR6, 0x0 ;  /* 0x0000000000067882 */ /* 0x000fe20000000000 */
[----:B------:R-:W-:Y:S01]  /*25b70*/  UIADD3.X UR5, URZ, UR37, URZ, UP0, !UPT ;  /* 0x000000253f057290 */ /* 0x000fe200087fe43f */
[----:B------:R-:W-:Y:S01]  /*25b80*/  UMOV UR7, 0x14f00000 ;  /* 0x14f0000000077882 */ /* 0x000fe20000000000 */
[----:B------:R-:W-:Y:S01]  /*25b90*/  UMOV UR10, URZ ;  /* 0x0000003f000a7c82 */ /* 0x000fe20008000000 */
[----:B--2---:R-:W-:-:S02]  /*25ba0*/  IMAD R0, R0, 0xa800, R5 ;  /* 0x0000a80000007824 */ /* 0x004fc400078e0205 */
[----:B---3--:R-:W-:-:S03]  /*25bb0*/  IMAD R3, R3, 0x70, R4 ;  /* 0x0000007003037824 */ /* 0x008fc600078e0204 */
[----:B------:R-:W-:-:S07]  /*25bc0*/  IADD3 R4, R0, 0x400, RZ ;  /* 0x0000040000047810 */ /* 0x000fce0007ffe0ff */
.L_x_969:
        /* <DEDUP_REMOVED lines=16> */
.L_x_970:
        /* <DEDUP_REMOVED lines=16> */
.L_x_971:
        /* <DEDUP_REMOVED lines=11> */
.L_x_964:
[----:B------:R-:W-:Y:S05]  /*25e80*/  BSYNC B0 ;  /* 0x0000000000007941 */ /* 0x000fea0003800000 */
.L_x_963:
[----:B------:R-:W2:Y:S04]  /*25e90*/  LDL.LU R5, [R1+0x8] ;  /* 0x0000080001057983 */ /* 0x000ea80000300800 */
[----:B------:R-:W3:Y:S01]  /*25ea0*/  LDL.LU R4, [R1+0x14] ;  /* 0x0000140001047983 */ /* 0x000ee20000300800 */
[----:B--2---:R-:W-:-:S04]  /*25eb0*/  IADD3 R0, R5, 0x1, RZ ;  /* 0x0000000105007810 */ /* 0x004fc80007ffe0ff */
[----:B------:R-:W-:-:S04]  /*25ec0*/  ISETP.NE.AND P0, PT, R0, 0x2, PT ;  /* 0x000000020000780c */ /* 0x000fc80003f05270 */
[----:B------:R-:W-:Y:S02]  /*25ed0*/  SEL R2, RZ, 0x1, P0 ;  /* 0x00000001ff027807 */ /* 0x000fe40000000000 */
[----:B------:R-:W-:Y:S02]  /*25ee0*/  SEL R0, R0, RZ, P0 ;  /* 0x000000ff00007207 */ /* 0x000fe40000000000 */
[----:B---3--:R-:W-:-:S03]  /*25ef0*/  LOP3.LUT R4, R4, R2, RZ, 0x3c, !PT ;  /* 0x0000000204047212 */ /* 0x008fc600078e3cff */
[----:B------:R0:W-:Y:S04]  /*25f00*/  STL [R1+0x8], R0 ;  /* 0x0000080001007387 */ /* 0x0001e80000100800 */
[----:B------:R0:W-:Y:S02]  /*25f10*/  STL [R1+0x14], R4 ;  /* 0x0000140401007387 */ /* 0x0001e40000100800 */
.L_x_885:
[----:B------:R-:W-:Y:S05]  /*25f20*/  BSYNC B7 ;  /* 0x0000000000077941 */ /* 0x000fea0003800000 */
.L_x_883:
[----:B0-----:R-:W2:Y:S02]  /*25f30*/  LDL R0, [R1+0x10] ;  /* 0x0000100001007983 */ /* 0x001ea40000100800 */
[----:B--2---:R-:W-:-:S13]  /*25f40*/  LOP3.LUT P0, RZ, R0, 0x2, RZ, 0xc0, !PT ;  /* 0x0000000200ff7812 */ /* 0x004fda000780c0ff */
        /* <DEDUP_REMOVED lines=11> */
.L_x_972:
[----:B------:R-:W0:Y:S01]  /*26000*/  S2R R7, SR_TID.X ;  /* 0x0000000000077919 */ /* 0x000e220000002100 */
[----:B------:R-:W-:Y:S01]  /*26010*/  UMOV UR4, 0xffffffff ;  /* 0xffffffff00047882 */ /* 0x000fe20000000000 */
[----:B0-----:R-:W-:-:S04]  /*26020*/  LOP3.LUT R7, R7, 0x1f, RZ, 0xc0, !PT ;  /* 0x0000001f07077812 */ /* 0x001fc800078ec0ff */
        /* <DEDUP_REMOVED lines=10> */
[----:B------:R-:W-:Y:S01]  /*260d0*/  SHFL.IDX PT, R0, R16, RZ, 0x1f ;  /* 0x00001fff10007589 */ /* 0x000fe200000e0000 */
[C---:B------:R-:W-:Y:S02]  /*260e0*/  ISETP.GE.U32.AND P4, PT, R7.reuse, 0x8, PT ;  /* 0x000000080700780c */ /* 0x040fe40003f86070 */
[C---:B------:R-:W-:Y:S01]  /*260f0*/  ISETP.GE.U32.AND P5, PT, R7.reuse, 0x10, PT ;  /* 0x000000100700780c */ /* 0x040fe20003fa6070 */
[----:B------:R-:W-:Y:S01]  /*26100*/  SHFL.IDX PT, R4, R16, 0x1, 0x1f ;  /* 0x00201f0010047f89 */ /* 0x000fe200000e0000 */
[----:B0-----:R-:W-:Y:S01]  /*26110*/  MOV R2, RZ ;  /* 0x000000ff00027202 */ /* 0x001fe20000000f00 */
[----:B--2---:R-:W-:Y:S01]  /*26120*/  @!P1 IMAD.MOV.U32 R2, RZ, RZ, R3 ;  /* 0x000000ffff029224 */ /* 0x004fe200078e0003 */
[----:B------:R-:W-:-:S04]  /*26130*/  ISETP.NE.AND P1, PT, R7, RZ, PT ;  /* 0x000000ff0700720c */ /* 0x000fc80003f25270 */
        /* <DEDUP_REMOVED lines=15> */
[----:B----4-:R0:W2:Y:S02]  /*26230*/  SHFL.IDX PT, R6, R5, 0x1f, 0x1f ;  /* 0x03e01f0005067f89 */ /* 0x0100a400000e0000 */
.L_x_1065:
[----:B------:R-:W-:Y:S02]  /*26240*/  ULDC UR4, c[0x0][0xc38] ;  /* 0x00030e0000047ab9 */ /* 0x000fe40000000800 */
[----:B------:R-:W-:-:S04]  /*26250*/  IMAD.U32 R16, RZ, RZ, UR4 ;  /* 0x00000004ff107e24 */ /* 0x000fc8000f8e00ff */
[----:B--2---:R-:W-:-:S04]  /*26260*/  IMAD R6, R6, R16, RZ ;  /* 0x0000001006067224 */ /* 0x004fc800078e02ff */
[----:B------:R-:W-:-:S05]  /*26270*/  IMAD.IADD R4, R4, 0x1, R6 ;  /* 0x0000000104047824 */ /* 0x000fca00078e0206 */
[----:B------:R-:W-:-:S13]  /*26280*/  ISETP.GT.AND P6, PT, R4, R0, PT ;  /* 0x000000000400720c */ /* 0x000fda0003fc4270 */
[----:B------:R-:W-:Y:S05]  /*26290*/  @P6 BRA `(.L_x_975) ;  /* 0x00000000009c6947 */ /* 0x000fea0003800000 */
.L_x_980:
[----:B------:R-:W2:Y:S01]  /*262a0*/  LDC R2, c[0x0][0xc3c] ;  /* 0x00030f00ff027b82 */ /* 0x000ea20000000800 */
[----:B------:R-:W-:-:S04]  /*262b0*/  IADD3 R19, R19, 0x1f, RZ ;  /* 0x0000001f13137810 */ /* 0x000fc80007ffe0ff */
[----:B--2---:R-:W-:-:S13]  /*262c0*/  ISETP.GE.AND P6, PT, R19, R2, PT ;  /* 0x000000021300720c */ /* 0x004fda0003fc6270 */
[----:B------:R-:W-:Y:S05]  /*262d0*/  @P6 BRA `(.L_x_976) ;  /* 0x0000000400446947 */ /* 0x000fea0003800000 */
[----:B------:R-:W2:Y:S01]  /*262e0*/  S2R R3, SR_TID.X ;  /* 0x0000000000037919 */ /* 0x000ea20000002100 */
[----:B------:R-:W-:Y:S01]  /*262f0*/  BSSY B0, `(.L_x_977) ;  /* 0x0000009000007945 */ /* 0x000fe20003800000 */
[----:B--2---:R-:W-:-:S05]  /*26300*/  LOP3.LUT R3, R3, 0x1f, RZ, 0xc0, !PT ;  /* 0x0000001f03037812 */ /* 0x004fca00078ec0ff */
[----:B0-----:R-:W-:-:S05]  /*26310*/  IMAD.IADD R5, R19, 0x1, R3 ;  /* 0x0000000113057824 */ /* 0x001fca00078e0203 */
[----:B------:R-:W-:Y:S01]  /*26320*/  ISETP.GE.OR P6, PT, R5, R2, !P0 ;  /* 0x000000020500720c */ /* 0x000fe200047c6670 */
[----:B------:R-:W-:-:S12]  /*26330*/  IMAD.MOV.U32 R2, RZ, RZ, RZ ;  /* 0x000000ffff027224 */ /* 0x000fd800078e00ff */
[----:B------:R-:W-:Y:S05]  /*26340*/  @P6 BRA `(.L_x_978) ;  /* 0x00000000000c6947 */ /* 0x000fea0003800000 */
[----:B------:R-:W0:Y:S02]  /*26350*/  LDC.64 R2, c[0x0][0xc80] ;  /* 0x00032000ff027b82 */ /* 0x000e240000000a00 */
[----:B0-----:R-:W-:-:S06]  /*26360*/  IMAD.WIDE R2, R5, 0x4, R2 ;  /* 0x0000000405027825 */ /* 0x001fcc00078e0202 */
[----:B------:R0:W5:Y:S02]  /*26370*/  LDG.E R2, desc[UR60][R2.64] ;  /* 0x0000003c02027981 */ /* 0x000164000c1e1900 */
.L_x_978:
[----:B------:R-:W-:Y:S05]  /*26380*/  BSYNC B0 ;  /* 0x0000000000007941 */ /* 0x000fea0003800000 */
.L_x_977:
[----:B------:R-:W-:-:S03]  /*26390*/  UMOV UR4, 0xffffffff ;  /* 0xffffffff00047882 */ /* 0x000fc60000000000 */
[----:B------:R-:W-:Y:S05]  /*263a0*/  BRA.DIV UR4, `(.L_x_979) ;  /* 0x0000002a04107947 */ /* 0x000fea000b800000 */
[----:B0----5:R-:W0:Y:S02]  /*263b0*/  SHFL.UP PT, R3, R2, 0x1, RZ ;  /* 0x0420000002037989 */ /* 0x021e2400000e00ff */
        /* <DEDUP_REMOVED lines=14> */
[----:B------:R0:W2:Y:S02]  /*264a0*/  SHFL.IDX PT, R6, R5, 0x1f, 0x1f ;  /* 0x03e01f0005067f89 */ /* 0x0000a400000e0000 */
.L_x_1073:
[----:B------:R-:W-:Y:S02]  /*264b0*/  ULDC UR4, c[0x0][0xc38] ;  /* 0x00030e0000047ab9 */ /* 0x000fe40000000800 */
[----:B------:R-:W-:-:S04]  /*264c0*/  IMAD.U32 R16, RZ, RZ, UR4 ;  /* 0x00000004ff107e24 */ /* 0x000fc8000f8e00ff */
[----:B--2---:R-:W-:-:S05]  /*264d0*/  IMAD R6, R6, R16, RZ ;  /* 0x0000001006067224 */ /* 0x004fca00078e02ff */
[----:B------:R-:W-:-:S04]  /*264e0*/  IADD3 R4, R6, R4, RZ ;  /* 0x0000000406047210 */ /* 0x000fc80007ffe0ff */
[----:B------:R-:W-:-:S13]  /*264f0*/  ISETP.GT.AND P6, PT, R4, R0, PT ;  /* 0x000000000400720c */ /* 0x000fda0003fc4270 */
[----:B------:R-:W-:Y:S05]  /*26500*/  @!P6 BRA `(.L_x_980) ;  /* 0xfffffffc0064e947 */ /* 0x000fea000383ffff */
.L_x_975:
[----:B------:R-:W-:Y:S01]  /*26510*/  IMAD.IADD R6, R4, 0x1, -R6 ;  /* 0x0000000104067824 */ /* 0x000fe200078e0a06 */
[----:B------:R-:W-:-:S03]  /*26520*/  UMOV UR4, 0xffffffff ;  /* 0xffffffff00047882 */ /* 0x000fc60000000000 */
[----:B------:R-:W-:-:S05]  /*26530*/  IMAD R3, R5, R16, R6 ;  /* 0x0000001005037224 */ /* 0x000fca00078e0206 */
[----:B------:R-:W-:Y:S01]  /*26540*/  ISETP.GT.AND P6, PT, R3, R0, PT ;  /* 0x000000000300720c */ /* 0x000fe20003fc4270 */
[----:B------:R-:W-:-:S12]  /*26550*/  BRA.DIV UR4, `(.L_x_981) ;  /* 0x0000002a047c7947 */ /* 0x000fd8000b800000 */
[----:B------:R-:W-:-:S04]  /*26560*/  VOTE.ANY R3, PT, !P6 ;  /* 0x0000000000037806 */ /* 0x000fc800070e0100 */
[----:B------:R-:W2:Y:S02]  /*26570*/  POPC R4, R3 ;  /* 0x0000000300047309 */ /* 0x000ea40000000000 */
[----:B--2---:R2:W3:Y:S02]  /*26580*/  SHFL.IDX PT, R17, R2, R4, 0x1f ;  /* 0x00001f0402117589 */ /* 0x0044e400000e0000 */
.L_x_1077:
[----:B------:R-:W-:Y:S01]  /*26590*/  ISETP.NE.AND P0, PT, R3, RZ, PT ;  /* 0x000000ff0300720c */ /* 0x000fe20003f05270 */
[----:B--2---:R-:W-:-:S12]  /*265a0*/  IMAD.MOV.U32 R2, RZ, RZ, RZ ;  /* 0x000000ffff027224 */ /* 0x004fd800078e00ff */
[----:B------:R-:W-:Y:S05]  /*265b0*/  @!P0 BRA `(.L_x_982) ;  /* 0x0000000000108947 */ /* 0x000fea0003800000 */
[----:B------:R-:W-:Y:S01]  /*265c0*/  UMOV UR4, 0xffffffff ;  /* 0xffffffff00047882 */ /* 0x000fe20000000000 */
[----:B------:R-:W-:Y:S02]  /*265d0*/  IADD3 R12, R4, -0x1, RZ ;  /* 0xffffffff040c7810 */ /* 0x000fe40007ffe0ff */
[----:B------:R-:W-:Y:S05]  /*265e0*/  BRA.DIV UR4, `(.L_x_983) ;  /* 0x0000002a04a07947 */ /* 0x000fea000b800000 */
[----:B------:R2:W4:Y:S02]  /*265f0*/  SHFL.IDX PT, R2, R5, R12, 0x1f ;  /* 0x00001f0c05027589 */ /* 0x00052400000e0000 */
.L_x_982:
[----:B0-23--:R-:W-:Y:S01]  /*26600*/  IABS R5, R17 ;  /* 0x0000001100057213 */ /* 0x00dfe20000000000 */
[----:B----4-:R-:W-:Y:S02]  /*26610*/  IMAD R16, R2, R16, R6 ;  /* 0x0000001002107224 */ /* 0x010fe400078e0206 */
[----:B------:R-:W-:Y:S01]  /*26620*/  IMAD.IADD R19, R4, 0x1, R19 ;  /* 0x0000000104137824 */ /* 0x000fe200078e0213 */
[----:B------:R-:W0:Y:S01]  /*26630*/  I2F.RP R2, R5 ;  /* 0x0000000500027306 */ /* 0x000e220000209400 */
[----:B------:R-:W-:-:S07]  /*26640*/  IMAD.IADD R0, R0, 0x1, -R16 ;  /* 0x0000000100007824 */ /* 0x000fce00078e0a10 */
[----:B0-----:R-:W0:Y:S02]  /*26650*/  MUFU.RCP R2, R2 ;  /* 0x0000000200027308 */ /* 0x001e240000001000 */
[----:B0-----:R-:W-:-:S06]  /*26660*/  VIADD R2, R2, 0xffffffe ;  /* 0x0ffffffe02027836 */ /* 0x001fcc0000000000 */
[----:B------:R-:W0:Y:S02]  /*26670*/  F2I.FTZ.U32.TRUNC.NTZ R3, R2 ;  /* 0x0000000200037305 */ /* 0x000e24000021f000 */
[----:B0-----:R-:W-:-:S04]  /*26680*/  IMAD.MOV R2, RZ, RZ, -R3 ;  /* 0x000000ffff027224 */ /* 0x001fc800078e0a03 */
[----:B------:R-:W-:Y:S01]  /*26690*/  IMAD R6, R2, R5, RZ ;  /* 0x0000000502067224 */ /* 0x000fe200078e02ff */
[----:B------:R-:W-:-:S05]  /*266a0*/  MOV R2, RZ ;  /* 0x000000ff00027202 */ /* 0x000fca0000000f00 */
[----:B------:R-:W-:Y:S01]  /*266b0*/  IMAD.HI.U32 R2, R3, R6, R2 ;  /* 0x0000000603027227 */ /* 0x000fe200078e0002 */
[----:B------:R-:W-:Y:S02]  /*266c0*/  IABS R6, R17 ;  /* 0x0000001100067213 */ /* 0x000fe40000000000 */
[----:B------:R-:W-:-:S03]  /*266d0*/  IABS R3, R0 ;  /* 0x0000000000037213 */ /* 0x000fc60000000000 */
[----:B------:R-:W-:Y:S02]  /*266e0*/  IMAD.MOV R6, RZ, RZ, -R6 ;  /* 0x000000ffff067224 */ /* 0x000fe400078e0a06 */
[----:B------:R-:W-:-:S04]  /*266f0*/  IMAD.HI.U32 R2, R2, R3, RZ ;  /* 0x0000000302027227 */ /* 0x000fc800078e00ff */
[----:B------:R-:W-:-:S05]  /*26700*/  IMAD R3, R2, R6, R3 ;  /* 0x0000000602037224 */ /* 0x000fca00078e0203 */
[----:B------:R-:W-:-:S13]  /*26710*/  ISETP.GT.U32.AND P1, PT, R5, R3, PT ;  /* 0x000000030500720c */ /* 0x000fda0003f24070 */
[-C--:B------:R-:W-:Y:S01]  /*26720*/  @!P1 IADD3 R3, R3, -R5.reuse, RZ ;  /* 0x8000000503039210 */ /* 0x080fe20007ffe0ff */
[----:B------:R-:W-:Y:S01]  /*26730*/  @!P1 VIADD R2, R2, 0x1 ;  /* 0x0000000102029836 */ /* 0x000fe20000000000 */
[----:B------:R-:W-:Y:S02]  /*26740*/  ISETP.NE.AND P1, PT, R17, RZ, PT ;  /* 0x000000ff1100720c */ /* 0x000fe40003f25270 */
[----:B------:R-:W-:Y:S02]  /*26750*/  ISETP.GE.U32.AND P0, PT, R3, R5, PT ;  /* 0x000000050300720c */ /* 0x000fe40003f06070 */
[----:B------:R-:W-:-:S04]  /*26760*/  LOP3.LUT R3, R0, R17, RZ, 0x3c, !PT ;  /* 0x0000001100037212 */ /* 0x000fc800078e3cff */
[----:B------:R-:W-:-:S07]  /*26770*/  ISETP.GE.AND P2, PT, R3, RZ, PT ;  /* 0x000000ff0300720c */ /* 0x000fce0003f46270 */
[----:B------:R-:W-:-:S06]  /*26780*/  @P0 VIADD R2, R2, 0x1 ;  /* 0x0000000102020836 */ /* 0x000fcc0000000000 */
[----:B------:R-:W-:Y:S02]  /*26790*/  @!P2 IADD3 R2, -R2, RZ, RZ ;  /* 0x000000ff0202a210 */ /* 0x000fe40007ffe1ff */
[----:B------:R-:W-:-:S04]  /*267a0*/  @!P1 LOP3.LUT R2, RZ, R17, RZ, 0x33, !PT ;  /* 0x00000011ff029212 */ /* 0x000fc800078e33ff */
[----:B------:R-:W-:Y:S01]  /*267b0*/  MOV R18, R2 ;  /* 0x0000000200127202 */ /* 0x000fe20000000f00 */
[----:B------:R-:W-:-:S04]  /*267c0*/  IMAD.MOV R3, RZ, RZ, -R2 ;  /* 0x000000ffff037224 */ /* 0x000fc800078e0a02 */
[----:B------:R-:W-:Y:S01]  /*267d0*/  IMAD R17, R17, R3, R0 ;  /* 0x0000000311117224 */ /* 0x000fe200078e0200 */
[----:B------:R-:W-:Y:S06]  /*267e0*/  BRA `(.L_x_984) ;  /* 0x00000000001c7947 */ /* 0x000fec0003800000 */
.L_x_976:
[----:B------:R-:W-:Y:S01]  /*267f0*/  UMOV UR4, URZ ;  /* 0x0000003f00047c82 */ /* 0x000fe20008000000 */
[----:B------:R-:W-:Y:S01]  /*26800*/  UMOV UR5, URZ ;  /* 0x0000003f00057c82 */ /* 0x000fe20008000000 */
[----:B------:R-:W-:Y:S01]  /*26810*/  ULDC UR6, c[0x0][0xc3c] ;  /* 0x00030f0000067ab9 */ /* 0x000fe20000000800 */
[----:B------:R-:W-:Y:S01]  /*26820*/  IMAD.MOV.U32 R16, RZ, RZ, R0 ;  /* 0x000000ffff107224 */ /* 0x000fe200078e0000 */
[----:B------:R-:W-:Y:S01]  /*26830*/  MOV R18, UR5 ;  /* 0x0000000500127c02 */ /* 0x000fe20008000f00 */
[----:B------:R-:W-:Y:S02]  /*26840*/  IMAD.U32 R17, RZ, RZ, UR4 ;  /* 0x00000004ff117e24 */ /* 0x000fe4000f8e00ff */
[----:B------:R-:W-:-:S07]  /*26850*/  IMAD.U32 R19, RZ, RZ, UR6 ;  /* 0x00000006ff137e24 */ /* 0x000fce000f8e00ff */
.L_x_984:
[----:B------:R3:W2:Y:S01]  /*26860*/  LDL R3, [R1+0x4] ;  /* 0x0000040001037983 */ /* 0x0006a20000100800 */
[----:B------:R-:W4:Y:S01]  /*26870*/  S2R R0, SR_TID.X ;  /* 0x0000000000007919 */ /* 0x000f220000002100 */
[----:B------:R-:W-:Y:S05]  /*26880*/  WARPSYNC.ALL ;  /* 0x0000000000007948 */ /* 0x000fea0003800000 */
[----:B----4-:R-:W-:Y:S01]  /*26890*/  LOP3.LUT R0, R0, 0x1f, RZ, 0xc0, !PT ;  /* 0x0000001f00007812 */ /* 0x010fe200078ec0ff */
        /* <DEDUP_REMOVED lines=8> */
.L_x_973:
[----:B------:R-:W-:Y:S02]  /*26920*/  ULDC UR4, c[0x0][0xc3c] ;  /* 0x00030f0000047ab9 */ /* 0x000fe40000000800 */
[----:B--2---:R-:W-:-:S13]  /*26930*/  ISETP.GE.AND P0, PT, R19, UR4, PT ;  /* 0x0000000413007c0c */ /* 0x004fda000bf06270 */
[----:B------:R-:W-:Y:S05]  /*26940*/  @!P0 BRA `(.L_x_985) ;  /* 0xffffff9000948947 */ /* 0x000fea000383ffff */
[----:B------:R-:W-:Y:S05]  /*26950*/  BSYNC B8 ;  /* 0x0000000000087941 */ /* 0x000fea0003800000 */
.L_x_839:
[----:B0-----:R-:W2:Y:S01]  /*26960*/  LDL.LU R0, [R1+0x54] ;  /* 0x0000540001007983 */ /* 0x001ea20000300800 */
[----:B------:R-:W-:Y:S01]  /*26970*/  BSSY B0, `(.L_x_986) ;  /* 0x000000b000007945 */ /* 0x000fe20003800000 */
[----:B------:R-:W0:Y:S01]  /*26980*/  S2R R5, SR_CgaCtaId ;  /* 0x0000000000057919 */ /* 0x000e220000008800 */
[----:B--2---:R-:W-:-:S05]  /*26990*/  VIADD R0, R0, 0x1 ;  /* 0x0000000100007836 */ /* 0x004fca0000000000 */
[----:B------:R-:W-:-:S04]  /*269a0*/  LEA.HI R2, R0, R0, RZ, 0x1 ;  /* 0x0000000000027211 */ /* 0x000fc800078f08ff */
[----:B---3--:R-:W-:-:S04]  /*269b0*/  LOP3.LUT R3, R2, 0xfffffffe, RZ, 0xc0, !PT ;  /* 0xfffffffe02037812 */ /* 0x008fc800078ec0ff */
[----:B------:R-:W-:Y:S02]  /*269c0*/  IADD3 R3, R0, -R3, RZ ;  /* 0x8000000300037210 */ /* 0x000fe40007ffe0ff */
[----:B------:R-:W-:Y:S02]  /*269d0*/  MOV R0, 0x400 ;  /* 0x0000040000007802 */ /* 0x000fe40000000f00 */
[----:B------:R-:W-:Y:S02]  /*269e0*/  SHF.L.U32 R3, R3, 0x1f, RZ ;  /* 0x0000001f03037819 */ /* 0x000fe400000006ff */
[----:B0-----:R-:W-:-:S04]  /*269f0*/  LEA R0, R5, R0, 0x18 ;  /* 0x0000000005007211 */ /* 0x001fc800078ec0ff */
[----:B------:R-:W0:Y:S02]  /*26a00*/  SYNCS.PHASECHK.TRANS64.TRYWAIT P0, [R0+URZ+0x36820], R3 ;  /* 0x03682003000075a7 */ /* 0x000e24000800017f */
[----:B0-----:R-:W-:Y:S05]  /*26a10*/  @!P0 BRA `(.L_x_987) ;  /* 0x0000002400bc8947 */ /* 0x001fea0003800000 */
.L_x_1080:
[----:B------:R-:W-:Y:S05]  /*26a20*/  BSYNC B0 ;  /* 0x0000000000007941 */ /* 0x000fea0003800000 */
.L_x_986:
[----:B------:R-:W-:-:S03]  /*26a30*/  UMOV UR4, 0xffffffff ;  /* 0xffffffff00047882 */ /* 0x000fc60000000000 */
[----:B------:R-:W-:Y:S05]  /*26a40*/  BRA.DIV UR4, `(.L_x_988) ;  /* 0x0000002604c47947 */ /* 0x000fea000b800000 */
[----:B------:R-:W2:Y:S02]  /*26a50*/  S2R R2, SR_TID.X ;  /* 0x0000000000027919 */ /* 0x000ea40000002100 */
[----:B--2---:R-:W-:-:S04]  /*26a60*/  SHF.R.U32.HI R2, RZ, 0x5, R2 ;  /* 0x00000005ff027819 */ /* 0x004fc80000011602 */
[----:B------:R-:W-:-:S05]  /*26a70*/  LOP3.LUT R2, R2, 0x3, RZ, 0xc0, !PT ;  /* 0x0000000302027812 */ /* 0x000fca00078ec0ff */
[----:B------:R2:W3:Y:S02]  /*26a80*/  SHFL.IDX PT, R14, R2, RZ, 0x1f ;  /* 0x00001fff020e7589 */ /* 0x0004e400000e0000 */
.L_x_1083:
[----:B---3--:R-:W-:-:S13]  /*26a90*/  ISETP.NE.AND P0, PT, R14, RZ, PT ;  /* 0x000000ff0e00720c */ /* 0x008fda0003f05270 */
[----:B------:R-:W-:Y:S05]  /*26aa0*/  @P0 BRA `(.L_x_624) ;  /* 0x00000000009c0947 */ /* 0x000fea0003800000 */
[----:B------:R-:W-:-:S03]  /*26ab0*/  UMOV UR4, 0xffffffff ;  /* 0xffffffff00047882 */ /* 0x000fc60000000000 */
[----:B------:R-:W-:Y:S05]  /*26ac0*/  BRA.DIV UR4, `(.L_x_989) ;  /* 0x0000002604d87947 */ /* 0x000fea000b800000 */
[----:B------:R-:W-:-:S13]  /*26ad0*/  ELECT P6, URZ, PT ;  /* 0x00000000003f782f */ /* 0x000fda00038c0000 */
.L_x_1086:
[----:B------:R-:W-:Y:S05]  /*26ae0*/  @!P6 BRA `(.L_x_624) ;  /* 0x00000000008ce947 */ /* 0x000fea0003800000 */
[----:B--2---:R-:W2:Y:S02]  /*26af0*/  LDL R2, [R1+0x94] ;  /* 0x0000940001027983 */ /* 0x004ea40000100800 */
[----:B--2---:R-:W-:-:S13]  /*26b00*/  R2UR UR4, R2 ;  /* 0x00000000020472ca */ /* 0x004fda00000e0000 */
[----:B------:R-:W-:-:S06]  /*26b10*/  ULOP3.LUT UR4, UR4, 0x2, URZ, 0xfc, !UPT ;  /* 0x0000000204047892 */ /* 0x000fcc000f8efc3f */
[----:B------:R-:W-:-:S05]  /*26b20*/  IMAD.U32 R2, RZ, RZ, UR4 ;  /* 0x00000004ff027e24 */ /* 0x000fca000f8e00ff */
[----:B------:R-:W-:-:S13]  /*26b30*/  ISETP.NE.AND P2, PT, R2, 0x3, PT ;  /* 0x000000030200780c */ /* 0x000fda0003f45270 */
[----:B------:R-:W-:Y:S05]  /*26b40*/  @!P2 BRA `(.L_x_990) ;  /* 0x000000000004a947 */ /* 0x000fea0003800000 */
[----:B------:R-:W-:Y:S01]  /*26b50*/  BPT.TRAP 0x1 ;  /* 0x000000040000795c */ /* 0x000fe20000300000 */
.L_x_990:
[----:B0-----:R-:W4:Y:S04]  /*26b60*/  LDL R3, [R1+0x8] ;  /* 0x0000080001037983 */ /* 0x001f280000100800 */
[----:B------:R-:W2:Y:S01]  /*26b70*/  LDL.LU R7, [R1+0x14] ;  /* 0x0000140001077983 */ /* 0x000ea20000300800 */
[----:B------:R-:W-:-:S05]  /*26b80*/  VIADD R2, R0, 0x36840 ;  /* 0x0003684000027836 */ /* 0x000fca0000000000 */
[C---:B----4-:R-:W-:Y:S01]  /*26b90*/  LEA R6, R3.reuse, R2, 0x3 ;  /* 0x0000000203067211 */ /* 0x050fe200078e18ff */
[----:B------:R-:W-:Y:S01]  /*26ba0*/  VIADD R3, R3, 0x1 ;  /* 0x0000000103037836 */ /* 0x000fe20000000000 */
[----:B--2---:R-:W-:-:S04]  /*26bb0*/  SHF.L.U32 R5, R7, 0x1f, RZ ;  /* 0x0000001f07057819 */ /* 0x004fc800000006ff */
        /* <DEDUP_REMOVED lines=8> */
.L_x_1087:
[----:B------:R-:W2:Y:S02]  /*26c40*/  SYNCS.PHASECHK.TRANS64.TRYWAIT P0, [R7+URZ], R2 ;  /* 0x00000002070075a7 */ /* 0x000ea4000800017f */
[----:B--2---:R-:W-:Y:S05]  /*26c50*/  @!P0 BRA `(.L_x_992) ;  /* 0x0000002400a88947 */ /* 0x004fea0003800000 */
.L_x_1088:
[----:B------:R-:W-:Y:S05]  /*26c60*/  @!P2 BRA `(.L_x_993) ;  /* 0x000000000004a947 */ /* 0x000fea0003800000 */
[----:B------:R-:W-:Y:S01]  /*26c70*/  BPT.TRAP 0x1 ;  /* 0x000000040000795c */ /* 0x000fe20000300000 */
.L_x_993:
[----:B------:R-:W3:Y:S01]  /*26c80*/  LDL.LU R4, [R1+0x8] ;  /* 0x0000080001047983 */ /* 0x000ee20000300800 */
[----:B------:R-:W-:-:S05]  /*26c90*/  IADD3 R0, R0, 0x36860, RZ ;  /* 0x0003686000007810 */ /* 0x000fca0007ffe0ff */
[----:B---3--:R-:W-:-:S04]  /*26ca0*/  IMAD R4, R4, 0x8, R0 ;  /* 0x0000000804047824 */ /* 0x008fc800078e0200 */
[----:B------:R-:W3:Y:S02]  /*26cb0*/  SYNCS.PHASECHK.TRANS64.TRYWAIT P0, [R4+URZ], R5 ;  /* 0x00000005040075a7 */ /* 0x000ee4000800017f */
[----:B---3--:R-:W-:Y:S05]  /*26cc0*/  @!P0 BRA `(.L_x_994) ;  /* 0x0000002400a08947 */ /* 0x008fea0003800000 */
.L_x_1089:
[----:B------:R-:W-:-:S07]  /*26cd0*/  IMAD R3, R3, 0x8, R0 ;  /* 0x0000000803037824 */ /* 0x000fce00078e0200 */
.L_x_995:
[----:B----4-:R4:W0:Y:S02]  /*26ce0*/  SYNCS.PHASECHK.TRANS64.TRYWAIT P0, [R3+URZ], R2 ;  /* 0x00000002030075a7 */ /* 0x010824000800017f */
[----:B0-----:R-:W-:Y:S05]  /*26cf0*/  @!P0 NANOSLEEP.SYNCS 0x989680 ;  /* 0x009896800000895d */ /* 0x001fea0003900000 */
[----:B------:R-:W0:Y:S02]  /*26d00*/  @!P0 SYNCS.PHASECHK.TRANS64 P0, [R3+URZ], R2 ;  /* 0x00000002030085a7 */ /* 0x000e24000800007f */
[----:B0-----:R-:W-:Y:S05]  /*26d10*/  @!P0 BRA `(.L_x_995) ;  /* 0xfffffffc00f08947 */ /* 0x001fea000383ffff */
.L_x_624:
[----:B------:R-:W-:Y:S05]  /*26d20*/  BSYNC B9 ;  /* 0x0000000000097941 */ /* 0x000fea0003800000 */
.L_x_621:
[----:B------:R-:W-:Y:S05]  /*26d30*/  EXIT ;  /* 0x000000000000794d */ /* 0x000fea0003800000 */
.L_x_642:
[----:B0-----:R0:W1:Y:S02]  /*26d40*/  SYNCS.PHASECHK.TRANS64.TRYWAIT P5, [R100+URZ+0x36890], R101 ;  /* 0x03689065640075a7 */ /* 0x00106400080a017f */
[----:B-1----:R-:W-:Y:S05]  /*26d50*/  @!P5 NANOSLEEP.SYNCS 0x989680 ;  /* 0x009896800000d95d */ /* 0x002fea0003900000 */
[----:B------:R-:W1:Y:S02]  /*26d60*/  @!P5 SYNCS.PHASECHK.TRANS64 P5, [R100+URZ+0x36890], R101 ;  /* 0x036890656400d5a7 */ /* 0x000e6400080a007f */
[----:B-1----:R-:W-:Y:S05]  /*26d70*/  @!P5 BRA `(.L_x_642) ;  /* 0xfffffffc00f0d947 */ /* 0x002fea000383ffff */
[----:B------:R-:W-:Y:S05]  /*26d80*/  BRA `(.L_x_996) ;  /* 0xfffffdc800e87947 */ /* 0x000fea000383ffff */
.L_x_696:
[----:B-1----:R1:W3:Y:S02]  /*26d90*/  SYNCS.PHASECHK.TRANS64.TRYWAIT P5, [R100+URZ+0x36890], R101 ;  /* 0x03689065640075a7 */ /* 0x0022e400080a017f */
[----:B---3--:R-:W-:Y:S05]  /*26da0*/  @!P5 NANOSLEEP.SYNCS 0x989680 ;  /* 0x009896800000d95d */ /* 0x008fea0003900000 */
[----:B------:R-:W3:Y:S02]  /*26db0*/  @!P5 SYNCS.PHASECHK.TRANS64 P5, [R100+URZ+0x36890], R101 ;  /* 0x036890656400d5a7 */ /* 0x000ee400080a007f */
[----:B---3--:R-:W-:Y:S05]  /*26dc0*/  @!P5 BRA `(.L_x_696) ;  /* 0xfffffffc00f0d947 */ /* 0x008fea000383ffff */
[----:B------:R-:W-:Y:S05]  /*26dd0*/  BRA `(.L_x_997) ;  /* 0xfffffdfc00b47947 */ /* 0x000fea000383ffff */
.L_x_721:
[----:B0-----:R0:W1:Y:S02]  /*26de0*/  SYNCS.PHASECHK.TRANS64.TRYWAIT P3, [R100+URZ+0x36890], R101 ;  /* 0x03689065640075a7 */ /* 0x001064000806017f */
[----:B-1----:R-:W-:Y:S05]  /*26df0*/  @!P3 NANOSLEEP.SYNCS 0x989680 ;  /* 0x009896800000b95d */ /* 0x002fea0003900000 */
[----:B------:R-:W1:Y:S02]  /*26e00*/  @!P3 SYNCS.PHASECHK.TRANS64 P3, [R100+URZ+0x36890], R101 ;  /* 0x036890656400b5a7 */ /* 0x000e64000806007f */
[----:B-1----:R-:W-:Y:S05]  /*26e10*/  @!P3 BRA `(.L_x_721) ;  /* 0xfffffffc00f0b947 */ /* 0x002fea000383ffff */
[----:B------:R-:W-:Y:S05]  /*26e20*/  BRA `(.L_x_998) ;  /* 0xfffffe2c00d47947 */ /* 0x000fea000383ffff */
.L_x_727:
[----:B0-----:R0:W1:Y:S02]  /*26e30*/  SYNCS.PHASECHK.TRANS64.TRYWAIT P2, [R100+URZ+0x368b0], R101 ;  /* 0x0368b065640075a7 */ /* 0x001064000804017f */
[----:B-1----:R-:W-:Y:S05]  /*26e40*/  @!P2 NANOSLEEP.SYNCS 0x989680 ;  /* 0x009896800000a95d */ /* 0x002fea0003900000 */
[----:B------:R-:W1:Y:S02]  /*26e50*/  @!P2 SYNCS.PHASECHK.TRANS64 P2, [R100+URZ+0x368b0], R101 ;  /* 0x0368b0656400a5a7 */ /* 0x000e64000804007f */
[----:B-1----:R-:W-:Y:S05]  /*26e60*/  @!P2 BRA `(.L_x_727) ;  /* 0xfffffffc00f0a947 */ /* 0x002fea000383ffff */
[----:B------:R-:W-:Y:S05]  /*26e70*/  BRA `(.L_x_999) ;  /* 0xfffffe3000ec7947 */ /* 0x000fea000383ffff */
.L_x_745:
[----:B------:R-:W-:Y:S01]  /*26e80*/  BSSY B1, `(.L_x_1000) ;  /* 0x0000008000017945 */ /* 0x000fe20003800000 */
[----:B------:R-:W-:Y:S01]  /*26e90*/  MOV R13, R25 ;  /* 0x00000019000d7202 */ /* 0x000fe20000000f00 */
[----:B------:R-:W-:Y:S01]  /*26ea0*/  IMAD.MOV.U32 R12, RZ, RZ, RZ ;  /* 0x000000ffff0c7224 */ /* 0x000fe200078e00ff */
[----:B------:R-:W-:Y:S01]  /*26eb0*/  MOV R15, 0xffffffff ;  /* 0xffffffff000f7802 */ /* 0x000fe20000000f00 */
[----:B------:R-:W-:-:S07]  /*26ec0*/  IMAD.MOV.U32 R11, RZ, RZ, 0x1c1f ;  /* 0x00001c1fff0b7424 */ /* 0x000fce00078e00ff */
[----:B------:R-:W-:Y:S05]  /*26ed0*/  WARPSYNC.COLLECTIVE R15, `(.L_x_1001) ;  /* 0x000000000f087348 */ /* 0x000fea0003c00000 */
[----:B------:R0:W1:Y:S02]  /*26ee0*/  SHFL.IDX P6, R14, R13, R12, R11 ;  /* 0x0000000c0d0e7389 */ /* 0x00006400000c000b */
[----:B01----:R-:W-:Y:S01]  /*26ef0*/  ENDCOLLECTIVE ;  /* 0x000000000000791b */ /* 0x003fe20003800000 */
.L_x_1001:
[----:B------:R-:W-:Y:S05]  /*26f00*/  BSYNC B1 ;  /* 0x0000000000017941 */ /* 0x000fea0003800000 */
.L_x_1000:
[----:B------:R-:W-:Y:S01]  /*26f10*/  IMAD.MOV.U32 R13, RZ, RZ, R24 ;  /* 0x000000ffff0d7224 */ /* 0x000fe200078e0018 */
[----:B------:R-:W-:Y:S01]  /*26f20*/  MOV R12, RZ ;  /* 0x000000ff000c7202 */ /* 0x000fe20000000f00 */
[----:B------:R-:W-:Y:S02]  /*26f30*/  IMAD.MOV.U32 R11, RZ, RZ, 0x1c1f ;  /* 0x00001c1fff0b7424 */ /* 0x000fe400078e00ff */
[----:B------:R-:W-:Y:S02]  /*26f40*/  IMAD.MOV.U32 R15, RZ, RZ, -0x1 ;  /* 0xffffffffff0f7424 */ /* 0x000fe400078e00ff */
[----:B------:R-:W-:-:S07]  /*26f50*/  IMAD.MOV.U32 R0, RZ, RZ, R14 ;  /* 0x000000ffff007224 */ /* 0x000fce00078e000e */
[----:B------:R-:W-:Y:S05]  /*26f60*/  WARPSYNC.COLLECTIVE R15, `(.L_x_1002) ;  /* 0x000000000f087348 */ /* 0x000fea0003c00000 */
[----:B------:R0:W1:Y:S02]  /*26f70*/  SHFL.IDX P6, R14, R13, R12, R11 ;  /* 0x0000000c0d0e7389 */ /* 0x00006400000c000b */
[----:B01----:R-:W-:Y:S01]  /*26f80*/  ENDCOLLECTIVE ;  /* 0x000000000000791b */ /* 0x003fe20003800000 */
.L_x_1002:
[----:B------:R-:W-:Y:S01]  /*26f90*/  IMAD.MOV.U32 R13, RZ, RZ, R27 ;  /* 0x000000ffff0d7224 */ /* 0x000fe200078e001b */
[----:B------:R-:W-:-:S07]  /*26fa0*/  MOV R3, R14 ;  /* 0x0000000e00037202 */ /* 0x000fce0000000f00 */
[----:B------:R-:W-:Y:S05]  /*26fb0*/  WARPSYNC.COLLECTIVE R15, `(.L_x_1003) ;  /* 0x000000000f087348 */ /* 0x000fea0003c00000 */
[----:B------:R0:W1:Y:S02]  /*26fc0*/  SHFL.IDX P6, R14, R13, R12, R11 ;  /* 0x0000000c0d0e7389 */ /* 0x00006400000c000b */
[----:B01----:R-:W-:Y:S01]  /*26fd0*/  ENDCOLLECTIVE ;  /* 0x000000000000791b */ /* 0x003fe20003800000 */
.L_x_1003:
[----:B------:R-:W-:Y:S01]  /*26fe0*/  MOV R13, R26 ;  /* 0x0000001a000d7202 */ /* 0x000fe20000000f00 */
[----:B------:R-:W-:-:S07]  /*26ff0*/  IMAD.MOV.U32 R4, RZ, RZ, R14 ;  /* 0x000000ffff047224 */ /* 0x000fce00078e000e */
[----:B------:R-:W-:Y:S05]  /*27000*/  WARPSYNC.COLLECTIVE R15, `(.L_x_1004) ;  /* 0x000000000f087348 */ /* 0x000fea0003c00000 */
[----:B------:R0:W1:Y:S02]  /*27010*/  SHFL.IDX P6, R14, R13, R12, R11 ;  /* 0x0000000c0d0e7389 */ /* 0x00006400000c000b */
[----:B01----:R-:W-:Y:S01]  /*27020*/  ENDCOLLECTIVE ;  /* 0x000000000000791b */ /* 0x003fe20003800000 */
.L_x_1004:
[----:B------:R-:W-:Y:S05]  /*27030*/  BRA `(.L_x_1005) ;  /* 0xfffffe4000847947 */ /* 0x000fea000383ffff */
.L_x_749:
[----:B0-----:R0:W1:Y:S02]  /*27040*/  SYNCS.PHASECHK.TRANS64.TRYWAIT P0, [R2+URZ+0x36800], R7 ;  /* 0x03680007020075a7 */ /* 0x001064000800017f */
[----:B-1----:R-:W-:Y:S05]  /*27050*/  @!P0 NANOSLEEP.SYNCS 0x989680 ;  /* 0x009896800000895d */ /* 0x002fea0003900000 */
[----:B------:R-:W1:Y:S02]  /*27060*/  @!P0 SYNCS.PHASECHK.TRANS64 P0, [R2+URZ+0x36800], R7 ;  /* 0x03680007020085a7 */ /* 0x000e64000800007f */
[----:B-1----:R-:W-:Y:S05]  /*27070*/  @!P0 BRA `(.L_x_749) ;  /* 0xfffffffc00f08947 */ /* 0x002fea000383ffff */
[----:B------:R-:W-:Y:S05]  /*27080*/  BRA `(.L_x_1006) ;  /* 0xfffffe4c00187947 */ /* 0x000fea000383ffff */
.L_x_773:
[----:B------:R-:W-:Y:S01]  /*27090*/  BSSY B1, `(.L_x_1007) ;  /* 0x0000008000017945 */ /* 0x000fe20003800000 */
[----:B------:R-:W-:Y:S01]  /*270a0*/  IMAD.MOV.U32 R13, RZ, RZ, R25 ;  /* 0x000000ffff0d7224 */ /* 0x000fe200078e0019 */
[----:B------:R-:W-:Y:S01]  /*270b0*/  MOV R11, 0x1c1f ;  /* 0x00001c1f000b7802 */ /* 0x000fe20000000f00 */
[----:B------:R-:W-:Y:S02]  /*270c0*/  IMAD.MOV.U32 R12, RZ, RZ, RZ ;  /* 0x000000ffff0c7224 */ /* 0x000fe400078e00ff */
[----:B------:R-:W-:-:S07]  /*270d0*/  IMAD.MOV.U32 R15, RZ, RZ, -0x1 ;  /* 0xffffffffff0f7424 */ /* 0x000fce00078e00ff */
[----:B------:R-:W-:Y:S05]  /*270e0*/  WARPSYNC.COLLECTIVE R15, `(.L_x_1008) ;  /* 0x000000000f087348 */ /* 0x000fea0003c00000 */
[----:B------:R0:W1:Y:S02]  /*270f0*/  SHFL.IDX P6, R14, R13, R12, R11 ;  /* 0x0000000c0d0e7389 */ /* 0x00006400000c000b */
[----:B01----:R-:W-:Y:S01]  /*27100*/  ENDCOLLECTIVE ;  /* 0x000000000000791b */ /* 0x003fe20003800000 */
.L_x_1008:
[----:B------:R-:W-:Y:S05]  /*27110*/  BSYNC B1 ;  /* 0x0000000000017941 */ /* 0x000fea0003800000 */
.L_x_1007:
[----:B------:R-:W-:Y:S01]  /*27120*/  MOV R13, R24 ;  /* 0x00000018000d7202 */ /* 0x000fe20000000f00 */
[----:B------:R-:W-:Y:S01]  /*27130*/  IMAD.MOV.U32 R12, RZ, RZ, RZ ;  /* 0x000000ffff0c7224 */ /* 0x000fe200078e00ff */
[----:B------:R-:W-:Y:S01]  /*27140*/  MOV R15, 0xffffffff ;  /* 0xffffffff000f7802 */ /* 0x000fe20000000f00 */
[----:B------:R-:W-:Y:S02]  /*27150*/  IMAD.MOV.U32 R11, RZ, RZ, 0x1c1f ;  /* 0x00001c1fff0b7424 */ /* 0x000fe400078e00ff */
[----:B------:R-:W-:-:S07]  /*27160*/  IMAD.MOV.U32 R3, RZ, RZ, R14 ;  /* 0x000000ffff037224 */ /* 0x000fce00078e000e */
[----:B------:R-:W-:Y:S05]  /*27170*/  WARPSYNC.COLLECTIVE R15, `(.L_x_1009) ;  /* 0x000000000f087348 */ /* 0x000fea0003c00000 */
[----:B------:R0:W1:Y:S02]  /*27180*/  SHFL.IDX P6, R14, R13, R12, R11 ;  /* 0x0000000c0d0e7389 */ /* 0x00006400000c000b */
[----:B01----:R-:W-:Y:S01]  /*27190*/  ENDCOLLECTIVE ;  /* 0x000000000000791b */ /* 0x003fe20003800000 */
.L_x_1009:
[----:B------:R-:W-:Y:S01]  /*271a0*/  MOV R43, R3 ;  /* 0x00000003002b7202 */ /* 0x000fe20000000f00 */
[----:B------:R-:W-:Y:S02]  /*271b0*/  IMAD.MOV.U32 R13, RZ, RZ, R27 ;  /* 0x000000ffff0d7224 */ /* 0x000fe400078e001b */
[----:B------:R-:W-:-:S07]  /*271c0*/  IMAD.MOV.U32 R0, RZ, RZ, R14 ;  /* 0x000000ffff007224 */ /* 0x000fce00078e000e */
[----:B------:R-:W-:Y:S05]  /*271d0*/  WARPSYNC.COLLECTIVE R15, `(.L_x_1010) ;  /* 0x000000000f087348 */ /* 0x000fea0003c00000 */
[----:B------:R0:W1:Y:S02]  /*271e0*/  SHFL.IDX P6, R14, R13, R12, R11 ;  /* 0x0000000c0d0e7389 */ /* 0x00006400000c000b */
[----:B01----:R-:W-:Y:S01]  /*271f0*/  ENDCOLLECTIVE ;  /* 0x000000000000791b */ /* 0x003fe20003800000 */
.L_x_1010:
[----:B------:R-:W-:Y:S02]  /*27200*/  IMAD.MOV.U32 R42, RZ, RZ, R0 ;  /* 0x000000ffff2a7224 */ /* 0x000fe400078e0000 */
[----:B------:R-:W-:Y:S01]  /*27210*/  IMAD.MOV.U32 R13, RZ, RZ, R26 ;  /* 0x000000ffff0d7224 */ /* 0x000fe200078e001a */
[----:B------:R-:W-:-:S07]  /*27220*/  MOV R5, R14 ;  /* 0x0000000e00057202 */ /* 0x000fce0000000f00 */
[----:B------:R-:W-:Y:S05]  /*27230*/  WARPSYNC.COLLECTIVE R15, `(.L_x_1011) ;  /* 0x000000000f087348 */ /* 0x000fea0003c00000 */
[----:B------:R0:W1:Y:S02]  /*27240*/  SHFL.IDX P6, R14, R13, R12, R11 ;  /* 0x0000000c0d0e7389 */ /* 0x00006400000c000b */
[----:B01----:R-:W-:Y:S01]  /*27250*/  ENDCOLLECTIVE ;  /* 0x000000000000791b */ /* 0x003fe20003800000 */
.L_x_1011:
[----:B------:R-:W-:Y:S05]  /*27260*/  BRA `(.L_x_1012) ;  /* 0xfffffe6800b87947 */ /* 0x000fea000383ffff */
.L_x_777:
[----:B0-----:R0:W1:Y:S02]  /*27270*/  SYNCS.PHASECHK.TRANS64.TRYWAIT P0, [R2+URZ+0x36800], R5 ;  /* 0x03680005020075a7 */ /* 0x001064000800017f */
[----:B-1----:R-:W-:Y:S05]  /*27280*/  @!P0 NANOSLEEP.SYNCS 0x989680 ;  /* 0x009896800000895d */ /* 0x002fea0003900000 */
[----:B------:R-:W1:Y:S02]  /*27290*/  @!P0 SYNCS.PHASECHK.TRANS64 P0, [R2+URZ+0x36800], R5 ;  /* 0x03680005020085a7 */ /* 0x000e64000800007f */
[----:B-1----:R-:W-:Y:S05]  /*272a0*/  @!P0 BRA `(.L_x_777) ;  /* 0xfffffffc00f08947 */ /* 0x002fea000383ffff */
[----:B------:R-:W-:Y:S05]  /*272b0*/  BRA `(.L_x_1013) ;  /* 0xfffffe7000b87947 */ /* 0x000fea000383ffff */
.L_x_791:
[----:B-1----:R1:W2:Y:S02]  /*272c0*/  SYNCS.PHASECHK.TRANS64.TRYWAIT P2, [R0+URZ+0x36830], R3 ;  /* 0x03683003000075a7 */ /* 0x0022a4000804017f */
[----:B--2---:R-:W-:Y:S05]  /*272d0*/  @!P2 NANOSLEEP.SYNCS 0x989680 ;  /* 0x009896800000a95d */ /* 0x004fea0003900000 */
[----:B------:R-:W2:Y:S02]  /*272e0*/  @!P2 SYNCS.PHASECHK.TRANS64 P2, [R0+URZ+0x36830], R3 ;  /* 0x036830030000a5a7 */ /* 0x000ea4000804007f */
[----:B--2---:R-:W-:Y:S05]  /*272f0*/  @!P2 BRA `(.L_x_791) ;  /* 0xfffffffc00f0a947 */ /* 0x004fea000383ffff */
[----:B------:R-:W-:Y:S05]  /*27300*/  BRA `(.L_x_790) ;  /* 0xfffffe9400cc7947 */ /* 0x000fea000383ffff */
.L_x_798:
[----:B-1----:R1:W2:Y:S02]  /*27310*/  SYNCS.PHASECHK.TRANS64.TRYWAIT P2, [R12+URZ+0x36830], R5 ;  /* 0x036830050c0075a7 */ /* 0x0022a4000804017f */
[----:B--2---:R-:W-:Y:S05]  /*27320*/  @!P2 NANOSLEEP.SYNCS 0x989680 ;  /* 0x009896800000a95d */ /* 0x004fea0003900000 */
[----:B------:R-:W2:Y:S02]  /*27330*/  @!P2 SYNCS.PHASECHK.TRANS64 P2, [R12+URZ+0x36830], R5 ;  /* 0x036830050c00a5a7 */ /* 0x000ea4000804007f */
[----:B--2---:R-:W-:Y:S05]  /*27340*/  @!P2 BRA `(.L_x_798) ;  /* 0xfffffffc00f0a947 */ /* 0x004fea000383ffff */
[----:B------:R-:W-:Y:S05]  /*27350*/  BRA `(.L_x_797) ;  /* 0xfffffef000507947 */ /* 0x000fea000383ffff */
.L_x_803:
[----:B-1----:R1:W2:Y:S02]  /*27360*/  SYNCS.PHASECHK.TRANS64.TRYWAIT P2, [R14+URZ+0x36850], R0 ;  /* 0x036850000e0075a7 */ /* 0x0022a4000804017f */
[----:B--2---:R-:W-:Y:S05]  /*27370*/  @!P2 NANOSLEEP.SYNCS 0x989680 ;  /* 0x009896800000a95d */ /* 0x004fea0003900000 */
[----:B------:R-:W2:Y:S02]  /*27380*/  @!P2 SYNCS.PHASECHK.TRANS64 P2, [R14+URZ+0x36850], R0 ;  /* 0x036850000e00a5a7 */ /* 0x000ea4000804007f */
[----:B--2---:R-:W-:Y:S05]  /*27390*/  @!P2 BRA `(.L_x_803) ;  /* 0xfffffffc00f0a947 */ /* 0x004fea000383ffff */
[----:B------:R-:W-:Y:S05]  /*273a0*/  BRA `(.L_x_802) ;  /* 0xffffff2400f47947 */ /* 0x000fea000383ffff */
.L_x_809:
[----:B-1----:R1:W2:Y:S02]  /*273b0*/  SYNCS.PHASECHK.TRANS64.TRYWAIT P0, [R0+URZ+0x36850], R3 ;  /* 0x03685003000075a7 */ /* 0x0022a4000800017f */
[----:B--2---:R-:W-:Y:S05]  /*273c0*/  @!P0 NANOSLEEP.SYNCS 0x989680 ;  /* 0x009896800000895d */ /* 0x004fea0003900000 */
[----:B------:R-:W2:Y:S02]  /*273d0*/  @!P0 SYNCS.PHASECHK.TRANS64 P0, [R0+URZ+0x36850], R3 ;  /* 0x03685003000085a7 */ /* 0x000ea4000800007f */
[----:B--2---:R-:W-:Y:S05]  /*273e0*/  @!P0 BRA `(.L_x_809) ;  /* 0xfffffffc00f08947 */ /* 0x004fea000383ffff */
[----:B------:R-:W-:Y:S05]  /*273f0*/  BRA `(.L_x_808) ;  /* 0xffffff4800b07947 */ /* 0x000fea000383ffff */
.L_x_845:
[----:B------:R-:W0:Y:S01]  /*27400*/  S2R R6, SR_TID.X ;  /* 0x0000000000067919 */ /* 0x000e220000002100 */
[----:B------:R-:W-:Y:S01]  /*27410*/  BSSY B1, `(.L_x_1014) ;  /* 0x000000a000017945 */ /* 0x000fe20003800000 */
[----:B------:R-:W-:Y:S01]  /*27420*/  IMAD.MOV.U32 R12, RZ, RZ, RZ ;  /* 0x000000ffff0c7224 */ /* 0x000fe200078e00ff */
[----:B------:R-:W-:Y:S01]  /*27430*/  MOV R11, 0x1f ;  /* 0x0000001f000b7802 */ /* 0x000fe20000000f00 */
[----:B------:R-:W-:Y:S01]  /*27440*/  IMAD.MOV.U32 R15, RZ, RZ, -0x1 ;  /* 0xffffffffff0f7424 */ /* 0x000fe200078e00ff */
[----:B0-----:R-:W-:-:S04]  /*27450*/  SHF.R.U32.HI R6, RZ, 0x5, R6 ;  /* 0x00000005ff067819 */ /* 0x001fc80000011606 */
[----:B------:R-:W-:-:S05]  /*27460*/  LOP3.LUT R6, R6, 0x3, RZ, 0xc0, !PT ;  /* 0x0000000306067812 */ /* 0x000fca00078ec0ff */
[----:B------:R-:W-:-:S07]  /*27470*/  IMAD.MOV.U32 R13, RZ, RZ, R6 ;  /* 0x000000ffff0d7224 */ /* 0x000fce00078e0006 */
[----:B-1----:R-:W-:Y:S05]  /*27480*/  WARPSYNC.COLLECTIVE R15, `(.L_x_1015) ;  /* 0x000000000f087348 */ /* 0x002fea0003c00000 */
[----:B------:R0:W2:Y:S02]  /*27490*/  SHFL.IDX P6, R14, R13, R12, R11 ;  /* 0x0000000c0d0e7389 */ /* 0x0000a400000c000b */
[----:B012---:R-:W-:Y:S01]  /*274a0*/  ENDCOLLECTIVE ;  /* 0x000000000000791b */ /* 0x007fe20003800000 */
.L_x_1015:
[----:B------:R-:W-:Y:S05]  /*274b0*/  BSYNC B1 ;  /* 0x0000000000017941 */ /* 0x000fea0003800000 */
.L_x_1014:
[----:B------:R-:W-:Y:S05]  /*274c0*/  BRA `(.L_x_1016) ;  /* 0xffffff8c00887947 */ /* 0x000fea000383ffff */
.L_x_847:
[----:B------:R-:W-:Y:S01]  /*274d0*/  BSSY B1, `(.L_x_1017) ;  /* 0x0000006000017945 */ /* 0x000fe20003800000 */
[----:B------:R-:W-:-:S07]  /*274e0*/  IMAD.MOV.U32 R15, RZ, RZ, -0x1 ;  /* 0xffffffffff0f7424 */ /* 0x000fce00078e00ff */
[----:B01----:R-:W-:Y:S05]  /*274f0*/  WARPSYNC.COLLECTIVE R15, `(.L_x_1018) ;  /* 0x000000000f0c7348 */ /* 0x003fea0003c00000 */
[----:B------:R-:W-:Y:S02]  /*27500*/  ELECT P6, UR62, PT ;  /* 0x00000000003e782f */ /* 0x000fe400038c0000 */
[----:B------:R-:W-:Y:S01]  /*27510*/  MOV R14, UR62 ;  /* 0x0000003e000e7c02 */ /* 0x000fe20008000f00 */
[----:B01----:R-:W-:Y:S10]  /*27520*/  ENDCOLLECTIVE ;  /* 0x000000000000791b */ /* 0x003ff40003800000 */
.L_x_1018:
[----:B------:R-:W-:Y:S05]  /*27530*/  BSYNC B1 ;  /* 0x0000000000017941 */ /* 0x000fea0003800000 */
.L_x_1017:
[----:B------:R-:W-:Y:S05]  /*27540*/  BRA `(.L_x_846) ;  /* 0xffffff8c00807947 */ /* 0x000fea000383ffff */
.L_x_849:
[----:B0-----:R-:W2:Y:S02]  /*27550*/  LDL R3, [R1+0x4] ;  /* 0x0000040001037983 */ /* 0x001ea40000100800 */
[----:B--2---:R0:W2:Y:S02]  /*27560*/  SYNCS.PHASECHK.TRANS64.TRYWAIT P0, [R3+URZ+0x36820], R2 ;  /* 0x03682002030075a7 */ /* 0x0040a4000800017f */
[----:B--2---:R-:W-:Y:S05]  /*27570*/  @!P0 NANOSLEEP.SYNCS 0x989680 ;  /* 0x009896800000895d */ /* 0x004fea0003900000 */
[----:B------:R-:W2:Y:S02]  /*27580*/  @!P0 SYNCS.PHASECHK.TRANS64 P0, [R3+URZ+0x36820], R2 ;  /* 0x03682002030085a7 */ /* 0x000ea4000800007f */
[----:B--2---:R-:W-:Y:S05]  /*27590*/  @!P0 BRA `(.L_x_849) ;  /* 0xfffffffc00ec8947 */ /* 0x004fea000383ffff */
[----:B------:R-:W-:Y:S05]  /*275a0*/  BRA `(.L_x_1019) ;  /* 0xffffff8c00907947 */ /* 0x000fea000383ffff */
.L_x_853:
[----:B0-----:R0:W2:Y:S02]  /*275b0*/  SYNCS.PHASECHK.TRANS64.TRYWAIT P0, [R4+URZ+0x368a0], R8 ;  /* 0x0368a008040075a7 */ /* 0x0010a4000800017f */
[----:B--2---:R-:W-:Y:S05]  /*275c0*/  @!P0 NANOSLEEP.SYNCS 0x989680 ;  /* 0x009896800000895d */ /* 0x004fea0003900000 */
[----:B------:R-:W2:Y:S02]  /*275d0*/  @!P0 SYNCS.PHASECHK.TRANS64 P0, [R4+URZ+0x368a0], R8 ;  /* 0x0368a008040085a7 */ /* 0x000ea4000800007f */
[----:B--2---:R-:W-:Y:S05]  /*275e0*/  @!P0 BRA `(.L_x_853) ;  /* 0xfffffffc00f08947 */ /* 0x004fea000383ffff */
[----:B------:R-:W-:Y:S05]  /*275f0*/  BRA `(.L_x_1020) ;  /* 0xffffff8c00b47947 */ /* 0x000fea000383ffff */
.L_x_860:
[----:B--2---:R2:W3:Y:S02]  /*27600*/  SYNCS.PHASECHK.TRANS64.TRYWAIT P0, [R4+URZ+0x368c0], R8 ;  /* 0x0368c008040075a7 */ /* 0x0044e4000800017f */
[----:B---3--:R-:W-:Y:S05]  /*27610*/  @!P0 NANOSLEEP.SYNCS 0x989680 ;  /* 0x009896800000895d */ /* 0x008fea0003900000 */
[----:B------:R-:W3:Y:S02]  /*27620*/  @!P0 SYNCS.PHASECHK.TRANS64 P0, [R4+URZ+0x368c0], R8 ;  /* 0x0368c008040085a7 */ /* 0x000ee4000800007f */
[----:B---3--:R-:W-:Y:S05]  /*27630*/  @!P0 BRA `(.L_x_860) ;  /* 0xfffffffc00f08947 */ /* 0x008fea000383ffff */
[----:B------:R-:W-:Y:S05]  /*27640*/  BRA `(.L_x_1021) ;  /* 0xffffff9000b87947 */ /* 0x000fea000383ffff */
.L_x_869:
[----:B0-----:R0:W2:Y:S02]  /*27650*/  SYNCS.PHASECHK.TRANS64.TRYWAIT P1, [R6+URZ+0x368a0], R5 ;  /* 0x0368a005060075a7 */ /* 0x0010a4000802017f */
[----:B--2---:R-:W-:Y:S05]  /*27660*/  @!P1 NANOSLEEP.SYNCS 0x989680 ;  /* 0x009896800000995d */ /* 0x004fea0003900000 */
[----:B------:R-:W2:Y:S02]  /*27670*/  @!P1 SYNCS.PHASECHK.TRANS64 P1, [R6+URZ+0x368a0], R5 ;  /* 0x0368a005060095a7 */ /* 0x000ea4000802007f */
[----:B--2---:R-:W-:Y:S05]  /*27680*/  @!P1 BRA `(.L_x_869) ;  /* 0xfffffffc00f09947 */ /* 0x004fea000383ffff */
[----:B------:R-:W-:Y:S05]  /*27690*/  BRA `(.L_x_1022) ;  /* 0xffffff9800087947 */ /* 0x000fea000383ffff */
.L_x_876:
[----:B--2---:R2:W3:Y:S02]  /*276a0*/  SYNCS.PHASECHK.TRANS64.TRYWAIT P1, [R6+URZ+0x368c0], R5 ;  /* 0x0368c005060075a7 */ /* 0x0044e4000802017f */
[----:B---3--:R-:W-:Y:S05]  /*276b0*/  @!P1 NANOSLEEP.SYNCS 0x989680 ;  /* 0x009896800000995d */ /* 0x008fea0003900000 */
[----:B------:R-:W3:Y:S02]  /*276c0*/  @!P1 SYNCS.PHASECHK.TRANS64 P1, [R6+URZ+0x368c0], R5 ;  /* 0x0368c005060095a7 */ /* 0x000ee4000802007f */
[----:B---3--:R-:W-:Y:S05]  /*276d0*/  @!P1 BRA `(.L_x_876) ;  /* 0xfffffffc00f09947 */ /* 0x008fea000383ffff */
[----:B------:R-:W-:Y:S05]  /*276e0*/  BRA `(.L_x_1023) ;  /* 0xffffff9c00087947 */ /* 0x000fea000383ffff */
.L_x_891:
[----:B------:R-:W0:Y:S01]  /*276f0*/  S2R R4, SR_TID.X ;  /* 0x0000000000047919 */ /* 0x000e220000002100 */
[----:B------:R-:W-:Y:S01]  /*27700*/  BSSY B0, `(.L_x_1024) ;  /* 0x000000a000007945 */ /* 0x000fe20003800000 */
[----:B------:R-:W-:Y:S01]  /*27710*/  IMAD.MOV.U32 R12, RZ, RZ, RZ ;  /* 0x000000ffff0c7224 */ /* 0x000fe200078e00ff */
[----:B------:R-:W-:Y:S01]  /*27720*/  MOV R15, 0xffffffff ;  /* 0xffffffff000f7802 */ /* 0x000fe20000000f00 */
[----:B------:R-:W-:Y:S01]  /*27730*/  IMAD.MOV.U32 R11, RZ, RZ, 0x1f ;  /* 0x0000001fff0b7424 */ /* 0x000fe200078e00ff */
[----:B0-----:R-:W-:-:S04]  /*27740*/  SHF.R.U32.HI R4, RZ, 0x5, R4 ;  /* 0x00000005ff047819 */ /* 0x001fc80000011604 */
[----:B------:R-:W-:-:S04]  /*27750*/  LOP3.LUT R4, R4, 0x3, RZ, 0xc0, !PT ;  /* 0x0000000304047812 */ /* 0x000fc800078ec0ff */
[----:B------:R-:W-:-:S07]  /*27760*/  MOV R13, R4 ;  /* 0x00000004000d7202 */ /* 0x000fce0000000f00 */
[----:B-1----:R-:W-:Y:S05]  /*27770*/  WARPSYNC.COLLECTIVE R15, `(.L_x_1025) ;  /* 0x000000000f087348 */ /* 0x002fea0003c00000 */
[----:B------:R0:W2:Y:S02]  /*27780*/  SHFL.IDX P6, R14, R13, R12, R11 ;  /* 0x0000000c0d0e7389 */ /* 0x0000a400000c000b */
[----:B012---:R-:W-:Y:S01]  /*27790*/  ENDCOLLECTIVE ;  /* 0x000000000000791b */ /* 0x007fe20003800000 */
.L_x_1025:
[----:B------:R-:W-:Y:S05]  /*277a0*/  BSYNC B0 ;  /* 0x0000000000007941 */ /* 0x000fea0003800000 */
.L_x_1024:
[----:B------:R-:W-:Y:S05]  /*277b0*/  BRA `(.L_x_1026) ;  /* 0xffffffa400b47947 */ /* 0x000fea000383ffff */
.L_x_893:
[----:B------:R-:W-:Y:S01]  /*277c0*/  BSSY B0, `(.L_x_1027) ;  /* 0x0000006000007945 */ /* 0x000fe20003800000 */
[----:B------:R-:W-:-:S07]  /*277d0*/  IMAD.MOV.U32 R15, RZ, RZ, -0x1 ;  /* 0xffffffffff0f7424 */ /* 0x000fce00078e00ff */
[----:B01----:R-:W-:Y:S05]  /*277e0*/  WARPSYNC.COLLECTIVE R15, `(.L_x_1028) ;  /* 0x000000000f0c7348 */ /* 0x003fea0003c00000 */
[----:B------:R-:W-:Y:S02]  /*277f0*/  ELECT P6, UR62, PT ;  /* 0x00000000003e782f */ /* 0x000fe400038c0000 */
[----:B------:R-:W-:Y:S01]  /*27800*/  MOV R14, UR62 ;  /* 0x0000003e000e7c02 */ /* 0x000fe20008000f00 */
[----:B01----:R-:W-:Y:S10]  /*27810*/  ENDCOLLECTIVE ;  /* 0x000000000000791b */ /* 0x003ff40003800000 */
.L_x_1028:
[----:B------:R-:W-:Y:S05]  /*27820*/  BSYNC B0 ;  /* 0x0000000000007941 */ /* 0x000fea0003800000 */
.L_x_1027:
[----:B------:R-:W-:Y:S05]  /*27830*/  BRA `(.L_x_1029) ;  /* 0xffffffa400c07947 */ /* 0x000fea000383ffff */
.L_x_895:
[----:B0-----:R0:W2:Y:S02]  /*27840*/  SYNCS.PHASECHK.TRANS64.TRYWAIT P0, [R0+URZ+0x36840], R2 ;  /* 0x03684002000075a7 */ /* 0x0010a4000800017f */
[----:B--2---:R-:W-:Y:S05]  /*27850*/  @!P0 NANOSLEEP.SYNCS 0x989680 ;  /* 0x009896800000895d */ /* 0x004fea0003900000 */
[----:B------:R-:W2:Y:S02]  /*27860*/  @!P0 SYNCS.PHASECHK.TRANS64 P0, [R0+URZ+0x36840], R2 ;  /* 0x03684002000085a7 */ /* 0x000ea4000800007f */
[----:B--2---:R-:W-:Y:S05]  /*27870*/  @!P0 BRA `(.L_x_895) ;  /* 0xfffffffc00f08947 */ /* 0x004fea000383ffff */
[----:B------:R-:W-:Y:S05]  /*27880*/  BRA `(.L_x_1030) ;  /* 0xffffffa8002c7947 */ /* 0x000fea000383ffff */
.L_x_899:
[----:B------:R0:W5:Y:S01]  /*27890*/  LDL.LU R8, [R1+0x50] ;  /* 0x0000500001087983 */ /* 0x0001620000300800 */
[----:B------:R-:W-:Y:S01]  /*278a0*/  IMAD.MOV.U32 R13, RZ, RZ, R3 ;  /* 0x000000ffff0d7224 */ /* 0x000fe200078e0003 */
[----:B------:R-:W-:Y:S01]  /*278b0*/  MOV R12, RZ ;  /* 0x000000ff000c7202 */ /* 0x000fe20000000f00 */
[----:B------:R-:W-:Y:S02]  /*278c0*/  IMAD.MOV.U32 R11, RZ, RZ, 0x181f ;  /* 0x0000181fff0b7424 */ /* 0x000fe400078e00ff */
[----:B------:R-:W-:-:S07]  /*278d0*/  IMAD.MOV.U32 R15, RZ, RZ, -0x1 ;  /* 0xffffffffff0f7424 */ /* 0x000fce00078e00ff */
[----:B0----5:R-:W-:Y:S05]  /*278e0*/  WARPSYNC.COLLECTIVE R15, `(.L_x_1031) ;  /* 0x000000000f087348 */ /* 0x021fea0003c00000 */
[----:B------:R1:W2:Y:S02]  /*278f0*/  SHFL.IDX P6, R14, R13, R12, R11 ;  /* 0x0000000c0d0e7389 */ /* 0x0002a400000c000b */
[----:B012--5:R-:W-:Y:S01]  /*27900*/  ENDCOLLECTIVE ;  /* 0x000000000000791b */ /* 0x027fe20003800000 */
.L_x_1031:
[----:B------:R-:W-:Y:S01]  /*27910*/  IMAD.MOV.U32 R13, RZ, RZ, R4 ;  /* 0x000000ffff0d7224 */ /* 0x000fe200078e0004 */
[----:B------:R-:W-:-:S07]  /*27920*/  MOV R6, R14 ;  /* 0x0000000e00067202 */ /* 0x000fce0000000f00 */
[----:B------:R-:W-:Y:S05]  /*27930*/  WARPSYNC.COLLECTIVE R15, `(.L_x_1032) ;  /* 0x000000000f087348 */ /* 0x000fea0003c00000 */
[----:B------:R0:W1:Y:S02]  /*27940*/  SHFL.IDX P6, R14, R13, R12, R11 ;  /* 0x0000000c0d0e7389 */ /* 0x00006400000c000b */
[----:B01----:R-:W-:Y:S01]  /*27950*/  ENDCOLLECTIVE ;  /* 0x000000000000791b */ /* 0x003fe20003800000 */
.L_x_1032:
        /* <DEDUP_REMOVED lines=8> */
.L_x_1033:
[----:B------:R-:W-:Y:S01]  /*279e0*/  IMAD.MOV.U32 R13, RZ, RZ, R4 ;  /* 0x000000ffff0d7224 */ /* 0x000fe200078e0004 */
[----:B------:R-:W-:-:S07]  /*279f0*/  MOV R9, R14 ;  /* 0x0000000e00097202 */ /* 0x000fce0000000f00 */
[----:B------:R-:W-:Y:S05]  /*27a00*/  WARPSYNC.COLLECTIVE R15, `(.L_x_1034) ;  /* 0x000000000f087348 */ /* 0x000fea0003c00000 */
[----:B------:R0:W1:Y:S02]  /*27a10*/  SHFL.IDX P6, R14, R13, R12, R11 ;  /* 0x0000000c0d0e7389 */ /* 0x00006400000c000b */
[----:B01----:R-:W-:Y:S01]  /*27a20*/  ENDCOLLECTIVE ;  /* 0x000000000000791b */ /* 0x003fe20003800000 */
.L_x_1034:
[----:B------:R-:W-:-:S04]  /*27a30*/  LOP3.LUT R8, R8, 0x7f, RZ, 0xc0, !PT ;  /* 0x0000007f08087812 */ /* 0x000fc800078ec0ff */
[----:B------:R-:W-:-:S04]  /*27a40*/  SHF.R.U32.HI R5, RZ, 0x3, R8 ;  /* 0x00000003ff057819 */ /* 0x000fc80000011608 */
[----:B------:R-:W-:Y:S02]  /*27a50*/  IADD3 R0, R5, R17, RZ ;  /* 0x0000001105007210 */ /* 0x000fe40007ffe0ff */
[----:B------:R-:W0:Y:S02]  /*27a60*/  S2R R17, SR_TID.X ;  /* 0x0000000000117919 */ /* 0x000e240000002100 */
[C---:B------:R-:W-:Y:S01]  /*27a70*/  ISETP.GE.AND P3, PT, R0.reuse, R2, PT ;  /* 0x000000020000720c */ /* 0x040fe20003f66270 */
[----:B------:R-:W-:Y:S01]  /*27a80*/  IMAD.MOV.U32 R13, RZ, RZ, R3 ;  /* 0x000000ffff0d7224 */ /* 0x000fe200078e0003 */
[----:B------:R-:W-:Y:S01]  /*27a90*/  IADD3 R5, R0, 0x10, RZ ;  /* 0x0000001000057810 */ /* 0x000fe20007ffe0ff */
[----:B------:R-:W-:Y:S02]  /*27aa0*/  IMAD.MOV.U32 R12, RZ, RZ, 0x2 ;  /* 0x00000002ff0c7424 */ /* 0x000fe400078e00ff */
[----:B0-----:R-:W-:-:S05]  /*27ab0*/  IMAD.SHL.U32 R17, R17, 0x8, RZ ;  /* 0x0000000811117824 */ /* 0x001fca00078e00ff */
[----:B------:R-:W-:-:S04]  /*27ac0*/  LOP3.LUT R17, R17, 0x38, RZ, 0xc0, !PT ;  /* 0x0000003811117812 */ /* 0x000fc800078ec0ff */
        /* <DEDUP_REMOVED lines=16> */
.L_x_1035:
[----:B------:R-:W-:Y:S01]  /*27bd0*/  @!P3 LEA R8, P5, R17, R5, 0x1 ;  /* 0x000000051108b211 */ /* 0x000fe200078a08ff */
[----:B------:R-:W-:-:S03]  /*27be0*/  IMAD.MOV.U32 R13, RZ, RZ, R4 ;  /* 0x000000ffff0d7224 */ /* 0x000fc600078e0004 */
[----:B------:R-:W-:Y:S01]  /*27bf0*/  @!P3 IADD3.X R5, RZ, R9, RZ, P5, !PT ;  /* 0x00000009ff05b210 */ /* 0x000fe20002ffe4ff */
[----:B------:R-:W-:-:S04]  /*27c00*/  @!P3 IMAD.MOV.U32 R6, RZ, RZ, R8 ;  /* 0x000000ffff06b224 */ /* 0x000fc800078e0008 */
[----:B------:R-:W-:Y:S01]  /*27c10*/  @!P3 IMAD.MOV.U32 R7, RZ, RZ, R5 ;  /* 0x000000ffff07b224 */ /* 0x000fe200078e0005 */
[----:B------:R-:W-:Y:S02]  /*27c20*/  IADD3 R5, R0, 0x20, RZ ;  /* 0x0000002000057810 */ /* 0x000fe40007ffe0ff */
[----:B------:R-:W-:Y:S02]  /*27c30*/  MOV R8, R14 ;  /* 0x0000000e00087202 */ /* 0x000fe40000000f00 */
[----:B------:R-:W-:Y:S01]  /*27c40*/  @!PT LDS RZ, [RZ] ;  /* 0x00000000fffff984 */ /* 0x000fe20000000800 */
[----:B------:R-:W-:Y:S01]  /*27c50*/  @!PT LDS RZ, [RZ] ;  /* 0x00000000fffff984 */ /* 0x000fe20000000800 */
[----:B------:R-:W-:Y:S01]  /*27c60*/  @!PT LDS RZ, [RZ] ;  /* 0x00000000fffff984 */ /* 0x000fe20000000800 */
[----:B------:R0:W-:Y:S05]  /*27c70*/  @!P3 LDGSTS.E.BYPASS.LTC128B.128 [R10+0x15c00], desc[UR60][R6.64], !P2 ;  /* 0x15c00000060abfae */ /* 0x0001ea000d101d7c */
[----:B0-----:R-:W-:Y:S05]  /*27c80*/  WARPSYNC.COLLECTIVE R15, `(.L_x_1036) ;  /* 0x000000000f087348 */ /* 0x001fea0003c00000 */
[----:B------:R1:W2:Y:S02]  /*27c90*/  SHFL.IDX P6, R14, R13, R12, R11 ;  /* 0x0000000c0d0e7389 */ /* 0x0002a400000c000b */
[----:B012---:R-:W-:Y:S01]  /*27ca0*/  ENDCOLLECTIVE ;  /* 0x000000000000791b */ /* 0x007fe20003800000 */
.L_x_1036:
[----:B------:R-:W-:Y:S01]  /*27cb0*/  @!PT LDS RZ, [RZ] ;  /* 0x00000000fffff984 */ /* 0x000fe20000000800 */
[----:B------:R-:W-:Y:S01]  /*27cc0*/  @!PT LDS RZ, [RZ] ;  /* 0x00000000fffff984 */ /* 0x000fe20000000800 */
[----:B------:R-:W-:Y:S01]  /*27cd0*/  @!PT LDS RZ, [RZ] ;  /* 0x00000000fffff984 */ /* 0x000fe20000000800 */
[----:B------:R0:W-:Y:S04]  /*27ce0*/  @!P3 LDGSTS.E.BYPASS.LTC128B.128 [R10+0x19c00], desc[UR60][R6.64+0x80], !P1 ;  /* 0x19c00080060abfae */ /* 0x0001e8000c901d7c */
[----:B------:R0:W-:Y:S01]  /*27cf0*/  @!P3 LDGSTS.E.BYPASS.LTC128B.128 [R10+0x1dc00], desc[UR60][R6.64+0x100], !P0 ;  /* 0x1dc00100060abfae */ /* 0x0001e2000c101d7c */
[----:B------:R-:W-:Y:S01]  /*27d00*/  ISETP.GE.AND P3, PT, R5, R2, PT ;  /* 0x000000020500720c */ /* 0x000fe20003f66270 */
[----:B------:R-:W-:Y:S02]  /*27d10*/  IMAD.MOV.U32 R13, RZ, RZ, R3 ;  /* 0x000000ffff0d7224 */ /* 0x000fe400078e0003 */
[----:B------:R-:W-:Y:S02]  /*27d20*/  IMAD.MOV.U32 R12, RZ, RZ, 0x3 ;  /* 0x00000003ff0c7424 */ /* 0x000fe400078e00ff */
[----:B------:R-:W-:-:S08]  /*27d30*/  IMAD.MOV.U32 R5, RZ, RZ, R14 ;  /* 0x000000ffff057224 */ /* 0x000fd000078e000e */
[----:B0-----:R-:W-:Y:S05]  /*27d40*/  WARPSYNC.COLLECTIVE R15, `(.L_x_1037) ;  /* 0x000000000f087348 */ /* 0x001fea0003c00000 */
[----:B------:R1:W2:Y:S02]  /*27d50*/  SHFL.IDX P6, R14, R13, R12, R11 ;  /* 0x0000000c0d0e7389 */ /* 0x0002a400000c000b */
[----:B012---:R-:W-:Y:S01]  /*27d60*/  ENDCOLLECTIVE ;  /* 0x000000000000791b */ /* 0x007fe20003800000 */
.L_x_1037:
[----:B------:R-:W-:-:S04]  /*27d70*/  @!P3 LEA R5, P4, R17, R5, 0x1 ;  /* 0x000000051105b211 */ /* 0x000fc800078808ff */
[----:B------:R-:W-:-:S05]  /*27d80*/  @!P3 IADD3.X R6, RZ, R8, RZ, P4, !PT ;  /* 0x00000008ff06b210 */ /* 0x000fca00027fe4ff */
[----:B------:R-:W-:Y:S02]  /*27d90*/  @!P3 IMAD.MOV.U32 R7, RZ, RZ, R6 ;  /* 0x000000ffff07b224 */ /* 0x000fe400078e0006 */
[----:B------:R-:W-:Y:S01]  /*27da0*/  @!P3 IMAD.MOV.U32 R6, RZ, RZ, R5 ;  /* 0x000000ffff06b224 */ /* 0x000fe200078e0005 */
[----:B------:R-:W-:Y:S01]  /*27db0*/  IADD3 R5, R0, 0x30, RZ ;  /* 0x0000003000057810 */ /* 0x000fe20007ffe0ff */
[----:B------:R-:W-:-:S03]  /*27dc0*/  IMAD.MOV.U32 R13, RZ, RZ, R4 ;  /* 0x000000ffff0d7224 */ /* 0x000fc600078e0004 */
[----:B------:R-:W-:Y:S01]  /*27dd0*/  @!PT LDS RZ, [RZ] ;  /* 0x00000000fffff984 */ /* 0x000fe20000000800 */
[----:B------:R-:W-:Y:S01]  /*27de0*/  @!PT LDS RZ, [RZ] ;  /* 0x00000000fffff984 */ /* 0x000fe20000000800 */
[----:B------:R-:W-:Y:S01]  /*27df0*/  @!PT LDS RZ, [RZ] ;  /* 0x00000000fffff984 */ /* 0x000fe20000000800 */
[----:B------:R-:W-:Y:S04]  /*27e00*/  @!P3 LDGSTS.E.BYPASS.LTC128B.128 [R10+0x16400], desc[UR60][R6.64], !P2 ;  /* 0x16400000060abfae */ /* 0x000fe8000d101d7c */
[----:B------:R-:W-:Y:S04]  /*27e10*/  @!P3 LDGSTS.E.BYPASS.LTC128B.128 [R10+0x1a400], desc[UR60][R6.64+0x80], !P1 ;  /* 0x1a400080060abfae */ /* 0x000fe8000c901d7c */
[----:B------:R0:W-:Y:S01]  /*27e20*/  @!P3 LDGSTS.E.BYPASS.LTC128B.128 [R10+0x1e400], desc[UR60][R6.64+0x100], !P0 ;  /* 0x1e400100060abfae */ /* 0x0001e2000c101d7c */
[----:B------:R-:W-:Y:S02]  /*27e30*/  ISETP.GE.AND P3, PT, R5, R2, PT ;  /* 0x000000020500720c */ /* 0x000fe40003f66270 */
[----:B0-----:R-:W-:-:S11]  /*27e40*/  MOV R6, R14 ;  /* 0x0000000e00067202 */ /* 0x001fd60000000f00 */
[----:B------:R-:W-:Y:S05]  /*27e50*/  WARPSYNC.COLLECTIVE R15, `(.L_x_1038) ;  /* 0x000000000f087348 */ /* 0x000fea0003c00000 */
[----:B------:R0:W1:Y:S02]  /*27e60*/  SHFL.IDX P6, R14, R13, R12, R11 ;  /* 0x0000000c0d0e7389 */ /* 0x00006400000c000b */
[----:B01----:R-:W-:Y:S01]  /*27e70*/  ENDCOLLECTIVE ;  /* 0x000000000000791b */ /* 0x003fe20003800000 */
.L_x_1038:
[----:B------:R-:W-:Y:S02]  /*27e80*/  IMAD.MOV.U32 R13, RZ, RZ, R3 ;  /* 0x000000ffff0d7224 */ /* 0x000fe400078e0003 */
[----:B------:R-:W-:Y:S02]  /*27e90*/  IMAD.MOV.U32 R12, RZ, RZ, 0x4 ;  /* 0x00000004ff0c7424 */ /* 0x000fe400078e00ff */
[----:B------:R-:W-:-:S07]  /*27ea0*/  IMAD.MOV.U32 R5, RZ, RZ, R14 ;  /* 0x000000ffff057224 */ /* 0x000fce00078e000e */
[----:B------:R-:W-:Y:S05]  /*27eb0*/  WARPSYNC.COLLECTIVE R15, `(.L_x_1039) ;  /* 0x000000000f087348 */ /* 0x000fea0003c00000 */
[----:B------:R0:W1:Y:S02]  /*27ec0*/  SHFL.IDX P6, R14, R13, R12, R11 ;  /* 0x0000000c0d0e7389 */ /* 0x00006400000c000b */
[----:B01----:R-:W-:Y:S01]  /*27ed0*/  ENDCOLLECTIVE ;  /* 0x000000000000791b */ /* 0x003fe20003800000 */
.L_x_1039:
        /* <DEDUP_REMOVED lines=17> */
.L_x_1040:
[----:B------:R-:W-:Y:S02]  /*27ff0*/  IMAD.MOV.U32 R13, RZ, RZ, R3 ;  /* 0x000000ffff0d7224 */ /* 0x000fe400078e0003 */
[----:B------:R-:W-:Y:S02]  /*28000*/  IMAD.MOV.U32 R12, RZ, RZ, 0x5 ;  /* 0x00000005ff0c7424 */ /* 0x000fe400078e00ff */
[----:B------:R-:W-:-:S07]  /*28010*/  IMAD.MOV.U32 R5, RZ, RZ, R14 ;  /* 0x000000ffff057224 */ /* 0x000fce00078e000e */
[----:B------:R-:W-:Y:S05]  /*28020*/  WARPSYNC.COLLECTIVE R15, `(.L_x_1041) ;  /* 0x000000000f087348 */ /* 0x000fea0003c00000 */
[----:B------:R0:W1:Y:S02]  /*28030*/  SHFL.IDX P6, R14, R13, R12, R11 ;  /* 0x0000000c0d0e7389 */ /* 0x00006400000c000b */
[----:B01----:R-:W-:Y:S01]  /*28040*/  ENDCOLLECTIVE ;  /* 0x000000000000791b */ /* 0x003fe20003800000 */
.L_x_1041:
        /* <DEDUP_REMOVED lines=17> */
.L_x_1042:
[----:B------:R-:W-:Y:S01]  /*28160*/  MOV R13, R3 ;  /* 0x00000003000d7202 */ /* 0x000fe20000000f00 */
[----:B------:R-:W-:Y:S02]  /*28170*/  IMAD.MOV.U32 R12, RZ, RZ, 0x6 ;  /* 0x00000006ff0c7424 */ /* 0x000fe400078e00ff */
[----:B------:R-:W-:-:S07]  /*28180*/  IMAD.MOV.U32 R5, RZ, RZ, R14 ;  /* 0x000000ffff057224 */ /* 0x000fce00078e000e */
[----:B------:R-:W-:Y:S05]  /*28190*/  WARPSYNC.COLLECTIVE R15, `(.L_x_1043) ;  /* 0x000000000f087348 */ /* 0x000fea0003c00000 */
[----:B------:R0:W1:Y:S02]  /*281a0*/  SHFL.IDX P6, R14, R13, R12, R11 ;  /* 0x0000000c0d0e7389 */ /* 0x00006400000c000b */
[----:B01----:R-:W-:Y:S01]  /*281b0*/  ENDCOLLECTIVE ;  /* 0x000000000000791b */ /* 0x003fe20003800000 */
.L_x_1043:
[----:B------:R-:W-:-:S04]  /*281c0*/  @!P3 LEA R5, P4, R17, R5, 0x1 ;  /* 0x000000051105b211 */ /* 0x000fc800078808ff */
[----:B------:R-:W-:-:S05]  /*281d0*/  @!P3 IADD3.X R6, RZ, R6, RZ, P4, !PT ;  /* 0x00000006ff06b210 */ /* 0x000fca00027fe4ff */
[----:B------:R-:W-:Y:S02]  /*281e0*/  @!P3 IMAD.MOV.U32 R7, RZ, RZ, R6 ;  /* 0x000000ffff07b224 */ /* 0x000fe400078e0006 */
[----:B------:R-:W-:Y:S01]  /*281f0*/  @!P3 IMAD.MOV.U32 R6, RZ, RZ, R5 ;  /* 0x000000ffff06b224 */ /* 0x000fe200078e0005 */
[----:B------:R-:W-:-:S04]  /*28200*/  MOV R13, R4 ;  /* 0x00000004000d7202 */ /* 0x000fc80000000f00 */
        /* <DEDUP_REMOVED lines=10> */
.L_x_1044:
[----:B------:R-:W-:-:S05]  /*282b0*/  VIADD R7, R0, 0x60 ;  /* 0x0000006000077836 */ /* 0x000fca0000000000 */
[----:B------:R-:W-:Y:S02]  /*282c0*/  ISETP.GE.AND P4, PT, R7, R2, PT ;  /* 0x000000020700720c */ /* 0x000fe40003f86270 */
[----:B------:R-:W-:Y:S01]  /*282d0*/  MOV R13, R3 ;  /* 0x00000003000d7202 */ /* 0x000fe20000000f00 */
[----:B------:R-:W-:Y:S02]  /*282e0*/  IMAD.MOV.U32 R12, RZ, RZ, 0x7 ;  /* 0x00000007ff0c7424 */ /* 0x000fe400078e00ff */
[----:B------:R-:W-:-:S08]  /*282f0*/  IMAD.MOV.U32 R5, RZ, RZ, R14 ;  /* 0x000000ffff057224 */ /* 0x000fd000078e000e */
[----:B------:R-:W-:Y:S05]  /*28300*/  WARPSYNC.COLLECTIVE R15, `(.L_x_1045) ;  /* 0x000000000f087348 */ /* 0x000fea0003c00000 */
[----:B------:R0:W1:Y:S02]  /*28310*/  SHFL.IDX P6, R14, R13, R12, R11 ;  /* 0x0000000c0d0e7389 */ /* 0x00006400000c000b */
[----:B01----:R-:W-:Y:S01]  /*28320*/  ENDCOLLECTIVE ;  /* 0x000000000000791b */ /* 0x003fe20003800000 */
.L_x_1045:
[----:B------:R-:W-:-:S04]  /*28330*/  @!P4 LEA R5, P3, R17, R5, 0x1 ;  /* 0x000000051105c211 */ /* 0x000fc800078608ff */
[----:B------:R-:W-:-:S05]  /*28340*/  @!P4 IADD3.X R6, RZ, R6, RZ, P3, !PT ;  /* 0x00000006ff06c210 */ /* 0x000fca0001ffe4ff */
[----:B------:R-:W-:Y:S01]  /*28350*/  @!P4 IMAD.MOV.U32 R7, RZ, RZ, R6 ;  /* 0x000000ffff07c224 */ /* 0x000fe200078e0006 */
[----:B------:R-:W-:Y:S01]  /*28360*/  MOV R13, R4 ;  /* 0x00000004000d7202 */ /* 0x000fe20000000f00 */
        /* <DEDUP_REMOVED lines=10> */
.L_x_1046:
[----:B------:R-:W-:Y:S01]  /*28410*/  @!PT LDS RZ, [RZ] ;  /* 0x00000000fffff984 */ /* 0x000fe20000000800 */
[----:B------:R-:W-:Y:S01]  /*28420*/  @!PT LDS RZ, [RZ] ;  /* 0x00000000fffff984 */ /* 0x000fe20000000800 */
[----:B------:R-:W-:Y:S01]  /*28430*/  @!PT LDS RZ, [RZ] ;  /* 0x00000000fffff984 */ /* 0x000fe20000000800 */
[----:B------:R0:W-:Y:S01]  /*28440*/  @!P4 LDGSTS.E.BYPASS.LTC128B.128 [R10+0x20400], desc[UR60][R6.64+0x100], !P0 ;  /* 0x20400100060acfae */ /* 0x0001e2000c101d7c */
[----:B------:R-:W-:Y:S01]  /*28450*/  IMAD.MOV.U32 R3, RZ, RZ, R14 ;  /* 0x000000ffff037224 */ /* 0x000fe200078e000e */
[----:B------:R-:W-:Y:S06]  /*28460*/  BRA `(.L_x_1047) ;  /* 0xffffffa800f87947 */ /* 0x000fec000383ffff */
.L_x_904:
[----:B0-----:R-:W3:Y:S02]  /*28470*/  LDL R2, [R1+0x4] ;  /* 0x0000040001027983 */ /* 0x001ee40000100800 */
[----:B---3--:R0:W1:Y:S02]  /*28480*/  SYNCS.PHASECHK.TRANS64.TRYWAIT P0, [R2+URZ+0x36820], R0 ;  /* 0x03682000020075a7 */ /* 0x008064000800017f */
[----:B-1----:R-:W-:Y:S05]  /*28490*/  @!P0 NANOSLEEP.SYNCS 0x989680 ;  /* 0x009896800000895d */ /* 0x002fea0003900000 */
[----:B------:R-:W1:Y:S02]  /*284a0*/  @!P0 SYNCS.PHASECHK.TRANS64 P0, [R2+URZ+0x36820], R0 ;  /* 0x03682000020085a7 */ /* 0x000e64000800007f */
[----:B-1----:R-:W-:Y:S05]  /*284b0*/  @!P0 BRA `(.L_x_904) ;  /* 0xfffffffc00ec8947 */ /* 0x002fea000383ffff */
[----:B------:R-:W-:Y:S05]  /*284c0*/  BRA `(.L_x_1048) ;  /* 0xffffffac007c7947 */ /* 0x000fea000383ffff */
.L_x_913:
[----:B-1----:R1:W3:Y:S02]  /*284d0*/  SYNCS.PHASECHK.TRANS64.TRYWAIT P0, [R3+URZ+0x36840], R2 ;  /* 0x03684002030075a7 */ /* 0x0022e4000800017f */
[----:B---3--:R-:W-:Y:S05]  /*284e0*/  @!P0 NANOSLEEP.SYNCS 0x989680 ;  /* 0x009896800000895d */ /* 0x008fea0003900000 */
[----:B------:R-:W3:Y:S02]  /*284f0*/  @!P0 SYNCS.PHASECHK.TRANS64 P0, [R3+URZ+0x36840], R2 ;  /* 0x03684002030085a7 */ /* 0x000ee4000800007f */
[----:B---3--:R-:W-:Y:S05]  /*28500*/  @!P0 BRA `(.L_x_913) ;  /* 0xfffffffc00f08947 */ /* 0x008fea000383ffff */
[----:B------:R-:W-:Y:S05]  /*28510*/  BRA `(.L_x_1049) ;  /* 0xffffffb000487947 */ /* 0x000fea000383ffff */
.L_x_920:
[----:B0-----:R0:W1:Y:S02]  /*28520*/  SYNCS.PHASECHK.TRANS64.TRYWAIT P0, [R3+URZ+0x60], R2 ;  /* 0x00006002030075a7 */ /* 0x001064000800017f */
[----:B-1----:R-:W-:Y:S05]  /*28530*/  @!P0 NANOSLEEP.SYNCS 0x989680 ;  /* 0x009896800000895d */ /* 0x002fea0003900000 */
[----:B------:R-:W1:Y:S02]  /*28540*/  @!P0 SYNCS.PHASECHK.TRANS64 P0, [R3+URZ+0x60], R2 ;  /* 0x00006002030085a7 */ /* 0x000e64000800007f */
[----:B-1----:R-:W-:Y:S05]  /*28550*/  @!P0 BRA `(.L_x_920) ;  /* 0xfffffffc00f08947 */ /* 0x002fea000383ffff */
[----:B------:R-:W-:Y:S05]  /*28560*/  BRA `(.L_x_1050) ;  /* 0xffffffb400647947 */ /* 0x000fea000383ffff */
.L_x_930:
[----:B---3--:R3:W4:Y:S02]  /*28570*/  SYNCS.PHASECHK.TRANS64.TRYWAIT P0, [R3+URZ+0x36840], R2 ;  /* 0x03684002030075a7 */ /* 0x008724000800017f */
[----:B----4-:R-:W-:Y:S05]  /*28580*/  @!P0 NANOSLEEP.SYNCS 0x989680 ;  /* 0x009896800000895d */ /* 0x010fea0003900000 */
[----:B------:R-:W4:Y:S02]  /*28590*/  @!P0 SYNCS.PHASECHK.TRANS64 P0, [R3+URZ+0x36840], R2 ;  /* 0x03684002030085a7 */ /* 0x000f24000800007f */
[----:B----4-:R-:W-:Y:S05]  /*285a0*/  @!P0 BRA `(.L_x_930) ;  /* 0xfffffffc00f08947 */ /* 0x010fea000383ffff */
[----:B------:R-:W-:Y:S05]  /*285b0*/  BRA `(.L_x_1051) ;  /* 0xffffffbc004c7947 */ /* 0x000fea000383ffff */
.L_x_937:
[----:B--2---:R2:W3:Y:S02]  /*285c0*/  SYNCS.PHASECHK.TRANS64.TRYWAIT P0, [R2+URZ+0x60], R3 ;  /* 0x00006003020075a7 */ /* 0x0044e4000800017f */
[----:B---3--:R-:W-:Y:S05]  /*285d0*/  @!P0 NANOSLEEP.SYNCS 0x989680 ;  /* 0x009896800000895d */ /* 0x008fea0003900000 */
[----:B------:R-:W3:Y:S02]  /*285e0*/  @!P0 SYNCS.PHASECHK.TRANS64 P0, [R2+URZ+0x60], R3 ;  /* 0x00006003020085a7 */ /* 0x000ee4000800007f */
[----:B---3--:R-:W-:Y:S05]  /*285f0*/  @!P0 BRA `(.L_x_937) ;  /* 0xfffffffc00f08947 */ /* 0x008fea000383ffff */
[----:B------:R-:W-:Y:S05]  /*28600*/  BRA `(.L_x_1052) ;  /* 0xffffffc000687947 */ /* 0x000fea000383ffff */
.L_x_947:
[----:B----4-:R4:W0:Y:S02]  /*28610*/  SYNCS.PHASECHK.TRANS64.TRYWAIT P0, [R2+URZ+0x36840], R3 ;  /* 0x03684003020075a7 */ /* 0x010824000800017f */
[----:B0-----:R-:W-:Y:S05]  /*28620*/  @!P0 NANOSLEEP.SYNCS 0x989680 ;  /* 0x009896800000895d */ /* 0x001fea0003900000 */
[----:B------:R-:W0:Y:S02]  /*28630*/  @!P0 SYNCS.PHASECHK.TRANS64 P0, [R2+URZ+0x36840], R3 ;  /* 0x03684003020085a7 */ /* 0x000e24000800007f */
[----:B0-----:R-:W-:Y:S05]  /*28640*/  @!P0 BRA `(.L_x_947) ;  /* 0xfffffffc00f08947 */ /* 0x001fea000383ffff */
[----:B------:R-:W-:Y:S05]  /*28650*/  BRA `(.L_x_1053) ;  /* 0xffffffc8001c7947 */ /* 0x000fea000383ffff */
.L_x_954:
[----:B0-----:R0:W2:Y:S02]  /*28660*/  SYNCS.PHASECHK.TRANS64.TRYWAIT P0, [R2+URZ+0x60], R5 ;  /* 0x00006005020075a7 */ /* 0x0010a4000800017f */
[----:B--2---:R-:W-:Y:S05]  /*28670*/  @!P0 NANOSLEEP.SYNCS 0x989680 ;  /* 0x009896800000895d */ /* 0x004fea0003900000 */
[----:B------:R-:W2:Y:S02]  /*28680*/  @!P0 SYNCS.PHASECHK.TRANS64 P0, [R2+URZ+0x60], R5 ;  /* 0x00006005020085a7 */ /* 0x000ea4000800007f */
[----:B--2---:R-:W-:Y:S05]  /*28690*/  @!P0 BRA `(.L_x_954) ;  /* 0xfffffffc00f08947 */ /* 0x004fea000383ffff */
[----:B------:R-:W-:Y:S05]  /*286a0*/  BRA `(.L_x_1054) ;  /* 0xffffffcc00387947 */ /* 0x000fea000383ffff */
.L_x_966:
[----:B0-----:R0:W2:Y:S02]  /*286b0*/  SYNCS.PHASECHK.TRANS64.TRYWAIT P0, [R2+URZ+0x36860], R0 ;  /* 0x03686000020075a7 */ /* 0x0010a4000800017f */
[----:B--2---:R-:W-:Y:S05]  /*286c0*/  @!P0 NANOSLEEP.SYNCS 0x989680 ;  /* 0x009896800000895d */ /* 0x004fea0003900000 */
[----:B------:R-:W2:Y:S02]  /*286d0*/  @!P0 SYNCS.PHASECHK.TRANS64 P0, [R2+URZ+0x36860], R0 ;  /* 0x03686000020085a7 */ /* 0x000ea4000800007f */
[----:B--2---:R-:W-:Y:S05]  /*286e0*/  @!P0 BRA `(.L_x_966) ;  /* 0xfffffffc00f08947 */ /* 0x004fea000383ffff */
[----:B------:R-:W-:Y:S05]  /*286f0*/  BRA `(.L_x_1055) ;  /* 0xffffffd000d07947 */ /* 0x000fea000383ffff */
.L_x_974:
[----:B------:R-:W-:Y:S01]  /*28700*/  BSSY B0, `(.L_x_1056) ;  /* 0x0000008000007945 */ /* 0x000fe20003800000 */
[----:B------:R-:W-:Y:S01]  /*28710*/  IMAD.MOV.U32 R13, RZ, RZ, R16 ;  /* 0x000000ffff0d7224 */ /* 0x000fe200078e0010 */
[----:B------:R-:W-:Y:S01]  /*28720*/  MOV R12, RZ ;  /* 0x000000ff000c7202 */ /* 0x000fe20000000f00 */
[----:B------:R-:W-:Y:S02]  /*28730*/  IMAD.MOV.U32 R11, RZ, RZ, 0x1f ;  /* 0x0000001fff0b7424 */ /* 0x000fe400078e00ff */
[----:B------:R-:W-:-:S07]  /*28740*/  IMAD.MOV.U32 R15, RZ, RZ, -0x1 ;  /* 0xffffffffff0f7424 */ /* 0x000fce00078e00ff */
[----:B-1--45:R-:W-:Y:S05]  /*28750*/  WARPSYNC.COLLECTIVE R15, `(.L_x_1057) ;  /* 0x000000000f087348 */ /* 0x032fea0003c00000 */
[----:B------:R0:W2:Y:S02]  /*28760*/  SHFL.IDX P6, R14, R13, R12, R11 ;  /* 0x0000000c0d0e7389 */ /* 0x0000a400000c000b */
[----:B012-45:R-:W-:Y:S01]  /*28770*/  ENDCOLLECTIVE ;  /* 0x000000000000791b */ /* 0x037fe20003800000 */
.L_x_1057:
[----:B------:R-:W-:Y:S05]  /*28780*/  BSYNC B0 ;  /* 0x0000000000007941 */ /* 0x000fea0003800000 */
.L_x_1056:
[----:B------:R-:W-:Y:S01]  /*28790*/  IMAD.MOV.U32 R13, RZ, RZ, R16 ;  /* 0x000000ffff0d7224 */ /* 0x000fe200078e0010 */
[----:B------:R-:W-:Y:S01]  /*287a0*/  MOV R11, 0x1f ;  /* 0x0000001f000b7802 */ /* 0x000fe20000000f00 */
[----:B------:R-:W-:Y:S01]  /*287b0*/  IMAD.MOV.U32 R12, RZ, RZ, 0x1 ;  /* 0x00000001ff0c7424 */ /* 0x000fe200078e00ff */
[----:B------:R-:W-:Y:S01]  /*287c0*/  MOV R0, R14 ;  /* 0x0000000e00007202 */ /* 0x000fe20000000f00 */
[----:B------:R-:W-:Y:S01]  /*287d0*/  IMAD.MOV.U32 R15, RZ, RZ, -0x1 ;  /* 0xffffffffff0f7424 */ /* 0x000fe200078e00ff */
[----:B------:R-:W-:-:S07]  /*287e0*/  IADD3 R5, R19, R7, RZ ;  /* 0x0000000713057210 */ /* 0x000fce0007ffe0ff */
[----:B------:R-:W-:Y:S05]  /*287f0*/  WARPSYNC.COLLECTIVE R15, `(.L_x_1058) ;  /* 0x000000000f087348 */ /* 0x000fea0003c00000 */
[----:B------:R0:W1:Y:S02]  /*28800*/  SHFL.IDX P6, R14, R13, R12, R11 ;  /* 0x0000000c0d0e7389 */ /* 0x00006400000c000b */
[----:B01----:R-:W-:Y:S01]  /*28810*/  ENDCOLLECTIVE ;  /* 0x000000000000791b */ /* 0x003fe20003800000 */
.L_x_1058:
        /* <DEDUP_REMOVED lines=13> */
[----:B------:R-:W-:-:S04]  /*288f0*/  ISETP.NE.AND P1, PT, R7, RZ, PT ;  /* 0x000000ff0700720c */ /* 0x000fc80003f25270 */
[----:B------:R-:W-:-:S09]  /*28900*/  MOV R13, R2 ;  /* 0x00000002000d7202 */ /* 0x000fd20000000f00 */
[----:B------:R-:W-:Y:S05]  /*28910*/  WARPSYNC.COLLECTIVE R15, `(.L_x_1059) ;  /* 0x000000000f087348 */ /* 0x000fea0003c00000 */
[----:B------:R0:W1:Y:S02]  /*28920*/  SHFL.UP P6, R14, R13, R12, R11 ;  /* 0x0400000c0d0e7389 */ /* 0x00006400000c000b */
[----:B01----:R-:W-:Y:S01]  /*28930*/  ENDCOLLECTIVE ;  /* 0x000000000000791b */ /* 0x003fe20003800000 */
.L_x_1059:
[----:B------:R-:W-:Y:S02]  /*28940*/  IMAD.MOV.U32 R12, RZ, RZ, 0x2 ;  /* 0x00000002ff0c7424 */ /* 0x000fe400078e00ff */
[----:B------:R-:W-:-:S05]  /*28950*/  IMAD.MOV.U32 R3, RZ, RZ, R14 ;  /* 0x000000ffff037224 */ /* 0x000fca00078e000e */
[----:B------:R-:W-:-:S04]  /*28960*/  SEL R3, R3, RZ, P1 ;  /* 0x000000ff03037207 */ /* 0x000fc80000800000 */
[----:B------:R-:W-:-:S05]  /*28970*/  IADD3 R3, R2, R3, RZ ;  /* 0x0000000302037210 */ /* 0x000fca0007ffe0ff */
[----:B------:R-:W-:-:S07]  /*28980*/  IMAD.MOV.U32 R13, RZ, RZ, R3 ;  /* 0x000000ffff0d7224 */ /* 0x000fce00078e0003 */
[----:B------:R-:W-:Y:S05]  /*28990*/  WARPSYNC.COLLECTIVE R15, `(.L_x_1060) ;  /* 0x000000000f087348 */ /* 0x000fea0003c00000 */
[----:B------:R0:W1:Y:S02]  /*289a0*/  SHFL.UP P6, R14, R13, R12, R11 ;  /* 0x0400000c0d0e7389 */ /* 0x00006400000c000b */
[----:B01----:R-:W-:Y:S01]  /*289b0*/  ENDCOLLECTIVE ;  /* 0x000000000000791b */ /* 0x003fe20003800000 */
.L_x_1060:
[----:B------:R-:W-:Y:S02]  /*289c0*/  MOV R12, 0x4 ;  /* 0x00000004000c7802 */ /* 0x000fe40000000f00 */
[----:B------:R-:W-:-:S04]  /*289d0*/  MOV R5, R14 ;  /* 0x0000000e00057202 */ /* 0x000fc80000000f00 */
[----:B------:R-:W-:-:S05]  /*289e0*/  SEL R5, R5, RZ, P2 ;  /* 0x000000ff05057207 */ /* 0x000fca0001000000 */
[----:B------:R-:W-:-:S04]  /*289f0*/  IMAD.IADD R3, R3, 0x1, R5 ;  /* 0x0000000103037824 */ /* 0x000fc800078e0205 */
[----:B------:R-:W-:-:S07]  /*28a00*/  IMAD.MOV.U32 R13, RZ, RZ, R3 ;  /* 0x000000ffff0d7224 */ /* 0x000fce00078e0003 */
[----:B------:R-:W-:Y:S05]  /*28a10*/  WARPSYNC.COLLECTIVE R15, `(.L_x_1061) ;  /* 0x000000000f087348 */ /* 0x000fea0003c00000 */
[----:B------:R0:W1:Y:S02]  /*28a20*/  SHFL.UP P6, R14, R13, R12, R11 ;  /* 0x0400000c0d0e7389 */ /* 0x00006400000c000b */
[----:B01----:R-:W-:Y:S01]  /*28a30*/  ENDCOLLECTIVE ;  /* 0x000000000000791b */ /* 0x003fe20003800000 */
.L_x_1061:
        /* <DEDUP_REMOVED lines=8> */
.L_x_1062:
        /* <DEDUP_REMOVED lines=8> */
.L_x_1063:
[----:B------:R-:W-:Y:S01]  /*28b40*/  MOV R12, 0x1f ;  /* 0x0000001f000c7802 */ /* 0x000fe20000000f00 */
[----:B------:R-:W-:Y:S01]  /*28b50*/  IMAD.MOV.U32 R11, RZ, RZ, 0x1f ;  /* 0x0000001fff0b7424 */ /* 0x000fe200078e00ff */
[----:B------:R-:W-:-:S04]  /*28b60*/  MOV R5, R14 ;  /* 0x0000000e00057202 */ /* 0x000fc80000000f00 */
[----:B------:R-:W-:-:S05]  /*28b70*/  SEL R5, R5, RZ, P5 ;  /* 0x000000ff05057207 */ /* 0x000fca0002800000 */
[----:B------:R-:W-:-:S04]  /*28b80*/  IMAD.IADD R5, R3, 0x1, R5 ;  /* 0x0000000103057824 */ /* 0x000fc800078e0205 */
[----:B------:R-:W-:-:S07]  /*28b90*/  IMAD.MOV.U32 R13, RZ, RZ, R5 ;  /* 0x000000ffff0d7224 */ /* 0x000fce00078e0005 */
[----:B------:R-:W-:Y:S05]  /*28ba0*/  WARPSYNC.COLLECTIVE R15, `(.L_x_1064) ;  /* 0x000000000f087348 */ /* 0x000fea0003c00000 */
[----:B------:R0:W1:Y:S02]  /*28bb0*/  SHFL.IDX P6, R14, R13, R12, R11 ;  /* 0x0000000c0d0e7389 */ /* 0x00006400000c000b */
[----:B01----:R-:W-:Y:S01]  /*28bc0*/  ENDCOLLECTIVE ;  /* 0x000000000000791b */ /* 0x003fe20003800000 */
.L_x_1064:
[----:B------:R-:W-:Y:S01]  /*28bd0*/  IMAD.MOV.U32 R6, RZ, RZ, R14 ;  /* 0x000000ffff067224 */ /* 0x000fe200078e000e */
[----:B------:R-:W-:Y:S06]  /*28be0*/  BRA `(.L_x_1065) ;  /* 0xffffffd400947947 */ /* 0x000fec000383ffff */
.L_x_979:
[----:B------:R-:W-:Y:S01]  /*28bf0*/  BSSY B0, `(.L_x_1066) ;  /* 0x0000008000007945 */ /* 0x000fe20003800000 */
[----:B-----5:R-:W-:Y:S01]  /*28c00*/  MOV R13, R2 ;  /* 0x00000002000d7202 */ /* 0x020fe20000000f00 */
[----:B------:R-:W-:Y:S01]  /*28c10*/  IMAD.MOV.U32 R12, RZ, RZ, 0x1 ;  /* 0x00000001ff0c7424 */ /* 0x000fe200078e00ff */
[----:B------:R-:W-:Y:S01]  /*28c20*/  MOV R15, 0xffffffff ;  /* 0xffffffff000f7802 */ /* 0x000fe20000000f00 */
[----:B------:R-:W-:-:S07]  /*28c30*/  IMAD.MOV.U32 R11, RZ, RZ, RZ ;  /* 0x000000ffff0b7224 */ /* 0x000fce00078e00ff */
[----:B01----:R-:W-:Y:S05]  /*28c40*/  WARPSYNC.COLLECTIVE R15, `(.L_x_1067) ;  /* 0x000000000f087348 */ /* 0x003fea0003c00000 */
[----:B------:R2:W3:Y:S02]  /*28c50*/  SHFL.UP P6, R14, R13, R12, R11 ;  /* 0x0400000c0d0e7389 */ /* 0x0004e400000c000b */
[----:B0123--:R-:W-:Y:S01]  /*28c60*/  ENDCOLLECTIVE ;  /* 0x000000000000791b */ /* 0x00ffe20003800000 */
.L_x_1067:
[----:B------:R-:W-:Y:S05]  /*28c70*/  BSYNC B0 ;  /* 0x0000000000007941 */ /* 0x000fea0003800000 */
.L_x_1066:
[----:B------:R-:W-:Y:S01]  /*28c80*/  IMAD.MOV.U32 R3, RZ, RZ, R14 ;  /* 0x000000ffff037224 */ /* 0x000fe200078e000e */
[----:B------:R-:W-:Y:S01]  /*28c90*/  MOV R15, 0xffffffff ;  /* 0xffffffff000f7802 */ /* 0x000fe20000000f00 */
[----:B------:R-:W-:Y:S02]  /*28ca0*/  IMAD.MOV.U32 R12, RZ, RZ, 0x2 ;  /* 0x00000002ff0c7424 */ /* 0x000fe400078e00ff */
[----:B------:R-:W-:Y:S01]  /*28cb0*/  IMAD.MOV.U32 R11, RZ, RZ, RZ ;  /* 0x000000ffff0b7224 */ /* 0x000fe200078e00ff */
[----:B------:R-:W-:-:S05]  /*28cc0*/  SEL R3, R3, RZ, P1 ;  /* 0x000000ff03037207 */ /* 0x000fca0000800000 */
[----:B------:R-:W-:-:S05]  /*28cd0*/  IMAD.IADD R3, R2, 0x1, R3 ;  /* 0x0000000102037824 */ /* 0x000fca00078e0203 */
[----:B------:R-:W-:-:S07]  /*28ce0*/  MOV R13, R3 ;  /* 0x00000003000d7202 */ /* 0x000fce0000000f00 */
[----:B------:R-:W-:Y:S05]  /*28cf0*/  WARPSYNC.COLLECTIVE R15, `(.L_x_1068) ;  /* 0x000000000f087348 */ /* 0x000fea0003c00000 */
[----:B------:R0:W1:Y:S02]  /*28d00*/  SHFL.UP P6, R14, R13, R12, R11 ;  /* 0x0400000c0d0e7389 */ /* 0x00006400000c000b */
[----:B01----:R-:W-:Y:S01]  /*28d10*/  ENDCOLLECTIVE ;  /* 0x000000000000791b */ /* 0x003fe20003800000 */
.L_x_1068:
        /* <DEDUP_REMOVED lines=8> */
.L_x_1069:
        /* <DEDUP_REMOVED lines=8> */
.L_x_1070:
        /* <DEDUP_REMOVED lines=8> */
.L_x_1071:
[----:B------:R-:W-:Y:S02]  /*28ea0*/  IMAD.MOV.U32 R12, RZ, RZ, 0x1f ;  /* 0x0000001fff0c7424 */ /* 0x000fe400078e00ff */
[----:B------:R-:W-:Y:S02]  /*28eb0*/  IMAD.MOV.U32 R11, RZ, RZ, 0x1f ;  /* 0x0000001fff0b7424 */ /* 0x000fe400078e00ff */
[----:B------:R-:W-:-:S05]  /*28ec0*/  IMAD.MOV.U32 R5, RZ, RZ, R14 ;  /* 0x000000ffff057224 */ /* 0x000fca00078e000e */
[----:B------:R-:W-:-:S05]  /*28ed0*/  SEL R5, R5, RZ, P5 ;  /* 0x000000ff05057207 */ /* 0x000fca0002800000 */
[----:B------:R-:W-:-:S05]  /*28ee0*/  IMAD.IADD R5, R3, 0x1, R5 ;  /* 0x0000000103057824 */ /* 0x000fca00078e0205 */
[----:B------:R-:W-:-:S07]  /*28ef0*/  MOV R13, R5 ;  /* 0x00000005000d7202 */ /* 0x000fce0000000f00 */
[----:B------:R-:W-:Y:S05]  /*28f00*/  WARPSYNC.COLLECTIVE R15, `(.L_x_1072) ;  /* 0x000000000f087348 */ /* 0x000fea0003c00000 */
[----:B------:R0:W1:Y:S02]  /*28f10*/  SHFL.IDX P6, R14, R13, R12, R11 ;  /* 0x0000000c0d0e7389 */ /* 0x00006400000c000b */
[----:B01----:R-:W-:Y:S01]  /*28f20*/  ENDCOLLECTIVE ;  /* 0x000000000000791b */ /* 0x003fe20003800000 */
.L_x_1072:
[----:B------:R-:W-:Y:S01]  /*28f30*/  MOV R6, R14 ;  /* 0x0000000e00067202 */ /* 0x000fe20000000f00 */
[----:B------:R-:W-:Y:S06]  /*28f40*/  BRA `(.L_x_1073) ;  /* 0xffffffd400587947 */ /* 0x000fec000383ffff */
.L_x_981:
[----:B------:R-:W-:Y:S01]  /*28f50*/  BSSY B0, `(.L_x_1074) ;  /* 0x0000006000007945 */ /* 0x000fe20003800000 */
[----:B------:R-:W-:Y:S01]  /*28f60*/  PLOP3.LUT P6, PT, P6, PT, PT, 0x8, 0x0 ;  /* 0x000000000000781c */ /* 0x000fe200037ce170 */
[----:B------:R-:W-:-:S12]  /*28f70*/  IMAD.MOV.U32 R15, RZ, RZ, -0x1 ;  /* 0xffffffffff0f7424 */ /* 0x000fd800078e00ff */
[----:B01---5:R-:W-:Y:S05]  /*28f80*/  WARPSYNC.COLLECTIVE R15, `(.L_x_1075) ;  /* 0x000000000f087348 */ /* 0x023fea0003c00000 */
[----:B------:R-:W-:Y:S01]  /*28f90*/  VOTE.ANY R14, PT, P6 ;  /* 0x00000000000e7806 */ /* 0x000fe200030e0100 */
[----:B01---5:R-:W-:Y:S06]  /*28fa0*/  ENDCOLLECTIVE ;  /* 0x000000000000791b */ /* 0x023fec0003800000 */
.L_x_1075:
[----:B------:R-:W-:Y:S05]  /*28fb0*/  BSYNC B0 ;  /* 0x0000000000007941 */ /* 0x000fea0003800000 */
.L_x_1074:
[----:B------:R-:W-:Y:S01]  /*28fc0*/  IMAD.MOV.U32 R3, RZ, RZ, R14 ;  /* 0x000000ffff037224 */ /* 0x000fe200078e000e */
[----:B------:R-:W-:Y:S01]  /*28fd0*/  MOV R13, R2 ;  /* 0x00000002000d7202 */ /* 0x000fe20000000f00 */
[----:B------:R-:W-:Y:S01]  /*28fe0*/  IMAD.MOV.U32 R11, RZ, RZ, 0x1f ;  /* 0x0000001fff0b7424 */ /* 0x000fe200078e00ff */
[----:B------:R-:W-:Y:S01]  /*28ff0*/  MOV R15, 0xffffffff ;  /* 0xffffffff000f7802 */ /* 0x000fe20000000f00 */
[----:B------:R-:W0:Y:S02]  /*29000*/  POPC R4, R3 ;  /* 0x0000000300047309 */ /* 0x000e240000000000 */
[----:B0-----:R-:W-:-:S07]  /*29010*/  IMAD.MOV.U32 R12, RZ, RZ, R4 ;  /* 0x000000ffff0c7224 */ /* 0x001fce00078e0004 */
[----:B------:R-:W-:Y:S05]  /*29020*/  WARPSYNC.COLLECTIVE R15, `(.L_x_1076) ;  /* 0x000000000f087348 */ /* 0x000fea0003c00000 */
[----:B------:R0:W1:Y:S02]  /*29030*/  SHFL.IDX P6, R14, R13, R12, R11 ;  /* 0x0000000c0d0e7389 */ /* 0x00006400000c000b */
[----:B01----:R-:W-:Y:S01]  /*29040*/  ENDCOLLECTIVE ;  /* 0x000000000000791b */ /* 0x003fe20003800000 */
.L_x_1076:
[----:B------:R-:W-:Y:S01]  /*29050*/  IMAD.MOV.U32 R17, RZ, RZ, R14 ;  /* 0x000000ffff117224 */ /* 0x000fe200078e000e */
[----:B------:R-:W-:Y:S06]  /*29060*/  BRA `(.L_x_1077) ;  /* 0xffffffd400487947 */ /* 0x000fec000383ffff */
.L_x_983:
[----:B------:R-:W-:Y:S01]  /*29070*/  BSSY B0, `(.L_x_1078) ;  /* 0x0000007000007945 */ /* 0x000fe20003800000 */
[----:B------:R-:W-:Y:S01]  /*29080*/  IMAD.MOV.U32 R13, RZ, RZ, R5 ;  /* 0x000000ffff0d7224 */ /* 0x000fe200078e0005 */
[----:B------:R-:W-:Y:S01]  /*29090*/  MOV R11, 0x1f ;  /* 0x0000001f000b7802 */ /* 0x000fe20000000f00 */
[----:B------:R-:W-:-:S07]  /*290a0*/  IMAD.MOV.U32 R15, RZ, RZ, -0x1 ;  /* 0xffffffffff0f7424 */ /* 0x000fce00078e00ff */
[----:B01-3-5:R-:W-:Y:S05]  /*290b0*/  WARPSYNC.COLLECTIVE R15, `(.L_x_1079) ;  /* 0x000000000f087348 */ /* 0x02bfea0003c00000 */
[----:B------:R2:W4:Y:S02]  /*290c0*/  SHFL.IDX P6, R14, R13, R12, R11 ;  /* 0x0000000c0d0e7389 */ /* 0x00052400000c000b */
[----:B012345:R-:W-:Y:S01]  /*290d0*/  ENDCOLLECTIVE ;  /* 0x000000000000791b */ /* 0x03ffe20003800000 */
.L_x_1079:
[----:B------:R-:W-:Y:S05]  /*290e0*/  BSYNC B0 ;  /* 0x0000000000007941 */ /* 0x000fea0003800000 */
.L_x_1078:
[----:B------:R-:W-:Y:S01]  /*290f0*/  IMAD.MOV.U32 R2, RZ, RZ, R14 ;  /* 0x000000ffff027224 */ /* 0x000fe200078e000e */
[----:B------:R-:W-:Y:S06]  /*29100*/  BRA `(.L_x_982) ;  /* 0xffffffd4003c7947 */ /* 0x000fec000383ffff */
.L_x_987:
[----:B0-----:R0:W2:Y:S02]  /*29110*/  SYNCS.PHASECHK.TRANS64.TRYWAIT P0, [R0+URZ+0x36820], R3 ;  /* 0x03682003000075a7 */ /* 0x0010a4000800017f */
[----:B--2---:R-:W-:Y:S05]  /*29120*/  @!P0 NANOSLEEP.SYNCS 0x989680 ;  /* 0x009896800000895d */ /* 0x004fea0003900000 */
[----:B------:R-:W2:Y:S02]  /*29130*/  @!P0 SYNCS.PHASECHK.TRANS64 P0, [R0+URZ+0x36820], R3 ;  /* 0x03682003000085a7 */ /* 0x000ea4000800007f */
[----:B--2---:R-:W-:Y:S05]  /*29140*/  @!P0 BRA `(.L_x_987) ;  /* 0xfffffffc00f08947 */ /* 0x004fea000383ffff */
[----:B------:R-:W-:Y:S05]  /*29150*/  BRA `(.L_x_1080) ;  /* 0xffffffd800307947 */ /* 0x000fea000383ffff */
.L_x_988:
[----:B------:R-:W2:Y:S01]  /*29160*/  S2R R2, SR_TID.X ;  /* 0x0000000000027919 */ /* 0x000ea20000002100 */
[----:B------:R-:W-:Y:S01]  /*29170*/  BSSY B0, `(.L_x_1081) ;  /* 0x000000a000007945 */ /* 0x000fe20003800000 */
[----:B------:R-:W-:Y:S01]  /*29180*/  IMAD.MOV.U32 R12, RZ, RZ, RZ ;  /* 0x000000ffff0c7224 */ /* 0x000fe200078e00ff */
[----:B------:R-:W-:Y:S01]  /*29190*/  MOV R15, 0xffffffff ;  /* 0xffffffff000f7802 */ /* 0x000fe20000000f00 */
[----:B------:R-:W-:Y:S01]  /*291a0*/  IMAD.MOV.U32 R11, RZ, RZ, 0x1f ;  /* 0x0000001fff0b7424 */ /* 0x000fe200078e00ff */
[----:B--2---:R-:W-:-:S04]  /*291b0*/  SHF.R.U32.HI R2, RZ, 0x5, R2 ;  /* 0x00000005ff027819 */ /* 0x004fc80000011602 */
[----:B------:R-:W-:-:S04]  /*291c0*/  LOP3.LUT R2, R2, 0x3, RZ, 0xc0, !PT ;  /* 0x0000000302027812 */ /* 0x000fc800078ec0ff */
[----:B------:R-:W-:-:S07]  /*291d0*/  MOV R13, R2 ;  /* 0x00000002000d7202 */ /* 0x000fce0000000f00 */
[----:B01--45:R-:W-:Y:S05]  /*291e0*/  WARPSYNC.COLLECTIVE R15, `(.L_x_1082) ;  /* 0x000000000f087348 */ /* 0x033fea0003c00000 */
[----:B------:R2:W3:Y:S02]  /*291f0*/  SHFL.IDX P6, R14, R13, R12, R11 ;  /* 0x0000000c0d0e7389 */ /* 0x0004e400000c000b */
[----:B012345:R-:W-:Y:S01]  /*29200*/  ENDCOLLECTIVE ;  /* 0x000000000000791b */ /* 0x03ffe20003800000 */
.L_x_1082:
[----:B------:R-:W-:Y:S05]  /*29210*/  BSYNC B0 ;  /* 0x0000000000007941 */ /* 0x000fea0003800000 */
.L_x_1081:
[----:B------:R-:W-:Y:S05]  /*29220*/  BRA `(.L_x_1083) ;  /* 0xffffffd800187947 */ /* 0x000fea000383ffff */
.L_x_989:
[----:B------:R-:W-:Y:S01]  /*29230*/  BSSY B0, `(.L_x_1084) ;  /* 0x0000006000007945 */ /* 0x000fe20003800000 */
[----:B------:R-:W-:-:S07]  /*29240*/  IMAD.MOV.U32 R15, RZ, RZ, -0x1 ;  /* 0xffffffffff0f7424 */ /* 0x000fce00078e00ff */
[----:B012-45:R-:W-:Y:S05]  /*29250*/  WARPSYNC.COLLECTIVE R15, `(.L_x_1085) ;  /* 0x000000000f0c7348 */ /* 0x037fea0003c00000 */
[----:B------:R-:W-:Y:S02]  /*29260*/  ELECT P6, UR62, PT ;  /* 0x00000000003e782f */ /* 0x000fe400038c0000 */
[----:B------:R-:W-:Y:S01]  /*29270*/  MOV R14, UR62 ;  /* 0x0000003e000e7c02 */ /* 0x000fe20008000f00 */
[----:B012-45:R-:W-:Y:S10]  /*29280*/  ENDCOLLECTIVE ;  /* 0x000000000000791b */ /* 0x037ff40003800000 */
.L_x_1085:
[----:B------:R-:W-:Y:S05]  /*29290*/  BSYNC B0 ;  /* 0x0000000000007941 */ /* 0x000fea0003800000 */
.L_x_1084:
[----:B------:R-:W-:Y:S05]  /*292a0*/  BRA `(.L_x_1086) ;  /* 0xffffffd8000c7947 */ /* 0x000fea000383ffff */
.L_x_991:
[----:B0-----:R0:W2:Y:S02]  /*292b0*/  SYNCS.PHASECHK.TRANS64.TRYWAIT P0, [R6+URZ], R5 ;  /* 0x00000005060075a7 */ /* 0x0010a4000800017f */
[----:B--2---:R-:W-:Y:S05]  /*292c0*/  @!P0 NANOSLEEP.SYNCS 0x989680 ;  /* 0x009896800000895d */ /* 0x004fea0003900000 */
[----:B------:R-:W2:Y:S02]  /*292d0*/  @!P0 SYNCS.PHASECHK.TRANS64 P0, [R6+URZ], R5 ;  /* 0x00000005060085a7 */ /* 0x000ea4000800007f */
[----:B--2---:R-:W-:Y:S05]  /*292e0*/  @!P0 BRA `(.L_x_991) ;  /* 0xfffffffc00f08947 */ /* 0x004fea000383ffff */
[----:B------:R-:W-:Y:S05]  /*292f0*/  BRA `(.L_x_1087) ;  /* 0xffffffd800507947 */ /* 0x000fea000383ffff */
.L_x_992:
[----:B--2---:R2:W3:Y:S02]  /*29300*/  SYNCS.PHASECHK.TRANS64.TRYWAIT P0, [R7+URZ], R2 ;  /* 0x00000002070075a7 */ /* 0x0044e4000800017f */
[----:B---3--:R-:W-:Y:S05]  /*29310*/  @!P0 NANOSLEEP.SYNCS 0x989680 ;  /* 0x009896800000895d */ /* 0x008fea0003900000 */
[----:B------:R-:W3:Y:S02]  /*29320*/  @!P0 SYNCS.PHASECHK.TRANS64 P0, [R7+URZ], R2 ;  /* 0x00000002070085a7 */ /* 0x000ee4000800007f */
[----:B---3--:R-:W-:Y:S05]  /*29330*/  @!P0 BRA `(.L_x_992) ;  /* 0xfffffffc00f08947 */ /* 0x008fea000383ffff */
[----:B------:R-:W-:Y:S05]  /*29340*/  BRA `(.L_x_1088) ;  /* 0xffffffd800447947 */ /* 0x000fea000383ffff */
.L_x_994:
[----:B---3--:R3:W4:Y:S02]  /*29350*/  SYNCS.PHASECHK.TRANS64.TRYWAIT P0, [R4+URZ], R5 ;  /* 0x00000005040075a7 */ /* 0x008724000800017f */
[----:B----4-:R-:W-:Y:S05]  /*29360*/  @!P0 NANOSLEEP.SYNCS 0x989680 ;  /* 0x009896800000895d */ /* 0x010fea0003900000 */
[----:B------:R-:W4:Y:S02]  /*29370*/  @!P0 SYNCS.PHASECHK.TRANS64 P0, [R4+URZ], R5 ;  /* 0x00000005040085a7 */ /* 0x000f24000800007f */
[----:B----4-:R-:W-:Y:S05]  /*29380*/  @!P0 BRA `(.L_x_994) ;  /* 0xfffffffc00f08947 */ /* 0x010fea000383ffff */
[----:B------:R-:W-:Y:S05]  /*29390*/  BRA `(.L_x_1089) ;  /* 0xffffffd8004c7947 */ /* 0x000fea000383ffff */
.L_x_1090:
        /* <DEDUP_REMOVED lines=14> */
.L_x_3243:


//--------------------- .text._ZN7cutlass13device_kernelIN5flash11enable_sm90INS1_16FlashAttnFwdSm90INS1_25CollectiveMainloopFwdSm90ILi2EN4cute5tupleIJNS5_1CILi1EEES8_S8_EEENS6_IJNS7_ILi128EEENS7_ILi96EEENS7_ILi192EEEEEELi192ENS_6half_tEfNS_4arch4Sm90ELb0ELb1ELb1ELb0ELb0ELb0ELb0ELb1ELb1ELb1ELb0ELb0EEENS1_21CollectiveEpilogueFwdINS6_IJSA_SC_SB_EEES9_SE_SG_Li256ELb0ELb1ELb0ELb0EEENS1_30DynamicPersistentTileSchedulerILi256ELi128ELb0ELb1ELb1EEEEEEEEEvNT_6ParamsE --------------------------
	.section	.text._ZN7cutlass13device_kernelIN5flash11enable_sm90INS1_16FlashAttnFwdSm90INS1_25CollectiveMainloopFwdSm90ILi2EN4cute5tupleIJNS5_1CILi1EEES8_S8_EEENS6_IJNS7_ILi128EEENS7_ILi96EEENS7_ILi192EEEEEELi192ENS_6half_tEfNS_4arch4Sm90ELb0ELb1ELb1ELb0ELb0ELb0ELb0ELb1ELb1ELb1ELb0ELb0EEENS1_21CollectiveEpilogueFwdINS6_IJSA_SC_SB_EEES9_SE_SG_Li256ELb0ELb1ELb0ELb0EEENS1_30DynamicPersistentTileSchedulerILi256ELi128ELb0ELb1ELb1EEEEEEEEEvNT_6ParamsE,"ax",@progbits
	.align	128
.text._ZN7cutlass13device_kernelIN5flash11enable_sm90INS1_16FlashAttnFwdSm90INS1_25CollectiveMainloopFwdSm90ILi2EN4cute5tupleIJNS5_1CILi1EEES8_S8_EEENS6_IJNS7_ILi128EEENS7_ILi96EEENS7_ILi192EEEEEELi192ENS_6half_tEfNS_4arch4Sm90ELb0ELb1ELb1ELb0ELb0ELb0ELb0ELb1ELb1ELb1ELb0ELb0EEENS1_21CollectiveEpilogueFwdINS6_IJSA_SC_SB_EEES9_SE_SG_Li256ELb0ELb1ELb0ELb0EEENS1_30DynamicPersistentTileSchedulerILi256ELi128ELb0ELb1ELb1EEEEEEEEEvNT_6ParamsE:
        .type           _ZN7cutlass13device_kernelIN5flash11enable_sm90INS1_16FlashAttnFwdSm90INS1_25CollectiveMainloopFwdSm90ILi2EN4cute5tupleIJNS5_1CILi1EEES8_S8_EEENS6_IJNS7_ILi128EEENS7_ILi96EEENS7_ILi192EEEEEELi192ENS_6half_tEfNS_4arch4Sm90ELb0ELb1ELb1ELb0ELb0ELb0ELb0ELb1ELb1ELb1ELb0ELb0EEENS1_21CollectiveEpilogueFwdINS6_IJSA_SC_SB_EEES9_SE_SG_Li256ELb0ELb1ELb0ELb0EEENS1_30DynamicPersistentTileSchedulerILi256ELi128ELb0ELb1ELb1EEEEEEEEEvNT_6ParamsE,@function
        .size           _ZN7cutlass13device_kernelIN5flash11enable_sm90INS1_16FlashAttnFwdSm90INS1_25CollectiveMainloopFwdSm90ILi2EN4cute5tupleIJNS5_1CILi1EEES8_S8_EEENS6_IJNS7_ILi128EEENS7_ILi96EEENS7_ILi192EEEEEELi192ENS_6half_tEfNS_4arch4Sm90ELb0ELb1ELb1ELb0ELb0ELb0ELb0ELb1ELb1ELb1ELb0ELb0EEENS1_21CollectiveEpilogueFwdINS6_IJSA_SC_SB_EEES9_SE_SG_Li256ELb0ELb1ELb0ELb0EEENS1_30DynamicPersistentTileSchedulerILi256ELi128ELb0ELb1ELb1EEEEEEEEEvNT_6ParamsE,(.L_x_3244 - _ZN7cutlass13device_kernelIN5flash11enable_sm90INS1_16FlashAttnFwdSm90INS1_25CollectiveMainloopFwdSm90ILi2EN4cute5tupleIJNS5_1CILi1EEES8_S8_EEENS6_IJNS7_ILi128EEENS7_ILi96EEENS7_ILi192EEEEEELi192ENS_6half_tEfNS_4arch4Sm90ELb0ELb1ELb1ELb0ELb0ELb0ELb0ELb1ELb1ELb1ELb0ELb0EEENS1_21CollectiveEpilogueFwdINS6_IJSA_SC_SB_EEES9_SE_SG_Li256ELb0ELb1ELb0ELb0EEENS1_30DynamicPersistentTileSchedulerILi256ELi128ELb0ELb1ELb1EEEEEEEEEvNT_6ParamsE)
        .other          _ZN7cutlass13device_kernelIN5flash11enable_sm90INS1_16FlashAttnFwdSm90INS1_25CollectiveMainloopFwdSm90ILi2EN4cute5tupleIJNS5_1CILi1EEES8_S8_EEENS6_IJNS7_ILi128EEENS7_ILi96EEENS7_ILi192EEEEEELi192ENS_6half_tEfNS_4arch4Sm90ELb0ELb1ELb1ELb0ELb0ELb0ELb0ELb1ELb1ELb1ELb0ELb0EEENS1_21CollectiveEpilogueFwdINS6_IJSA_SC_SB_EEES9_SE_SG_Li256ELb0ELb1ELb0ELb0EEENS1_30DynamicPersistentTileSchedulerILi256ELi128ELb0ELb1ELb1EEEEEEEEEvNT_6ParamsE,@"STO_CUDA_ENTRY STV_DEFAULT"
_ZN7cutlass13device_kernelIN5flash11enable_sm90INS1_16FlashAttnFwdSm90INS1_25CollectiveMainloopFwdSm90ILi2EN4cute5tupleIJNS5_1CILi1EEES8_S8_EEENS6_IJNS7_ILi128EEENS7_ILi96EEENS7_ILi192EEEEEELi192ENS_6half_tEfNS_4arch4Sm90ELb0ELb1ELb1ELb0ELb0ELb0ELb0ELb1ELb1ELb1ELb0ELb0EEENS1_21CollectiveEpilogueFwdINS6_IJSA_SC_SB_EEES9_SE_SG_Li256ELb0ELb1ELb0ELb0EEENS1_30DynamicPersistentTileSchedulerILi256ELi128ELb0ELb1ELb1EEEEEEEEEvNT_6ParamsE:
        /* <DEDUP_REMOVED lines=18> */
.L_x_1092:
[----:B------:R-:W-:Y:S05]  /*0120*/  BSYNC B0 ;  /* 0x0000000000007941 */ /* 0x000fea0003800000 */
.L_x_1091:
        /* <DEDUP_REMOVED lines=41> */
.L_x_1093:
        /* <DEDUP_REMOVED lines=22> */
.L_x_1094:
        /* <DEDUP_REMOVED lines=18> */
.L_x_1095:
        /* <DEDUP_REMOVED lines=22> */
.L_x_1096:
        /* <DEDUP_REMOVED lines=22> */
.L_x_1097:
[----:B0-----:R-:W-:Y:S01]  /*0900*/  UMOV UR4, 0x1 ;  /* 0x0000000100047882 */ /* 0x001fe20000000000 */
[----:B------:R-:W-:Y:S01]  /*0910*/  PLOP3.LUT P0, PT, PT, PT, UP0, 0x80, 0x0 ;  /* 0x000000000000781c */ /* 0x000fe20003f0f008 */
[----:B------:R-:W-:Y:S01]  /*0920*/  USEL UR4, UR4, 0x2, !UP0 ;  /* 0x0000000204047887 */ /* 0x000fe2000c000000 */
[----:B------:R-:W-:-:S05]  /*0930*/  NOP ;  /* 0x0000000000007918 */ /* 0x000fca0000000000 */
[----:B------:R-:W-:-:S05]  /*0940*/  IMAD.U32 R2, RZ, RZ, UR4 ;  /* 0x00000004ff027e24 */ /* 0x000fca000f8e00ff */
[----:B------:R0:W-:Y:S01]  /*0950*/  STL [R1+0x1c], R2 ;  /* 0x00001c0201007387 */ /* 0x0001e20000100800 */
[----:B-12-4-:R-:W-:Y:S06]  /*0960*/  BAR.SYNC.DEFER_BLOCKING 0x0 ;  /* 0x0000000000007b1d */ /* 0x016fec0000010000 */
[----:B------:R-:W-:Y:S05]  /*0970*/  @!P0 BRA `(.L_x_1098) ;  /* 0x0000010c006c8947 */ /* 0x000fea0003800000 */
.L_x_1099:
[----:B------:R-:W-:-:S08]  /*0980*/  NOP ;  /* 0x0000000000007918 */ /* 0x000fd00000000000 */
[----:B------:R-:W1:Y:S02]  /*0990*/  USETMAXREG.TRY_ALLOC.CTAPOOL UP0, 0xf0 ;  /* 0x000000f0000079c8 */ /* 0x000e640008000600 */
[----:B-1----:R-:W-:-:S13]  /*09a0*/  PLOP3.LUT P0, PT, PT, PT, UP0, 0x80, 0x0 ;  /* 0x000000000000781c */ /* 0x002fda0003f0f008 */
[----:B------:R-:W-:Y:S05]  /*09b0*/  @!P0 BRA `(.L_x_1099) ;  /* 0xfffffffc00f08947 */ /* 0x000fea000383ffff */
[----:B------:R-:W1:Y:S08]  /*09c0*/  S2UR UR4, SR_CTAID.X ;  /* 0x00000000000479c3 */ /* 0x000e700000002500 */
[----:B------:R-:W-:Y:S08]  /*09d0*/  BAR.ARV 0x4, 0x180 ;  /* 0x0106000000007b1d */ /* 0x000ff00000002000 */
[----:B------:R-:W1:Y:S08]  /*09e0*/  LDC R0, c[0x0][0xc38] ;  /* 0x00030e00ff007b82 */ /* 0x000e700000000800 */
[----:B------:R-:W-:Y:S06]  /*09f0*/  BAR.ARV 0x8, 0x180 ;  /* 0x0206000000007b1d */ /* 0x000fec0000002000 */
[----:B-1----:R-:W-:-:S13]  /*0a00*/  ISETP.LE.AND P0, PT, R0, UR4, PT ;  /* 0x0000000400007c0c */ /* 0x002fda000bf03270 */
[----:B------:R-:W-:Y:S05]  /*0a10*/  @P0 EXIT ;  /* 0x000000000000094d */ /* 0x000fea0003800000 */
[----:B------:R-:W2:Y:S01]  /*0a20*/  LDL R3, [R1+0x1c] ;  /* 0x00001c0001037983 */ /* 0x000ea20000100800 */
[----:B------:R-:W-:Y:S01]  /*0a30*/  UMOV UR36, URZ ;  /* 0x0000003f00247c82 */ /* 0x000fe20008000000 */
[----:B------:R-:W-:Y:S01]  /*0a40*/  UMOV UR37, URZ ;  /* 0x0000003f00257c82 */ /* 0x000fe20008000000 */
[----:B0-----:R-:W0:Y:S02]  /*0a50*/  S2R R2, SR_TID.X ;  /* 0x0000000000027919 */ /* 0x001e240000002100 */
[----:B0-----:R-:W-:Y:S01]  /*0a60*/  VIADD R206, R2, 0xffffff80 ;  /* 0xffffff8002ce7836 */ /* 0x001fe20000000000 */
[----:B--2---:R-:W-:-:S04]  /*0a70*/  R2UR UR5, R3 ;  /* 0x00000000030572ca */ /* 0x004fc800000e0000 */
[----:B------:R-:W-:-:S04]  /*0a80*/  SHF.R.S32.HI R3, RZ, 0x1f, R206 ;  /* 0x0000001fff037819 */ /* 0x000fc800000114ce */
[CC--:B------:R-:W-:Y:S02]  /*0a90*/  LEA.HI R0, R3.reuse, R206.reuse, RZ, 0x7 ;  /* 0x000000ce03007211 */ /* 0x0c0fe400078f38ff */
[CC--:B------:R-:W-:Y:S02]  /*0aa0*/  LEA.HI R2, R3.reuse, R206.reuse, RZ, 0x4 ;  /* 0x000000ce03027211 */ /* 0x0c0fe400078f20ff */
[----:B------:R-:W-:Y:S02]  /*0ab0*/  LOP3.LUT R5, R0, 0xffffff80, RZ, 0xc0, !PT ;  /* 0xffffff8000057812 */ /* 0x000fe400078ec0ff */
[----:B------:R-:W-:Y:S01]  /*0ac0*/  SHF.R.S32.HI R7, RZ, 0x4, R2 ;  /* 0x00000004ff077819 */ /* 0x000fe20000011402 */
[----:B------:R-:W-:Y:S01]  /*0ad0*/  ULOP3.LUT UR6, UR5, 0x1, URZ, 0xfc, !UPT ;  /* 0x0000000105067892 */ /* 0x000fe2000f8efc3f */
[----:B------:R-:W-:Y:S01]  /*0ae0*/  LEA.HI R4, R3, R206, RZ, 0x5 ;  /* 0x000000ce03047211 */ /* 0x000fe200078f28ff */
[----:B------:R-:W-:Y:S01]  /*0af0*/  IMAD.IADD R198, R206, 0x1, -R5 ;  /* 0x00000001cec67824 */ /* 0x000fe200078e0a05 */
[C---:B------:R-:W-:Y:S01]  /*0b00*/  LOP3.LUT R5, R2.reuse, 0x3fffff0, RZ, 0xc0, !PT ;  /* 0x03fffff002057812 */ /* 0x040fe200078ec0ff */
[----:B------:R-:W-:Y:S01]  /*0b10*/  UMOV UR5, URZ ;  /* 0x0000003f00057c82 */ /* 0x000fe20008000000 */
[----:B------:R-:W-:Y:S01]  /*0b20*/  LEA.HI R2, R2, R7, RZ, 0x1 ;  /* 0x0000000702027211 */ /* 0x000fe200078f08ff */
[----:B------:R-:W-:Y:S01]  /*0b30*/  IMAD.SHL.U32 R4, R4, 0x20, RZ ;  /* 0x0000002004047824 */ /* 0x000fe200078e00ff */
[----:B------:R-:W-:Y:S01]  /*0b40*/  SHF.R.S32.HI R9, RZ, 0x1f, R198 ;  /* 0x0000001fff097819 */ /* 0x000fe200000114c6 */
[----:B------:R-:W-:Y:S01]  /*0b50*/  IMAD.IADD R5, R206, 0x1, -R5 ;  /* 0x00000001ce057824 */ /* 0x000fe200078e0a05 */
[----:B------:R-:W-:Y:S01]  /*0b60*/  LOP3.LUT R2, R2, 0x1ffffffe, RZ, 0xc0, !PT ;  /* 0x1ffffffe02027812 */ /* 0x000fe200078ec0ff */
[----:B------:R-:W-:Y:S01]  /*0b70*/  IMAD.U32 R202, RZ, RZ, UR6 ;  /* 0x00000006ffca7e24 */ /* 0x000fe2000f8e00ff */
[----:B------:R-:W-:Y:S01]  /*0b80*/  LEA.HI R6, R9, R198, RZ, 0x2 ;  /* 0x000000c609067211 */ /* 0x000fe200078f10ff */
[----:B------:R-:W-:Y:S01]  /*0b90*/  IMAD.U32 R197, RZ, RZ, UR5 ;  /* 0x00000005ffc57e24 */ /* 0x000fe2000f8e00ff */
[----:B------:R-:W-:Y:S01]  /*0ba0*/  LEA.HI R10, R3, R206, RZ, 0x2 ;  /* 0x000000ce030a7211 */ /* 0x000fe200078f10ff */
[----:B------:R-:W-:Y:S01]  /*0bb0*/  IMAD.IADD R2, R7, 0x1, -R2 ;  /* 0x0000000107027824 */ /* 0x000fe200078e0a02 */
[----:B------:R-:W-:-:S02]  /*0bc0*/  SHF.R.S32.HI R8, RZ, 0x2, R6 ;  /* 0x00000002ff087819 */ /* 0x000fc40000011406 */
[----:B------:R-:W-:Y:S02]  /*0bd0*/  SHF.R.S32.HI R11, RZ, 0x1f, R6 ;  /* 0x0000001fff0b7819 */ /* 0x000fe40000011406 */
[----:B------:R-:W-:Y:S02]  /*0be0*/  LOP3.LUT R7, R10, 0xfffffffc, RZ, 0xc0, !PT ;  /* 0xfffffffc0a077812 */ /* 0x000fe400078ec0ff */
[----:B------:R-:W-:Y:S02]  /*0bf0*/  LEA.HI R3, R3, R206, RZ, 0x3 ;  /* 0x000000ce03037211 */ /* 0x000fe400078f18ff */
[----:B------:R-:W-:Y:S01]  /*0c00*/  LEA.HI R11, R11, R8, RZ, 0x3 ;  /* 0x000000080b0b7211 */ /* 0x000fe200078f18ff */
[----:B------:R-:W-:Y:S01]  /*0c10*/  IMAD.IADD R7, R206, 0x1, -R7 ;  /* 0x00000001ce077824 */ /* 0x000fe200078e0a07 */
[----:B------:R-:W-:Y:S02]  /*0c20*/  SHF.R.S32.HI R199, RZ, 0x7, R0 ;  /* 0x00000007ffc77819 */ /* 0x000fe40000011400 */
[----:B------:R-:W-:-:S02]  /*0c30*/  LOP3.LUT R4, R4, 0xfffffc00, RZ, 0xc0, !PT ;  /* 0xfffffc0004047812 */ /* 0x000fc400078ec0ff */
[----:B------:R-:W-:Y:S02]  /*0c40*/  LOP3.LUT R193, R3, 0xfffffff8, RZ, 0xc0, !PT ;  /* 0xfffffff803c17812 */ /* 0x000fe400078ec0ff */
[----:B------:R-:W-:Y:S01]  /*0c50*/  LOP3.LUT R11, R11, 0xfffffff8, RZ, 0xc0, !PT ;  /* 0xfffffff80b0b7812 */ /* 0x000fe200078ec0ff */
[----:B------:R-:W-:Y:S01]  /*0c60*/  IMAD R5, R5, 0x40, R4 ;  /* 0x0000004005057824 */ /* 0x000fe200078e0204 */
[----:B------:R-:W-:Y:S01]  /*0c70*/  LEA.HI R9, R9, R198, RZ, 0x5 ;  /* 0x000000c609097211 */ /* 0x000fe200078f28ff */
[----:B------:R-:W-:Y:S01]  /*0c80*/  IMAD.IADD R193, R206, 0x1, -R193 ;  /* 0x00000001cec17824 */ /* 0x000fe200078e0ac1 */
[----:B------:R-:W-:Y:S01]  /*0c90*/  LEA.HI R0, R0, R199, RZ, 0x1 ;  /* 0x000000c700007211 */ /* 0x000fe200078f08ff */
[----:B------:R-:W-:Y:S01]  /*0ca0*/  IMAD.IADD R8, R8, 0x1, -R11 ;  /* 0x0000000108087824 */ /* 0x000fe200078e0a0b */
[----:B------:R-:W-:Y:S01]  /*0cb0*/  SHF.R.S32.HI R9, RZ, 0x5, R9 ;  /* 0x00000005ff097819 */ /* 0x000fe20000011409 */
[----:B------:R-:W-:Y:S01]  /*0cc0*/  IMAD.SHL.U32 R19, R193, 0x8, RZ ;  /* 0x00000008c1137824 */ /* 0x000fe200078e00ff */
[----:B------:R-:W-:Y:S01]  /*0cd0*/  LEA.HI R4, R7, R7, RZ, 0x1 ;  /* 0x0000000707047211 */ /* 0x000fe200078f08ff */
[----:B------:R-:W-:Y:S01]  /*0ce0*/  IMAD R201, R2, 0x8, R5 ;  /* 0x0000000802c97824 */ /* 0x000fe200078e0205 */
[----:B------:R-:W-:Y:S01]  /*0cf0*/  LOP3.LUT R0, R0, 0x3fffffe, RZ, 0xc0, !PT ;  /* 0x03fffffe00007812 */ /* 0x000fe200078ec0ff */
[----:B------:R-:W-:Y:S01]  /*0d00*/  IMAD R9, R9, 0x10, R8 ;  /* 0x0000001009097824 */ /* 0x000fe200078e0208 */
[----:B------:R-:W-:Y:S01]  /*0d10*/  LOP3.LUT R4, R4, 0x1ffffffe, RZ, 0xc0, !PT ;  /* 0x1ffffffe04047812 */ /* 0x000fe200078ec0ff */
[----:B------:R-:W-:Y:S01]  /*0d20*/  VIADD R23, R19, 0x40 ;  /* 0x0000004013177836 */ /* 0x000fe20000000000 */
[----:B------:R-:W-:Y:S01]  /*0d30*/  LOP3.LUT R17, R6, 0x7ffffffc, RZ, 0xc0, !PT ;  /* 0x7ffffffc06117812 */ /* 0x000fe200078ec0ff */
[----:B------:R-:W-:Y:S01]  /*0d40*/  IMAD.IADD R0, R199, 0x1, -R0 ;  /* 0x00000001c7007824 */ /* 0x000fe200078e0a00 */
[----:B------:R-:W-:Y:S01]  /*0d50*/  SHF.R.S32.HI R196, RZ, 0x3, R3 ;  /* 0x00000003ffc47819 */ /* 0x000fe20000011403 */
[----:B------:R-:W-:Y:S01]  /*0d60*/  VIADD R192, R19, 0x80 ;  /* 0x0000008013c07836 */ /* 0x000fe20000000000 */
[----:B------:R-:W-:Y:S01]  /*0d70*/  SHF.R.S32.HI R205, RZ, 0x1f, R19 ;  /* 0x0000001fffcd7819 */ /* 0x000fe20000011413 */
[----:B------:R-:W-:Y:S01]  /*0d80*/  IMAD.IADD R7, R7, 0x1, -R4 ;  /* 0x0000000107077824 */ /* 0x000fe200078e0a04 */
[----:B------:R-:W-:Y:S01]  /*0d90*/  SHF.R.S32.HI R204, RZ, 0x1f, R23 ;  /* 0x0000001fffcc7819 */ /* 0x000fe20000011417 */
[----:B------:R-:W-:Y:S01]  /*0da0*/  IMAD R200, R0, 0x40, R9 ;  /* 0x0000004000c87824 */ /* 0x000fe200078e0209 */
[----:B------:R-:W-:Y:S01]  /*0db0*/  SHF.R.S32.HI R203, RZ, 0x1f, R192 ;  /* 0x0000001fffcb7819 */ /* 0x000fe200000114c0 */
[----:B------:R-:W-:-:S02]  /*0dc0*/  IMAD.IADD R17, R198, 0x1, -R17 ;  /* 0x00000001c6117824 */ /* 0x000fc400078e0a11 */
[----:B------:R-:W-:-:S07]  /*0dd0*/  IMAD R18, R7, 0x8, R200 ;  /* 0x0000000807127824 */ /* 0x000fce00078e02c8 */
.L_x_1196:
[----:B------:R-:W-:Y:S01]  /*0de0*/  ULDC UR5, c[0x0][0xc60] ;  /* 0x0003180000057ab9 */ /* 0x000fe20000000800 */
[----:B------:R-:W-:Y:S01]  /*0df0*/  UMOV UR8, UR4 ;  /* 0x0000000400087c82 */ /* 0x000fe20008000000 */
[----:B------:R-:W-:-:S11]  /*0e00*/  UISETP.NE.AND UP0, UPT, UR5, 0x1, UPT ;  /* 0x000000010500788c */ /* 0x000fd6000bf05270 */
[----:B------:R-:W-:Y:S01]  /*0e10*/  @UP0 ULDC UR6, c[0x0][0xc64] ;  /* 0x0003190000060ab9 */ /* 0x000fe20000000800 */
[----:B------:R-:W-:Y:S01]  /*0e20*/  @UP0 ULDC UR9, c[0x0][0xc68] ;  /* 0x00031a0000090ab9 */ /* 0x000fe20000000800 */
[----:B------:R-:W-:-:S04]  /*0e30*/  UIMAD.WIDE.U32 UR6, UR4, UR6, URZ ;  /* 0x00000006040672a5 */ /* 0x000fc8000f8e003f */
[----:B------:R-:W-:-:S03]  /*0e40*/  @UP0 USHF.R.U32.HI UR8, URZ, UR9, UR7 ;  /* 0x000000093f080299 */ /* 0x000fc60008011607 */
[----:B------:R-:W-:Y:S02]  /*0e50*/  ULDC UR6, c[0x0][0xc78] ;  /* 0x00031e0000067ab9 */ /* 0x000fe40000000800 */
[----:B------:R-:W-:Y:S02]  /*0e60*/  UISETP.GE.AND UP0, UPT, UR8, UR6, UPT ;  /* 0x000000060800728c */ /* 0x000fe4000bf06270 */
[----:B------:R-:W-:-:S04]  /*0e70*/  UIADD3 UR6, -UR8, URZ, URZ ;  /* 0x0000003f08067290 */ /* 0x000fc8000fffe13f */
[----:B------:R-:W-:Y:S01]  /*0e80*/  PLOP3.LUT P0, PT, PT, PT, UP0, 0x80, 0x0 ;  /* 0x000000000000781c */ /* 0x000fe20003f0f008 */
[----:B------:R-:W-:-:S12]  /*0e90*/  UIMAD UR9, UR5, UR6, UR4 ;  /* 0x00000006050972a4 */ /* 0x000fd8000f8e0204 */
[----:B01234-:R-:W-:Y:S05]  /*0ea0*/  @!P0 BRA `(.L_x_1100) ;  /* 0x0000000000208947 */ /* 0x01ffea0003800000 */
[----:B------:R-:W-:Y:S01]  /*0eb0*/  ULDC UR7, c[0x0][0xc6c] ;  /* 0x00031b0000077ab9 */ /* 0x000fe20000000800 */
[----:B------:R-:W-:Y:S01]  /*0ec0*/  UMOV UR6, UR9 ;  /* 0x0000000900067c82 */ /* 0x000fe20008000000 */
[----:B------:R-:W-:-:S11]  /*0ed0*/  UISETP.NE.AND UP0, UPT, UR7, 0x1, UPT ;  /* 0x000000010700788c */ /* 0x000fd6000bf05270 */
[----:B------:R-:W-:Y:S02]  /*0ee0*/  @UP0 ULDC.64 UR10, c[0x0][0xc70] ;  /* 0x00031c00000a0ab9 */ /* 0x000fe40000000a00 */
[----:B------:R-:W-:-:S04]  /*0ef0*/  UIMAD.WIDE.U32 UR4, UR9, UR10, URZ ;  /* 0x0000000a090472a5 */ /* 0x000fc8000f8e003f */
[----:B------:R-:W-:-:S04]  /*0f00*/  @UP0 USHF.R.U32.HI UR6, URZ, UR11, UR5 ;  /* 0x0000000b3f060299 */ /* 0x000fc80008011605 */
[----:B------:R-:W-:Y:S01]  /*0f10*/  UIMAD UR4, UR6, UR7, URZ ;  /* 0x00000007060472a4 */ /* 0x000fe2000f8e023f */
[----:B------:R-:W-:Y:S11]  /*0f20*/  BRA `(.L_x_1101) ;  /* 0x00000000001c7947 */ /* 0x000ff60003800000 */
.L_x_1100:
[----:B------:R-:W-:Y:S01]  /*0f30*/  ULDC UR7, c[0x0][0xc54] ;  /* 0x0003150000077ab9 */ /* 0x000fe20000000800 */
[----:B------:R-:W-:Y:S01]  /*0f40*/  UMOV UR6, UR9 ;  /* 0x0000000900067c82 */ /* 0x000fe20008000000 */
[----:B------:R-:W-:-:S11]  /*0f50*/  UISETP.NE.AND UP0, UPT, UR7, 0x1, UPT ;  /* 0x000000010700788c */ /* 0x000fd6000bf05270 */
[----:B------:R-:W-:Y:S02]  /*0f60*/  @UP0 ULDC.64 UR10, c[0x0][0xc58] ;  /* 0x00031600000a0ab9 */ /* 0x000fe40000000a00 */
[----:B------:R-:W-:-:S04]  /*0f70*/  UIMAD.WIDE.U32 UR4, UR9, UR10, URZ ;  /* 0x0000000a090472a5 */ /* 0x000fc8000f8e003f */
[----:B------:R-:W-:-:S04]  /*0f80*/  @UP0 USHF.R.U32.HI UR6, URZ, UR11, UR5 ;  /* 0x0000000b3f060299 */ /* 0x000fc80008011605 */
[----:B------:R-:W-:-:S12]  /*0f90*/  UIMAD UR4, UR6, UR7, URZ ;  /* 0x00000007060472a4 */ /* 0x000fd8000f8e023f */
.L_x_1101:
[----:B------:R-:W0:Y:S01]  /*0fa0*/  LDC R0, c[0x0][0x448] ;  /* 0x00011200ff007b82 */ /* 0x000e220000000800 */
[----:B------:R-:W-:Y:S01]  /*0fb0*/  ULDC UR7, c[0x0][0xc48] ;  /* 0x0003120000077ab9 */ /* 0x000fe20000000800 */
[----:B------:R-:W-:Y:S02]  /*0fc0*/  ULOP3.LUT UR6, URZ, UR6, URZ, 0x33, !UPT ;  /* 0x000000063f067292 */ /* 0x000fe4000f8e333f */
[----:B------:R-:W-:Y:S02]  /*0fd0*/  UISETP.NE.AND UP0, UPT, UR7, 0x1, UPT ;  /* 0x000000010700788c */ /* 0x000fe4000bf05270 */
[----:B------:R-:W-:Y:S02]  /*0fe0*/  UIADD3 UR4, UR9, -UR4, URZ ;  /* 0x8000000409047290 */ /* 0x000fe4000fffe03f */
[----:B------:R-:W1:Y:S01]  /*0ff0*/  LDC.64 R8, c[0x0][0x9e0] ;  /* 0x00027800ff087b82 */ /* 0x000e620000000a00 */
[----:B------:R-:W-:Y:S01]  /*1000*/  ULDC UR5, c[0x0][0xc3c] ;  /* 0x00030f0000057ab9 */ /* 0x000fe20000000800 */
[----:B------:R-:W-:Y:S01]  /*1010*/  ULDC UR9, c[0x0][0xc54] ;  /* 0x0003150000097ab9 */ /* 0x000fe20000000800 */
[----:B------:R-:W-:-:S02]  /*1020*/  UIADD3 UR6, UR6, UR5, URZ ;  /* 0x0000000506067290 */ /* 0x000fc4000fffe03f */
[----:B------:R-:W-:Y:S02]  /*1030*/  UIMAD UR8, UR8, UR9, UR4 ;  /* 0x00000009080872a4 */ /* 0x000fe4000f8e0204 */
[----:B------:R-:W-:Y:S01]  /*1040*/  USHF.L.U32 UR60, UR6, 0x7, URZ ;  /* 0x00000007063c7899 */ /* 0x000fe2000800063f */
[----:B------:R-:W2:Y:S01]  /*1050*/  LDC R74, c[0x0][0x288] ;  /* 0x0000a200ff4a7b82 */ /* 0x000ea20000000800 */
[----:B------:R-:W-:Y:S01]  /*1060*/  ULDC.64 UR10, c[0x0][0x418] ;  /* 0x00010600000a7ab9 */ /* 0x000fe20000000a00 */
[----:B------:R-:W-:Y:S01]  /*1070*/  @UP0 ULDC UR4, c[0x0][0xc4c] ;  /* 0x0003130000040ab9 */ /* 0x000fe20000000800 */
[----:B------:R-:W-:Y:S01]  /*1080*/  ISETP.NE.U32.AND P0, PT, RZ, UR10, PT ;  /* 0x0000000aff007c0c */ /* 0x000fe2000bf05070 */
[----:B------:R-:W-:Y:S02]  /*1090*/  UIMAD.WIDE.U32 UR4, UR8, UR4, URZ ;  /* 0x00000004080472a5 */ /* 0x000fe4000f8e003f */
[----:B------:R-:W-:Y:S01]  /*10a0*/  UIADD3 UR6, UR60, 0x7f, URZ ;  /* 0x0000007f3c067890 */ /* 0x000fe2000fffe03f */
[----:B------:R-:W-:Y:S01]  /*10b0*/  ISETP.NE.AND.EX P0, PT, RZ, UR11, PT, P0 ;  /* 0x0000000bff007c0c */ /* 0x000fe2000bf05300 */
[----:B------:R-:W3:Y:S01]  /*10c0*/  LDC R7, c[0x0][0x2f0] ;  /* 0x0000bc00ff077b82 */ /* 0x000ee20000000800 */
[----:B0-----:R-:W-:Y:S01]  /*10d0*/  ISETP.NE.AND P1, PT, R0, 0x1, PT ;  /* 0x000000010000780c */ /* 0x001fe20003f25270 */
[----:B------:R-:W-:Y:S01]  /*10e0*/  @UP0 ULDC UR9, c[0x0][0xc50] ;  /* 0x0003140000090ab9 */ /* 0x000fe20000000800 */
[----:B------:R-:W-:Y:S01]  /*10f0*/  UMOV UR12, UR8 ;  /* 0x00000008000c7c82 */ /* 0x000fe20008000000 */
[----:B------:R-:W-:Y:S01]  /*1100*/  @UP0 USHF.R.U32.HI UR12, URZ, UR9, UR5 ;  /* 0x000000093f0c0299 */ /* 0x000fe20008011605 */
[----:B------:R-:W-:-:S03]  /*1110*/  IMAD.U32 R2, RZ, RZ, UR6 ;  /* 0x00000006ff027e24 */ /* 0x000fc6000f8e00ff */
[----:B------:R-:W0:Y:S01]  /*1120*/  LDC R0, c[0x0][0x424] ;  /* 0x00010900ff007b82 */ /* 0x000e220000000800 */
[----:B-1----:R-:W-:Y:S01]  /*1130*/  ISETP.GE.AND P2, PT, R9, 0x1, PT ;  /* 0x000000010900780c */ /* 0x002fe20003f46270 */
[----:B------:R-:W-:Y:S02]  /*1140*/  UIADD3 UR4, -UR12, URZ, URZ ;  /* 0x0000003f0c047290 */ /* 0x000fe4000fffe13f */
[----:B------:R-:W-:Y:S02]  /*1150*/  IMAD.U32 R195, RZ, RZ, UR12 ;  /* 0x0000000cffc37e24 */ /* 0x000fe4000f8e00ff */
[----:B------:R-:W-:Y:S02]  /*1160*/  UIMAD UR4, UR7, UR4, UR8 ;  /* 0x00000004070472a4 */ /* 0x000fe4000f8e0208 */
[----:B------:R-:W1:Y:S01]  /*1170*/  @P1 LDC R3, c[0x0][0x44c] ;  /* 0x00011300ff031b82 */ /* 0x000e620000000800 */
[----:B--2---:R-:W-:-:S03]  /*1180*/  IADD3 R5, -R74, 0x1, RZ ;  /* 0x000000014a057810 */ /* 0x004fc60007ffe1ff */
[----:B------:R-:W-:-:S04]  /*1190*/  IMAD.U32 R194, RZ, RZ, UR4 ;  /* 0x00000004ffc27e24 */ /* 0x000fc8000f8e00ff */
[----:B------:R-:W2:Y:S01]  /*11a0*/  @P1 LDC R4, c[0x0][0x450] ;  /* 0x00011400ff041b82 */ /* 0x000ea20000000800 */
[----:B0-----:R-:W-:-:S05]  /*11b0*/  SEL R0, R0, 0x1, P0 ;  /* 0x0000000100007807 */ /* 0x001fca0000000000 */
[CC--:B---3--:R-:W-:Y:S02]  /*11c0*/  IMAD R5, R0.reuse, R7.reuse, R5 ;  /* 0x0000000700057224 */ /* 0x0c8fe400078e0205 */
[----:B------:R-:W-:Y:S02]  /*11d0*/  IMAD R16, R0, R7, RZ ;  /* 0x0000000700107224 */ /* 0x000fe400078e02ff */
[----:B-1----:R-:W-:-:S05]  /*11e0*/  @P1 IMAD.HI.U32 R3, R3, UR6, RZ ;  /* 0x0000000603031c27 */ /* 0x002fca000f8e00ff */
[----:B--2---:R-:W-:-:S05]  /*11f0*/  @P1 SHF.R.U32.HI R2, RZ, R4, R3 ;  /* 0x00000004ff021219 */ /* 0x004fca0000011603 */
[----:B------:R-:W-:-:S04]  /*1200*/  IMAD.IADD R11, R5, 0x1, R2 ;  /* 0x00000001050b7824 */ /* 0x000fc800078e0202 */
[----:B------:R-:W-:Y:S01]  /*1210*/  IMAD.IADD R2, R11, 0x1, R8 ;  /* 0x000000010b027824 */ /* 0x000fe200078e0208 */
[----:B------:R-:W-:Y:S06]  /*1220*/  @!P2 BRA `(.L_x_1102) ;  /* 0x000000000040a947 */ /* 0x000fec0003800000 */
[C---:B------:R-:W-:Y:S01]  /*1230*/  ISETP.GT.AND P0, PT, R11.reuse, RZ, PT ;  /* 0x000000ff0b00720c */ /* 0x040fe20003f04270 */
[----:B------:R-:W-:-:S12]  /*1240*/  VIADD R3, R11, 0xffffffff ;  /* 0xffffffff0b037836 */ /* 0x000fd80000000000 */
[----:B------:R-:W-:Y:S05]  /*1250*/  @P0 BRA `(.L_x_1103) ;  /* 0x00000000001c0947 */ /* 0x000fea0003800000 */
[----:B------:R-:W-:Y:S01]  /*1260*/  ISETP.NE.AND P0, PT, R9, 0x1, PT ;  /* 0x000000010900780c */ /* 0x000fe20003f05270 */
[----:B------:R-:W-:-:S12]  /*1270*/  IMAD.MOV R3, RZ, RZ, -R11 ;  /* 0x000000ffff037224 */ /* 0x000fd800078e0a0b */
[----:B------:R-:W0:Y:S02]  /*1280*/  @P0 LDC.64 R4, c[0x0][0x9e8] ;  /* 0x00027a00ff040b82 */ /* 0x000e240000000a00 */
[----:B0-----:R-:W-:-:S05]  /*1290*/  @P0 IMAD.HI.U32 R4, R3, R4, RZ ;  /* 0x0000000403040227 */ /* 0x001fca00078e00ff */
[----:B------:R-:W-:-:S04]  /*12a0*/  @P0 SHF.R.U32.HI R3, RZ, R5, R4 ;  /* 0x00000005ff030219 */ /* 0x000fc80000011604 */
[----:B------:R-:W-:Y:S01]  /*12b0*/  LOP3.LUT R3, RZ, R3, RZ, 0x33, !PT ;  /* 0x00000003ff037212 */ /* 0x000fe200078e33ff */
[----:B------:R-:W-:Y:S06]  /*12c0*/  BRA `(.L_x_1104) ;  /* 0x0000000000107947 */ /* 0x000fec0003800000 */
.L_x_1103:
[----:B------:R-:W-:-:S13]  /*12d0*/  ISETP.NE.AND P0, PT, R9, 0x1, PT ;  /* 0x000000010900780c */ /* 0x000fda0003f05270 */
[----:B------:R-:W0:Y:S02]  /*12e0*/  @P0 LDC.64 R4, c[0x0][0x9e8] ;  /* 0x00027a00ff040b82 */ /* 0x000e240000000a00 */
[----:B0-----:R-:W-:-:S05]  /*12f0*/  @P0 IMAD.HI.U32 R4, R3, R4, RZ ;  /* 0x0000000403040227 */ /* 0x001fca00078e00ff */
[----:B------:R-:W-:-:S07]  /*1300*/  @P0 SHF.R.U32.HI R3, RZ, R5, R4 ;  /* 0x00000005ff030219 */ /* 0x000fce0000011604 */
.L_x_1104:
[----:B------:R-:W-:-:S05]  /*1310*/  IMAD R3, R3, R9, R9 ;  /* 0x0000000903037224 */ /* 0x000fca00078e0209 */
[----:B------:R-:W-:-:S07]  /*1320*/  VIMNMX R2, R2, R3, PT ;  /* 0x0000000302027248 */ /* 0x000fce0003fe0100 */
.L_x_1102:
[----:B------:R-:W0:Y:S01]  /*1330*/  @P1 LDC R4, c[0x0][0x44c] ;  /* 0x00011300ff041b82 */ /* 0x000e220000000800 */
[----:B------:R-:W-:Y:S01]  /*1340*/  IMAD.U32 R3, RZ, RZ, UR60 ;  /* 0x0000003cff037e24 */ /* 0x000fe2000f8e00ff */
[----:B------:R-:W-:Y:S01]  /*1350*/  ULDC UR4, c[0x0][0x9dc] ;  /* 0x0002770000047ab9 */ /* 0x000fe20000000800 */
[-C--:B------:R-:W-:Y:S02]  /*1360*/  IMAD R74, R0, R7.reuse, -R74 ;  /* 0x00000007004a7224 */ /* 0x080fe400078e0a4a */
[----:B------:R-:W-:Y:S02]  /*1370*/  VIADD R2, R2, 0x5f ;  /* 0x0000005f02027836 */ /* 0x000fe40000000000 */
[----:B------:R-:W-:Y:S01]  /*1380*/  IMAD R0, R0, R7, 0x5f ;  /* 0x0000005f00007424 */ /* 0x000fe200078e0207 */
[----:B------:R-:W1:Y:S01]  /*1390*/  @P1 LDC R5, c[0x0][0x450] ;  /* 0x00011400ff051b82 */ /* 0x000e620000000800 */
[----:B------:R-:W-:-:S04]  /*13a0*/  IMAD.HI R2, R2, 0x2aaaaaab, RZ ;  /* 0x2aaaaaab02027827 */ /* 0x000fc800078e02ff */
[----:B------:R-:W-:-:S04]  /*13b0*/  IMAD.HI R0, R0, 0x2aaaaaab, RZ ;  /* 0x2aaaaaab00007827 */ /* 0x000fc800078e02ff */
[----:B0-----:R-:W-:-:S05]  /*13c0*/  @P1 IMAD.HI.U32 R4, R4, UR60, RZ ;  /* 0x0000003c04041c27 */ /* 0x001fca000f8e00ff */
[----:B-1----:R-:W-:Y:S02]  /*13d0*/  @P1 SHF.R.U32.HI R3, RZ, R5, R4 ;  /* 0x00000005ff031219 */ /* 0x002fe40000011604 */
[----:B------:R-:W-:-:S03]  /*13e0*/  SHF.R.U32.HI R5, RZ, 0x1f, R2 ;  /* 0x0000001fff057819 */ /* 0x000fc60000011602 */
[----:B------:R-:W-:Y:S01]  /*13f0*/  IMAD.IADD R4, R74, 0x1, R3 ;  /* 0x000000014a047824 */ /* 0x000fe200078e0203 */
[----:B------:R-:W-:Y:S02]  /*1400*/  SHF.R.U32.HI R3, RZ, 0x1f, R0 ;  /* 0x0000001fff037819 */ /* 0x000fe40000011600 */
[----:B------:R-:W-:Y:S01]  /*1410*/  LEA.HI.SX32 R2, R2, R5, 0x1c ;  /* 0x0000000502027211 */ /* 0x000fe200078fe2ff */
[----:B------:R-:W-:Y:S01]  /*1420*/  VIADD R6, R4, -UR4 ;  /* 0x8000000404067c36 */ /* 0x000fe20008000000 */
[----:B------:R-:W-:-:S04]  /*1430*/  LEA.HI.SX32 R3, R0, R3, 0x1c ;  /* 0x0000000300037211 */ /* 0x000fc800078fe2ff */
[----:B------:R-:W-:Y:S02]  /*1440*/  R2UR UR4, R6 ;  /* 0x00000000060472ca */ /* 0x000fe400000e0000 */
[----:B------:R-:W-:Y:S01]  /*1450*/  VIMNMX R75, R3, R2, PT ;  /* 0x00000002034b7248 */ /* 0x000fe20003fe0100 */
[----:B------:R-:W-:-:S12]  /*1460*/  @!P2 BRA `(.L_x_1105) ;  /* 0x000000000044a947 */ /* 0x000fd80003800000 */
[----:B------:R-:W-:-:S13]  /*1470*/  ISETP.GT.AND P0, PT, R4, -0x1, PT ;  /* 0xffffffff0400780c */ /* 0x000fda0003f04270 */
[----:B------:R-:W-:Y:S05]  /*1480*/  @P0 BRA `(.L_x_1106) ;  /* 0x00000000001c0947 */ /* 0x000fea0003800000 */
[----:B------:R-:W-:Y:S02]  /*1490*/  ISETP.NE.AND P0, PT, R9, 0x1, PT ;  /* 0x000000010900780c */ /* 0x000fe40003f05270 */
[----:B------:R-:W-:-:S11]  /*14a0*/  LOP3.LUT R3, RZ, R4, RZ, 0x33, !PT ;  /* 0x00000004ff037212 */ /* 0x000fd600078e33ff */
[----:B------:R-:W0:Y:S02]  /*14b0*/  @P0 LDC.64 R6, c[0x0][0x9e8] ;  /* 0x00027a00ff060b82 */ /* 0x000e240000000a00 */
[----:B0-----:R-:W-:-:S05]  /*14c0*/  @P0 IMAD.HI.U32 R0, R3, R6, RZ ;  /* 0x0000000603000227 */ /* 0x001fca00078e00ff */
[----:B------:R-:W-:-:S04]  /*14d0*/  @P0 SHF.R.U32.HI R3, RZ, R7, R0 ;  /* 0x00000007ff030219 */ /* 0x000fc80000011600 */
[----:B------:R-:W-:Y:S01]  /*14e0*/  LOP3.LUT R4, RZ, R3, RZ, 0x33, !PT ;  /* 0x00000003ff047212 */ /* 0x000fe200078e33ff */
[----:B------:R-:W-:Y:S06]  /*14f0*/  BRA `(.L_x_1107) ;  /* 0x0000000000107947 */ /* 0x000fec0003800000 */
.L_x_1106:
[----:B------:R-:W-:-:S13]  /*1500*/  ISETP.NE.AND P0, PT, R9, 0x1, PT ;  /* 0x000000010900780c */ /* 0x000fda0003f05270 */
[----:B------:R-:W0:Y:S02]  /*1510*/  @P0 LDC.64 R2, c[0x0][0x9e8] ;  /* 0x00027a00ff020b82 */ /* 0x000e240000000a00 */
[----:B0-----:R-:W-:-:S05]  /*1520*/  @P0 IMAD.HI.U32 R0, R4, R2, RZ ;  /* 0x0000000204000227 */ /* 0x001fca00078e00ff */
[----:B------:R-:W-:-:S07]  /*1530*/  @P0 SHF.R.U32.HI R4, RZ, R3, R0 ;  /* 0x00000003ff040219 */ /* 0x000fce0000011600 */
.L_x_1107:
[----:B------:R-:W-:-:S05]  /*1540*/  IMAD R4, R4, R9, RZ ;  /* 0x0000000904047224 */ /* 0x000fca00078e02ff */
[----:B------:R-:W-:-:S13]  /*1550*/  R2UR UR5, R4 ;  /* 0x00000000040572ca */ /* 0x000fda00000e0000 */
[----:B------:R-:W-:-:S04]  /*1560*/  UISETP.LT.AND UP0, UPT, UR4, UR5, UPT ;  /* 0x000000050400728c */ /* 0x000fc8000bf01270 */
[----:B------:R-:W-:-:S12]  /*1570*/  USEL UR4, UR4, UR5, !UP0 ;  /* 0x0000000504047287 */ /* 0x000fd8000c000000 */
.L_x_1105:
[----:B------:R-:W-:Y:S01]  /*1580*/  UIMAD.WIDE UR4, UR4, 0x2aaaaaab, URZ ;  /* 0x2aaaaaab040478a5 */ /* 0x000fe2000f8e023f */
[----:B------:R-:W-:Y:S01]  /*1590*/  PLOP3.LUT P0, PT, PT, PT, PT, 0x80, 0x0 ;  /* 0x000000000000781c */ /* 0x000fe20003f0f070 */
[----:B------:R-:W-:Y:S01]  /*15a0*/  IMAD.MOV.U32 R0, RZ, RZ, RZ ;  /* 0x000000ffff007224 */ /* 0x000fe200078e00ff */
[----:B------:R-:W-:Y:S01]  /*15b0*/  CS2R R2, SRZ ;  /* 0x0000000000027805 */ /* 0x000fe2000001ff00 */
[----:B------:R-:W-:Y:S01]  /*15c0*/  USHF.R.U32.HI UR4, URZ, 0x1f, UR5 ;  /* 0x0000001f3f047899 */ /* 0x000fe20008011605 */
[----:B------:R-:W-:Y:S02]  /*15d0*/  CS2R R118, SRZ ;  /* 0x0000000000767805 */ /* 0x000fe4000001ff00 */
[----:B------:R-:W-:Y:S02]  /*15e0*/  CS2R R116, SRZ ;  /* 0x0000000000747805 */ /* 0x000fe4000001ff00 */
[----:B------:R-:W-:Y:S01]  /*15f0*/  CS2R R114, SRZ ;  /* 0x0000000000727805 */ /* 0x000fe2000001ff00 */
[----:B------:R-:W-:Y:S01]  /*1600*/  ULEA.HI.SX32 UR4, UR5, UR4, 0x1c ;  /* 0x0000000405047291 */ /* 0x000fe2000f8fe23f */
[----:B------:R-:W-:-:S02]  /*1610*/  CS2R R112, SRZ ;  /* 0x0000000000707805 */ /* 0x000fc4000001ff00 */
[----:B------:R-:W-:Y:S02]  /*1620*/  CS2R R110, SRZ ;  /* 0x00000000006e7805 */ /* 0x000fe4000001ff00 */
[----:B------:R-:W-:Y:S01]  /*1630*/  CS2R R108, SRZ ;  /* 0x00000000006c7805 */ /* 0x000fe2000001ff00 */
[----:B------:R-:W-:Y:S01]  /*1640*/  UISETP.LT.AND UP0, UPT, URZ, UR4, UPT ;  /* 0x000000043f00728c */ /* 0x000fe2000bf01270 */
[----:B------:R-:W-:Y:S02]  /*1650*/  CS2R R106, SRZ ;  /* 0x00000000006a7805 */ /* 0x000fe4000001ff00 */
[----:B------:R-:W-:Y:S02]  /*1660*/  CS2R R104, SRZ ;  /* 0x0000000000687805 */ /* 0x000fe4000001ff00 */
[----:B------:R-:W-:Y:S01]  /*1670*/  CS2R R52, SRZ ;  /* 0x0000000000347805 */ /* 0x000fe2000001ff00 */
[----:B------:R-:W-:Y:S01]  /*1680*/  USEL UR6, URZ, UR4, !UP0 ;  /* 0x000000043f067287 */ /* 0x000fe2000c000000 */
[----:B------:R-:W-:-:S02]  /*1690*/  CS2R R98, SRZ ;  /* 0x0000000000627805 */ /* 0x000fc4000001ff00 */
[----:B------:R-:W-:Y:S02]  /*16a0*/  CS2R R100, SRZ ;  /* 0x0000000000647805 */ /* 0x000fe4000001ff00 */
[----:B------:R-:W-:Y:S02]  /*16b0*/  CS2R R90, SRZ ;  /* 0x00000000005a7805 */ /* 0x000fe4000001ff00 */
[----:B------:R-:W-:Y:S02]  /*16c0*/  CS2R R96, SRZ ;  /* 0x0000000000607805 */ /* 0x000fe4000001ff00 */
[----:B------:R-:W-:Y:S02]  /*16d0*/  CS2R R94, SRZ ;  /* 0x00000000005e7805 */ /* 0x000fe4000001ff00 */
[----:B------:R-:W-:Y:S01]  /*16e0*/  ISETP.GT.AND P1, PT, R75, UR6, PT ;  /* 0x000000064b007c0c */ /* 0x000fe2000bf24270 */
[----:B------:R-:W-:Y:S01]  /*16f0*/  IMAD.U32 R22, RZ, RZ, UR6 ;  /* 0x00000006ff167e24 */ /* 0x000fe2000f8e00ff */
        /* <DEDUP_REMOVED lines=67> */
.L_x_1109:
[----:B------:R-:W-:Y:S02]  /*1b30*/  R2UR UR6, R197 ;  /* 0x00000000c50672ca */ /* 0x000fe400000e0000 */
[----:B------:R-:W-:-:S11]  /*1b40*/  R2UR UR5, R202 ;  /* 0x00000000ca0572ca */ /* 0x000fd600000e0000 */
[----:B------:R-:W-:Y:S02]  /*1b50*/  ULEA.HI UR4, UR6, UR6, URZ, 0x1 ;  /* 0x0000000606047291 */ /* 0x000fe4000f8f083f */
[----:B------:R-:W-:Y:S02]  /*1b60*/  IMAD.U32 R2, RZ, RZ, UR5 ;  /* 0x00000005ff027e24 */ /* 0x000fe4000f8e00ff */
[----:B------:R-:W-:-:S03]  /*1b70*/  ULOP3.LUT UR4, UR4, 0xfffffffe, URZ, 0xc0, !UPT ;  /* 0xfffffffe04047892 */ /* 0x000fc6000f8ec03f */
[----:B------:R-:W-:Y:S01]  /*1b80*/  ISETP.NE.AND P0, PT, R2, 0x3, PT ;  /* 0x000000030200780c */ /* 0x000fe20003f05270 */
[----:B------:R-:W-:-:S06]  /*1b90*/  UIADD3 UR4, UR6, -UR4, URZ ;  /* 0x8000000406047290 */ /* 0x000fcc000fffe03f */
[----:B------:R-:W-:-:S05]  /*1ba0*/  IMAD.U32 R0, RZ, RZ, UR4 ;  /* 0x00000004ff007e24 */ /* 0x000fca000f8e00ff */
[----:B------:R-:W-:-:S04]  /*1bb0*/  SHF.L.U32 R0, R0, 0x1f, RZ ;  /* 0x0000001f00007819 */ /* 0x000fc800000006ff */
[----:B------:R-:W0:Y:S02]  /*1bc0*/  SYNCS.PHASECHK.TRANS64.TRYWAIT P1, [UR38+0x30800], R0 ;  /* 0x03080000ff0075a7 */ /* 0x000e240008020166 */
[----:B0-----:R-:W-:Y:S05]  /*1bd0*/  @!P1 BRA `(.L_x_1110) ;  /* 0x0000014c00a09947 */ /* 0x001fea0003800000 */
.L_x_1310:
[----:B------:R-:W-:Y:S05]  /*1be0*/  @!P0 BRA `(.L_x_1111) ;  /* 0x0000000000048947 */ /* 0x000fea0003800000 */
[----:B------:R-:W-:Y:S01]  /*1bf0*/  BPT.TRAP 0x1 ;  /* 0x000000040000795c */ /* 0x000fe20000300000 */
.L_x_1111:
[----:B------:R-:W-:Y:S02]  /*1c00*/  IMAD.U32 R11, RZ, RZ, UR37 ;  /* 0x00000025ff0b7e24 */ /* 0x000fe4000f8e00ff */
[----:B0-----:R-:W-:-:S03]  /*1c10*/  IMAD.U32 R0, RZ, RZ, UR36 ;  /* 0x00000024ff007e24 */ /* 0x001fc6000f8e00ff */
[----:B------:R-:W-:Y:S02]  /*1c20*/  LEA R11, R11, UR38, 0x3 ;  /* 0x000000260b0b7c11 */ /* 0x000fe4000f8e18ff */
[----:B------:R-:W-:-:S04]  /*1c30*/  SHF.L.U32 R0, R0, 0x1f, RZ ;  /* 0x0000001f00007819 */ /* 0x000fc800000006ff */
[----:B------:R0:W1:Y:S01]  /*1c40*/  SYNCS.PHASECHK.TRANS64.TRYWAIT P1, [R11+URZ+0x30830], R0 ;  /* 0x030830000b0075a7 */ /* 0x000062000802017f */
[----:B------:R-:W-:Y:S05]  /*1c50*/  @!P0 BRA `(.L_x_1112) ;  /* 0x0000000000048947 */ /* 0x000fea0003800000 */
[----:B------:R-:W-:Y:S01]  /*1c60*/  BPT.TRAP 0x1 ;  /* 0x000000040000795c */ /* 0x000fe20000300000 */
.L_x_1112:
[----:B------:R-:W2:Y:S01]  /*1c70*/  LDL.LU R2, [R1+0xc] ;  /* 0x00000c0001027983 */ /* 0x000ea20000300800 */
[----:B------:R-:W3:Y:S02]  /*1c80*/  S2R R3, SR_TID.X ;  /* 0x0000000000037919 */ /* 0x000ee40000002100 */
[----:B---3--:R-:W-:Y:S02]  /*1c90*/  LOP3.LUT P2, RZ, R3, 0x7f, RZ, 0xc0, !PT ;  /* 0x0000007f03ff7812 */ /* 0x008fe4000784c0ff */
[----:B--2---:R-:W-:-:S11]  /*1ca0*/  LOP3.LUT R2, R2, 0xfff7ffff, RZ, 0xc0, !PT ;  /* 0xfff7ffff02027812 */ /* 0x004fd600078ec0ff */
[----:B------:R-:W-:-:S05]  /*1cb0*/  @P2 LOP3.LUT R2, R2, 0x80000, RZ, 0xfc, !PT ;  /* 0x0008000002022812 */ /* 0x000fca00078efcff */
[----:B------:R2:W-:Y:S01]  /*1cc0*/  STL [R1+0xc], R2 ;  /* 0x00000c0201007387 */ /* 0x0005e20000100800 */
[----:B-1----:R-:W-:Y:S05]  /*1cd0*/  @P1 BRA `(.L_x_1113) ;  /* 0x0000000000081947 */ /* 0x002fea0003800000 */
[----:B------:R-:W1:Y:S02]  /*1ce0*/  SYNCS.PHASECHK.TRANS64.TRYWAIT P1, [R11+URZ+0x30830], R0 ;  /* 0x030830000b0075a7 */ /* 0x000e64000802017f */
[----:B-1----:R-:W-:Y:S05]  /*1cf0*/  @!P1 BRA `(.L_x_1114) ;  /* 0x0000014c00709947 */ /* 0x002fea0003800000 */
.L_x_1113:
[----:B------:R-:W-:Y:S05]  /*1d00*/  WARPSYNC.ALL ;  /* 0x0000000000007948 */ /* 0x000fea0003800000 */
[----:B------:R-:W-:Y:S01]  /*1d10*/  UIADD3 UR4, UR38, 0x1e400, URZ ;  /* 0x0001e40026047890 */ /* 0x000fe2000fffe03f */
[----:B------:R-:W-:Y:S01]  /*1d20*/  WARPGROUP.ARRIVE ;  /* 0x00000000000079c5 */ /* 0x000fe20000000000 */
[----:B------:R-:W-:Y:S01]  /*1d30*/  UMOV UR9, 0x40000040 ;  /* 0x4000004000097882 */ /* 0x000fe20000000000 */
[----:B------:R-:W-:Y:S01]  /*1d40*/  UMOV UR11, 0x40000040 ;  /* 0x40000040000b7882 */ /* 0x000fe20000000000 */
[----:B------:R-:W-:Y:S01]  /*1d50*/  USHF.R.U32.HI UR4, URZ, 0x4, UR4 ;  /* 0x000000043f047899 */ /* 0x000fe20008011604 */
[----:B------:R-:W-:Y:S01]  /*1d60*/  IMAD.U32 R7, RZ, RZ, UR9 ;  /* 0x00000009ff077e24 */ /* 0x000fe2000f8e00ff */
[----:B------:R-:W-:Y:S01]  /*1d70*/  UMOV UR57, 0x40000040 ;  /* 0x4000004000397882 */ /* 0x000fe20000000000 */
[----:B------:R-:W-:Y:S01]  /*1d80*/  UMOV UR59, 0x40000040 ;  /* 0x40000040003b7882 */ /* 0x000fe20000000000 */
[----:B------:R-:W-:Y:S01]  /*1d90*/  ULOP3.LUT UR4, UR4, 0x3fff, URZ, 0xc0, !UPT ;  /* 0x00003fff04047892 */ /* 0x000fe2000f8ec03f */
[----:B------:R-:W3:Y:S01]  /*1da0*/  S2R R12, SR_TID.X ;  /* 0x00000000000c7919 */ /* 0x000ee20000002100 */
[----:B------:R-:W-:Y:S01]  /*1db0*/  UMOV UR53, 0x40000040 ;  /* 0x4000004000357882 */ /* 0x000fe20000000000 */
[----:B------:R-:W-:Y:S01]  /*1dc0*/  UMOV UR55, 0x40000040 ;  /* 0x4000004000377882 */ /* 0x000fe20000000000 */
[----:B------:R-:W-:Y:S01]  /*1dd0*/  ULOP3.LUT UR61, UR4, 0x10000, URZ, 0xfc, !UPT ;  /* 0x00010000043d7892 */ /* 0x000fe2000f8efc3f */
[----:B------:R-:W-:Y:S01]  /*1de0*/  VIADD R4, R18, UR60 ;  /* 0x0000003c12047c36 */ /* 0x000fe20008000000 */
[----:B------:R-:W-:Y:S01]  /*1df0*/  ULOP3.LUT UR4, UR39, 0x10000, URZ, 0xfc, !UPT ;  /* 0x0001000027047892 */ /* 0x000fe2000f8efc3f */
[----:B------:R-:W4:Y:S01]  /*1e00*/  LDC R121, c[0x0][0x288] ;  /* 0x0000a200ff797b82 */ /* 0x000f220000000800 */
[----:B------:R-:W-:Y:S01]  /*1e10*/  UIMAD UR5, UR37, 0x900, UR61 ;  /* 0x00000900250578a4 */ /* 0x000fe2000f8e023d */
[----:B------:R-:W-:Y:S01]  /*1e20*/  IMAD.MOV.U32 R9, RZ, RZ, R4 ;  /* 0x000000ffff097224 */ /* 0x000fe200078e0004 */
[----:B------:R-:W-:-:S02]  /*1e30*/  UIADD3 UR56, UR4, 0x2, URZ ;  /* 0x0000000204387890 */ /* 0x000fc4000fffe03f */
[----:B------:R-:W-:Y:S01]  /*1e40*/  UIADD3 UR58, UR5, 0x2, URZ ;  /* 0x00000002053a7890 */ /* 0x000fe2000fffe03f */
[----:B------:R-:W-:Y:S02]  /*1e50*/  UMOV UR8, UR4 ;  /* 0x0000000400087c82 */ /* 0x000fe40008000000 */
[----:B------:R-:W-:Y:S01]  /*1e60*/  UMOV UR10, UR5 ;  /* 0x00000005000a7c82 */ /* 0x000fe20008000000 */
[----:B------:R-:W-:Y:S01]  /*1e70*/  UIADD3 UR52, UR4, 0x4, URZ ;  /* 0x0000000404347890 */ /* 0x000fe2000fffe03f */
[----:B------:R-:W-:Y:S01]  /*1e80*/  HGMMA.64x96x16.F32 R24, gdesc[UR8], RZ, !UPT, gsb0 ;  /* 0x01600000081879f0 */ /* 0x000fe2000c0008ff */
[----:B------:R-:W-:Y:S01]  /*1e90*/  UIADD3 UR54, UR5, 0x4, URZ ;  /* 0x0000000405367890 */ /* 0x000fe2000fffe03f */
[----:B------:R-:W-:Y:S01]  /*1ea0*/  IMAD.U32 R6, RZ, RZ, UR8 ;  /* 0x00000008ff067e24 */ /* 0x000fe2000f8e00ff */
[----:B------:R-:W-:Y:S02]  /*1eb0*/  UIADD3 UR8, UR4, 0x6, URZ ;  /* 0x0000000604087890 */ /* 0x000fe4000fffe03f */
[----:B------:R-:W-:Y:S01]  /*1ec0*/  UIADD3 UR10, UR5, 0x6, URZ ;  /* 0x00000006050a7890 */ /* 0x000fe2000fffe03f */
[----:B------:R-:W-:Y:S01]  /*1ed0*/  UMOV UR9, 0x40000040 ;  /* 0x4000004000097882 */ /* 0x000fe20000000000 */
[----:B------:R-:W-:Y:S01]  /*1ee0*/  UMOV UR11, 0x40000040 ;  /* 0x40000040000b7882 */ /* 0x000fe20000000000 */
[----:B------:R-:W-:-:S02]  /*1ef0*/  UIADD3 UR12, UR4, 0x400, URZ ;  /* 0x00000400040c7890 */ /* 0x000fc4000fffe03f */
[----:B------:R-:W-:Y:S01]  /*1f00*/  UIADD3 UR14, UR5, 0x300, URZ ;  /* 0x00000300050e7890 */ /* 0x000fe2000fffe03f */
[----:B------:R-:W-:Y:S01]  /*1f10*/  UMOV UR13, 0x40000040 ;  /* 0x40000040000d7882 */ /* 0x000fe20000000000 */
[----:B------:R-:W-:Y:S01]  /*1f20*/  UMOV UR15, 0x40000040 ;  /* 0x40000040000f7882 */ /* 0x000fe20000000000 */
[----:B------:R-:W-:Y:S01]  /*1f30*/  UIADD3 UR16, UR4, 0x402, URZ ;  /* 0x0000040204107890 */ /* 0x000fe2000fffe03f */
[----:B---3--:R-:W-:Y:S01]  /*1f40*/  LOP3.LUT P3, RZ, R12, 0x7f, RZ, 0xc0, !PT ;  /* 0x0000007f0cff7812 */ /* 0x008fe2000786c0ff */
[----:B------:R-:W-:Y:S01]  /*1f50*/  UIADD3 UR18, UR5, 0x302, URZ ;  /* 0x0000030205127890 */ /* 0x000fe2000fffe03f */
[----:B------:R-:W-:Y:S01]  /*1f60*/  UMOV UR17, 0x40000040 ;  /* 0x4000004000117882 */ /* 0x000fe20000000000 */
[----:B------:R-:W-:Y:S01]  /*1f70*/  UMOV UR19, 0x40000040 ;  /* 0x4000004000137882 */ /* 0x000fe20000000000 */
        /* <DEDUP_REMOVED lines=8> */
[----:B------:R-:W-:Y:S02]  /*2000*/  UIADD3 UR28, UR4, 0x800, URZ ;  /* 0x00000800041c7890 */ /* 0x000fe4000fffe03f */
        /* <DEDUP_REMOVED lines=15> */
[----:B------:R-:W-:Y:S01]  /*2100*/  ULDC UR5, c[0x0][0x448] ;  /* 0x0001120000057ab9 */ /* 0x000fe20000000800 */
[----:B------:R-:W-:Y:S01]  /*2110*/  ULDC UR4, c[0x0][0x9d8] ;  /* 0x0002760000047ab9 */ /* 0x000fe20000000800 */
[----:B------:R-:W-:-:S06]  /*2120*/  UISETP.NE.AND UP0, UPT, UR5, 0x1, UPT ;  /* 0x000000010500788c */ /* 0x000fcc000bf05270 */
[----:B------:R-:W-:Y:S02]  /*2130*/  PLOP3.LUT P1, PT, PT, PT, UP0, 0x80, 0x0 ;  /* 0x000000000000781c */ /* 0x000fe40003f2f008 */
[----:B------:R-:W-:-:S03]  /*2140*/  PLOP3.LUT P2, PT, PT, PT, UP0, 0x80, 0x0 ;  /* 0x000000000000781c */ /* 0x000fc60003f4f008 */
[----:B------:R-:W-:-:S08]  /*2150*/  @UP0 ULDC UR5, c[0x0][0x44c] ;  /* 0x0001130000050ab9 */ /* 0x000fd00000000800 */
[----:B------:R-:W-:Y:S01]  /*2160*/  @P1 IMAD.HI.U32 R10, R4, UR5, RZ ;  /* 0x00000005040a1c27 */ /* 0x000fe2000f8e00ff */
[----:B------:R-:W-:-:S03]  /*2170*/  @UP0 ULDC UR5, c[0x0][0x450] ;  /* 0x0001140000050ab9 */ /* 0x000fc60000000800 */
[----:B------:R-:W-:Y:S01]  /*2180*/  @!P3 VIADD R4, R11, 0x30840 ;  /* 0x000308400b04b836 */ /* 0x000fe20000000000 */
[----:B------:R-:W-:Y:S01]  /*2190*/  @P2 SHF.R.U32.HI R9, RZ, UR5, R10 ;  /* 0x00000005ff092c19 */ /* 0x000fe2000801160a */
[----:B------:R-:W-:-:S03]  /*21a0*/  IMAD.MOV.U32 R10, RZ, RZ, -0x60 ;  /* 0xffffffa0ff0a7424 */ /* 0x000fc600078e00ff */
[----:B------:R-:W-:Y:S01]  /*21b0*/  @!P3 PRMT R4, RZ, 0x654, R4 ;  /* 0x00000654ff04b816 */ /* 0x000fe20000000004 */
[----:B------:R-:W-:-:S04]  /*21c0*/  IMAD R10, R75, R10, 0x61 ;  /* 0x000000614b0a7424 */ /* 0x000fc800078e020a */
[----:B------:R-:W-:-:S05]  /*21d0*/  IMAD R12, R17, -0x2, R10 ;  /* 0xfffffffe110c7824 */ /* 0x000fca00078e020a */
[----:B----4-:R-:W-:Y:S01]  /*21e0*/  IADD3 R14, R12, -R121, R16 ;  /* 0x800000790c0e7210 */ /* 0x010fe20007ffe010 */
[----:B------:R-:W-:Y:S02]  /*21f0*/  WARPGROUP.DEPBAR.LE gsb0, 0x0 ;  /* 0x00008000000079c5 */ /* 0x000fe40000010000 */
[----:B------:R-:W-:-:S06]  /*2200*/  WARPGROUP.ARRIVE ;  /* 0x00000000000079c5 */ /* 0x000fcc0000000000 */
[----:B------:R-:W-:Y:S03]  /*2210*/  HGMMA.64x96x16.F32 R24, gdesc[UR56], R24, gsb0 ;  /* 0x01600000381879f0 */ /* 0x000fe60008000818 */
[----:B------:R-:W-:Y:S02]  /*2220*/  WARPGROUP.DEPBAR.LE gsb0, 0x0 ;  /* 0x00008000000079c5 */ /* 0x000fe40000010000 */
[----:B------:R-:W-:-:S06]  /*2230*/  WARPGROUP.ARRIVE ;  /* 0x00000000000079c5 */ /* 0x000fcc0000000000 */
[----:B------:R-:W-:Y:S01]  /*2240*/  HGMMA.64x96x16.F32 R24, gdesc[UR52], R24, gsb0 ;  /* 0x01600000341879f0 */ /* 0x000fe20008000818 */
[----:B------:R-:W-:Y:S02]  /*2250*/  ULDC UR54, c[0x0][0x9dc] ;  /* 0x0002770000367ab9 */ /* 0x000fe40000000800 */
[----:B------:R-:W-:Y:S01]  /*2260*/  ULOP3.LUT UR54, URZ, UR54, URZ, 0x33, !UPT ;  /* 0x000000363f367292 */ /* 0x000fe2000f8e333f */
[----:B------:R-:W-:Y:S02]  /*2270*/  WARPGROUP.DEPBAR.LE gsb0, 0x0 ;  /* 0x00008000000079c5 */ /* 0x000fe40000010000 */
[----:B------:R-:W-:-:S06]  /*2280*/  WARPGROUP.ARRIVE ;  /* 0x00000000000079c5 */ /* 0x000fcc0000000000 */
[----:B------:R-:W-:Y:S03]  /*2290*/  HGMMA.64x96x16.F32 R24, gdesc[UR8], R24, gsb0 ;  /* 0x01600000081879f0 */ /* 0x000fe60008000818 */
        /* <DEDUP_REMOVED lines=25> */
[----:B------:R-:W-:Y:S01]  /*2430*/  FMUL.FTZ R8, R66, UR4 ;  /* 0x0000000442087c20 */ /* 0x000fe20008410000 */
[----:B------:R-:W-:Y:S01]  /*2440*/  FMUL.FTZ R24, R24, UR4 ;  /* 0x0000000418187c20 */ /* 0x000fe20008410000 */
[----:B------:R-:W-:Y:S01]  /*2450*/  FMUL.FTZ R25, R25, UR4 ;  /* 0x0000000419197c20 */ /* 0x000fe20008410000 */
[----:B--2---:R-:W-:Y:S01]  /*2460*/  FMUL.FTZ R2, R26, UR4 ;  /* 0x000000041a027c20 */ /* 0x004fe20008410000 */
[----:B01----:R-:W-:Y:S01]  /*2470*/  FMUL.FTZ R0, R27, UR4 ;  /* 0x000000041b007c20 */ /* 0x003fe20008410000 */
[----:B------:R-:W-:Y:S01]  /*2480*/  FMUL.FTZ R28, R28, UR4 ;  /* 0x000000041c1c7c20 */ /* 0x000fe20008410000 */
        /* <DEDUP_REMOVED lines=40> */
[----:B------:R-:W0:Y:S01]  /*2710*/  SHFL.IDX PT, R66, R9, RZ, 0x1c1f ;  /* 0x001c1fff09427589 */ /* 0x000e2200000e0000 */
[----:B------:R-:W-:Y:S01]  /*2720*/  FMUL.FTZ R13, R70, UR4 ;  /* 0x00000004460d7c20 */ /* 0x000fe20008410000 */
[----:B------:R-:W-:Y:S01]  /*2730*/  FMUL.FTZ R11, R71, UR4 ;  /* 0x00000004470b7c20 */ /* 0x000fe20008410000 */
[----:B------:R-:W-:Y:S01]  /*2740*/  ULDC.64 UR4, c[0x0][0x9e0] ;  /* 0x0002780000047ab9 */ /* 0x000fe20000000a00 */
[----:B------:R1:W-:Y:S01]  /*2750*/  @!P3 SYNCS.ARRIVE.TRANS64.RED.A1T0 RZ, [R4+URZ], RZ ;  /* 0x000000ff04ffb9a7 */ /* 0x0003e2000810043f */
[----:B------:R-:W-:Y:S01]  /*2760*/  UISETP.GE.AND UP1, UPT, UR5, 0x1, UPT ;  /* 0x000000010500788c */ /* 0x000fe2000bf26270 */
[----:B------:R-:W2:Y:S01]  /*2770*/  MUFU.TANH R24, R24 ;  /* 0x0000001800187308 */ /* 0x000ea20000002400 */
[----:B------:R-:W-:-:S02]  /*2780*/  VIADD R21, R14, UR4 ;  /* 0x000000040e157c36 */ /* 0x000fc40008000000 */
[----:B------:R-:W-:Y:S02]  /*2790*/  VIADD R27, R14, UR54 ;  /* 0x000000360e1b7c36 */ /* 0x000fe40008000000 */
[----:B------:R-:W-:Y:S01]  /*27a0*/  PLOP3.LUT P1, PT, PT, PT, UP1, 0x40, 0x0 ;  /* 0x000000000000781c */ /* 0x000fe20003f2e818 */
[----:B-1----:R-:W-:Y:S02]  /*27b0*/  IMAD R4, R75, -0x60, R16 ;  /* 0xffffffa04b047824 */ /* 0x002fe400078e0210 */
[----:B------:R-:W1:Y:S01]  /*27c0*/  MUFU.TANH R25, R25 ;  /* 0x0000001900197308 */ /* 0x000e620000002400 */
[----:B------:R-:W-:Y:S02]  /*27d0*/  VIADD R63, R12, 0xffffffff ;  /* 0xffffffff0c3f7836 */ /* 0x000fe40000000000 */
[----:B------:R-:W-:-:S04]  /*27e0*/  VIADD R4, R4, 0x60 ;  /* 0x0000006004047836 */ /* 0x000fc80000000000 */
[----:B------:R-:W-:Y:S01]  /*27f0*/  IMAD R20, R17, -0x2, R4 ;  /* 0xfffffffe11147824 */ /* 0x000fe200078e0204 */
[----:B------:R-:W3:Y:S04]  /*2800*/  MUFU.TANH R2, R2 ;  /* 0x0000000200027308 */ /* 0x000ee80000002400 */
[----:B0-----:R-:W-:-:S04]  /*2810*/  VIADDMNMX R4, R66, R21, R20, PT ;  /* 0x0000001542047246 */ /* 0x001fc80003800114 */
[----:B------:R-:W0:Y:S08]  /*2820*/  MUFU.TANH R0, R0 ;  /* 0x0000000000007308 */ /* 0x000e300000002400 */
[----:B------:R-:W4:Y:S08]  /*2830*/  MUFU.TANH R28, R28 ;  /* 0x0000001c001c7308 */ /* 0x000f300000002400 */
[----:B------:R-:W0:Y:S08]  /*2840*/  MUFU.TANH R29, R29 ;  /* 0x0000001d001d7308 */ /* 0x000e300000002400 */
        /* <DEDUP_REMOVED lines=41> */
[----:B------:R5:W0:Y:S02]  /*2ae0*/  MUFU.TANH R26, R31 ;  /* 0x0000001f001a7308 */ /* 0x000a240000002400 */
[----:B-----5:R-:W-:-:S02]  /*2af0*/  VIADD R31, R10, 0xffffffff ;  /* 0xffffffff0a1f7836 */ /* 0x020fc40000000000 */
[----:B------:R-:W-:Y:S01]  /*2b00*/  IMAD.IADD R10, R27, 0x1, R66 ;  /* 0x000000011b0a7824 */ /* 0x000fe200078e0242 */
[----:B-1234-:R-:W-:Y:S06]  /*2b10*/  @P1 BRA `(.L_x_1115) ;  /* 0x0000000000541947 */ /* 0x01efec0003800000 */
[----:B------:R-:W-:Y:S01]  /*2b20*/  IADD3 R12, R16, -R121, R66 ;  /* 0x80000079100c7210 */ /* 0x000fe20007ffe042 */
[----:B------:R-:W-:Y:S03]  /*2b30*/  BSSY B0, `(.L_x_1116) ;  /* 0x0000010000007945 */ /* 0x000fe60003800000 */
[----:B------:R-:W-:-:S13]  /*2b40*/  ISETP.GT.AND P1, PT, R12, -0x1, PT ;  /* 0xffffffff0c00780c */ /* 0x000fda0003f24270 */
[----:B------:R-:W-:Y:S05]  /*2b50*/  @P1 BRA `(.L_x_1117) ;  /* 0x0000000000201947 */ /* 0x000fea0003800000 */
[----:B------:R-:W-:Y:S01]  /*2b60*/  UISETP.NE.AND UP2, UPT, UR5, 0x1, UPT ;  /* 0x000000010500788c */ /* 0x000fe2000bf45270 */
[----:B------:R-:W-:-:S05]  /*2b70*/  LOP3.LUT R12, RZ, R12, RZ, 0x33, !PT ;  /* 0x0000000cff0c7212 */ /* 0x000fca00078e33ff */
[----:B------:R-:W-:-:S05]  /*2b80*/  PLOP3.LUT P1, PT, PT, PT, UP2, 0x80, 0x0 ;  /* 0x000000000000781c */ /* 0x000fca0003f2f028 */
[----:B------:R-:W-:-:S08]  /*2b90*/  @UP2 ULDC.64 UR6, c[0x0][0x9e8] ;  /* 0x00027a0000062ab9 */ /* 0x000fd00000000a00 */
[----:B------:R-:W-:-:S05]  /*2ba0*/  @P1 IMAD.HI.U32 R14, R12, UR6, RZ ;  /* 0x000000060c0e1c27 */ /* 0x000fca000f8e00ff */
[----:B------:R-:W-:-:S04]  /*2bb0*/  @P1 SHF.R.U32.HI R12, RZ, UR7, R14 ;  /* 0x00000007ff0c1c19 */ /* 0x000fc8000801160e */
[----:B------:R-:W-:Y:S01]  /*2bc0*/  LOP3.LUT R12, RZ, R12, RZ, 0x33, !PT ;  /* 0x0000000cff0c7212 */ /* 0x000fe200078e33ff */
[----:B------:R-:W-:Y:S06]  /*2bd0*/  BRA `(.L_x_1118) ;  /* 0x0000000000147947 */ /* 0x000fec0003800000 */
.L_x_1117:
[----:B------:R-:W-:-:S06]  /*2be0*/  UISETP.NE.AND UP2, UPT, UR5, 0x1, UPT ;  /* 0x000000010500788c */ /* 0x000fcc000bf45270 */
[----:B------:R-:W-:-:S05]  /*2bf0*/  PLOP3.LUT P1, PT, PT, PT, UP2, 0x80, 0x0 ;  /* 0x000000000000781c */ /* 0x000fca0003f2f028 */
[----:B------:R-:W-:-:S08]  /*2c00*/  @UP2 ULDC.64 UR6, c[0x0][0x9e8] ;  /* 0x00027a0000062ab9 */ /* 0x000fd00000000a00 */
[----:B------:R-:W-:-:S05]  /*2c10*/  @P1 IMAD.HI.U32 R14, R12, UR6, RZ ;  /* 0x000000060c0e1c27 */ /* 0x000fca000f8e00ff */
[----:B------:R-:W-:-:S07]  /*2c20*/  @P1 SHF.R.U32.HI R12, RZ, UR7, R14 ;  /* 0x00000007ff0c1c19 */ /* 0x000fce000801160e */
.L_x_1118:
[----:B------:R-:W-:Y:S05]  /*2c30*/  BSYNC B0 ;  /* 0x0000000000007941 */ /* 0x000fea0003800000 */
.L_x_1116:
[----:B------:R-:W-:-:S05]  /*2c40*/  IMAD R15, R12, UR5, R63 ;  /* 0x000000050c0f7c24 */ /* 0x000fca000f8e023f */
[----:B------:R-:W-:Y:S02]  /*2c50*/  VIMNMX R10, R10, R15, !PT ;  /* 0x0000000f0a0a7248 */ /* 0x000fe40007fe0100 */
[----:B------:R-:W-:-:S07]  /*2c60*/  VIADDMNMX R4, R15, UR5, R4, PT ;  /* 0x000000050f047c46 */ /* 0x000fce000b800104 */
.L_x_1115:
[C---:B------:R-:W-:Y:S02]  /*2c70*/  ISETP.GE.AND P1, PT, R31.reuse, 0x2, PT ;  /* 0x000000021f00780c */ /* 0x040fe40003f26270 */
[C---:B------:R-:W-:Y:S02]  /*2c80*/  ISETP.GE.AND P5, PT, R31.reuse, 0xa, PT ;  /* 0x0000000a1f00780c */ /* 0x040fe40003fa6270 */
[----:B------:R-:W-:Y:S02]  /*2c90*/  ISETP.GT.AND P3, PT, R10, 0x1, !P1 ;  /* 0x000000010a00780c */ /* 0x000fe40004f64270 */
[----:B------:R-:W-:Y:S02]  /*2ca0*/  ISETP.GE.AND P2, PT, R31, 0x9, PT ;  /* 0x000000091f00780c */ /* 0x000fe40003f46270 */
[----:B------:R-:W-:Y:S02]  /*2cb0*/  ISETP.LT.OR P3, PT, R4, 0x2, P3 ;  /* 0x000000020400780c */ /* 0x000fe40001f61670 */
[----:B------:R-:W-:-:S02]  /*2cc0*/  P2R R12, PR, RZ, 0x20 ;  /* 0x00000020ff0c7803 */ /* 0x000fc40000000000 */
[----:B------:R-:W-:Y:S02]  /*2cd0*/  FSEL R67, R25, -INF , !P3 ;  /* 0xff80000019437808 */ /* 0x000fe40005800000 */
[C---:B------:R-:W-:Y:S02]  /*2ce0*/  ISETP.GT.AND P3, PT, R10.reuse, 0x9, !P5 ;  /* 0x000000090a00780c */ /* 0x040fe40006f64270 */
[----:B------:R-:W-:Y:S02]  /*2cf0*/  ISETP.GT.AND P4, PT, R10, 0x8, !P2 ;  /* 0x000000080a00780c */ /* 0x000fe40005784270 */
[----:B------:R-:W-:Y:S02]  /*2d00*/  ISETP.LT.OR P3, PT, R4, 0xa, P3 ;  /* 0x0000000a0400780c */ /* 0x000fe40001f61670 */
[----:B------:R-:W-:Y:S02]  /*2d10*/  ISETP.GE.AND P5, PT, R31, 0x11, PT ;  /* 0x000000111f00780c */ /* 0x000fe40003fa6270 */
[----:B0-----:R-:W-:-:S02]  /*2d20*/  FSEL R73, R29, -INF , !P3 ;  /* 0xff8000001d497808 */ /* 0x001fc40005800000 */
[----:B------:R-:W-:Y:S02]  /*2d30*/  ISETP.LT.OR P4, PT, R4, 0x9, P4 ;  /* 0x000000090400780c */ /* 0x000fe40002781670 */
[----:B------:R-:W-:Y:S02]  /*2d40*/  ISETP.GT.AND P3, PT, R10, 0x10, !P5 ;  /* 0x000000100a00780c */ /* 0x000fe40006f64270 */
[----:B------:R-:W-:Y:S02]  /*2d50*/  FSEL R71, R28, -INF , !P4 ;  /* 0xff8000001c477808 */ /* 0x000fe40006000000 */
[----:B------:R-:W-:Y:S02]  /*2d60*/  ISETP.LT.OR P3, PT, R4, 0x11, P3 ;  /* 0x000000110400780c */ /* 0x000fe40001f61670 */
[----:B------:R-:W-:Y:S02]  /*2d70*/  ISETP.GE.AND P4, PT, R31, 0x12, PT ;  /* 0x000000121f00780c */ /* 0x000fe40003f86270 */
[----:B------:R-:W-:-:S02]  /*2d80*/  FSEL R77, R32, -INF , !P3 ;  /* 0xff800000204d7808 */ /* 0x000fc40005800000 */
[----:B------:R-:W-:Y:S02]  /*2d90*/  ISETP.GT.AND P3, PT, R10, 0x11, !P4 ;  /* 0x000000110a00780c */ /* 0x000fe40006764270 */
[----:B------:R-:W-:Y:S02]  /*2da0*/  P2R R28, PR, RZ, 0x10 ;  /* 0x00000010ff1c7803 */ /* 0x000fe40000000000 */
[----:B------:R-:W-:Y:S02]  /*2db0*/  ISETP.LT.OR P3, PT, R4, 0x12, P3 ;  /* 0x000000120400780c */ /* 0x000fe40001f61670 */
[----:B------:R-:W-:Y:S02]  /*2dc0*/  ISETP.GE.AND P4, PT, R31, 0x19, PT ;  /* 0x000000191f00780c */ /* 0x000fe40003f86270 */
[----:B------:R-:W-:Y:S02]  /*2dd0*/  FSEL R79, R33, -INF , !P3 ;  /* 0xff800000214f7808 */ /* 0x000fe40005800000 */
[----:B------:R-:W-:-:S02]  /*2de0*/  ISETP.GT.AND P3, PT, R10, 0x18, !P4 ;  /* 0x000000180a00780c */ /* 0x000fc40006764270 */
[----:B------:R-:W-:Y:S02]  /*2df0*/  P2R R29, PR, RZ, 0x10 ;  /* 0x00000010ff1d7803 */ /* 0x000fe40000000000 */
[----:B------:R-:W-:Y:S02]  /*2e00*/  ISETP.LT.OR P3, PT, R4, 0x19, P3 ;  /* 0x000000190400780c */ /* 0x000fe40001f61670 */
[----:B------:R-:W-:Y:S02]  /*2e10*/  ISETP.GE.AND P4, PT, R31, 0x1a, PT ;  /* 0x0000001a1f00780c */ /* 0x000fe40003f86270 */
[----:B------:R-:W-:Y:S02]  /*2e20*/  FSEL R81, R36, -INF , !P3 ;  /* 0xff80000024517808 */ /* 0x000fe40005800000 */
[----:B------:R-:W-:Y:S02]  /*2e30*/  ISETP.GT.AND P3, PT, R10, 0x19, !P4 ;  /* 0x000000190a00780c */ /* 0x000fe40006764270 */
[----:B------:R-:W-:-:S02]  /*2e40*/  P2R R36, PR, RZ, 0x10 ;  /* 0x00000010ff247803 */ /* 0x000fc40000000000 */
[----:B------:R-:W-:Y:S02]  /*2e50*/  ISETP.LT.OR P3, PT, R4, 0x1a, P3 ;  /* 0x0000001a0400780c */ /* 0x000fe40001f61670 */
[----:B------:R-:W-:Y:S02]  /*2e60*/  ISETP.GE.AND P4, PT, R31, 0x21, PT ;  /* 0x000000211f00780c */ /* 0x000fe40003f86270 */
[----:B------:R-:W-:Y:S02]  /*2e70*/  FSEL R83, R37, -INF , !P3 ;  /* 0xff80000025537808 */ /* 0x000fe40005800000 */
[----:B------:R-:W-:Y:S02]  /*2e80*/  ISETP.GT.AND P3, PT, R10, 0x20, !P4 ;  /* 0x000000200a00780c */ /* 0x000fe40006764270 */
[----:B------:R-:W-:Y:S02]  /*2e90*/  P2R R37, PR, RZ, 0x10 ;  /* 0x00000010ff257803 */ /* 0x000fe40000000000 */
[----:B------:R-:W-:-:S02]  /*2ea0*/  ISETP.LT.OR P3, PT, R4, 0x21, P3 ;  /* 0x000000210400780c */ /* 0x000fc40001f61670 */
[C---:B------:R-:W-:Y:S02]  /*2eb0*/  ISETP.GE.AND P4, PT, R31.reuse, 0x22, PT ;  /* 0x000000221f00780c */ /* 0x040fe40003f86270 */
[----:B------:R-:W-:Y:S02]  /*2ec0*/  FSEL R85, R40, -INF , !P3 ;  /* 0xff80000028557808 */ /* 0x000fe40005800000 */
[----:B------:R-:W-:Y:S02]  /*2ed0*/  ISETP.GT.AND P3, PT, R10, 0x21, !P4 ;  /* 0x000000210a00780c */ /* 0x000fe40006764270 */
[----:B------:R-:W-:Y:S02]  /*2ee0*/  P2R R40, PR, RZ, 0x10 ;  /* 0x00000010ff287803 */ /* 0x000fe40000000000 */
[----:B------:R-:W-:Y:S02]  /*2ef0*/  ISETP.LT.OR P3, PT, R4, 0x22, P3 ;  /* 0x000000220400780c */ /* 0x000fe40001f61670 */
[----:B------:R-:W-:-:S02]  /*2f00*/  ISETP.GE.AND P4, PT, R31, 0x29, PT ;  /* 0x000000291f00780c */ /* 0x000fc40003f86270 */
[----:B------:R-:W-:Y:S02]  /*2f10*/  FSEL R41, R41, -INF , !P3 ;  /* 0xff80000029297808 */ /* 0x000fe40005800000 */
[----:B------:R-:W-:Y:S02]  /*2f20*/  ISETP.GT.AND P3, PT, R10, 0x28, !P4 ;  /* 0x000000280a00780c */ /* 0x000fe40006764270 */
[----:B------:R-:W-:Y:S02]  /*2f30*/  P2R R66, PR, RZ, 0x10 ;  /* 0x00000010ff427803 */ /* 0x000fe40000000000 */
        /* <DEDUP_REMOVED lines=51> */
[----:B------:R-:W-:Y:S02]  /*3270*/  P2R R25, PR, RZ, 0x20 ;  /* 0x00000020ff197803 */ /* 0x000fe40000000000 */
[----:B------:R-:W-:Y:S02]  /*3280*/  FSEL R97, R64, -INF , !P3 ;  /* 0xff80000040617808 */ /* 0x000fe40005800000 */
[C---:B------:R-:W-:Y:S02]  /*3290*/  ISETP.GE.AND P3, PT, R31.reuse, 0x52, PT ;  /* 0x000000521f00780c */ /* 0x040fe40003f66270 */
[----:B------:R-:W-:Y:S02]  /*32a0*/  ISETP.GE.AND P6, PT, R31, 0x1, PT ;  /* 0x000000011f00780c */ /* 0x000fe40003fc6270 */
[----:B------:R-:W-:-:S04]  /*32b0*/  ISETP.GT.AND P4, PT, R10, 0x51, !P3 ;  /* 0x000000510a00780c */ /* 0x000fc80005f84270 */
[----:B------:R-:W-:-:S04]  /*32c0*/  ISETP.LT.OR P4, PT, R4, 0x52, P4 ;  /* 0x000000520400780c */ /* 0x000fc80002781670 */
[----:B------:R-:W-:Y:S02]  /*32d0*/  FSEL R65, R65, -INF , !P4 ;  /* 0xff80000041417808 */ /* 0x000fe40006000000 */
[----:B------:R-:W-:-:S04]  /*32e0*/  ISETP.GE.AND P4, PT, R31, 0x59, PT ;  /* 0x000000591f00780c */ /* 0x000fc80003f86270 */
[----:B------:R-:W-:-:S04]  /*32f0*/  ISETP.GT.AND P5, PT, R10, 0x58, !P4 ;  /* 0x000000580a00780c */ /* 0x000fc800067a4270 */
[----:B------:R-:W-:-:S04]  /*3300*/  ISETP.LT.OR P5, PT, R4, 0x59, P5 ;  /* 0x000000590400780c */ /* 0x000fc80002fa1670 */
[----:B------:R-:W-:Y:S02]  /*3310*/  FSEL R14, R68, -INF , !P5 ;  /* 0xff800000440e7808 */ /* 0x000fe40006800000 */
[----:B------:R-:W-:-:S04]  /*3320*/  ISETP.GT.AND P5, PT, R10, RZ, !P6 ;  /* 0x000000ff0a00720c */ /* 0x000fc800077a4270 */
[----:B------:R-:W-:-:S04]  /*3330*/  ISETP.LT.OR P5, PT, R4, 0x1, P5 ;  /* 0x000000010400780c */ /* 0x000fc80002fa1670 */
[----:B------:R-:W-:Y:S02]  /*3340*/  FSEL R33, R24, -INF , !P5 ;  /* 0xff80000018217808 */ /* 0x000fe40006800000 */
[----:B------:R-:W-:-:S04]  /*3350*/  ISETP.GE.AND P5, PT, R31, 0x5a, PT ;  /* 0x0000005a1f00780c */ /* 0x000fc80003fa6270 */
[----:B------:R-:W-:Y:S02]  /*3360*/  P2R R31, PR, RZ, 0x20 ;  /* 0x00000020ff1f7803 */ /* 0x000fe40000000000 */
[----:B------:R-:W-:-:S04]  /*3370*/  ISETP.GT.AND P5, PT, R10, 0x59, !P5 ;  /* 0x000000590a00780c */ /* 0x000fc80006fa4270 */
[----:B------:R-:W-:Y:S02]  /*3380*/  ISETP.LT.OR P5, PT, R4, 0x5a, P5 ;  /* 0x0000005a0400780c */ /* 0x000fe40002fa1670 */
[----:B------:R-:W0:Y:S02]  /*3390*/  SHFL.IDX PT, R4, R9, 0x1, 0x1c1f ;  /* 0x003c1f0009047f89 */ /* 0x000e2400000e0000 */
[----:B------:R-:W-:Y:S02]  /*33a0*/  FSEL R69, R69, -INF , !P5 ;  /* 0xff80000045457808 */ /* 0x000fe40006800000 */
[----:B------:R-:W-:Y:S02]  /*33b0*/  PLOP3.LUT P5, PT, PT, PT, UP1, 0x40, 0x0 ;  /* 0x000000000000781c */ /* 0x000fe40003fae818 */
[----:B0-----:R-:W-:Y:S01]  /*33c0*/  VIADDMNMX R15, R4, R21, R20, PT ;  /* 0x00000015040f7246 */ /* 0x001fe20003800114 */
[----:B------:R-:W-:-:S10]  /*33d0*/  IMAD.IADD R20, R27, 0x1, R4 ;  /* 0x000000011b147824 */ /* 0x000fd400078e0204 */
[----:B------:R-:W-:Y:S05]  /*33e0*/  @P5 BRA `(.L_x_1119) ;  /* 0x00000000005c5947 */ /* 0x000fea0003800000 */
        /* <DEDUP_REMOVED lines=8> */
[----:B------:R-:W-:Y:S01]  /*3470*/  @P5 IMAD.HI.U32 R9, R4, UR6, RZ ;  /* 0x0000000604095c27 */ /* 0x000fe2000f8e00ff */
[----:B------:R-:W-:-:S13]  /*3480*/  PLOP3.LUT P5, PT, PT, PT, UP2, 0x80, 0x0 ;  /* 0x000000000000781c */ /* 0x000fda0003faf028 */
[----:B------:R-:W-:-:S04]  /*3490*/  @P5 SHF.R.U32.HI R4, RZ, UR7, R9 ;  /* 0x00000007ff045c19 */ /* 0x000fc80008011609 */
[----:B------:R-:W-:Y:S01]  /*34a0*/  LOP3.LUT R4, RZ, R4, RZ, 0x33, !PT ;  /* 0x00000004ff047212 */ /* 0x000fe200078e33ff */
[----:B------:R-:W-:Y:S06]  /*34b0*/  BRA `(.L_x_1122) ;  /* 0x0000000000187947 */ /* 0x000fec0003800000 */
.L_x_1121:
[----:B------:R-:W-:-:S06]  /*34c0*/  UISETP.NE.AND UP2, UPT, UR5, 0x1, UPT ;  /* 0x000000010500788c */ /* 0x000fcc000bf45270 */
[----:B------:R-:W-:-:S05]  /*34d0*/  PLOP3.LUT P5, PT, PT, PT, UP2, 0x80, 0x0 ;  /* 0x000000000000781c */ /* 0x000fca0003faf028 */
[----:B------:R-:W-:-:S08]  /*34e0*/  @UP2 ULDC.64 UR6, c[0x0][0x9e8] ;  /* 0x00027a0000062ab9 */ /* 0x000fd00000000a00 */
[----:B------:R-:W-:Y:S01]  /*34f0*/  @P5 IMAD.HI.U32 R9, R4, UR6, RZ ;  /* 0x0000000604095c27 */ /* 0x000fe2000f8e00ff */
[----:B------:R-:W-:-:S13]  /*3500*/  PLOP3.LUT P5, PT, PT, PT, UP2, 0x80, 0x0 ;  /* 0x000000000000781c */ /* 0x000fda0003faf028 */
[----:B------:R-:W-:-:S07]  /*3510*/  @P5 SHF.R.U32.HI R4, RZ, UR7, R9 ;  /* 0x00000007ff045c19 */ /* 0x000fce0008011609 */
.L_x_1122:
[----:B------:R-:W-:Y:S05]  /*3520*/  BSYNC B0 ;  /* 0x0000000000007941 */ /* 0x000fea0003800000 */
.L_x_1120:
[----:B------:R-:W-:-:S05]  /*3530*/  IMAD R4, R4, UR5, R63 ;  /* 0x0000000504047c24 */ /* 0x000fca000f8e023f */
[----:B------:R-:W-:Y:S02]  /*3540*/  VIMNMX R20, R20, R4, !PT ;  /* 0x0000000414147248 */ /* 0x000fe40007fe0100 */
[----:B------:R-:W-:-:S07]  /*3550*/  VIADDMNMX R15, R4, UR5, R15, PT ;  /* 0x00000005040f7c46 */ /* 0x000fce000b80010f */
.L_x_1119:
[C---:B------:R-:W-:Y:S01]  /*3560*/  ISETP.GT.AND P1, PT, R20.reuse, 0x1, !P1 ;  /* 0x000000011400780c */ /* 0x040fe20004f24270 */
[----:B------:R-:W-:Y:S01]  /*3570*/  ULDC UR6, c[0x0][0x988] ;  /* 0x0002620000067ab9 */ /* 0x000fe20000000800 */
[----:B------:R-:W-:Y:S01]  /*3580*/  ISETP.GT.AND P2, PT, R20, 0x8, !P2 ;  /* 0x000000081400780c */ /* 0x000fe20005744270 */
[----:B------:R-:W-:Y:S01]  /*3590*/  @UP0 ULDC UR14, c[0x0][0x450] ;  /* 0x00011400000e0ab9 */ /* 0x000fe20000000800 */
[----:B------:R-:W-:Y:S01]  /*35a0*/  ISETP.LT.OR P1, PT, R15, 0x2, P1 ;  /* 0x000000020f00780c */ /* 0x000fe20000f21670 */
[----:B------:R-:W-:Y:S01]  /*35b0*/  UMOV UR10, UR60 ;  /* 0x0000003c000a7c82 */ /* 0x000fe20008000000 */
[----:B------:R-:W-:Y:S02]  /*35c0*/  FMNMX.FTZ R4, R33, R67, !PT ;  /* 0x0000004321047209 */ /* 0x000fe40007810000 */
[----:B------:R-:W-:Y:S02]  /*35d0*/  FSEL R21, R0, -INF , !P1 ;  /* 0xff80000000157808 */ /* 0x000fe40004800000 */
[----:B------:R-:W-:-:S02]  /*35e0*/  ISETP.NE.AND P1, PT, R12, RZ, PT ;  /* 0x000000ff0c00720c */ /* 0x000fc40003f25270 */
[----:B------:R-:W-:Y:S02]  /*35f0*/  ISETP.LT.OR P2, PT, R15, 0x9, P2 ;  /* 0x000000090f00780c */ /* 0x000fe40001741670 */
[----:B------:R-:W-:Y:S02]  /*3600*/  ISETP.GT.AND P1, PT, R20, 0x9, !P1 ;  /* 0x000000091400780c */ /* 0x000fe40004f24270 */
[----:B------:R-:W-:Y:S02]  /*3610*/  FMNMX.FTZ R4, R71, R4, !PT ;  /* 0x0000000447047209 */ /* 0x000fe40007810000 */
[----:B------:R-:W-:Y:S02]  /*3620*/  ISETP.LT.OR P1, PT, R15, 0xa, P1 ;  /* 0x0000000a0f00780c */ /* 0x000fe40000f21670 */
[----:B------:R-:W-:Y:S02]  /*3630*/  FSEL R24, R30, -INF , !P2 ;  /* 0xff8000001e187808 */ /* 0x000fe40005000000 */
[----:B------:R-:W-:-:S02]  /*3640*/  FSEL R26, R26, -INF , !P1 ;  /* 0xff8000001a1a7808 */ /* 0x000fc40004800000 */
[----:B------:R-:W-:Y:S02]  /*3650*/  ISETP.NE.AND P1, PT, R25, RZ, PT ;  /* 0x000000ff1900720c */ /* 0x000fe40003f25270 */
[----:B------:R-:W-:Y:S02]  /*3660*/  ISETP.NE.AND P2, PT, R28, RZ, PT ;  /* 0x000000ff1c00720c */ /* 0x000fe40003f45270 */
[----:B------:R-:W-:Y:S02]  /*3670*/  ISETP.GT.AND P1, PT, R20, 0x10, !P1 ;  /* 0x000000101400780c */ /* 0x000fe40004f24270 */
[----:B------:R-:W-:Y:S02]  /*3680*/  FMNMX.FTZ R4, R73, R4, !PT ;  /* 0x0000000449047209 */ /* 0x000fe40007810000 */
[----:B------:R-:W-:Y:S02]  /*3690*/  ISETP.LT.OR P1, PT, R15, 0x11, P1 ;  /* 0x000000110f00780c */ /* 0x000fe40000f21670 */
[----:B------:R-:W-:-:S02]  /*36a0*/  FMNMX.FTZ R4, R77, R4, !PT ;  /* 0x000000044d047209 */ /* 0x000fc40007810000 */
[----:B------:R-:W-:Y:S02]  /*36b0*/  FSEL R28, R34, -INF , !P1 ;  /* 0xff800000221c7808 */ /* 0x000fe40004800000 */
[----:B------:R-:W-:Y:S02]  /*36c0*/  ISETP.GT.AND P1, PT, R20, 0x11, !P2 ;  /* 0x000000111400780c */ /* 0x000fe40005724270 */
[----:B------:R-:W-:Y:S02]  /*36d0*/  ISETP.NE.AND P5, PT, R29, RZ, PT ;  /* 0x000000ff1d00720c */ /* 0x000fe40003fa5270 */
[----:B------:R-:W-:Y:S02]  /*36e0*/  ISETP.LT.OR P1, PT, R15, 0x12, P1 ;  /* 0x000000120f00780c */ /* 0x000fe40000f21670 */
[----:B------:R-:W-:Y:S02]  /*36f0*/  FMNMX.FTZ R4, R79, R4, !PT ;  /* 0x000000044f047209 */ /* 0x000fe40007810000 */
[----:B------:R-:W-:-:S02]  /*3700*/  FSEL R30, R35, -INF , !P1 ;  /* 0xff800000231e7808 */ /* 0x000fc40004800000 */
[----:B------:R-:W-:Y:S02]  /*3710*/  ISETP.GT.AND P1, PT, R20, 0x18, !P5 ;  /* 0x000000181400780c */ /* 0x000fe40006f24270 */
[----:B------:R-:W-:Y:S02]  /*3720*/  FMNMX.FTZ R4, R81, R4, !PT ;  /* 0x0000000451047209 */ /* 0x000fe40007810000 */
[----:B------:R-:W-:Y:S02]  /*3730*/  ISETP.LT.OR P1, PT, R15, 0x19, P1 ;  /* 0x000000190f00780c */ /* 0x000fe40000f21670 */
[----:B------:R-:W-:Y:S02]  /*3740*/  FMNMX.FTZ R4, R83, R4, !PT ;  /* 0x0000000453047209 */ /* 0x000fe40007810000 */
[----:B------:R-:W-:Y:S02]  /*3750*/  ISETP.NE.AND P2, PT, R32, RZ, PT ;  /* 0x000000ff2000720c */ /* 0x000fe40003f45270 */
[----:B------:R-:W-:-:S02]  /*3760*/  FSEL R32, R38, -INF , !P1 ;  /* 0xff80000026207808 */ /* 0x000fc40004800000 */
[----:B------:R-:W-:Y:S02]  /*3770*/  FMNMX.FTZ R4, R85, R4, !PT ;  /* 0x0000000455047209 */ /* 0x000fe40007810000 */
[----:B------:R-:W-:Y:S02]  /*3780*/  ISETP.NE.AND P1, PT, R36, RZ, PT ;  /* 0x000000ff2400720c */ /* 0x000fe40003f25270 */
[----:B------:R-:W-:Y:S02]  /*3790*/  FMNMX.FTZ R4, R41, R4, !PT ;  /* 0x0000000429047209 */ /* 0x000fe40007810000 */
[----:B------:R-:W-:Y:S02]  /*37a0*/  ISETP.GT.AND P1, PT, R20, 0x19, !P1 ;  /* 0x000000191400780c */ /* 0x000fe40004f24270 */
[----:B------:R-:W-:Y:S02]  /*37b0*/  FMNMX.FTZ R4, R87, R4, !PT ;  /* 0x0000000457047209 */ /* 0x000fe40007810000 */
[----:B------:R-:W-:-:S02]  /*37c0*/  ISETP.LT.OR P1, PT, R15, 0x1a, P1 ;  /* 0x0000001a0f00780c */ /* 0x000fc40000f21670 */
[----:B------:R-:W-:Y:S02]  /*37d0*/  FMNMX.FTZ R4, R45, R4, !PT ;  /* 0x000000042d047209 */ /* 0x000fe40007810000 */
[----:B------:R-:W-:Y:S02]  /*37e0*/  FSEL R34, R39, -INF , !P1 ;  /* 0xff80000027227808 */ /* 0x000fe40004800000 */
[----:B------:R-:W-:Y:S02]  /*37f0*/  ISETP.NE.AND P1, PT, R37, RZ, PT ;  /* 0x000000ff2500720c */ /* 0x000fe40003f25270 */
[----:B------:R-:W-:Y:S02]  /*3800*/  FMNMX.FTZ R4, R89, R4, !PT ;  /* 0x0000000459047209 */ /* 0x000fe40007810000 */
[----:B------:R-:W-:Y:S02]  /*3810*/  ISETP.GT.AND P1, PT, R20, 0x20, !P1 ;  /* 0x000000201400780c */ /* 0x000fe40004f24270 */
[----:B------:R-:W-:-:S02]  /*3820*/  FMNMX.FTZ R4, R49, R4, !PT ;  /* 0x0000000431047209 */ /* 0x000fc40007810000 */
[----:B------:R-:W-:Y:S02]  /*3830*/  ISETP.LT.OR P1, PT, R15, 0x21, P1 ;  /* 0x000000210f00780c */ /* 0x000fe40000f21670 */
[----:B------:R-:W-:Y:S02]  /*3840*/  FMNMX.FTZ R4, R91, R4, !PT ;  /* 0x000000045b047209 */ /* 0x000fe40007810000 */
[----:B------:R-:W-:Y:S02]  /*3850*/  FSEL R36, R42, -INF , !P1 ;  /* 0xff8000002a247808 */ /* 0x000fe40004800000 */
[----:B------:R-:W-:Y:S02]  /*3860*/  ISETP.NE.AND P1, PT, R40, RZ, PT ;  /* 0x000000ff2800720c */ /* 0x000fe40003f25270 */
[----:B------:R-:W-:Y:S02]  /*3870*/  FMNMX.FTZ R4, R53, R4, !PT ;  /* 0x0000000435047209 */ /* 0x000fe40007810000 */
[----:B------:R-:W-:-:S02]  /*3880*/  ISETP.GT.AND P1, PT, R20, 0x21, !P1 ;  /* 0x000000211400780c */ /* 0x000fc40004f24270 */
[----:B------:R-:W-:Y:S02]  /*3890*/  FMNMX.FTZ R4, R93, R4, !PT ;  /* 0x000000045d047209 */ /* 0x000fe40007810000 */
[----:B------:R-:W-:Y:S02]  /*38a0*/  ISETP.LT.OR P1, PT, R15, 0x22, P1 ;  /* 0x000000220f00780c */ /* 0x000fe40000f21670 */
[----:B------:R-:W-:Y:S02]  /*38b0*/  FMNMX.FTZ R4, R57, R4, !PT ;  /* 0x0000000439047209 */ /* 0x000fe40007810000 */
[----:B------:R-:W-:Y:S02]  /*38c0*/  FSEL R38, R43, -INF , !P1 ;  /* 0xff8000002b267808 */ /* 0x000fe40004800000 */
[----:B------:R-:W-:Y:S02]  /*38d0*/  ISETP.NE.AND P1, PT, R66, RZ, PT ;  /* 0x000000ff4200720c */ /* 0x000fe40003f25270 */
[----:B------:R-:W-:-:S02]  /*38e0*/  FMNMX.FTZ R4, R95, R4, !PT ;  /* 0x000000045f047209 */ /* 0x000fc40007810000 */
[----:B------:R-:W-:Y:S02]  /*38f0*/  ISETP.GT.AND P1, PT, R20, 0x28, !P1 ;  /* 0x000000281400780c */ /* 0x000fe40004f24270 */
[----:B------:R-:W-:Y:S02]  /*3900*/  FMNMX.FTZ R4, R61, R4, !PT ;  /* 0x000000043d047209 */ /* 0x000fe40007810000 */
[----:B------:R-:W-:Y:S02]  /*3910*/  ISETP.LT.OR P1, PT, R15, 0x29, P1 ;  /* 0x000000290f00780c */ /* 0x000fe40000f21670 */
[----:B------:R-:W-:Y:S02]  /*3920*/  FMNMX.FTZ R4, R97, R4, !PT ;  /* 0x0000000461047209 */ /* 0x000fe40007810000 */
[----:B------:R-:W-:Y:S02]  /*3930*/  FSEL R40, R46, -INF , !P1 ;  /* 0xff8000002e287808 */ /* 0x000fe40004800000 */
[----:B------:R-:W-:-:S02]  /*3940*/  FMNMX.FTZ R9, R65, R4, !PT ;  /* 0x0000000441097209 */ /* 0x000fc40007810000 */
[----:B------:R-:W-:Y:S02]  /*3950*/  ISETP.NE.AND P1, PT, R44, RZ, PT ;  /* 0x000000ff2c00720c */ /* 0x000fe40003f25270 */
[----:B------:R-:W-:Y:S02]  /*3960*/  FMNMX.FTZ R9, R14, R9, !PT ;  /* 0x000000090e097209 */ /* 0x000fe40007810000 */
[C---:B------:R-:W-:Y:S02]  /*3970*/  ISETP.GT.AND P1, PT, R20.reuse, 0x29, !P1 ;  /* 0x000000291400780c */ /* 0x040fe40004f24270 */
[----:B------:R-:W-:Y:S01]  /*3980*/  FMNMX.FTZ R25, R69, R9, !PT ;  /* 0x0000000945197209 */ /* 0x000fe20007810000 */
[----:B------:R-:W-:Y:S01]  /*3990*/  IMAD.U32 R9, RZ, RZ, UR6 ;  /* 0x00000006ff097e24 */ /* 0x000fe2000f8e00ff */
[----:B------:R-:W-:Y:S01]  /*39a0*/  ISETP.LT.OR P1, PT, R15, 0x2a, P1 ;  /* 0x0000002a0f00780c */ /* 0x000fe20000f21670 */
[----:B------:R-:W-:Y:S01]  /*39b0*/  @UP0 ULDC UR6, c[0x0][0x44c] ;  /* 0x0001130000060ab9 */ /* 0x000fe20000000800 */
[----:B------:R-:W-:Y:S01]  /*39c0*/  ISETP.GT.AND P6, PT, R20, RZ, !P6 ;  /* 0x000000ff1400720c */ /* 0x000fe200077c4270 */
[----:B------:R-:W0:Y:S01]  /*39d0*/  SHFL.BFLY PT, R4, R25, 0x2, 0x1f ;  /* 0x0c401f0019047f89 */ /* 0x000e2200000e0000 */
[----:B------:R-:W-:Y:S01]  /*39e0*/  FSEL R42, R47, -INF , !P1 ;  /* 0xff8000002f2a7808 */ /* 0x000fe20004800000 */
[----:B------:R-:W-:Y:S01]  /*39f0*/  UIMAD.WIDE.U32 UR6, UR60, UR6, URZ ;  /* 0x000000063c0672a5 */ /* 0x000fe2000f8e003f */
[----:B------:R-:W-:-:S02]  /*3a00*/  ISETP.NE.AND P1, PT, R70, RZ, PT ;  /* 0x000000ff4600720c */ /* 0x000fc40003f25270 */
[C---:B------:R-:W-:Y:S01]  /*3a10*/  ISETP.LT.OR P6, PT, R15.reuse, 0x1, P6 ;  /* 0x000000010f00780c */ /* 0x040fe200037c1670 */
[----:B------:R-:W-:Y:S01]  /*3a20*/  @UP0 USHF.R.U32.HI UR10, URZ, UR14, UR7 ;  /* 0x0000000e3f0a0299 */ /* 0x000fe20008011607 */
[----:B------:R-:W-:Y:S02]  /*3a30*/  ISETP.GT.AND P1, PT, R20, 0x30, !P1 ;  /* 0x000000301400780c */ /* 0x000fe40004f24270 */
[----:B------:R-:W-:Y:S02]  /*3a40*/  FSEL R2, R2, -INF , !P6 ;  /* 0xff80000002027808 */ /* 0x000fe40007000000 */
[----:B------:R-:W-:Y:S02]  /*3a50*/  ISETP.LT.OR P1, PT, R15, 0x31, P1 ;  /* 0x000000310f00780c */ /* 0x000fe40000f21670 */
[----:B------:R-:W-:Y:S02]  /*3a60*/  ISETP.NE.AND P5, PT, R56, RZ, PT ;  /* 0x000000ff3800720c */ /* 0x000fe40003fa5270 */
[----:B------:R-:W-:-:S02]  /*3a70*/  FSEL R44, R50, -INF , !P1 ;  /* 0xff800000322c7808 */ /* 0x000fc40004800000 */
[----:B------:R-:W-:Y:S02]  /*3a80*/  ISETP.NE.AND P1, PT, R48, RZ, PT ;  /* 0x000000ff3000720c */ /* 0x000fe40003f25270 */
[----:B------:R-:W-:Y:S02]  /*3a90*/  ISETP.NE.AND P6, PT, R78, RZ, PT ;  /* 0x000000ff4e00720c */ /* 0x000fe40003fc5270 */
[C---:B------:R-:W-:Y:S02]  /*3aa0*/  ISETP.GT.AND P1, PT, R20.reuse, 0x31, !P1 ;  /* 0x000000311400780c */ /* 0x040fe40004f24270 */
[----:B------:R-:W-:Y:S02]  /*3ab0*/  ISETP.GT.AND P3, PT, R20, 0x51, !P3 ;  /* 0x000000511400780c */ /* 0x000fe40005f64270 */
[----:B------:R-:W-:Y:S02]  /*3ac0*/  ISETP.LT.OR P1, PT, R15, 0x32, P1 ;  /* 0x000000320f00780c */ /* 0x000fe40000f21670 */
[----:B0-----:R-:W-:-:S02]  /*3ad0*/  FMNMX.FTZ R27, R25, R4, !PT ;  /* 0x00000004191b7209 */ /* 0x001fc40007810000 */
[----:B------:R-:W-:Y:S02]  /*3ae0*/  FMNMX.FTZ R25, R2, R21, !PT ;  /* 0x0000001502197209 */ /* 0x000fe40007810000 */
[----:B------:R-:W-:Y:S01]  /*3af0*/  FSEL R46, R51, -INF , !P1 ;  /* 0xff800000332e7808 */ /* 0x000fe20004800000 */
[----:B------:R-:W0:Y:S01]  /*3b00*/  SHFL.BFLY PT, R4, R27, 0x1, 0x1f ;  /* 0x0c201f001b047f89 */ /* 0x000e2200000e0000 */
        /* <DEDUP_REMOVED lines=14> */
[----:B------:R-:W-:Y:S02]  /*3bf0*/  ISETP.GT.AND P1, PT, R20, 0x40, !P2 ;  /* 0x000000401400780c */ /* 0x000fe40005724270 */
[----:B------:R-:W-:-:S02]  /*3c00*/  FMNMX.FTZ R25, R36, R25, !PT ;  /* 0x0000001924197209 */ /* 0x000fc40007810000 */
[----:B------:R-:W-:Y:S02]  /*3c10*/  ISETP.LT.OR P1, PT, R15, 0x41, P1 ;  /* 0x000000410f00780c */ /* 0x000fe40000f21670 */
[----:B------:R-:W-:Y:S02]  /*3c20*/  FMNMX.FTZ R25, R38, R25, !PT ;  /* 0x0000001926197209 */ /* 0x000fe40007810000 */
[----:B------:R-:W-:Y:S02]  /*3c30*/  FSEL R10, R58, -INF , !P1 ;  /* 0xff8000003a0a7808 */ /* 0x000fe40004800000 */
[----:B------:R-:W-:Y:S02]  /*3c40*/  FMNMX.FTZ R25, R40, R25, !PT ;  /* 0x0000001928197209 */ /* 0x000fe40007810000 */
[----:B------:R-:W-:Y:S02]  /*3c50*/  ISETP.GT.AND P1, PT, R20, 0x41, !P5 ;  /* 0x000000411400780c */ /* 0x000fe40006f24270 */
[----:B0-----:R-:W-:-:S02]  /*3c60*/  FMNMX.FTZ R4, R27, R4, !PT ;  /* 0x000000041b047209 */ /* 0x001fc40007810000 */
[----:B------:R-:W-:Y:S02]  /*3c70*/  FMNMX.FTZ R25, R42, R25, !PT ;  /* 0x000000192a197209 */ /* 0x000fe40007810000 */
[----:B------:R-:W-:Y:S01]  /*3c80*/  ISETP.LT.OR P1, PT, R15, 0x42, P1 ;  /* 0x000000420f00780c */ /* 0x000fe20000f21670 */
[----:B------:R-:W-:Y:S01]  /*3c90*/  FMUL.FTZ R29, R4, R9 ;  /* 0x00000009041d7220 */ /* 0x000fe20000410000 */
[----:B------:R-:W-:Y:S02]  /*3ca0*/  FMNMX.FTZ R25, R44, R25, !PT ;  /* 0x000000192c197209 */ /* 0x000fe40007810000 */
[----:B------:R-:W-:Y:S02]  /*3cb0*/  FSEL R0, R59, -INF , !P1 ;  /* 0xff8000003b007808 */ /* 0x000fe40004800000 */
[----:B------:R-:W-:Y:S02]  /*3cc0*/  FSETP.NEU.FTZ.AND P1, PT, R4, -INF , PT ;  /* 0xff8000000400780b */ /* 0x000fe40003f3d000 */
[----:B------:R-:W-:-:S02]  /*3cd0*/  ISETP.NE.AND P5, PT, R76, RZ, PT ;  /* 0x000000ff4c00720c */ /* 0x000fc40003fa5270 */
[----:B------:R-:W-:Y:S02]  /*3ce0*/  FMNMX.FTZ R25, R46, R25, !PT ;  /* 0x000000192e197209 */ /* 0x000fe40007810000 */
[----:B------:R-:W-:Y:S02]  /*3cf0*/  FSEL R60, R29, RZ, P1 ;  /* 0x000000ff1d3c7208 */ /* 0x000fe40000800000 */
[----:B------:R-:W-:Y:S02]  /*3d00*/  ISETP.GT.AND P1, PT, R20, 0x48, !P5 ;  /* 0x000000481400780c */ /* 0x000fe40006f24270 */
[----:B------:R-:W-:Y:S01]  /*3d10*/  FMNMX.FTZ R25, R48, R25, !PT ;  /* 0x0000001930197209 */ /* 0x000fe20007810000 */
[-CC-:B------:R-:W-:Y:S01]  /*3d20*/  FFMA.FTZ R27, R33, R9.reuse, -R60.reuse ;  /* 0x00000009211b7223 */ /* 0x180fe2000001083c */
[----:B------:R-:W-:Y:S01]  /*3d30*/  ISETP.LT.OR P1, PT, R15, 0x49, P1 ;  /* 0x000000490f00780c */ /* 0x000fe20000f21670 */
[--C-:B------:R-:W-:Y:S01]  /*3d40*/  FFMA.FTZ R29, R67, R9, -R60.reuse ;  /* 0x00000009431d7223 */ /* 0x100fe2000001083c */
[----:B------:R-:W-:Y:S01]  /*3d50*/  FMNMX.FTZ R25, R12, R25, !PT ;  /* 0x000000190c197209 */ /* 0x000fe20007810000 */
[-CC-:B------:R-:W-:Y:S01]  /*3d60*/  FFMA.FTZ R33, R73, R9.reuse, -R60.reuse ;  /* 0x0000000949217223 */ /* 0x180fe2000001083c */
[----:B------:R-:W-:Y:S01]  /*3d70*/  FSEL R50, R62, -INF , !P1 ;  /* 0xff8000003e327808 */ /* 0x000fe20004800000 */
[----:B------:R-:W-:Y:S01]  /*3d80*/  MUFU.EX2 R27, R27 ;  /* 0x0000001b001b7308 */ /* 0x000fe20000000800 */
[----:B------:R-:W-:Y:S01]  /*3d90*/  ISETP.NE.AND P2, PT, R80, RZ, PT ;  /* 0x000000ff5000720c */ /* 0x000fe20003f45270 */
[-CC-:B------:R-:W-:Y:S01]  /*3da0*/  FFMA.FTZ R35, R77, R9.reuse, -R60.reuse ;  /* 0x000000094d237223 */ /* 0x180fe2000001083c */
[----:B------:R-:W-:Y:S01]  /*3db0*/  ISETP.GT.AND P1, PT, R20, 0x49, !P6 ;  /* 0x000000491400780c */ /* 0x000fe20007724270 */
[--C-:B------:R-:W-:Y:S01]  /*3dc0*/  FFMA.FTZ R37, R81, R9, -R60.reuse ;  /* 0x0000000951257223 */ /* 0x100fe2000001083c */
[----:B------:R-:W-:Y:S01]  /*3dd0*/  FMNMX.FTZ R25, R10, R25, !PT ;  /* 0x000000190a197209 */ /* 0x000fe20007810000 */
[-CC-:B------:R-:W-:Y:S01]  /*3de0*/  FFMA.FTZ R43, R65, R9.reuse, -R60.reuse ;  /* 0x00000009412b7223 */ /* 0x180fe2000001083c */
[----:B------:R-:W-:Y:S01]  /*3df0*/  ISETP.NE.AND P5, PT, R31, RZ, PT ;  /* 0x000000ff1f00720c */ /* 0x000fe20003fa5270 */
[-CC-:B------:R-:W-:Y:S01]  /*3e00*/  FFMA.FTZ R31, R71, R9.reuse, -R60.reuse ;  /* 0x00000009471f7223 */ /* 0x180fe2000001083c */
[----:B------:R-:W-:Y:S01]  /*3e10*/  ISETP.GT.AND P2, PT, R20, 0x50, !P2 ;  /* 0x000000501400780c */ /* 0x000fe20005744270 */
[----:B------:R0:W1:Y:S01]  /*3e20*/  MUFU.EX2 R188, R29 ;  /* 0x0000001d00bc7308 */ /* 0x0000620000000800 */
[----:B------:R-:W-:Y:S01]  /*3e30*/  ISETP.LT.OR P1, PT, R15, 0x4a, P1 ;  /* 0x0000004a0f00780c */ /* 0x000fe20000f21670 */
[--C-:B------:R-:W-:Y:S01]  /*3e40*/  FFMA.FTZ R39, R93, R9, -R60.reuse ;  /* 0x000000095d277223 */ /* 0x100fe2000001083c */
[----:B------:R-:W-:Y:S01]  /*3e50*/  FMNMX.FTZ R25, R0, R25, !PT ;  /* 0x0000001900197209 */ /* 0x000fe20007810000 */
[----:B------:R-:W-:Y:S01]  /*3e60*/  FFMA.FTZ R14, R14, R9, -R60 ;  /* 0x000000090e0e7223 */ /* 0x000fe2000001083c */
[----:B------:R-:W-:-:S02]  /*3e70*/  ISETP.GT.AND P4, PT, R20, 0x58, !P4 ;  /* 0x000000581400780c */ /* 0x000fc40006784270 */
[----:B------:R-:W-:Y:S01]  /*3e80*/  ISETP.GT.AND P5, PT, R20, 0x59, !P5 ;  /* 0x000000591400780c */ /* 0x000fe20006fa4270 */
[----:B------:R-:W2:Y:S01]  /*3e90*/  MUFU.EX2 R31, R31 ;  /* 0x0000001f001f7308 */ /* 0x000ea20000000800 */
[----:B------:R-:W-:Y:S01]  /*3ea0*/  ISETP.LT.OR P2, PT, R15, 0x51, P2 ;  /* 0x000000510f00780c */ /* 0x000fe20001741670 */
[-CC-:B0-----:R-:W-:Y:S01]  /*3eb0*/  FFMA.FTZ R29, R79, R9.reuse, -R60.reuse ;  /* 0x000000094f1d7223 */ /* 0x181fe2000001083c */
[----:B------:R-:W-:Y:S01]  /*3ec0*/  FSEL R20, R3, -INF , !P1 ;  /* 0xff80000003147808 */ /* 0x000fe20004800000 */
[----:B------:R-:W-:Y:S01]  /*3ed0*/  FFMA.FTZ R3, R85, R9, -R60 ;  /* 0x0000000955037223 */ /* 0x000fe2000001083c */
[----:B------:R-:W-:Y:S02]  /*3ee0*/  FMNMX.FTZ R25, R50, R25, !PT ;  /* 0x0000001932197209 */ /* 0x000fe40007810000 */
[----:B------:R-:W-:Y:S01]  /*3ef0*/  ISETP.LT.OR P3, PT, R15, 0x52, P3 ;  /* 0x000000520f00780c */ /* 0x000fe20001f61670 */
[----:B------:R0:W-:Y:S01]  /*3f00*/  MUFU.EX2 R180, R3 ;  /* 0x0000000300b47308 */ /* 0x0001e20000000800 */
[----:B------:R-:W-:-:S02]  /*3f10*/  FSEL R8, R8, -INF , !P2 ;  /* 0xff80000008087808 */ /* 0x000fc40005000000 */
[----:B------:R-:W-:Y:S02]  /*3f20*/  FMNMX.FTZ R25, R20, R25, !PT ;  /* 0x0000001914197209 */ /* 0x000fe40007810000 */
[----:B------:R-:W-:Y:S02]  /*3f30*/  ISETP.LT.OR P4, PT, R15, 0x59, P4 ;  /* 0x000000590f00780c */ /* 0x000fe40002781670 */
[----:B------:R-:W-:Y:S01]  /*3f40*/  FSEL R52, R5, -INF , !P3 ;  /* 0xff80000005347808 */ /* 0x000fe20005800000 */
[--C-:B------:R-:W-:Y:S01]  /*3f50*/  FFMA.FTZ R5, R41, R9, -R60.reuse ;  /* 0x0000000929057223 */ /* 0x100fe2000001083c */
[----:B------:R-:W-:Y:S01]  /*3f60*/  FMNMX.FTZ R25, R8, R25, !PT ;  /* 0x0000001908197209 */ /* 0x000fe20007810000 */
[-CC-:B0-----:R-:W-:Y:S01]  /*3f70*/  FFMA.FTZ R3, R87, R9.reuse, -R60.reuse ;  /* 0x0000000957037223 */ /* 0x181fe2000001083c */
[----:B------:R-:W-:Y:S01]  /*3f80*/  ISETP.LT.OR P5, PT, R15, 0x5a, P5 ;  /* 0x0000005a0f00780c */ /* 0x000fe20002fa1670 */
[--C-:B------:R-:W-:Y:S01]  /*3f90*/  FFMA.FTZ R41, R61, R9, -R60.reuse ;  /* 0x000000093d297223 */ /* 0x100fe2000001083c */
[----:B------:R-:W-:Y:S01]  /*3fa0*/  FSEL R54, R13, -INF , !P4 ;  /* 0xff8000000d367808 */ /* 0x000fe20006000000 */
[----:B------:R-:W-:Y:S01]  /*3fb0*/  MUFU.EX2 R182, R3 ;  /* 0x0000000300b67308 */ /* 0x000fe20000000800 */
[----:B------:R-:W-:Y:S01]  /*3fc0*/  FMNMX.FTZ R25, R52, R25, !PT ;  /* 0x0000001934197209 */ /* 0x000fe20007810000 */
[-CC-:B------:R-:W-:Y:S01]  /*3fd0*/  FFMA.FTZ R13, R89, R9.reuse, -R60.reuse ;  /* 0x00000009590d7223 */ /* 0x180fe2000001083c */
[----:B------:R-:W-:Y:S01]  /*3fe0*/  FSEL R56, R11, -INF , !P5 ;  /* 0xff8000000b387808 */ /* 0x000fe20006800000 */
[--C-:B------:R-:W-:Y:S01]  /*3ff0*/  FFMA.FTZ R11, R45, R9, -R60.reuse ;  /* 0x000000092d0b7223 */ /* 0x100fe2000001083c */
[----:B------:R-:W-:Y:S01]  /*4000*/  FMNMX.FTZ R25, R54, R25, !PT ;  /* 0x0000001936197209 */ /* 0x000fe20007810000 */
[----:B------:R-:W-:Y:S01]  /*4010*/  FFMA.FTZ R15, R49, R9, -R60 ;  /* 0x00000009310f7223 */ /* 0x000fe2000001083c */
[----:B------:R-:W-:Y:S01]  /*4020*/  R2UR UR11, R74 ;  /* 0x000000004a0b72ca */ /* 0x000fe200000e0000 */
[----:B------:R-:W-:Y:S01]  /*4030*/  MUFU.EX2 R174, R41 ;  /* 0x0000002900ae7308 */ /* 0x000fe20000000800 */
[----:B------:R-:W-:-:S05]  /*4040*/  FMNMX.FTZ R25, R56, R25, !PT ;  /* 0x0000001938197209 */ /* 0x000fca0007810000 */
[----:B------:R-:W0:Y:S02]  /*4050*/  SHFL.BFLY PT, R58, R25, 0x2, 0x1f ;  /* 0x0c401f00193a7f89 */ /* 0x000e2400000e0000 */
[----:B------:R3:W4:Y:S04]  /*4060*/  MUFU.EX2 R190, R33 ;  /* 0x0000002100be7308 */ /* 0x0007280000000800 */
[----:B------:R-:W-:-:S04]  /*4070*/  UIADD3 UR6, UR11, UR10, URZ ;  /* 0x0000000a0b067290 */ /* 0x000fc8000fffe03f */
[----:B------:R-:W5:Y:S01]  /*4080*/  MUFU.EX2 R35, R35 ;  /* 0x0000002300237308 */ /* 0x000f620000000800 */
[----:B---3--:R-:W-:Y:S01]  /*4090*/  FFMA.FTZ R33, R83, R9, -R60 ;  /* 0x0000000953217223 */ /* 0x008fe2000001083c */
[----:B------:R-:W-:-:S06]  /*40a0*/  UIADD3 UR4, UR6, UR4, URZ ;  /* 0x0000000406047290 */ /* 0x000fcc000fffe03f */
[----:B------:R3:W5:Y:S01]  /*40b0*/  MUFU.EX2 R184, R29 ;  /* 0x0000001d00b87308 */ /* 0x0007620000000800 */
[----:B0-----:R-:W-:Y:S01]  /*40c0*/  FMNMX.FTZ R58, R25, R58, !PT ;  /* 0x0000003a193a7209 */ /* 0x001fe20007810000 */
[----:B------:R-:W-:-:S06]  /*40d0*/  FFMA.FTZ R25, R57, R9, -R60 ;  /* 0x0000000939197223 */ /* 0x000fcc000001083c */
[----:B------:R-:W0:Y:S01]  /*40e0*/  MUFU.EX2 R37, R37 ;  /* 0x0000002500257308 */ /* 0x000e220000000800 */
[----:B---3--:R-:W-:Y:S01]  /*40f0*/  FFMA.FTZ R29, R91, R9, -R60 ;  /* 0x000000095b1d7223 */ /* 0x008fe2000001083c */
[----:B------:R-:W3:Y:S06]  /*4100*/  SHFL.BFLY PT, R3, R58, 0x1, 0x1f ;  /* 0x0c201f003a037f89 */ /* 0x000eec00000e0000 */
[----:B------:R1:W-:Y:S08]  /*4110*/  MUFU.EX2 R172, R25 ;  /* 0x0000001900ac7308 */ /* 0x0003f00000000800 */
[----:B------:R-:W-:Y:S08]  /*4120*/  MUFU.EX2 R168, R43 ;  /* 0x0000002b00a87308 */ /* 0x000ff00000000800 */
[----:B------:R2:W0:Y:S01]  /*4130*/  MUFU.EX2 R186, R33 ;  /* 0x0000002100ba7308 */ /* 0x0004220000000800 */
[----:B---3--:R-:W-:-:S04]  /*4140*/  FMNMX.FTZ R3, R58, R3, !PT ;  /* 0x000000033a037209 */ /* 0x008fc80007810000 */
[C---:B------:R-:W-:Y:S01]  /*4150*/  FSETP.NEU.FTZ.AND P1, PT, R3.reuse, -INF , PT ;  /* 0xff8000000300780b */ /* 0x040fe20003f3d000 */
[-C--:B-1----:R-:W-:Y:S02]  /*4160*/  FMUL.FTZ R25, R3, R9.reuse ;  /* 0x0000000903197220 */ /* 0x082fe40000410000 */
[----:B------:R-:W-:Y:S01]  /*4170*/  MUFU.EX2 R5, R5 ;  /* 0x0000000500057308 */ /* 0x000fe20000000800 */
[----:B--2---:R-:W-:Y:S02]  /*4180*/  FFMA.FTZ R33, R53, R9, -R60 ;  /* 0x0000000935217223 */ /* 0x004fe4000001083c */
[----:B------:R-:W-:Y:S02]  /*4190*/  FSEL R41, R25, RZ, P1 ;  /* 0x000000ff19297208 */ /* 0x000fe40000800000 */
[----:B------:R-:W-:-:S03]  /*41a0*/  PLOP3.LUT P1, PT, PT, PT, UP1, 0x40, 0x0 ;  /* 0x000000000000781c */ /* 0x000fc60003f2e818 */
        /* <DEDUP_REMOVED lines=17> */
[----:B-1----:R-:W-:Y:S01]  /*42c0*/  FADD.FTZ R26, R27, R188 ;  /* 0x000000bc1b1a7221 */ /* 0x002fe20000010000 */
[-CC-:B------:R-:W-:Y:S01]  /*42d0*/  FFMA.FTZ R46, R46, R9.reuse, -R41.reuse ;  /* 0x000000092e2e7223 */ /* 0x180fe20000010829 */
[-CC-:B------:R-:W-:Y:S01]  /*42e0*/  FFMA.FTZ R48, R48, R9.reuse, -R41.reuse ;  /* 0x0000000930307223 */ /* 0x180fe20000010829 */
[--C-:B------:R-:W-:Y:S01]  /*42f0*/  FFMA.FTZ R0, R0, R9, -R41.reuse ;  /* 0x0000000900007223 */ /* 0x100fe20000010829 */
[----:B------:R-:W-:Y:S01]  /*4300*/  FADD.FTZ R43, R31, R26 ;  /* 0x0000001a1f2b7221 */ /* 0x000fe20000010000 */
[----:B------:R-:W-:Y:S01]  /*4310*/  F2FP.F16.F32.PACK_AB R188, R188, R27 ;  /* 0x0000001bbcbc723e */ /* 0x000fe200000000ff */
[-C--:B------:R-:W-:Y:S01]  /*4320*/  FFMA.FTZ R10, R10, R9.reuse, -R41 ;  /* 0x000000090a0a7223 */ /* 0x080fe20000010829 */
[----:B------:R-:W1:Y:S01]  /*4330*/  MUFU.EX2 R21, R21 ;  /* 0x0000001500157308 */ /* 0x000e620000000800 */
[----:B----4-:R-:W-:Y:S01]  /*4340*/  FADD.FTZ R26, R190, R43 ;  /* 0x0000002bbe1a7221 */ /* 0x010fe20000010000 */
[-CC-:B------:R-:W-:Y:S01]  /*4350*/  FFMA.FTZ R50, R50, R9.reuse, -R41.reuse ;  /* 0x0000000932327223 */ /* 0x180fe20000010829 */
[-CC-:B------:R-:W-:Y:S01]  /*4360*/  FFMA.FTZ R20, R20, R9.reuse, -R41.reuse ;  /* 0x0000000914147223 */ /* 0x180fe20000010829 */
[-CC-:B------:R-:W-:Y:S01]  /*4370*/  FFMA.FTZ R52, R52, R9.reuse, -R41.reuse ;  /* 0x0000000934347223 */ /* 0x180fe20000010829 */
[----:B-----5:R-:W-:Y:S01]  /*4380*/  FADD.FTZ R43, R35, R26 ;  /* 0x0000001a232b7221 */ /* 0x020fe20000010000 */
[----:B------:R-:W-:Y:S01]  /*4390*/  FFMA.FTZ R54, R54, R9, -R41 ;  /* 0x0000000936367223 */ /* 0x000fe20000010829 */
[----:B------:R-:W-:Y:S01]  /*43a0*/  F2FP.F16.F32.PACK_AB R190, R190, R31 ;  /* 0x0000001fbebe723e */ /* 0x000fe200000000ff */
[----:B------:R-:W2:Y:S01]  /*43b0*/  MUFU.EX2 R24, R24 ;  /* 0x0000001800187308 */ /* 0x000ea20000000800 */
[C---:B------:R-:W-:Y:S01]  /*43c0*/  FADD.FTZ R26, R184.reuse, R43 ;  /* 0x0000002bb81a7221 */ /* 0x040fe20000010000 */
[----:B------:R-:W-:-:S03]  /*43d0*/  F2FP.F16.F32.PACK_AB R184, R184, R35 ;  /* 0x00000023b8b8723e */ /* 0x000fc600000000ff */
[----:B0-----:R-:W-:-:S03]  /*43e0*/  FADD.FTZ R43, R37, R26 ;  /* 0x0000001a252b7221 */ /* 0x001fc60000010000 */
[----:B------:R-:W0:Y:S01]  /*43f0*/  MUFU.EX2 R28, R28 ;  /* 0x0000001c001c7308 */ /* 0x000e220000000800 */
[C---:B------:R-:W-:Y:S01]  /*4400*/  FADD.FTZ R43, R186.reuse, R43 ;  /* 0x0000002bba2b7221 */ /* 0x040fe20000010000 */
[----:B------:R-:W-:Y:S02]  /*4410*/  F2FP.F16.F32.PACK_AB R186, R186, R37 ;  /* 0x00000025baba723e */ /* 0x000fe400000000ff */
[----:B-1----:R-:W-:Y:S01]  /*4420*/  F2FP.F16.F32.PACK_AB R189, R21, R2 ;  /* 0x0000000215bd723e */ /* 0x002fe200000000ff */
[----:B------:R-:W-:Y:S01]  /*4430*/  FADD.FTZ R26, R180, R43 ;  /* 0x0000002bb41a7221 */ /* 0x000fe20000010000 */
[----:B------:R-:W-:Y:S01]  /*4440*/  FADD.FTZ R43, R2, R21 ;  /* 0x00000015022b7221 */ /* 0x000fe20000010000 */
[C---:B------:R-:W-:Y:S01]  /*4450*/  F2FP.F16.F32.PACK_AB R180, R5.reuse, R180 ;  /* 0x000000b405b4723e */ /* 0x040fe200000000ff */
[----:B------:R1:W3:Y:S01]  /*4460*/  MUFU.EX2 R185, R30 ;  /* 0x0000001e00b97308 */ /* 0x0002e20000000800 */
[----:B------:R-:W-:Y:S01]  /*4470*/  FADD.FTZ R45, R5, R26 ;  /* 0x0000001a052d7221 */ /* 0x000fe20000010000 */
[----:B--2---:R-:W-:-:S04]  /*4480*/  FADD.FTZ R26, R24, R43 ;  /* 0x0000002b181a7221 */ /* 0x004fc80000010000 */
[C---:B------:R-:W-:Y:S01]  /*4490*/  FADD.FTZ R43, R191.reuse, R26 ;  /* 0x0000001abf2b7221 */ /* 0x040fe20000010000 */
[----:B------:R-:W-:Y:S01]  /*44a0*/  F2FP.F16.F32.PACK_AB R191, R191, R24 ;  /* 0x00000018bfbf723e */ /* 0x000fe200000000ff */
[----:B------:R-:W2:Y:S01]  /*44b0*/  MUFU.EX2 R32, R32 ;  /* 0x0000002000207308 */ /* 0x000ea20000000800 */
[----:B-1----:R-:W-:Y:S01]  /*44c0*/  FADD.FTZ R30, R182, R45 ;  /* 0x0000002db61e7221 */ /* 0x002fe20000010000 */
[----:B0-----:R-:W-:Y:S01]  /*44d0*/  FADD.FTZ R26, R28, R43 ;  /* 0x0000002b1c1a7221 */ /* 0x001fe20000010000 */
[C---:B------:R-:W-:Y:S02]  /*44e0*/  F2FP.F16.F32.PACK_AB R182, R11.reuse, R182 ;  /* 0x000000b60bb6723e */ /* 0x040fe400000000ff */
[----:B------:R-:W-:-:S03]  /*44f0*/  FADD.FTZ R30, R11, R30 ;  /* 0x0000001e0b1e7221 */ /* 0x000fc60000010000 */
[----:B------:R-:W0:Y:S01]  /*4500*/  MUFU.EX2 R187, R34 ;  /* 0x0000002200bb7308 */ /* 0x000e220000000800 */
[C---:B---3--:R-:W-:Y:S01]  /*4510*/  FADD.FTZ R43, R185.reuse, R26 ;  /* 0x0000001ab92b7221 */ /* 0x048fe20000010000 */
[----:B------:R-:W-:-:S06]  /*4520*/  F2FP.F16.F32.PACK_AB R185, R185, R28 ;  /* 0x0000001cb9b9723e */ /* 0x000fcc00000000ff */
[----:B------:R-:W1:Y:S08]  /*4530*/  MUFU.EX2 R36, R36 ;  /* 0x0000002400247308 */ /* 0x000e700000000800 */
[----:B------:R-:W3:Y:S08]  /*4540*/  MUFU.EX2 R181, R38 ;  /* 0x0000002600b57308 */ /* 0x000ef00000000800 */
[----:B------:R4:W-:Y:S08]  /*4550*/  MUFU.EX2 R179, R12 ;  /* 0x0000000c00b37308 */ /* 0x0009f00000000800 */
[----:B------:R-:W-:Y:S01]  /*4560*/  MUFU.EX2 R40, R40 ;  /* 0x0000002800287308 */ /* 0x000fe20000000800 */
[-C--:B----4-:R-:W-:Y:S01]  /*4570*/  FFMA.FTZ R12, R8, R9.reuse, -R41 ;  /* 0x00000009080c7223 */ /* 0x090fe20000010829 */
[----:B--2---:R-:W-:Y:S01]  /*4580*/  FADD.FTZ R8, R32, R43 ;  /* 0x0000002b20087221 */ /* 0x004fe20000010000 */
[----:B------:R-:W-:-:S03]  /*4590*/  FFMA.FTZ R41, R56, R9, -R41 ;  /* 0x0000000938297223 */ /* 0x000fc60000010829 */
[C---:B0-----:R-:W-:Y:S01]  /*45a0*/  FADD.FTZ R43, R187.reuse, R8 ;  /* 0x00000008bb2b7221 */ /* 0x041fe20000010000 */
[----:B------:R-:W-:Y:S01]  /*45b0*/  F2FP.F16.F32.PACK_AB R187, R187, R32 ;  /* 0x00000020bbbb723e */ /* 0x000fe200000000ff */
[----:B------:R-:W-:Y:S02]  /*45c0*/  MUFU.EX2 R183, R42 ;  /* 0x0000002a00b77308 */ /* 0x000fe40000000800 */
[----:B-1----:R-:W-:-:S04]  /*45d0*/  FADD.FTZ R8, R36, R43 ;  /* 0x0000002b24087221 */ /* 0x002fc80000010000 */
[C---:B---3--:R-:W-:Y:S01]  /*45e0*/  FADD.FTZ R27, R181.reuse, R8 ;  /* 0x00000008b51b7221 */ /* 0x048fe20000010000 */
[----:B------:R-:W-:Y:S01]  /*45f0*/  F2FP.F16.F32.PACK_AB R181, R181, R36 ;  /* 0x00000024b5b5723e */ /* 0x000fe200000000ff */
[----:B------:R-:W0:Y:S08]  /*4600*/  MUFU.EX2 R13, R13 ;  /* 0x0000000d000d7308 */ /* 0x000e300000000800 */
[----:B------:R-:W-:Y:S08]  /*4610*/  MUFU.EX2 R44, R44 ;  /* 0x0000002c002c7308 */ /* 0x000ff00000000800 */
[----:B------:R1:W2:Y:S01]  /*4620*/  MUFU.EX2 R176, R15 ;  /* 0x0000000f00b07308 */ /* 0x0002a20000000800 */
[----:B0-----:R-:W-:-:S07]  /*4630*/  FADD.FTZ R45, R13, R30 ;  /* 0x0000001e0d2d7221 */ /* 0x001fce0000010000 */
[----:B------:R-:W-:Y:S01]  /*4640*/  MUFU.EX2 R177, R46 ;  /* 0x0000002e00b17308 */ /* 0x000fe20000000800 */
[----:B-1----:R-:W-:-:S07]  /*4650*/  FFMA.FTZ R15, R95, R9, -R60 ;  /* 0x000000095f0f7223 */ /* 0x002fce000001083c */
[----:B------:R-:W0:Y:S01]  /*4660*/  MUFU.EX2 R29, R29 ;  /* 0x0000001d001d7308 */ /* 0x000e220000000800 */
[C---:B--2---:R-:W-:Y:S01]  /*4670*/  FADD.FTZ R26, R176.reuse, R45 ;  /* 0x0000002db01a7221 */ /* 0x044fe20000010000 */
[----:B------:R-:W-:-:S06]  /*4680*/  F2FP.F16.F32.PACK_AB R176, R176, R13 ;  /* 0x0000000db0b0723e */ /* 0x000fcc00000000ff */
[----:B------:R-:W1:Y:S08]  /*4690*/  MUFU.EX2 R48, R48 ;  /* 0x0000003000307308 */ /* 0x000e700000000800 */
[----:B------:R2:W-:Y:S01]  /*46a0*/  MUFU.EX2 R173, R0 ;  /* 0x0000000000ad7308 */ /* 0x0005e20000000800 */
[----:B0-----:R-:W-:-:S07]  /*46b0*/  FADD.FTZ R45, R29, R26 ;  /* 0x0000001a1d2d7221 */ /* 0x001fce0000010000 */
[----:B------:R0:W3:Y:S01]  /*46c0*/  MUFU.EX2 R178, R33 ;  /* 0x0000002100b27308 */ /* 0x0000e20000000800 */
[----:B--2---:R-:W-:-:S04]  /*46d0*/  FADD.FTZ R0, R40, R27 ;  /* 0x0000001b28007221 */ /* 0x004fc80000010000 */
[C---:B------:R-:W-:Y:S01]  /*46e0*/  FADD.FTZ R5, R183.reuse, R0 ;  /* 0x00000000b7057221 */ /* 0x040fe20000010000 */
[----:B------:R-:W-:Y:S02]  /*46f0*/  F2FP.F16.F32.PACK_AB R183, R183, R40 ;  /* 0x00000028b7b7723e */ /* 0x000fe400000000ff */
[----:B------:R-:W2:Y:S01]  /*4700*/  MUFU.EX2 R39, R39 ;  /* 0x0000002700277308 */ /* 0x000ea20000000800 */
[----:B------:R-:W-:Y:S01]  /*4710*/  FADD.FTZ R0, R44, R5 ;  /* 0x000000052c007221 */ /* 0x000fe20000010000 */
[-CC-:B0-----:R-:W-:Y:S01]  /*4720*/  FFMA.FTZ R33, R97, R9.reuse, -R60.reuse ;  /* 0x0000000961217223 */ /* 0x181fe2000001083c */
[----:B------:R-:W-:Y:S02]  /*4730*/  FFMA.FTZ R60, R69, R9, -R60 ;  /* 0x00000009453c7223 */ /* 0x000fe4000001083c */
[C---:B------:R-:W-:Y:S01]  /*4740*/  FADD.FTZ R5, R177.reuse, R0 ;  /* 0x00000000b1057221 */ /* 0x040fe20000010000 */
[----:B------:R-:W-:Y:S02]  /*4750*/  F2FP.F16.F32.PACK_AB R177, R177, R44 ;  /* 0x0000002cb1b1723e */ /* 0x000fe400000000ff */
[----:B------:R-:W0:Y:S01]  /*4760*/  MUFU.EX2 R10, R10 ;  /* 0x0000000a000a7308 */ /* 0x000e220000000800 */
[----:B-1----:R-:W-:Y:S01]  /*4770*/  FADD.FTZ R0, R48, R5 ;  /* 0x0000000530007221 */ /* 0x002fe20000010000 */
[C---:B---3--:R-:W-:Y:S01]  /*4780*/  FADD.FTZ R26, R178.reuse, R45 ;  /* 0x0000002db21a7221 */ /* 0x048fe20000010000 */
[----:B------:R-:W-:-:S02]  /*4790*/  F2FP.F16.F32.PACK_AB R178, R178, R29 ;  /* 0x0000001db2b2723e */ /* 0x000fc400000000ff */
[C---:B------:R-:W-:Y:S01]  /*47a0*/  FADD.FTZ R5, R179.reuse, R0 ;  /* 0x00000000b3057221 */ /* 0x040fe20000010000 */
[----:B------:R-:W-:Y:S02]  /*47b0*/  F2FP.F16.F32.PACK_AB R179, R179, R48 ;  /* 0x00000030b3b3723e */ /* 0x000fe400000000ff */
[----:B------:R-:W1:Y:S01]  /*47c0*/  MUFU.EX2 R15, R15 ;  /* 0x0000000f000f7308 */ /* 0x000e620000000800 */
[----:B--2---:R-:W-:-:S04]  /*47d0*/  FADD.FTZ R43, R39, R26 ;  /* 0x0000001a272b7221 */ /* 0x004fc80000010000 */
[C---:B------:R-:W-:Y:S01]  /*47e0*/  FADD.FTZ R8, R172.reuse, R43 ;  /* 0x0000002bac087221 */ /* 0x040fe20000010000 */
[----:B------:R-:W-:Y:S02]  /*47f0*/  F2FP.F16.F32.PACK_AB R172, R172, R39 ;  /* 0x00000027acac723e */ /* 0x000fe400000000ff */
[----:B------:R-:W2:Y:S01]  /*4800*/  MUFU.EX2 R50, R50 ;  /* 0x0000003200327308 */ /* 0x000ea20000000800 */
[----:B0-----:R-:W-:-:S04]  /*4810*/  FADD.FTZ R0, R10, R5 ;  /* 0x000000050a007221 */ /* 0x001fc80000010000 */
[C---:B------:R-:W-:Y:S01]  /*4820*/  FADD.FTZ R5, R173.reuse, R0 ;  /* 0x00000000ad057221 */ /* 0x040fe20000010000 */
[----:B------:R-:W-:Y:S01]  /*4830*/  F2FP.F16.F32.PACK_AB R173, R173, R10 ;  /* 0x0000000aadad723e */ /* 0x000fe200000000ff */
[----:B------:R-:W-:Y:S01]  /*4840*/  VIADD R10, R75, 0xfffffffe ;  /* 0xfffffffe4b0a7836 */ /* 0x000fe20000000000 */
[----:B------:R-:W0:Y:S01]  /*4850*/  MUFU.EX2 R175, R20 ;  /* 0x0000001400af7308 */ /* 0x000e220000000800 */
[----:B-1----:R-:W-:-:S04]  /*4860*/  FADD.FTZ R27, R15, R8 ;  /* 0x000000080f1b7221 */ /* 0x002fc80000010000 */
[C---:B------:R-:W-:Y:S01]  /*4870*/  FADD.FTZ R8, R174.reuse, R27 ;  /* 0x0000001bae087221 */ /* 0x040fe20000010000 */
[----:B------:R-:W-:Y:S02]  /*4880*/  F2FP.F16.F32.PACK_AB R174, R174, R15 ;  /* 0x0000000faeae723e */ /* 0x000fe400000000ff */
[----:B------:R-:W1:Y:S01]  /*4890*/  MUFU.EX2 R33, R33 ;  /* 0x0000002100217308 */ /* 0x000e620000000800 */
[----:B--2---:R-:W-:-:S07]  /*48a0*/  FADD.FTZ R0, R50, R5 ;  /* 0x0000000532007221 */ /* 0x004fce0000010000 */
[----:B------:R-:W2:Y:S01]  /*48b0*/  MUFU.EX2 R12, R12 ;  /* 0x0000000c000c7308 */ /* 0x000ea20000000800 */
[C---:B0-----:R-:W-:Y:S01]  /*48c0*/  FADD.FTZ R5, R175.reuse, R0 ;  /* 0x00000000af057221 */ /* 0x041fe20000010000 */
[----:B------:R-:W-:-:S06]  /*48d0*/  F2FP.F16.F32.PACK_AB R175, R175, R50 ;  /* 0x00000032afaf723e */ /* 0x000fcc00000000ff */
        /* <DEDUP_REMOVED lines=10> */
[----:B-1----:R-:W-:-:S07]  /*4980*/  FADD.FTZ R8, R14, R11 ;  /* 0x0000000b0e087221 */ /* 0x002fce0000010000 */
[----:B------:R-:W1:Y:S01]  /*4990*/  MUFU.EX2 R41, R41 ;  /* 0x0000002900297308 */ /* 0x000e620000000800 */
[----:B--2---:R-:W-:Y:S01]  /*49a0*/  FADD.FTZ R0, R54, R5 ;  /* 0x0000000536007221 */ /* 0x004fe20000010000 */
[C---:B0-----:R-:W-:Y:S01]  /*49b0*/  FADD.FTZ R8, R25.reuse, R8 ;  /* 0x0000000819087221 */ /* 0x041fe20000010000 */
[----:B------:R-:W-:Y:S02]  /*49c0*/  F2FP.F16.F32.PACK_AB R170, R25, R14 ;  /* 0x0000000e19aa723e */ /* 0x000fe400000000ff */
[C---:B-1----:R-:W-:Y:S01]  /*49d0*/  FADD.FTZ R5, R41.reuse, R0 ;  /* 0x0000000029057221 */ /* 0x042fe20000010000 */
[----:B------:R-:W-:Y:S01]  /*49e0*/  F2FP.F16.F32.PACK_AB R171, R41, R54 ;  /* 0x0000003629ab723e */ /* 0x000fe200000000ff */
[----:B------:R-:W-:Y:S06]  /*49f0*/  @P1 BRA `(.L_x_1123) ;  /* 0x0000000000441947 */ /* 0x000fec0003800000 */
[----:B------:R-:W-:Y:S01]  /*4a00*/  ISETP.LT.AND P1, PT, RZ, UR6, PT ;  /* 0x00000006ff007c0c */ /* 0x000fe2000bf21270 */
[----:B------:R-:W-:-:S12]  /*4a10*/  UIADD3 UR14, UR6, -0x1, URZ ;  /* 0xffffffff060e7890 */ /* 0x000fd8000fffe03f */
[----:B------:R-:W-:Y:S05]  /*4a20*/  @P1 BRA `(.L_x_1124) ;  /* 0x00000000001c1947 */ /* 0x000fea0003800000 */
[----:B------:R-:W-:Y:S02]  /*4a30*/  UISETP.NE.AND UP2, UPT, UR5, 0x1, UPT ;  /* 0x000000010500788c */ /* 0x000fe4000bf45270 */
[----:B------:R-:W-:-:S09]  /*4a40*/  UIADD3 UR14, -UR6, URZ, URZ ;  /* 0x0000003f060e7290 */ /* 0x000fd2000fffe13f */
[----:B------:R-:W-:Y:S02]  /*4a50*/  @UP2 ULDC.64 UR6, c[0x0][0x9e8] ;  /* 0x00027a0000062ab9 */ /* 0x000fe40000000a00 */
[----:B------:R-:W-:-:S04]  /*4a60*/  UIMAD.WIDE.U32 UR10, UR14, UR6, URZ ;  /* 0x000000060e0a72a5 */ /* 0x000fc8000f8e003f */
[----:B------:R-:W-:-:S04]  /*4a70*/  @UP2 USHF.R.U32.HI UR14, URZ, UR7, UR11 ;  /* 0x000000073f0e2299 */ /* 0x000fc8000801160b */
[----:B------:R-:W-:Y:S01]  /*4a80*/  ULOP3.LUT UR14, URZ, UR14, URZ, 0x33, !UPT ;  /* 0x0000000e3f0e7292 */ /* 0x000fe2000f8e333f */
[----:B------:R-:W-:Y:S11]  /*4a90*/  BRA `(.L_x_1125) ;  /* 0x0000000000107947 */ /* 0x000ff60003800000 */
.L_x_1124:
[----:B------:R-:W-:-:S11]  /*4aa0*/  UISETP.NE.AND UP2, UPT, UR5, 0x1, UPT ;  /* 0x000000010500788c */ /* 0x000fd6000bf45270 */
[----:B------:R-:W-:Y:S02]  /*4ab0*/  @UP2 ULDC.64 UR6, c[0x0][0x9e8] ;  /* 0x00027a0000062ab9 */ /* 0x000fe40000000a00 */
[----:B------:R-:W-:-:S04]  /*4ac0*/  UIMAD.WIDE.U32 UR10, UR14, UR6, URZ ;  /* 0x000000060e0a72a5 */ /* 0x000fc8000f8e003f */
[----:B------:R-:W-:-:S12]  /*4ad0*/  @UP2 USHF.R.U32.HI UR14, URZ, UR7, UR11 ;  /* 0x000000073f0e2299 */ /* 0x000fd8000801160b */
.L_x_1125:
[----:B------:R-:W-:-:S04]  /*4ae0*/  UIMAD UR5, UR14, UR5, UR5 ;  /* 0x000000050e0572a4 */ /* 0x000fc8000f8e0205 */
[----:B------:R-:W-:-:S04]  /*4af0*/  UISETP.LT.AND UP2, UPT, UR4, UR5, UPT ;  /* 0x000000050400728c */ /* 0x000fc8000bf41270 */
[----:B------:R-:W-:-:S12]  /*4b00*/  USEL UR4, UR4, UR5, UP2 ;  /* 0x0000000504047287 */ /* 0x000fd80009000000 */
.L_x_1123:
[----:B------:R-:W-:Y:S01]  /*4b10*/  R2UR UR6, R22 ;  /* 0x00000000160672ca */ /* 0x000fe200000e0000 */
[----:B------:R-:W-:Y:S01]  /*4b20*/  UIMAD.WIDE UR4, UR4, 0x2aaaaaab, URZ ;  /* 0x2aaaaaab040478a5 */ /* 0x000fe2000f8e023f */
[----:B------:R-:W-:Y:S01]  /*4b30*/  IMAD.MOV.U32 R2, RZ, RZ, 0x3f800000 ;  /* 0x3f800000ff027424 */ /* 0x000fe200078e00ff */
[----:B------:R-:W-:Y:S01]  /*4b40*/  CS2R R118, SRZ ;  /* 0x0000000000767805 */ /* 0x000fe2000001ff00 */
[----:B------:R-:W-:Y:S01]  /*4b50*/  IMAD.MOV.U32 R0, RZ, RZ, 0x3f800000 ;  /* 0x3f800000ff007424 */ /* 0x000fe200078e00ff */
        /* <DEDUP_REMOVED lines=8> */
[----:B------:R-:W-:Y:S01]  /*4be0*/  UISETP.LT.AND UP2, UPT, UR6, UR4, UPT ;  /* 0x000000040600728c */ /* 0x000fe2000bf41270 */
[----:B------:R-:W-:Y:S02]  /*4bf0*/  CS2R R104, SRZ ;  /* 0x0000000000687805 */ /* 0x000fe4000001ff00 */
[----:B------:R-:W-:Y:S02]  /*4c00*/  CS2R R102, SRZ ;  /* 0x0000000000667805 */ /* 0x000fe4000001ff00 */
[----:B------:R-:W-:Y:S01]  /*4c10*/  CS2R R100, SRZ ;  /* 0x0000000000647805 */ /* 0x000fe2000001ff00 */
[----:B------:R-:W-:Y:S01]  /*4c20*/  USEL UR50, UR6, UR4, !UP2 ;  /* 0x0000000406327287 */ /* 0x000fe2000d000000 */
[----:B------:R-:W-:-:S02]  /*4c30*/  CS2R R98, SRZ ;  /* 0x0000000000627805 */ /* 0x000fc4000001ff00 */
[----:B------:R-:W-:Y:S02]  /*4c40*/  CS2R R96, SRZ ;  /* 0x0000000000607805 */ /* 0x000fe4000001ff00 */
[----:B------:R-:W-:Y:S02]  /*4c50*/  CS2R R94, SRZ ;  /* 0x00000000005e7805 */ /* 0x000fe4000001ff00 */
[----:B------:R-:W-:Y:S02]  /*4c60*/  CS2R R92, SRZ ;  /* 0x00000000005c7805 */ /* 0x000fe4000001ff00 */
[----:B------:R-:W-:Y:S02]  /*4c70*/  CS2R R90, SRZ ;  /* 0x00000000005a7805 */ /* 0x000fe4000001ff00 */
[----:B------:R-:W-:Y:S02]  /*4c80*/  ISETP.GE.AND P1, PT, R10, UR50, PT ;  /* 0x000000320a007c0c */ /* 0x000fe4000bf26270 */
        /* <DEDUP_REMOVED lines=33> */
[----:B------:R-:W-:Y:S06]  /*4ea0*/  @!P1 BRA `(.L_x_1126) ;  /* 0x0000003400789947 */ /* 0x000fec0003800000 */
[----:B------:R-:W-:Y:S01]  /*4eb0*/  IMAD.MOV.U32 R2, RZ, RZ, 0x3f800000 ;  /* 0x3f800000ff027424 */ /* 0x000fe200078e00ff */
[----:B------:R-:W-:Y:S01]  /*4ec0*/  ULDC UR51, c[0x0][0x9e4] ;  /* 0x0002790000337ab9 */ /* 0x000fe20000000800 */
[----:B------:R-:W-:Y:S01]  /*4ed0*/  IMAD.MOV.U32 R119, RZ, RZ, RZ ;  /* 0x000000ffff777224 */ /* 0x000fe200078e00ff */
[----:B------:R-:W-:Y:S01]  /*4ee0*/  ULDC UR4, c[0x0][0x9d8] ;  /* 0x0002760000047ab9 */ /* 0x000fe20000000800 */
[----:B------:R-:W-:-:S05]  /*4ef0*/  ULDC UR55, c[0x0][0x9e0] ;  /* 0x0002780000377ab9 */ /* 0x000fca0000000800 */
.L_x_1143:
[----:B------:R-:W-:-:S04]  /*4f00*/  UIADD3 UR5, UR37, 0x1, URZ ;  /* 0x0000000125057890 */ /* 0x000fc8000fffe03f */
[----:B------:R-:W-:-:S04]  /*4f10*/  UISETP.NE.AND UP2, UPT, UR5, 0x2, UPT ;  /* 0x000000020500788c */ /* 0x000fc8000bf45270 */
[----:B------:R-:W-:Y:S02]  /*4f20*/  USEL UR39, URZ, 0x1, UP2 ;  /* 0x000000013f277887 */ /* 0x000fe40009000000 */
[----:B------:R-:W-:Y:S02]  /*4f30*/  USEL UR5, UR5, URZ, UP2 ;  /* 0x0000003f05057287 */ /* 0x000fe40009000000 */
[----:B------:R-:W-:Y:S01]  /*4f40*/  ULOP3.LUT UR39, UR36, UR39, URZ, 0x3c, !UPT ;  /* 0x0000002724277292 */ /* 0x000fe2000f8e3c3f */
[----:B------:R-:W-:Y:S11]  /*4f50*/  @!P0 BRA `(.L_x_1127) ;  /* 0x0000000000048947 */ /* 0x000ff60003800000 */
[----:B------:R-:W-:Y:S01]  /*4f60*/  BPT.TRAP 0x1 ;  /* 0x000000040000795c */ /* 0x000fe20000300000 */
.L_x_1127:
[----:B------:R-:W-:Y:S01]  /*4f70*/  ULEA UR7, UR5, UR38, 0x3 ;  /* 0x0000002605077291 */ /* 0x000fe2000f8e183f */
[----:B------:R-:W-:-:S05]  /*4f80*/  IMAD.U32 R9, RZ, RZ, UR39 ;  /* 0x00000027ff097e24 */ /* 0x000fca000f8e00ff */
[----:B------:R-:W-:-:S04]  /*4f90*/  SHF.L.U32 R9, R9, 0x1f, RZ ;  /* 0x0000001f09097819 */ /* 0x000fc800000006ff */
[----:B------:R0:W1:Y:S01]  /*4fa0*/  SYNCS.PHASECHK.TRANS64.TRYWAIT P1, [UR7+0x30830], R9 ;  /* 0x03083009ff0075a7 */ /* 0x0000620008020147 */
[----:B------:R-:W-:Y:S05]  /*4fb0*/  @!P0 BRA `(.L_x_1128) ;  /* 0x0000000000048947 */ /* 0x000fea0003800000 */
[----:B------:R-:W-:Y:S01]  /*4fc0*/  BPT.TRAP 0x1 ;  /* 0x000000040000795c */ /* 0x000fe20000300000 */
.L_x_1128:
[----:B-1----:R-:W-:Y:S05]  /*4fd0*/  @P1 BRA `(.L_x_1129) ;  /* 0x0000000000081947 */ /* 0x002fea0003800000 */
[----:B------:R-:W1:Y:S02]  /*4fe0*/  SYNCS.PHASECHK.TRANS64.TRYWAIT P1, [UR7+0x30830], R9 ;  /* 0x03083009ff0075a7 */ /* 0x000e640008020147 */
[----:B-1----:R-:W-:Y:S05]  /*4ff0*/  @!P1 BRA `(.L_x_1130) ;  /* 0x0000011800c49947 */ /* 0x002fea0003800000 */
.L_x_1129:
[----:B------:R-:W-:Y:S01]  /*5000*/  R2UR UR44, R6 ;  /* 0x00000000062c72ca */ /* 0x000fe200000e0000 */
[----:B------:R-:W-:Y:S01]  /*5010*/  UIMAD UR6, UR5, 0x900, UR61 ;  /* 0x00000900050678a4 */ /* 0x000fe2000f8e023d */
[----:B------:R-:W-:Y:S01]  /*5020*/  R2UR UR45, R7 ;  /* 0x00000000072d72ca */ /* 0x000fe200000e0000 */
[----:B------:R-:W-:Y:S01]  /*5030*/  WARPGROUP.ARRIVE ;  /* 0x00000000000079c5 */ /* 0x000fe20000000000 */
[----:B------:R-:W-:Y:S01]  /*5040*/  UMOV UR47, 0x40000040 ;  /* 0x40000040002f7882 */ /* 0x000fe20000000000 */
[----:B------:R-:W-:Y:S01]  /*5050*/  UIADD3 UR10, UR6, 0x6, URZ ;  /* 0x00000006060a7890 */ /* 0x000fe2000fffe03f */
[-C--:B------:R-:W-:Y:S01]  /*5060*/  FMUL.FTZ R24, R24, R0.reuse ;  /* 0x0000000018187220 */ /* 0x080fe20000410000 */
[----:B------:R-:W-:Y:S01]  /*5070*/  UMOV UR11, 0x40000040 ;  /* 0x40000040000b7882 */ /* 0x000fe20000000000 */
[----:B------:R-:W-:Y:S01]  /*5080*/  UMOV UR46, UR6 ;  /* 0x00000006002e7c82 */ /* 0x000fe20008000000 */
[----:B------:R-:W-:Y:S01]  /*5090*/  UIADD3 UR14, UR6, 0x300, URZ ;  /* 0x00000300060e7890 */ /* 0x000fe2000fffe03f */
[-C--:B------:R-:W-:Y:S01]  /*50a0*/  FMUL.FTZ R25, R25, R0.reuse ;  /* 0x0000000019197220 */ /* 0x080fe20000410000 */
[----:B------:R-:W-:Y:S01]  /*50b0*/  UMOV UR15, 0x40000040 ;  /* 0x40000040000f7882 */ /* 0x000fe20000000000 */
[----:B------:R-:W-:Y:S01]  /*50c0*/  UIADD3 UR18, UR6, 0x302, URZ ;  /* 0x0000030206127890 */ /* 0x000fe2000fffe03f */
[-C--:B------:R-:W-:Y:S01]  /*50d0*/  FMUL.FTZ R28, R28, R0.reuse ;  /* 0x000000001c1c7220 */ /* 0x080fe20000410000 */
[----:B------:R-:W-:Y:S01]  /*50e0*/  UMOV UR19, 0x40000040 ;  /* 0x4000004000137882 */ /* 0x000fe20000000000 */
[----:B------:R-:W-:Y:S01]  /*50f0*/  HGMMA.64x96x16.F32 R120, gdesc[UR44], RZ, !UPT, gsb0 ;  /* 0x016000002c7879f0 */ /* 0x000fe2000c0008ff */
[----:B------:R-:W-:Y:S01]  /*5100*/  UIADD3 UR46, UR6, 0x2, URZ ;  /* 0x00000002062e7890 */ /* 0x000fe2000fffe03f */
[-C--:B------:R-:W-:Y:S01]  /*5110*/  FMUL.FTZ R29, R29, R0.reuse ;  /* 0x000000001d1d7220 */ /* 0x080fe20000410000 */
[----:B------:R-:W-:Y:S01]  /*5120*/  UMOV UR44, UR56 ;  /* 0x00000038002c7c82 */ /* 0x000fe20008000000 */
[----:B------:R-:W-:Y:S01]  /*5130*/  UMOV UR45, UR57 ;  /* 0x00000039002d7c82 */ /* 0x000fe20008000000 */
[----:B------:R-:W-:Y:S01]  /*5140*/  UMOV UR47, 0x40000040 ;  /* 0x40000040002f7882 */ /* 0x000fe20000000000 */
[----:B------:R-:W-:Y:S01]  /*5150*/  UIADD3 UR22, UR6, 0x304, URZ ;  /* 0x0000030406167890 */ /* 0x000fe2000fffe03f */
[-C--:B------:R-:W-:Y:S01]  /*5160*/  FMUL.FTZ R32, R32, R0.reuse ;  /* 0x0000000020207220 */ /* 0x080fe20000410000 */
        /* <DEDUP_REMOVED lines=101> */
[----:B------:R-:W-:Y:S01]  /*57c0*/  HGMMA.64x96x16.F32 R120, gdesc[UR44], R120, gsb0 ;  /* 0x016000002c7879f0 */ /* 0x000fe20008000878 */
[----:B------:R-:W-:Y:S01]  /*57d0*/  UIADD3 UR46, UR6, 0x4, URZ ;  /* 0x00000004062e7890 */ /* 0x000fe2000fffe03f */
[----:B------:R-:W-:Y:S01]  /*57e0*/  FMUL.FTZ R119, R119, R2 ;  /* 0x0000000277777220 */ /* 0x000fe20000410000 */
[----:B------:R-:W-:Y:S01]  /*57f0*/  UMOV UR44, UR52 ;  /* 0x00000034002c7c82 */ /* 0x000fe20008000000 */
[----:B------:R-:W-:Y:S01]  /*5800*/  UMOV UR45, UR53 ;  /* 0x00000035002d7c82 */ /* 0x000fe20008000000 */
[----:B------:R-:W-:Y:S01]  /*5810*/  UMOV UR47, 0x40000040 ;  /* 0x40000040002f7882 */ /* 0x000fe20000000000 */
[----:B------:R-:W-:-:S02]  /*5820*/  WARPGROUP.DEPBAR.LE gsb0, 0x0 ;  /* 0x00008000000079c5 */ /* 0x000fc40000010000 */
[----:B------:R-:W-:-:S06]  /*5830*/  WARPGROUP.ARRIVE ;  /* 0x00000000000079c5 */ /* 0x000fcc0000000000 */
[----:B------:R-:W-:Y:S01]  /*5840*/  HGMMA.64x96x16.F32 R120, gdesc[UR44], R120, gsb0 ;  /* 0x016000002c7879f0 */ /* 0x000fe20008000878 */
[----:B------:R-:W-:Y:S01]  /*5850*/  UIADD3 UR46, UR6, 0x606, URZ ;  /* 0x00000606062e7890 */ /* 0x000fe2000fffe03f */
[----:B------:R-:W-:Y:S01]  /*5860*/  UMOV UR44, UR48 ;  /* 0x00000030002c7c82 */ /* 0x000fe20008000000 */
[----:B------:R-:W-:Y:S01]  /*5870*/  UMOV UR45, UR49 ;  /* 0x00000031002d7c82 */ /* 0x000fe20008000000 */
[----:B------:R-:W-:Y:S01]  /*5880*/  UMOV UR47, 0x40000040 ;  /* 0x40000040002f7882 */ /* 0x000fe20000000000 */
        /* <DEDUP_REMOVED lines=28> */
[----:B------:R-:W-:Y:S05]  /*5a50*/  @!P0 BRA `(.L_x_1131) ;  /* 0x0000000000048947 */ /* 0x000fea0003800000 */
[----:B------:R-:W-:Y:S01]  /*5a60*/  BPT.TRAP 0x1 ;  /* 0x000000040000795c */ /* 0x000fe20000300000 */
.L_x_1131:
[----:B------:R-:W-:Y:S01]  /*5a70*/  ULEA UR6, UR37, UR38, 0x3 ;  /* 0x0000002625067291 */ /* 0x000fe2000f8e183f */
[----:B------:R-:W-:-:S05]  /*5a80*/  IMAD.U32 R0, RZ, RZ, UR36 ;  /* 0x00000024ff007e24 */ /* 0x000fca000f8e00ff */
[----:B------:R-:W-:-:S04]  /*5a90*/  SHF.L.U32 R0, R0, 0x1f, RZ ;  /* 0x0000001f00007819 */ /* 0x000fc800000006ff */
[----:B------:R2:W3:Y:S01]  /*5aa0*/  SYNCS.PHASECHK.TRANS64.TRYWAIT P1, [UR6+0x30850], R0 ;  /* 0x03085000ff0075a7 */ /* 0x0004e20008020146 */
[----:B------:R-:W-:Y:S05]  /*5ab0*/  @!P0 BRA `(.L_x_1132) ;  /* 0x0000000000048947 */ /* 0x000fea0003800000 */
[----:B------:R-:W-:Y:S01]  /*5ac0*/  BPT.TRAP 0x1 ;  /* 0x000000040000795c */ /* 0x000fe20000300000 */
.L_x_1132:
[----:B---3--:R-:W-:Y:S05]  /*5ad0*/  @P1 BRA `(.L_x_1133) ;  /* 0x0000000000081947 */ /* 0x008fea0003800000 */
[----:B------:R-:W3:Y:S02]  /*5ae0*/  SYNCS.PHASECHK.TRANS64.TRYWAIT P1, [UR6+0x30850], R0 ;  /* 0x03085000ff0075a7 */ /* 0x000ee40008020146 */
[----:B---3--:R-:W-:Y:S05]  /*5af0*/  @!P1 BRA `(.L_x_1134) ;  /* 0x00000110001c9947 */ /* 0x008fea0003800000 */
.L_x_1133:
[----:B------:R-:W-:Y:S01]  /*5b00*/  UIADD3 UR10, UR38, 0x400, URZ ;  /* 0x00000400260a7890 */ /* 0x000fe2000fffe03f */
[----:B------:R-:W-:Y:S01]  /*5b10*/  WARPGROUP.ARRIVE ;  /* 0x00000000000079c5 */ /* 0x000fe20000000000 */
[----:B------:R-:W-:-:S05]  /*5b20*/  UMOV UR11, 0x40000040 ;  /* 0x40000040000b7882 */ /* 0x000fca0000000000 */
[----:B------:R-:W3:Y:S01]  /*5b30*/  S2R R207, SR_TID.X ;  /* 0x0000000000cf7919 */ /* 0x000ee20000002100 */
[----:B------:R-:W-:Y:S01]  /*5b40*/  USHF.R.U32.HI UR10, URZ, 0x4, UR10 ;  /* 0x000000043f0a7899 */ /* 0x000fe2000801160a */
[----:B------:R-:W-:Y:S01]  /*5b50*/  PLOP3.LUT P1, PT, PT, PT, UP0, 0x80, 0x0 ;  /* 0x000000000000781c */ /* 0x000fe20003f2f008 */
[----:B------:R-:W-:Y:S01]  /*5b60*/  FMUL.FTZ R2, R123, UR4 ;  /* 0x000000047b027c20 */ /* 0x000fe20008410000 */
[----:B------:R-:W-:Y:S01]  /*5b70*/  PLOP3.LUT P2, PT, PT, PT, UP0, 0x80, 0x0 ;  /* 0x000000000000781c */ /* 0x000fe20003f4f008 */
[----:B------:R-:W-:Y:S01]  /*5b80*/  ULOP3.LUT UR10, UR10, 0x3fff, URZ, 0xc0, !UPT ;  /* 0x00003fff0a0a7892 */ /* 0x000fe2000f8ec03f */
[----:B0-2---:R-:W-:Y:S01]  /*5b90*/  FMUL.FTZ R0, R122, UR4 ;  /* 0x000000047a007c20 */ /* 0x005fe20008410000 */
[----:B------:R-:W-:Y:S01]  /*5ba0*/  FMUL.FTZ R123, R138, UR4 ;  /* 0x000000048a7b7c20 */ /* 0x000fe20008410000 */
[----:B------:R-:W-:Y:S01]  /*5bb0*/  FMUL.FTZ R122, R139, UR4 ;  /* 0x000000048b7a7c20 */ /* 0x000fe20008410000 */
[----:B------:R-:W-:Y:S01]  /*5bc0*/  ULOP3.LUT UR10, UR10, 0x3000000, URZ, 0xfc, !UPT ;  /* 0x030000000a0a7892 */ /* 0x000fe2000f8efc3f */
[----:B------:R-:W-:Y:S01]  /*5bd0*/  FMUL.FTZ R138, R140, UR4 ;  /* 0x000000048c8a7c20 */ /* 0x000fe20008410000 */
[----:B------:R-:W-:Y:S01]  /*5be0*/  FMUL.FTZ R139, R141, UR4 ;  /* 0x000000048d8b7c20 */ /* 0x000fe20008410000 */
[----:B------:R-:W-:Y:S01]  /*5bf0*/  FMUL.FTZ R140, R144, UR4 ;  /* 0x00000004908c7c20 */ /* 0x000fe20008410000 */
[----:B------:R-:W-:Y:S01]  /*5c00*/  UIMAD UR14, UR37, 0x900, UR10 ;  /* 0x00000900250e78a4 */ /* 0x000fe2000f8e020a */
[----:B------:R-:W-:Y:S01]  /*5c10*/  FMUL.FTZ R144, R148, UR4 ;  /* 0x0000000494907c20 */ /* 0x000fe20008410000 */
[----:B------:R-:W-:-:S02]  /*5c20*/  IMAD R141, R10, -0x60, RZ ;  /* 0xffffffa00a8d7824 */ /* 0x000fc400078e02ff */
[----:B------:R-:W-:Y:S01]  /*5c30*/  FMUL.FTZ R148, R152, UR4 ;  /* 0x0000000498947c20 */ /* 0x000fe20008410000 */
[----:B-1----:R-:W-:Y:S01]  /*5c40*/  FMUL.FTZ R9, R120, UR4 ;  /* 0x0000000478097c20 */ /* 0x002fe20008410000 */
[----:B------:R-:W-:Y:S01]  /*5c50*/  FMUL.FTZ R152, R156, UR4 ;  /* 0x000000049c987c20 */ /* 0x000fe20008410000 */
[----:B------:R-:W-:Y:S01]  /*5c60*/  FMUL.FTZ R14, R127, UR4 ;  /* 0x000000047f0e7c20 */ /* 0x000fe20008410000 */
[----:B------:R-:W-:Y:S01]  /*5c70*/  UMOV UR10, UR14 ;  /* 0x0000000e000a7c82 */ /* 0x000fe20008000000 */
[----:B------:R-:W-:Y:S01]  /*5c80*/  FMUL.FTZ R120, R135, UR4 ;  /* 0x0000000487787c20 */ /* 0x000fe20008410000 */
[----:B------:R-:W-:Y:S01]  /*5c90*/  HGMMA.64x192x16.F32 R24, R188, gdesc[UR8].tnspB, R24, gsb0 ;  /* 0x42e00008bc187df0 */ /* 0x000fe20008000818 */
[----:B------:R-:W-:Y:S01]  /*5ca0*/  UIADD3 UR10, UR14, 0x80, URZ ;  /* 0x000000800e0a7890 */ /* 0x000fe2000fffe03f */
[----:B------:R-:W-:Y:S01]  /*5cb0*/  FMUL.FTZ R156, R160, UR4 ;  /* 0x00000004a09c7c20 */ /* 0x000fe20008410000 */
[----:B------:R-:W-:Y:S01]  /*5cc0*/  UMOV UR11, 0x40000040 ;  /* 0x40000040000b7882 */ /* 0x000fe20000000000 */
[----:B------:R-:W-:Y:S01]  /*5cd0*/  FMUL.FTZ R11, R126, UR4 ;  /* 0x000000047e0b7c20 */ /* 0x000fe20008410000 */
[----:B------:R-:W-:Y:S01]  /*5ce0*/  FMUL.FTZ R15, R130, UR4 ;  /* 0x00000004820f7c20 */ /* 0x000fe20008410000 */
[----:B------:R-:W-:Y:S01]  /*5cf0*/  FMUL.FTZ R20, R131, UR4 ;  /* 0x0000000483147c20 */ /* 0x000fe20008410000 */
[----:B------:R-:W-:Y:S01]  /*5d00*/  FMUL.FTZ R21, R134, UR4 ;  /* 0x0000000486157c20 */ /* 0x000fe20008410000 */
[----:B------:R-:W-:Y:S01]  /*5d10*/  FMUL.FTZ R127, R146, UR4 ;  /* 0x00000004927f7c20 */ /* 0x000fe20008410000 */
[----:B------:R-:W-:Y:S01]  /*5d20*/  FMUL.FTZ R135, R154, UR4 ;  /* 0x000000049a877c20 */ /* 0x000fe20008410000 */
[----:B---3--:R-:W-:Y:S01]  /*5d30*/  LOP3.LUT P3, RZ, R207, 0x7f, RZ, 0xc0, !PT ;  /* 0x0000007fcfff7812 */ /* 0x008fe2000786c0ff */
        /* <DEDUP_REMOVED lines=8> */
[----:B------:R-:W0:Y:S08]  /*5dc0*/  MUFU.TANH R9, R9 ;  /* 0x0000000900097308 */ /* 0x000e300000002400 */
[----:B------:R-:W1:Y:S08]  /*5dd0*/  MUFU.TANH R0, R0 ;  /* 0x0000000000007308 */ /* 0x000e700000002400 */
[----:B------:R-:W2:Y:S08]  /*5de0*/  MUFU.TANH R2, R2 ;  /* 0x0000000200027308 */ /* 0x000eb00000002400 */
[----:B------:R-:W3:Y:S08]  /*5df0*/  MUFU.TANH R11, R11 ;  /* 0x0000000b000b7308 */ /* 0x000ef00000002400 */
        /* <DEDUP_REMOVED lines=19> */
[----:B------:R-:W0:Y:S01]  /*5f30*/  MUFU.TANH R156, R156 ;  /* 0x0000009c009c7308 */ /* 0x000e220000002400 */
[----:B------:R-:W-:-:S02]  /*5f40*/  WARPGROUP.DEPBAR.LE gsb0, 0x0 ;  /* 0x00008000000079c5 */ /* 0x000fc40000010000 */
[----:B------:R-:W-:-:S05]  /*5f50*/  WARPGROUP.ARRIVE ;  /* 0x00000000000079c5 */ /* 0x000fca0000000000 */
[----:B------:R-:W0:Y:S01]  /*5f60*/  MUFU.TANH R160, R160 ;  /* 0x000000a000a07308 */ /* 0x000e220000002400 */
[----:B------:R-:W-:Y:S01]  /*5f70*/  HGMMA.64x192x16.F32 R24, R184, gdesc[UR8].tnspB, R24, gsb0 ;  /* 0x42e00008b8187df0 */ /* 0x000fe20008000818 */
[----:B------:R-:W-:Y:S01]  /*5f80*/  UIADD3 UR10, UR14, 0x100, URZ ;  /* 0x000001000e0a7890 */ /* 0x000fe2000fffe03f */
[----:B------:R-:W-:-:S05]  /*5f90*/  UMOV UR11, 0x40000040 ;  /* 0x40000040000b7882 */ /* 0x000fca0000000000 */
[----:B------:R-:W0:Y:S08]  /*5fa0*/  MUFU.TANH R164, R164 ;  /* 0x000000a400a47308 */ /* 0x000e300000002400 */
[----:B------:R-:W0:Y:S08]  /*5fb0*/  MUFU.TANH R130, R130 ;  /* 0x0000008200827308 */ /* 0x000e300000002400 */
[----:B------:R-:W0:Y:S01]  /*5fc0*/  MUFU.TANH R131, R131 ;  /* 0x0000008300837308 */ /* 0x000e220000002400 */
[----:B------:R-:W-:-:S02]  /*5fd0*/  WARPGROUP.DEPBAR.LE gsb0, 0x0 ;  /* 0x00008000000079c5 */ /* 0x000fc40000010000 */
[----:B------:R-:W-:-:S06]  /*5fe0*/  WARPGROUP.ARRIVE ;  /* 0x00000000000079c5 */ /* 0x000fcc0000000000 */
[----:B------:R-:W-:Y:S01]  /*5ff0*/  HGMMA.64x192x16.F32 R24, R180, gdesc[UR8].tnspB, R24, gsb0 ;  /* 0x42e00008b4187df0 */ /* 0x000fe20008000818 */
[----:B------:R-:W-:Y:S01]  /*6000*/  UIADD3 UR10, UR14, 0x180, URZ ;  /* 0x000001800e0a7890 */ /* 0x000fe2000fffe03f */
[----:B------:R-:W-:Y:S01]  /*6010*/  UMOV UR11, 0x40000040 ;  /* 0x40000040000b7882 */ /* 0x000fe20000000000 */
[----:B------:R-:W-:Y:S02]  /*6020*/  WARPGROUP.DEPBAR.LE gsb0, 0x0 ;  /* 0x00008000000079c5 */ /* 0x000fe40000010000 */
[----:B------:R-:W-:Y:S01]  /*6030*/  WARPGROUP.ARRIVE ;  /* 0x00000000000079c5 */ /* 0x000fe20000000000 */
[----:B------:R-:W-:Y:S01]  /*6040*/  FMUL.FTZ R180, R137, UR4 ;  /* 0x0000000489b47c20 */ /* 0x000fe20008410000 */
[----:B------:R-:W-:Y:S01]  /*6050*/  FMUL.FTZ R137, R158, UR4 ;  /* 0x000000049e897c20 */ /* 0x000fe20008410000 */
[----:B------:R-:W-:-:S12]  /*6060*/  FMUL.FTZ R158, R161, UR4 ;  /* 0x00000004a19e7c20 */ /* 0x000fd80008410000 */
[----:B------:R-:W-:Y:S01]  /*6070*/  HGMMA.64x192x16.F32 R24, R176, gdesc[UR8].tnspB, R24, gsb0 ;  /* 0x42e00008b0187df0 */ /* 0x000fe20008000818 */
[----:B------:R-:W-:Y:S01]  /*6080*/  UIADD3 UR10, UR14, 0x200, URZ ;  /* 0x000002000e0a7890 */ /* 0x000fe2000fffe03f */
[----:B------:R-:W0:Y:S01]  /*6090*/  MUFU.TANH R180, R180 ;  /* 0x000000b400b47308 */ /* 0x000e220000002400 */
[----:B------:R-:W-:-:S07]  /*60a0*/  UMOV UR11, 0x40000040 ;  /* 0x40000040000b7882 */ /* 0x000fce0000000000 */
[----:B------:R-:W0:Y:S08]  /*60b0*/  MUFU.TANH R137, R137 ;  /* 0x0000008900897308 */ /* 0x000e300000002400 */
[----:B------:R-:W0:Y:S01]  /*60c0*/  MUFU.TANH R158, R158 ;  /* 0x0000009e009e7308 */ /* 0x000e220000002400 */
[----:B------:R-:W-:Y:S02]  /*60d0*/  WARPGROUP.DEPBAR.LE gsb0, 0x0 ;  /* 0x00008000000079c5 */ /* 0x000fe40000010000 */
[----:B------:R-:W-:Y:S01]  /*60e0*/  WARPGROUP.ARRIVE ;  /* 0x00000000000079c5 */ /* 0x000fe20000000000 */
[----:B------:R-:W-:Y:S01]  /*60f0*/  FMUL.FTZ R176, R121, UR4 ;  /* 0x0000000479b07c20 */ /* 0x000fe20008410000 */
[----:B------:R-:W-:Y:S01]  /*6100*/  FMUL.FTZ R178, R133, UR4 ;  /* 0x0000000485b27c20 */ /* 0x000fe20008410000 */
[----:B------:R-:W5:Y:S01]  /*6110*/  LDC R121, c[0x0][0x288] ;  /* 0x0000a200ff797b82 */ /* 0x000f620000000800 */
[----:B------:R-:W-:Y:S01]  /*6120*/  FMUL.FTZ R177, R132, UR4 ;  /* 0x0000000484b17c20 */ /* 0x000fe20008410000 */
        /* <DEDUP_REMOVED lines=17> */
[----:B------:R-:W-:Y:S01]  /*6240*/  WARPGROUP.ARRIVE ;  /* 0x00000000000079c5 */ /* 0x000fe20000000000 */
[----:B------:R-:W-:Y:S01]  /*6250*/  FMUL.FTZ R173, R125, UR4 ;  /* 0x000000047dad7c20 */ /* 0x000fe20008410000 */
[----:B------:R-:W-:Y:S01]  /*6260*/  FMUL.FTZ R125, R142, UR4 ;  /* 0x000000048e7d7c20 */ /* 0x000fe20008410000 */
[----:B------:R-:W-:Y:S01]  /*6270*/  FMUL.FTZ R142, R145, UR4 ;  /* 0x00000004918e7c20 */ /* 0x000fe20008410000 */
[----:B------:R-:W-:Y:S02]  /*6280*/  VIADD R145, R18, UR60 ;  /* 0x0000003c12917c36 */ /* 0x000fe40008000000 */
[----:B------:R-:W-:Y:S01]  /*6290*/  FMUL.FTZ R174, R128, UR4 ;  /* 0x0000000480ae7c20 */ /* 0x000fe20008410000 */
[----:B------:R-:W-:Y:S01]  /*62a0*/  HGMMA.64x192x16.F32 R24, R168, gdesc[UR8].tnspB, R24, gsb0 ;  /* 0x42e00008a8187df0 */ /* 0x000fe20008000818 */
[----:B------:R-:W-:Y:S01]  /*62b0*/  @UP0 ULDC UR10, c[0x0][0x44c] ;  /* 0x00011300000a0ab9 */ /* 0x000fe20000000800 */
[----:B------:R-:W-:Y:S01]  /*62c0*/  FMUL.FTZ R128, R162, UR4 ;  /* 0x00000004a2807c20 */ /* 0x000fe20008410000 */
[----:B------:R-:W-:Y:S01]  /*62d0*/  @P1 IMAD.HI.U32 R12, R145, UR10, RZ ;  /* 0x0000000a910c1c27 */ /* 0x000fe2000f8e00ff */
[----:B------:R-:W-:-:S03]  /*62e0*/  @UP0 ULDC UR10, c[0x0][0x450] ;  /* 0x00011400000a0ab9 */ /* 0x000fc60000000800 */
[----:B------:R-:W-:Y:S01]  /*62f0*/  FMUL.FTZ R172, R124, UR4 ;  /* 0x000000047cac7c20 */ /* 0x000fe20008410000 */
[----:B------:R-:W-:Y:S01]  /*6300*/  FMUL.FTZ R175, R129, UR4 ;  /* 0x0000000481af7c20 */ /* 0x000fe20008410000 */
[----:B------:R-:W-:Y:S01]  /*6310*/  VIADD R162, R141, 0x1 ;  /* 0x000000018da27836 */ /* 0x000fe20000000000 */
[----:B------:R-:W-:Y:S01]  /*6320*/  @P2 SHF.R.U32.HI R145, RZ, UR10, R12 ;  /* 0x0000000aff912c19 */ /* 0x000fe2000801160c */
[----:B------:R-:W-:Y:S01]  /*6330*/  FMUL.FTZ R124, R143, UR4 ;  /* 0x000000048f7c7c20 */ /* 0x000fe20008410000 */
[----:B------:R-:W-:Y:S01]  /*6340*/  FMUL.FTZ R129, R163, UR4 ;  /* 0x00000004a3817c20 */ /* 0x000fe20008410000 */
[----:B------:R-:W-:Y:S01]  /*6350*/  IMAD.U32 R12, RZ, RZ, UR7 ;  /* 0x00000007ff0c7e24 */ /* 0x000fe2000f8e00ff */
[----:B------:R-:W-:Y:S01]  /*6360*/  PLOP3.LUT P1, PT, PT, PT, UP1, 0x40, 0x0 ;  /* 0x000000000000781c */ /* 0x000fe20003f2e818 */
[----:B------:R-:W-:Y:S01]  /*6370*/  IMAD R162, R17, -0x2, R162 ;  /* 0xfffffffe11a27824 */ /* 0x000fe200078e02a2 */
[----:B------:R-:W0:Y:S01]  /*6380*/  MUFU.TANH R172, R172 ;  /* 0x000000ac00ac7308 */ /* 0x000e220000002400 */
[----:B------:R-:W-:-:S02]  /*6390*/  @!P3 VIADD R12, R12, 0x30840 ;  /* 0x000308400c0cb836 */ /* 0x000fc40000000000 */
[C---:B------:R-:W-:Y:S01]  /*63a0*/  VIADD R147, R162.reuse, 0xffffffff ;  /* 0xffffffffa2937836 */ /* 0x040fe20000000000 */
[----:B-----5:R-:W-:Y:S02]  /*63b0*/  IADD3 R149, R162, -R121, R16 ;  /* 0x80000079a2957210 */ /* 0x020fe40007ffe010 */
[----:B------:R-:W-:Y:S02]  /*63c0*/  @!P3 PRMT R12, RZ, 0x654, R12 ;  /* 0x00000654ff0cb816 */ /* 0x000fe4000000000c */
[----:B------:R-:W0:Y:S01]  /*63d0*/  MUFU.TANH R173, R173 ;  /* 0x000000ad00ad7308 */ /* 0x000e220000002400 */
[C---:B------:R-:W-:Y:S02]  /*63e0*/  VIADD R151, R149.reuse, UR55 ;  /* 0x0000003795977c36 */ /* 0x040fe40008000000 */
[----:B------:R-:W-:-:S05]  /*63f0*/  VIADD R149, R149, UR54 ;  /* 0x0000003695957c36 */ /* 0x000fca0008000000 */
        /* <DEDUP_REMOVED lines=8> */
[----:B------:R-:W5:Y:S01]  /*6480*/  SHFL.IDX PT, R168, R145, RZ, 0x1c1f ;  /* 0x001c1fff91a87589 */ /* 0x000f6200000e0000 */
[----:B------:R0:W-:Y:S01]  /*6490*/  @!P3 SYNCS.ARRIVE.TRANS64.RED.A1T0 RZ, [R12+URZ], RZ ;  /* 0x000000ff0cffb9a7 */ /* 0x0001e2000810043f */
[--C-:B-----5:R-:W-:Y:S02]  /*64a0*/  IMAD.IADD R153, R151, 0x1, R168.reuse ;  /* 0x0000000197997824 */ /* 0x120fe400078e02a8 */
[----:B------:R-:W-:Y:S01]  /*64b0*/  IMAD.IADD R155, R149, 0x1, R168 ;  /* 0x00000001959b7824 */ /* 0x000fe200078e02a8 */
[----:B01234-:R-:W-:Y:S06]  /*64c0*/  @P1 BRA `(.L_x_1135) ;  /* 0x0000000000541947 */ /* 0x01ffec0003800000 */
[----:B------:R-:W-:Y:S01]  /*64d0*/  IADD3 R143, R16, -R121, R168 ;  /* 0x80000079108f7210 */ /* 0x000fe20007ffe0a8 */
[----:B------:R-:W-:Y:S03]  /*64e0*/  BSSY B0, `(.L_x_1136) ;  /* 0x0000010000007945 */ /* 0x000fe60003800000 */
[----:B------:R-:W-:-:S13]  /*64f0*/  ISETP.GT.AND P1, PT, R143, -0x1, PT ;  /* 0xffffffff8f00780c */ /* 0x000fda0003f24270 */
[----:B------:R-:W-:Y:S05]  /*6500*/  @P1 BRA `(.L_x_1137) ;  /* 0x0000000000201947 */ /* 0x000fea0003800000 */
[----:B------:R-:W-:Y:S01]  /*6510*/  IMAD.U32 R162, RZ, RZ, UR51 ;  /* 0x00000033ffa27e24 */ /* 0x000fe2000f8e00ff */
[----:B------:R-:W-:-:S04]  /*6520*/  LOP3.LUT R143, RZ, R143, RZ, 0x33, !PT ;  /* 0x0000008fff8f7212 */ /* 0x000fc800078e33ff */
[----:B------:R-:W-:-:S13]  /*6530*/  ISETP.NE.AND P1, PT, R162, 0x1, PT ;  /* 0x00000001a200780c */ /* 0x000fda0003f25270 */
[----:B------:R-:W0:Y:S02]  /*6540*/  @P1 LDC.64 R12, c[0x0][0x9e8] ;  /* 0x00027a00ff0c1b82 */ /* 0x000e240000000a00 */
[----:B0-----:R-:W-:-:S05]  /*6550*/  @P1 IMAD.HI.U32 R12, R143, R12, RZ ;  /* 0x0000000c8f0c1227 */ /* 0x001fca00078e00ff */
[----:B------:R-:W-:-:S04]  /*6560*/  @P1 SHF.R.U32.HI R143, RZ, R13, R12 ;  /* 0x0000000dff8f1219 */ /* 0x000fc8000001160c */
[----:B------:R-:W-:Y:S01]  /*6570*/  LOP3.LUT R143, RZ, R143, RZ, 0x33, !PT ;  /* 0x0000008fff8f7212 */ /* 0x000fe200078e33ff */
[----:B------:R-:W-:Y:S06]  /*6580*/  BRA `(.L_x_1138) ;  /* 0x0000000000147947 */ /* 0x000fec0003800000 */
.L_x_1137:
[----:B------:R-:W-:-:S05]  /*6590*/  IMAD.U32 R162, RZ, RZ, UR51 ;  /* 0x00000033ffa27e24 */ /* 0x000fca000f8e00ff */
[----:B------:R-:W-:-:S13]  /*65a0*/  ISETP.NE.AND P1, PT, R162, 0x1, PT ;  /* 0x00000001a200780c */ /* 0x000fda0003f25270 */
[----:B------:R-:W0:Y:S02]  /*65b0*/  @P1 LDC.64 R12, c[0x0][0x9e8] ;  /* 0x00027a00ff0c1b82 */ /* 0x000e240000000a00 */
[----:B0-----:R-:W-:-:S05]  /*65c0*/  @P1 IMAD.HI.U32 R12, R143, R12, RZ ;  /* 0x0000000c8f0c1227 */ /* 0x001fca00078e00ff */
[----:B------:R-:W-:-:S07]  /*65d0*/  @P1 SHF.R.U32.HI R143, RZ, R13, R12 ;  /* 0x0000000dff8f1219 */ /* 0x000fce000001160c */
.L_x_1138:
[----:B------:R-:W-:Y:S05]  /*65e0*/  BSYNC B0 ;  /* 0x0000000000007941 */ /* 0x000fea0003800000 */
.L_x_1136:
[----:B------:R-:W-:-:S05]  /*65f0*/  IMAD R12, R143, R162, R147 ;  /* 0x000000a28f0c7224 */ /* 0x000fca00078e0293 */
[----:B------:R-:W-:Y:S02]  /*6600*/  VIADDMNMX R153, R12, R162, R153, PT ;  /* 0x000000a20c997246 */ /* 0x000fe40003800199 */
[----:B------:R-:W-:-:S07]  /*6610*/  VIMNMX R155, R155, R12, !PT ;  /* 0x0000000c9b9b7248 */ /* 0x000fce0007fe0100 */
.L_x_1135:
[C---:B------:R-:W-:Y:S01]  /*6620*/  ISETP.GE.AND P1, PT, R141.reuse, 0x2, PT ;  /* 0x000000028d00780c */ /* 0x040fe20003f26270 */
[----:B------:R-:W0:Y:S01]  /*6630*/  SHFL.IDX PT, R12, R145, 0x1, 0x1c1f ;  /* 0x003c1f00910c7f89 */ /* 0x000e2200000e0000 */
[----:B------:R-:W-:Y:S02]  /*6640*/  ISETP.GE.AND P5, PT, R141, 0xa, PT ;  /* 0x0000000a8d00780c */ /* 0x000fe40003fa6270 */
        /* <DEDUP_REMOVED lines=9> */
[----:B------:R-:W-:-:S02]  /*66e0*/  FSEL R166, R173, -INF , !P3 ;  /* 0xff800000ada67808 */ /* 0x000fc40005800000 */
        /* <DEDUP_REMOVED lines=24> */
[----:B------:R-:W-:Y:S02]  /*6870*/  ISETP.GE.AND P4, PT, R141, 0x22, PT ;  /* 0x000000228d00780c */ /* 0x000fe40003f86270 */
        /* <DEDUP_REMOVED lines=15> */
[----:B------:R-:W-:Y:S01]  /*6970*/  FSEL R138, R139, -INF , !P3 ;  /* 0xff8000008b8a7808 */ /* 0x000fe20005800000 */
[----:B0-----:R-:W-:Y:S01]  /*6980*/  IMAD.IADD R139, R151, 0x1, R12 ;  /* 0x00000001978b7824 */ /* 0x001fe200078e020c */
        /* <DEDUP_REMOVED lines=38> */
[----:B------:R-:W-:Y:S02]  /*6bf0*/  P2R R163, PR, RZ, 0x20 ;  /* 0x00000020ffa37803 */ /* 0x000fe40000000000 */
[----:B------:R-:W-:Y:S02]  /*6c00*/  FSEL R154, R154, -INF , !P3 ;  /* 0xff8000009a9a7808 */ /* 0x000fe40005800000 */
[----:B------:R-:W-:-:S04]  /*6c10*/  ISETP.GE.AND P3, PT, R141, 0x51, PT ;  /* 0x000000518d00780c */ /* 0x000fc80003f66270 */
[----:B------:R-:W-:-:S04]  /*6c20*/  ISETP.GT.AND P4, PT, R155, 0x50, !P3 ;  /* 0x000000509b00780c */ /* 0x000fc80005f84270 */
[----:B------:R-:W-:-:S04]  /*6c30*/  ISETP.LT.OR P4, PT, R153, 0x51, P4 ;  /* 0x000000519900780c */ /* 0x000fc80002781670 */
        /* <DEDUP_REMOVED lines=10> */
[----:B------:R-:W-:Y:S02]  /*6ce0*/  P2R R185, PR, RZ, 0x40 ;  /* 0x00000040ffb97803 */ /* 0x000fe40000000000 */
[----:B------:R-:W-:-:S04]  /*6cf0*/  ISETP.GT.AND P6, PT, R155, RZ, !P6 ;  /* 0x000000ff9b00720c */ /* 0x000fc800077c4270 */
[----:B------:R-:W-:-:S04]  /*6d00*/  ISETP.LT.OR P6, PT, R153, 0x1, P6 ;  /* 0x000000019900780c */ /* 0x000fc800037c1670 */
[----:B------:R-:W-:Y:S02]  /*6d10*/  FSEL R143, R9, -INF , !P6 ;  /* 0xff800000098f7808 */ /* 0x000fe40007000000 */
[----:B------:R-:W-:Y:S01]  /*6d20*/  ISETP.GE.AND P6, PT, R141, 0x5a, PT ;  /* 0x0000005a8d00780c */ /* 0x000fe20003fc6270 */
[----:B------:R-:W-:-:S03]  /*6d30*/  IMAD.IADD R141, R149, 0x1, R12 ;  /* 0x00000001958d7824 */ /* 0x000fc600078e020c */
[----:B------:R-:W-:Y:S02]  /*6d40*/  P2R R157, PR, RZ, 0x40 ;  /* 0x00000040ff9d7803 */ /* 0x000fe40000000000 */
[----:B------:R-:W-:-:S04]  /*6d50*/  ISETP.GT.AND P6, PT, R155, 0x59, !P6 ;  /* 0x000000599b00780c */ /* 0x000fc800077c4270 */
[----:B------:R-:W-:-:S04]  /*6d60*/  ISETP.LT.OR P6, PT, R153, 0x5a, P6 ;  /* 0x0000005a9900780c */ /* 0x000fc800037c1670 */
[----:B------:R-:W-:Y:S02]  /*6d70*/  FSEL R164, R164, -INF , !P6 ;  /* 0xff800000a4a47808 */ /* 0x000fe40007000000 */
[----:B------:R-:W-:-:S13]  /*6d80*/  PLOP3.LUT P6, PT, PT, PT, UP1, 0x40, 0x0 ;  /* 0x000000000000781c */ /* 0x000fda0003fce818 */
[----:B------:R-:W-:Y:S05]  /*6d90*/  @P6 BRA `(.L_x_1139) ;  /* 0x0000000000546947 */ /* 0x000fea0003800000 */
        /* <DEDUP_REMOVED lines=12> */
.L_x_1141:
[----:B------:R-:W-:-:S05]  /*6e60*/  IMAD.U32 R184, RZ, RZ, UR51 ;  /* 0x00000033ffb87e24 */ /* 0x000fca000f8e00ff */
[----:B------:R-:W-:-:S13]  /*6e70*/  ISETP.NE.AND P6, PT, R184, 0x1, PT ;  /* 0x00000001b800780c */ /* 0x000fda0003fc5270 */
[----:B------:R-:W0:Y:S02]  /*6e80*/  @P6 LDC.64 R12, c[0x0][0x9e8] ;  /* 0x00027a00ff0c6b82 */ /* 0x000e240000000a00 */
[----:B0-----:R-:W-:-:S05]  /*6e90*/  @P6 IMAD.HI.U32 R12, R9, R12, RZ ;  /* 0x0000000c090c6227 */ /* 0x001fca00078e00ff */
[----:B------:R-:W-:-:S07]  /*6ea0*/  @P6 SHF.R.U32.HI R9, RZ, R13, R12 ;  /* 0x0000000dff096219 */ /* 0x000fce000001160c */
.L_x_1142:
[----:B------:R-:W-:Y:S05]  /*6eb0*/  BSYNC B0 ;  /* 0x0000000000007941 */ /* 0x000fea0003800000 */
.L_x_1140:
[----:B------:R-:W-:-:S05]  /*6ec0*/  IMAD R12, R9, R184, R147 ;  /* 0x000000b8090c7224 */ /* 0x000fca00078e0293 */
[----:B------:R-:W-:Y:S02]  /*6ed0*/  VIADDMNMX R139, R12, R184, R139, PT ;  /* 0x000000b80c8b7246 */ /* 0x000fe4000380018b */
[----:B------:R-:W-:-:S07]  /*6ee0*/  VIMNMX R141, R141, R12, !PT ;  /* 0x0000000c8d8d7248 */ /* 0x000fce0007fe0100 */
.L_x_1139:
[C---:B------:R-:W-:Y:S01]  /*6ef0*/  ISETP.GT.AND P1, PT, R141.reuse, 0x1, !P1 ;  /* 0x000000018d00780c */ /* 0x040fe20004f24270 */
[----:B------:R-:W-:Y:S01]  /*6f00*/  UMOV UR36, UR39 ;  /* 0x0000002700247c82 */ /* 0x000fe20008000000 */
[----:B------:R-:W-:Y:S01]  /*6f10*/  ISETP.GT.AND P2, PT, R141, 0x8, !P2 ;  /* 0x000000088d00780c */ /* 0x000fe20005744270 */
[----:B------:R-:W-:Y:S01]  /*6f20*/  UMOV UR37, UR5 ;  /* 0x0000000500257c82 */ /* 0x000fe20008000000 */
[C---:B------:R-:W-:Y:S02]  /*6f30*/  ISETP.LT.OR P1, PT, R139.reuse, 0x2, P1 ;  /* 0x000000028b00780c */ /* 0x040fe40000f21670 */
[----:B------:R-:W-:Y:S02]  /*6f40*/  ISETP.LT.OR P2, PT, R139, 0x9, P2 ;  /* 0x000000098b00780c */ /* 0x000fe40001741670 */
[----:B------:R-:W-:Y:S02]  /*6f50*/  FSEL R216, R2, -INF , !P1 ;  /* 0xff80000002d87808 */ /* 0x000fe40004800000 */
[----:B------:R-:W-:-:S02]  /*6f60*/  ISETP.NE.AND P1, PT, R165, RZ, PT ;  /* 0x000000ffa500720c */ /* 0x000fc40003f25270 */
[----:B------:R-:W-:Y:S02]  /*6f70*/  FSEL R2, R11, -INF , !P2 ;  /* 0xff8000000b027808 */ /* 0x000fe40005000000 */
[----:B------:R-:W-:Y:S02]  /*6f80*/  ISETP.GT.AND P1, PT, R141, 0x9, !P1 ;  /* 0x000000098d00780c */ /* 0x000fe40004f24270 */
[----:B------:R-:W-:Y:S02]  /*6f90*/  ISETP.NE.AND P2, PT, R186, RZ, PT ;  /* 0x000000ffba00720c */ /* 0x000fe40003f45270 */
[----:B------:R-:W-:Y:S02]  /*6fa0*/  ISETP.LT.OR P1, PT, R139, 0xa, P1 ;  /* 0x0000000a8b00780c */ /* 0x000fe40000f21670 */
[----:B------:R-:W-:Y:S02]  /*6fb0*/  ISETP.NE.AND P6, PT, R187, RZ, PT ;  /* 0x000000ffbb00720c */ /* 0x000fe40003fc5270 */
[----:B------:R-:W-:-:S02]  /*6fc0*/  FSEL R214, R14, -INF , !P1 ;  /* 0xff8000000ed67808 */ /* 0x000fc40004800000 */
[----:B------:R-:W-:Y:S02]  /*6fd0*/  ISETP.NE.AND P1, PT, R163, RZ, PT ;  /* 0x000000ffa300720c */ /* 0x000fe40003f25270 */
[----:B------:R-:W-:Y:S02]  /*6fe0*/  FMNMX.FTZ R9, R143, R4, !PT ;  /* 0x000000048f097209 */ /* 0x000fe40007810000 */
[----:B------:R-:W-:Y:S02]  /*6ff0*/  ISETP.GT.AND P1, PT, R141, 0x10, !P1 ;  /* 0x000000108d00780c */ /* 0x000fe40004f24270 */
[----:B------:R-:W-:Y:S02]  /*7000*/  FMNMX.FTZ R9, R176, R9, !PT ;  /* 0x00000009b0097209 */ /* 0x000fe40007810000 */
[----:B------:R-:W-:Y:S02]  /*7010*/  ISETP.LT.OR P1, PT, R139, 0x11, P1 ;  /* 0x000000118b00780c */ /* 0x000fe40000f21670 */
[----:B------:R-:W-:-:S02]  /*7020*/  FMNMX.FTZ R9, R172, R9, !PT ;  /* 0x00000009ac097209 */ /* 0x000fc40007810000 */
[----:B------:R-:W-:Y:S02]  /*7030*/  FSEL R188, R15, -INF , !P1 ;  /* 0xff8000000fbc7808 */ /* 0x000fe40004800000 */
        /* <DEDUP_REMOVED lines=14> */
[----:B------:R-:W-:Y:S02]  /*7120*/  ISETP.GT.AND P1, PT, R141, 0x19, !P2 ;  /* 0x000000198d00780c */ /* 0x000fe40005724270 */
[----:B------:R-:W-:Y:S02]  /*7130*/  FMNMX.FTZ R9, R180, R9, !PT ;  /* 0x00000009b4097209 */ /* 0x000fe40007810000 */
[----:B------:R-:W-:-:S02]  /*7140*/  ISETP.LT.OR P1, PT, R139, 0x1a, P1 ;  /* 0x0000001a8b00780c */ /* 0x000fc40000f21670 */
[----:B------:R-:W-:Y:S02]  /*7150*/  FMNMX.FTZ R9, R162, R9, !PT ;  /* 0x00000009a2097209 */ /* 0x000fe40007810000 */
[----:B------:R-:W-:Y:S02]  /*7160*/  FSEL R210, R120, -INF , !P1 ;  /* 0xff80000078d27808 */ /* 0x000fe40004800000 */
[----:B------:R-:W-:Y:S02]  /*7170*/  ISETP.GT.AND P1, PT, R141, 0x20, !P6 ;  /* 0x000000208d00780c */ /* 0x000fe40007724270 */
[----:B------:R-:W-:Y:S02]  /*7180*/  ISETP.NE.AND P6, PT, R190, RZ, PT ;  /* 0x000000ffbe00720c */ /* 0x000fe40003fc5270 */
        /* <DEDUP_REMOVED lines=30> */
[----:B------:R-:W-:Y:S01]  /*7370*/  FSEL R122, R127, -INF , !P1 ;  /* 0xff8000007f7a7808 */ /* 0x000fe20004800000 */
[----:B------:R-:W0:Y:S01]  /*7380*/  LDC R9, c[0x0][0x988] ;  /* 0x00026200ff097b82 */ /* 0x000e220000000800 */
[----:B------:R-:W-:Y:S01]  /*7390*/  ISETP.NE.AND P1, PT, R175, RZ, PT ;  /* 0x000000ffaf00720c */ /* 0x000fe20003f25270 */
[----:B------:R-:W1:Y:S01]  /*73a0*/  SHFL.BFLY PT, R12, R11, 0x2, 0x1f ;  /* 0x0c401f000b0c7f89 */ /* 0x000e6200000e0000 */
[----:B------:R-:W-:-:S02]  /*73b0*/  ISETP.NE.AND P2, PT, R189, RZ, PT ;  /* 0x000000ffbd00720c */ /* 0x000fc40003f45270 */
[C---:B------:R-:W-:Y:S02]  /*73c0*/  ISETP.GT.AND P1, PT, R141.reuse, 0x31, !P1 ;  /* 0x000000318d00780c */ /* 0x040fe40004f24270 */
[----:B------:R-:W-:Y:S02]  /*73d0*/  ISETP.GT.AND P3, PT, R141, 0x50, !P3 ;  /* 0x000000508d00780c */ /* 0x000fe40005f64270 */
[----:B------:R-:W-:Y:S02]  /*73e0*/  ISETP.LT.OR P1, PT, R139, 0x32, P1 ;  /* 0x000000328b00780c */ /* 0x000fe40000f21670 */
[----:B------:R-:W-:Y:S02]  /*73f0*/  ISETP.GT.AND P4, PT, R141, 0x51, !P4 ;  /* 0x000000518d00780c */ /* 0x000fe40006784270 */
[----:B------:R-:W-:Y:S02]  /*7400*/  FSEL R126, R126, -INF , !P1 ;  /* 0xff8000007e7e7808 */ /* 0x000fe40004800000 */
[----:B------:R-:W-:-:S02]  /*7410*/  ISETP.NE.AND P1, PT, R177, RZ, PT ;  /* 0x000000ffb100720c */ /* 0x000fc40003f25270 */
[----:B------:R-:W-:Y:S02]  /*7420*/  ISETP.LT.OR P3, PT, R139, 0x51, P3 ;  /* 0x000000518b00780c */ /* 0x000fe40001f61670 */
[C---:B------:R-:W-:Y:S02]  /*7430*/  ISETP.GT.AND P1, PT, R141.reuse, 0x38, !P1 ;  /* 0x000000388d00780c */ /* 0x040fe40004f24270 */
[----:B------:R-:W-:Y:S02]  /*7440*/  ISETP.GT.AND P5, PT, R141, 0x58, !P5 ;  /* 0x000000588d00780c */ /* 0x000fe40006fa4270 */
[C---:B------:R-:W-:Y:S02]  /*7450*/  ISETP.LT.OR P1, PT, R139.reuse, 0x39, P1 ;  /* 0x000000398b00780c */ /* 0x040fe40000f21670 */
[----:B------:R-:W-:Y:S02]  /*7460*/  ISETP.LT.OR P4, PT, R139, 0x52, P4 ;  /* 0x000000528b00780c */ /* 0x000fe40002781670 */
[----:B------:R-:W-:-:S02]  /*7470*/  FSEL R120, R133, -INF , !P1 ;  /* 0xff80000085787808 */ /* 0x000fc40004800000 */
[----:B------:R-:W-:Y:S02]  /*7480*/  ISETP.NE.AND P1, PT, R179, RZ, PT ;  /* 0x000000ffb300720c */ /* 0x000fe40003f25270 */
[----:B-1----:R-:W-:Y:S02]  /*7490*/  FMNMX.FTZ R13, R11, R12, !PT ;  /* 0x0000000c0b0d7209 */ /* 0x002fe40007810000 */
[----:B------:R-:W-:Y:S02]  /*74a0*/  ISETP.GT.AND P1, PT, R141, 0x39, !P1 ;  /* 0x000000398d00780c */ /* 0x000fe40004f24270 */
[----:B------:R-:W-:Y:S01]  /*74b0*/  FSEL R128, R128, -INF , !P3 ;  /* 0xff80000080807808 */ /* 0x000fe20005800000 */
[----:B------:R-:W1:Y:S01]  /*74c0*/  SHFL.BFLY PT, R12, R13, 0x1, 0x1f ;  /* 0x0c201f000d0c7f89 */ /* 0x000e6200000e0000 */
[C---:B------:R-:W-:Y:S02]  /*74d0*/  ISETP.LT.OR P1, PT, R139.reuse, 0x3a, P1 ;  /* 0x0000003a8b00780c */ /* 0x040fe40000f21670 */
[----:B------:R-:W-:-:S02]  /*74e0*/  ISETP.LT.OR P5, PT, R139, 0x59, P5 ;  /* 0x000000598b00780c */ /* 0x000fc40002fa1670 */
[----:B------:R-:W-:Y:S02]  /*74f0*/  FSEL R132, R132, -INF , !P1 ;  /* 0xff80000084847808 */ /* 0x000fe40004800000 */
[----:B------:R-:W-:Y:S02]  /*7500*/  ISETP.NE.AND P1, PT, R181, RZ, PT ;  /* 0x000000ffb500720c */ /* 0x000fe40003f25270 */
[----:B------:R-:W-:Y:S02]  /*7510*/  FSEL R130, R130, -INF , !P5 ;  /* 0xff80000082827808 */ /* 0x000fe40006800000 */
[----:B------:R-:W-:-:S04]  /*7520*/  ISETP.GT.AND P1, PT, R141, 0x40, !P1 ;  /* 0x000000408d00780c */ /* 0x000fc80004f24270 */
[----:B------:R-:W-:-:S04]  /*7530*/  ISETP.LT.OR P1, PT, R139, 0x41, P1 ;  /* 0x000000418b00780c */ /* 0x000fc80000f21670 */
[----:B------:R-:W-:Y:S02]  /*7540*/  FSEL R20, R135, -INF , !P1 ;  /* 0xff80000087147808 */ /* 0x000fe40004800000 */
[----:B------:R-:W-:Y:S02]  /*7550*/  ISETP.NE.AND P1, PT, R183, RZ, PT ;  /* 0x000000ffb700720c */ /* 0x000fe40003f25270 */
[----:B-1----:R-:W-:Y:S02]  /*7560*/  FMNMX.FTZ R12, R13, R12, !PT ;  /* 0x0000000c0d0c7209 */ /* 0x002fe40007810000 */
[----:B------:R-:W-:-:S03]  /*7570*/  ISETP.GT.AND P1, PT, R141, 0x41, !P1 ;  /* 0x000000418d00780c */ /* 0x000fc60004f24270 */
[----:B0-----:R-:W-:Y:S01]  /*7580*/  FMUL.FTZ R123, R12, R9 ;  /* 0x000000090c7b7220 */ /* 0x001fe20000410000 */
[----:B------:R-:W-:-:S04]  /*7590*/  ISETP.LT.OR P1, PT, R139, 0x42, P1 ;  /* 0x000000428b00780c */ /* 0x000fc80000f21670 */
[----:B------:R-:W-:Y:S02]  /*75a0*/  FSEL R134, R134, -INF , !P1 ;  /* 0xff80000086867808 */ /* 0x000fe40004800000 */
[----:B------:R-:W-:-:S04]  /*75b0*/  ISETP.GT.AND P1, PT, R141, 0x48, !P2 ;  /* 0x000000488d00780c */ /* 0x000fc80005724270 */
[----:B------:R-:W-:-:S04]  /*75c0*/  ISETP.LT.OR P1, PT, R139, 0x49, P1 ;  /* 0x000000498b00780c */ /* 0x000fc80000f21670 */
[----:B------:R-:W-:Y:S02]  /*75d0*/  FSEL R14, R137, -INF , !P1 ;  /* 0xff800000890e7808 */ /* 0x000fe40004800000 */
[----:B------:R-:W-:Y:S02]  /*75e0*/  ISETP.GT.AND P1, PT, R141, 0x49, !P6 ;  /* 0x000000498d00780c */ /* 0x000fe40007724270 */
[----:B------:R-:W-:Y:S02]  /*75f0*/  ISETP.NE.AND P6, PT, R185, RZ, PT ;  /* 0x000000ffb900720c */ /* 0x000fe40003fc5270 */
[----:B------:R-:W-:-:S04]  /*7600*/  ISETP.LT.OR P1, PT, R139, 0x4a, P1 ;  /* 0x0000004a8b00780c */ /* 0x000fc80000f21670 */
[----:B------:R-:W-:Y:S02]  /*7610*/  FSEL R136, R136, -INF , !P1 ;  /* 0xff80000088887808 */ /* 0x000fe40004800000 */
[----:B------:R-:W-:Y:S02]  /*7620*/  ISETP.GT.AND P1, PT, R141, RZ, !P6 ;  /* 0x000000ff8d00720c */ /* 0x000fe40007724270 */
[----:B------:R-:W-:Y:S02]  /*7630*/  ISETP.NE.AND P6, PT, R157, RZ, PT ;  /* 0x000000ff9d00720c */ /* 0x000fe40003fc5270 */
[----:B------:R-:W-:Y:S02]  /*7640*/  ISETP.LT.OR P1, PT, R139, 0x1, P1 ;  /* 0x000000018b00780c */ /* 0x000fe40000f21670 */
[----:B------:R-:W-:Y:S02]  /*7650*/  ISETP.GT.AND P2, PT, R141, 0x59, !P6 ;  /* 0x000000598d00780c */ /* 0x000fe40007744270 */
[----:B------:R-:W-:-:S02]  /*7660*/  FSEL R218, R0, -INF , !P1 ;  /* 0xff80000000da7808 */ /* 0x000fc40004800000 */
[----:B------:R-:W-:Y:S02]  /*7670*/  FSETP.NEU.FTZ.AND P1, PT, R12, -INF , PT ;  /* 0xff8000000c00780b */ /* 0x000fe40003f3d000 */
[----:B------:R-:W-:Y:S02]  /*7680*/  FMNMX.FTZ R11, R218, R3, !PT ;  /* 0x00000003da0b7209 */ /* 0x000fe40007810000 */
[----:B------:R-:W-:Y:S02]  /*7690*/  FSEL R123, R123, RZ, P1 ;  /* 0x000000ff7b7b7208 */ /* 0x000fe40000800000 */
[----:B------:R-:W-:Y:S02]  /*76a0*/  FMNMX.FTZ R13, R216, R11, !PT ;  /* 0x0000000bd80d7209 */ /* 0x000fe40007810000 */
[----:B------:R-:W-:Y:S01]  /*76b0*/  ISETP.LT.OR P2, PT, R139, 0x5a, P2 ;  /* 0x0000005a8b00780c */ /* 0x000fe20001741670 */
[--C-:B------:R-:W-:Y:S01]  /*76c0*/  FFMA.FTZ R172, R172, R9, -R123.reuse ;  /* 0x00000009acac7223 */ /* 0x100fe2000001087b */
[----:B------:R-:W-:Y:S01]  /*76d0*/  FMNMX.FTZ R13, R2, R13, !PT ;  /* 0x0000000d020d7209 */ /* 0x000fe20007810000 */
[-CC-:B------:R-:W-:Y:S01]  /*76e0*/  FFMA.FTZ R182, R182, R9.reuse, -R123.reuse ;  /* 0x00000009b6b67223 */ /* 0x180fe2000001087b */
[-CC-:B------:R-:W-:Y:S01]  /*76f0*/  FFMA.FTZ R0, R170, R9.reuse, -R123.reuse ;  /* 0x00000009aa007223 */ /* 0x180fe2000001087b */
[----:B------:R-:W-:Y:S01]  /*7700*/  FSEL R141, R12, RZ, P1 ;  /* 0x000000ff0c8d7208 */ /* 0x000fe20000800000 */
        /* <DEDUP_REMOVED lines=11> */
[----:B------:R0:W-:Y:S01]  /*77c0*/  MUFU.EX2 R13, R172 ;  /* 0x000000ac000d7308 */ /* 0x0001e20000000800 */
        /* <DEDUP_REMOVED lines=8> */
[----:B0-----:R-:W-:Y:S01]  /*7850*/  FSEL R172, R129, -INF , !P4 ;  /* 0xff80000081ac7808 */ /* 0x001fe20006000000 */
[--C-:B------:R-:W-:Y:S01]  /*7860*/  FFMA.FTZ R129, R140, R9, -R123.reuse ;  /* 0x000000098c817223 */ /* 0x100fe2000001087b */
[----:B------:R-:W-:Y:S01]  /*7870*/  FMNMX.FTZ R15, R186, R15, !PT ;  /* 0x0000000fba0f7209 */ /* 0x000fe20007810000 */
[----:B------:R-:W-:Y:S01]  /*7880*/  FFMA.FTZ R160, R160, R9, -R123 ;  /* 0x00000009a0a07223 */ /* 0x000fe2000001087b */
[----:B------:R-:W-:Y:S01]  /*7890*/  MUFU.EX2 R11, R143 ;  /* 0x0000008f000b7308 */ /* 0x000fe20000000800 */
[----:B------:R-:W-:-:S02]  /*78a0*/  LOP3.LUT P6, RZ, R207, 0x7f, RZ, 0xc0, !PT ;  /* 0x0000007fcfff7812 */ /* 0x000fc400078cc0ff */
[----:B------:R-:W-:-:S04]  /*78b0*/  FMNMX.FTZ R21, R208, R15, !PT ;  /* 0x0000000fd0157209 */ /* 0x000fc80007810000 */
[----:B------:R-:W-:Y:S01]  /*78c0*/  FMNMX.FTZ R21, R190, R21, !PT ;  /* 0x00000015be157209 */ /* 0x000fe20007810000 */
[----:B------:R0:W-:Y:S03]  /*78d0*/  MUFU.EX2 R15, R174 ;  /* 0x000000ae000f7308 */ /* 0x0001e60000000800 */
[----:B------:R-:W-:-:S04]  /*78e0*/  FMNMX.FTZ R21, R124, R21, !PT ;  /* 0x000000157c157209 */ /* 0x000fc80007810000 */
[----:B------:R-:W-:Y:S01]  /*78f0*/  FMNMX.FTZ R21, R122, R21, !PT ;  /* 0x000000157a157209 */ /* 0x000fe20007810000 */
[----:B------:R-:W-:Y:S01]  /*7900*/  MUFU.EX2 R176, R176 ;  /* 0x000000b000b07308 */ /* 0x000fe20000000800 */
[----:B0-----:R-:W-:Y:S02]  /*7910*/  FFMA.FTZ R174, R152, R9, -R123 ;  /* 0x0000000998ae7223 */ /* 0x001fe4000001087b */
[----:B------:R-:W-:-:S04]  /*7920*/  FMNMX.FTZ R125, R126, R21, !PT ;  /* 0x000000157e7d7209 */ /* 0x000fc80007810000 */
[----:B------:R-:W-:Y:S01]  /*7930*/  FMNMX.FTZ R125, R120, R125, !PT ;  /* 0x0000007d787d7209 */ /* 0x000fe20007810000 */
[----:B------:R-:W-:Y:S03]  /*7940*/  MUFU.EX2 R21, R0 ;  /* 0x0000000000157308 */ /* 0x000fe60000000800 */
[----:B------:R-:W-:-:S04]  /*7950*/  FMNMX.FTZ R125, R132, R125, !PT ;  /* 0x0000007d847d7209 */ /* 0x000fc80007810000 */
[----:B------:R-:W-:Y:S01]  /*7960*/  FMNMX.FTZ R125, R20, R125, !PT ;  /* 0x0000007d147d7209 */ /* 0x000fe20007810000 */
[----:B------:R-:W-:Y:S03]  /*7970*/  MUFU.EX2 R166, R166 ;  /* 0x000000a600a67308 */ /* 0x000fe60000000800 */
[----:B------:R-:W-:-:S04]  /*7980*/  FMNMX.FTZ R127, R134, R125, !PT ;  /* 0x0000007d867f7209 */ /* 0x000fc80007810000 */
[----:B------:R-:W-:Y:S01]  /*7990*/  FMNMX.FTZ R127, R14, R127, !PT ;  /* 0x0000007f0e7f7209 */ /* 0x000fe20007810000 */
[----:B------:R0:W-:Y:S03]  /*79a0*/  MUFU.EX2 R125, R182 ;  /* 0x000000b6007d7308 */ /* 0x0001e60000000800 */
[----:B------:R-:W-:-:S04]  /*79b0*/  FMNMX.FTZ R127, R136, R127, !PT ;  /* 0x0000007f887f7209 */ /* 0x000fc80007810000 */
[----:B------:R-:W-:Y:S01]  /*79c0*/  FMNMX.FTZ R127, R128, R127, !PT ;  /* 0x0000007f807f7209 */ /* 0x000fe20007810000 */
[----:B------:R-:W-:Y:S01]  /*79d0*/  MUFU.EX2 R168, R168 ;  /* 0x000000a800a87308 */ /* 0x000fe20000000800 */
[-CC-:B0-----:R-:W-:Y:S01]  /*79e0*/  FFMA.FTZ R182, R162, R9.reuse, -R123.reuse ;  /* 0x00000009a2b67223 */ /* 0x181fe2000001087b */
[----:B------:R-:W-:Y:S01]  /*79f0*/  FSEL R162, R131, -INF , !P2 ;  /* 0xff80000083a27808 */ /* 0x000fe20005000000 */
[----:B------:R-:W-:Y:S01]  /*7a00*/  FFMA.FTZ R131, R146, R9, -R123 ;  /* 0x0000000992837223 */ /* 0x000fe2000001087b */
[----:B------:R-:W-:-:S04]  /*7a10*/  FMNMX.FTZ R127, R172, R127, !PT ;  /* 0x0000007fac7f7209 */ /* 0x000fc80007810000 */
[----:B------:R-:W-:Y:S01]  /*7a20*/  FMNMX.FTZ R127, R130, R127, !PT ;  /* 0x0000007f827f7209 */ /* 0x000fe20007810000 */
[----:B------:R-:W-:Y:S03]  /*7a30*/  MUFU.EX2 R170, R170 ;  /* 0x000000aa00aa7308 */ /* 0x000fe60000000800 */
[----:B------:R-:W-:-:S05]  /*7a40*/  FMNMX.FTZ R0, R162, R127, !PT ;  /* 0x0000007fa2007209 */ /* 0x000fca0007810000 */
[----:B------:R-:W0:Y:S01]  /*7a50*/  SHFL.BFLY PT, R135, R0, 0x2, 0x1f ;  /* 0x0c401f0000877f89 */ /* 0x000e2200000e0000 */
[----:B------:R-:W-:Y:S08]  /*7a60*/  MUFU.EX2 R127, R133 ;  /* 0x00000085007f7308 */ /* 0x000ff00000000800 */
[----:B------:R1:W-:Y:S08]  /*7a70*/  MUFU.EX2 R133, R148 ;  /* 0x0000009400857308 */ /* 0x0003f00000000800 */
[----:B------:R-:W-:Y:S01]  /*7a80*/  MUFU.EX2 R180, R180 ;  /* 0x000000b400b47308 */ /* 0x000fe20000000800 */
[----:B0-----:R-:W-:Y:S01]  /*7a90*/  FMNMX.FTZ R140, R0, R135, !PT ;  /* 0x00000087008c7209 */ /* 0x001fe20007810000 */
[----:B------:R-:W-:Y:S01]  /*7aa0*/  FADD.FTZ R0, -R141, R4 ;  /* 0x000000048d007221 */ /* 0x000fe20000010100 */
[-CC-:B------:R-:W-:Y:S01]  /*7ab0*/  FFMA.FTZ R135, R154, R9.reuse, -R123.reuse ;  /* 0x000000099a877223 */ /* 0x180fe2000001087b */
[----:B------:R-:W-:-:S04]  /*7ac0*/  FFMA.FTZ R4, R164, R9, -R123 ;  /* 0x00000009a4047223 */ /* 0x000fc8000001087b */
[----:B------:R-:W-:Y:S01]  /*7ad0*/  MUFU.EX2 R182, R182 ;  /* 0x000000b600b67308 */ /* 0x000fe20000000800 */
[----:B------:R-:W0:Y:S01]  /*7ae0*/  SHFL.BFLY PT, R139, R140, 0x1, 0x1f ;  /* 0x0c201f008c8b7f89 */ /* 0x000e2200000e0000 */
[----:B------:R-:W-:-:S06]  /*7af0*/  FMUL.FTZ R0, R0, R9 ;  /* 0x0000000900007220 */ /* 0x000fcc0000410000 */
[----:B------:R-:W2:Y:S08]  /*7b00*/  MUFU.EX2 R0, R0 ;  /* 0x0000000000007308 */ /* 0x000eb00000000800 */
[----:B------:R-:W-:Y:S08]  /*7b10*/  MUFU.EX2 R129, R129 ;  /* 0x0000008100817308 */ /* 0x000ff00000000800 */
[----:B------:R-:W-:Y:S01]  /*7b20*/  MUFU.EX2 R138, R138 ;  /* 0x0000008a008a7308 */ /* 0x000fe20000000800 */
[----:B0-----:R-:W-:-:S04]  /*7b30*/  FMNMX.FTZ R140, R140, R139, !PT ;  /* 0x0000008b8c8c7209 */ /* 0x001fc80007810000 */
[C---:B------:R-:W-:Y:S01]  /*7b40*/  FSETP.NEU.FTZ.AND P1, PT, R140.reuse, -INF , PT ;  /* 0xff8000008c00780b */ /* 0x040fe20003f3d000 */
[----:B------:R-:W-:Y:S02]  /*7b50*/  FMUL.FTZ R123, R140, R9 ;  /* 0x000000098c7b7220 */ /* 0x000fe40000410000 */
[----:B------:R-:W-:Y:S03]  /*7b60*/  MUFU.EX2 R178, R178 ;  /* 0x000000b200b27308 */ /* 0x000fe60000000800 */
[----:B------:R-:W-:-:S05]  /*7b70*/  FSEL R123, R123, RZ, P1 ;  /* 0x000000ff7b7b7208 */ /* 0x000fca0000800000 */
[-CC-:B------:R-:W-:Y:S01]  /*7b80*/  FFMA.FTZ R191, R2, R9.reuse, -R123.reuse ;  /* 0x0000000902bf7223 */ /* 0x180fe2000001087b */
[----:B------:R-:W-:Y:S01]  /*7b90*/  FSEL R2, R140, RZ, P1 ;  /* 0x000000ff8c027208 */ /* 0x000fe20000800000 */
[-CC-:B------:R-:W-:Y:S01]  /*7ba0*/  FFMA.FTZ R189, R218, R9.reuse, -R123.reuse ;  /* 0x00000009dabd7223 */ /* 0x180fe2000001087b */
[-CC-:B------:R-:W-:Y:S01]  /*7bb0*/  FFMA.FTZ R146, R216, R9.reuse, -R123.reuse ;  /* 0x00000009d8927223 */ /* 0x180fe2000001087b */
[-CC-:B-1----:R-:W-:Y:S01]  /*7bc0*/  FFMA.FTZ R148, R214, R9.reuse, -R123.reuse ;  /* 0x00000009d6947223 */ /* 0x182fe2000001087b */
[-C--:B------:R-:W-:Y:S01]  /*7bd0*/  FFMA.FTZ R185, R188, R9.reuse, -R123 ;  /* 0x00000009bcb97223 */ /* 0x080fe2000001087b */
[----:B------:R-:W-:Y:S01]  /*7be0*/  FADD.FTZ R2, -R2, R3 ;  /* 0x0000000302027221 */ /* 0x000fe20000010100 */
[----:B--2---:R-:W-:Y:S01]  /*7bf0*/  FFMA.FTZ R3, R0, R8, R11 ;  /* 0x0000000800037223 */ /* 0x004fe2000001000b */
[----:B------:R-:W-:Y:S01]  /*7c00*/  MUFU.EX2 R189, R189 ;  /* 0x000000bd00bd7308 */ /* 0x000fe20000000800 */
[-C--:B------:R-:W-:Y:S01]  /*7c10*/  FFMA.FTZ R150, R212, R9.reuse, -R123 ;  /* 0x00000009d4967223 */ /* 0x080fe2000001087b */
[-C--:B------:R-:W-:Y:S01]  /*7c20*/  FMUL.FTZ R2, R2, R9.reuse ;  /* 0x0000000902027220 */ /* 0x080fe20000410000 */
[----:B------:R-:W-:Y:S01]  /*7c30*/  FADD.FTZ R8, R176, R3 ;  /* 0x00000003b0087221 */ /* 0x000fe20000010000 */
[-CC-:B------:R-:W-:Y:S01]  /*7c40*/  FFMA.FTZ R187, R184, R9.reuse, -R123.reuse ;  /* 0x00000009b8bb7223 */ /* 0x180fe2000001087b */
[-CC-:B------:R-:W-:Y:S01]  /*7c50*/  FFMA.FTZ R179, R120, R9.reuse, -R123.reuse ;  /* 0x0000000978b37223 */ /* 0x180fe2000001087b */
[-CC-:B------:R-:W-:Y:S01]  /*7c60*/  FFMA.FTZ R152, R210, R9.reuse, -R123.reuse ;  /* 0x00000009d2987223 */ /* 0x180fe2000001087b */
[----:B------:R-:W-:Y:S01]  /*7c70*/  FADD.FTZ R3, R13, R8 ;  /* 0x000000080d037221 */ /* 0x000fe20000010000 */
[----:B------:R-:W0:Y:S01]  /*7c80*/  MUFU.EX2 R2, R2 ;  /* 0x0000000200027308 */ /* 0x000e220000000800 */
[-CC-:B------:R-:W-:Y:S01]  /*7c90*/  FFMA.FTZ R181, R186, R9.reuse, -R123.reuse ;  /* 0x00000009bab57223 */ /* 0x180fe2000001087b */
[-C--:B------:R-:W-:Y:S01]  /*7ca0*/  FFMA.FTZ R177, R122, R9.reuse, -R123 ;  /* 0x000000097ab17223 */ /* 0x080fe2000001087b */
[----:B------:R-:W-:Y:S01]  /*7cb0*/  FADD.FTZ R8, R166, R3 ;  /* 0x00000003a6087221 */ /* 0x000fe20000010000 */
[-CC-:B------:R-:W-:Y:S01]  /*7cc0*/  FFMA.FTZ R122, R126, R9.reuse, -R123.reuse ;  /* 0x000000097e7a7223 */ /* 0x180fe2000001087b */
[-CC-:B------:R-:W-:Y:S01]  /*7cd0*/  FFMA.FTZ R154, R208, R9.reuse, -R123.reuse ;  /* 0x00000009d09a7223 */ /* 0x180fe2000001087b */
[-CC-:B------:R-:W-:Y:S01]  /*7ce0*/  FFMA.FTZ R183, R190, R9.reuse, -R123.reuse ;  /* 0x00000009beb77223 */ /* 0x180fe2000001087b */
[----:B------:R-:W-:Y:S01]  /*7cf0*/  FADD.FTZ R3, R15, R8 ;  /* 0x000000080f037221 */ /* 0x000fe20000010000 */
[----:B------:R-:W1:Y:S01]  /*7d00*/  MUFU.EX2 R146, R146 ;  /* 0x0000009200927308 */ /* 0x000e620000000800 */
[-CC-:B------:R-:W-:Y:S01]  /*7d10*/  FFMA.FTZ R173, R20, R9.reuse, -R123.reuse ;  /* 0x0000000914ad7223 */ /* 0x180fe2000001087b */
[-C--:B------:R-:W-:Y:S01]  /*7d20*/  FFMA.FTZ R124, R124, R9.reuse, -R123 ;  /* 0x000000097c7c7223 */ /* 0x080fe2000001087b */
[----:B------:R-:W-:Y:S01]  /*7d30*/  FADD.FTZ R120, R168, R3 ;  /* 0x00000003a8787221 */ /* 0x000fe20000010000 */
[-CC-:B------:R-:W-:Y:S01]  /*7d40*/  FFMA.FTZ R14, R14, R9.reuse, -R123.reuse ;  /* 0x000000090e0e7223 */ /* 0x180fe2000001087b */
[-CC-:B------:R-:W-:Y:S01]  /*7d50*/  FFMA.FTZ R136, R136, R9.reuse, -R123.reuse ;  /* 0x0000000988887223 */ /* 0x180fe2000001087b */
[-CC-:B------:R-:W-:Y:S01]  /*7d60*/  FFMA.FTZ R128, R128, R9.reuse, -R123.reuse ;  /* 0x0000000980807223 */ /* 0x180fe2000001087b */
[----:B------:R-:W-:Y:S01]  /*7d70*/  FFMA.FTZ R130, R130, R9, -R123 ;  /* 0x0000000982827223 */ /* 0x000fe2000001087b */
[----:B------:R-:W2:Y:S01]  /*7d80*/  MUFU.EX2 R191, R191 ;  /* 0x000000bf00bf7308 */ /* 0x000ea20000000800 */
[----:B0-----:R-:W-:Y:S01]  /*7d90*/  FFMA.FTZ R5, R2, R5, R189 ;  /* 0x0000000502057223 */ /* 0x001fe200000100bd */
[C---:B------:R-:W-:Y:S01]  /*7da0*/  ISETP.GT.AND P1, PT, R10.reuse, UR50, PT ;  /* 0x000000320a007c0c */ /* 0x040fe2000bf24270 */
[----:B------:R-:W-:Y:S01]  /*7db0*/  VIADD R10, R10, 0xffffffff ;  /* 0xffffffff0a0a7836 */ /* 0x000fe20000000000 */
[----:B------:R-:W-:-:S02]  /*7dc0*/  F2FP.F16.F32.PACK_AB R188, R176, R11 ;  /* 0x0000000bb0bc723e */ /* 0x000fc400000000ff */
[----:B------:R-:W-:Y:S02]  /*7dd0*/  F2FP.F16.F32.PACK_AB R186, R170, R21 ;  /* 0x00000015aaba723e */ /* 0x000fe400000000ff */
[----:B------:R-:W0:Y:S01]  /*7de0*/  MUFU.EX2 R148, R148 ;  /* 0x0000009400947308 */ /* 0x000e220000000800 */
[----:B-1----:R-:W-:Y:S01]  /*7df0*/  FADD.FTZ R8, R146, R5 ;  /* 0x0000000592087221 */ /* 0x002fe20000010000 */
[----:B------:R-:W-:Y:S01]  /*7e00*/  FADD.FTZ R5, R21, R120 ;  /* 0x0000007815057221 */ /* 0x000fe20000010000 */
[----:B------:R-:W-:Y:S01]  /*7e10*/  FFMA.FTZ R120, R132, R9, -R123 ;  /* 0x0000000984787223 */ /* 0x000fe2000001087b */
[----:B------:R-:W-:Y:S02]  /*7e20*/  F2FP.F16.F32.PACK_AB R184, R168, R15 ;  /* 0x0000000fa8b8723e */ /* 0x000fe400000000ff */
[----:B------:R-:W-:Y:S01]  /*7e30*/  FADD.FTZ R126, R170, R5 ;  /* 0x00000005aa7e7221 */ /* 0x000fe20000010000 */
[----:B------:R-:W-:Y:S01]  /*7e40*/  F2FP.F16.F32.PACK_AB R190, R166, R13 ;  /* 0x0000000da6be723e */ /* 0x000fe200000000ff */
[----:B------:R-:W1:Y:S01]  /*7e50*/  MUFU.EX2 R185, R185 ;  /* 0x000000b900b97308 */ /* 0x000e620000000800 */
[----:B--2---:R-:W-:Y:S01]  /*7e60*/  FADD.FTZ R3, R191, R8 ;  /* 0x00000008bf037221 */ /* 0x004fe20000010000 */
[----:B------:R-:W-:Y:S01]  /*7e70*/  FADD.FTZ R5, R125, R126 ;  /* 0x0000007e7d057221 */ /* 0x000fe20000010000 */
[----:B------:R-:W-:Y:S01]  /*7e80*/  IMAD.U32 R126, RZ, RZ, UR6 ;  /* 0x00000006ff7e7e24 */ /* 0x000fe2000f8e00ff */
[----:B------:R-:W-:-:S02]  /*7e90*/  F2FP.F16.F32.PACK_AB R176, R138, R129 ;  /* 0x000000818ab0723e */ /* 0x000fc400000000ff */
[----:B------:R-:W-:Y:S01]  /*7ea0*/  FADD.FTZ R5, R180, R5 ;  /* 0x00000005b4057221 */ /* 0x000fe20000010000 */
[----:B------:R-:W-:Y:S01]  /*7eb0*/  @!P6 VIADD R20, R126, 0x30860 ;  /* 0x000308607e14e836 */ /* 0x000fe20000000000 */
[----:B------:R-:W2:Y:S01]  /*7ec0*/  MUFU.EX2 R150, R150 ;  /* 0x0000009600967308 */ /* 0x000ea20000000800 */
[----:B0-----:R-:W-:Y:S01]  /*7ed0*/  FADD.FTZ R8, R148, R3 ;  /* 0x0000000394087221 */ /* 0x001fe20000010000 */
[----:B------:R-:W-:Y:S01]  /*7ee0*/  FADD.FTZ R126, R182, R5 ;  /* 0x00000005b67e7221 */ /* 0x000fe20000010000 */
[----:B------:R-:W-:Y:S02]  /*7ef0*/  F2FP.F16.F32.PACK_AB R180, R180, R125 ;  /* 0x0000007db4b4723e */ /* 0x000fe400000000ff */
[----:B------:R-:W-:Y:S01]  /*7f00*/  @!P6 PRMT R5, RZ, 0x654, R20 ;  /* 0x00000654ff05e816 */ /* 0x000fe20000000014 */
[----:B------:R-:W-:Y:S01]  /*7f10*/  FADD.FTZ R126, R127, R126 ;  /* 0x0000007e7f7e7221 */ /* 0x000fe20000010000 */
[----:B------:R-:W-:Y:S01]  /*7f20*/  FFMA.FTZ R20, R134, R9, -R123 ;  /* 0x0000000986147223 */ /* 0x000fe2000001087b */
[----:B------:R-:W0:Y:S01]  /*7f30*/  MUFU.EX2 R187, R187 ;  /* 0x000000bb00bb7308 */ /* 0x000e220000000800 */
[----:B-1----:R-:W-:Y:S01]  /*7f40*/  FADD.FTZ R3, R185, R8 ;  /* 0x00000008b9037221 */ /* 0x002fe20000010000 */
[----:B------:R1:W-:Y:S01]  /*7f50*/  @!P6 SYNCS.ARRIVE.TRANS64.RED.A1T0 RZ, [R5+URZ], RZ ;  /* 0x000000ff05ffe9a7 */ /* 0x0003e2000810043f */
[----:B------:R-:W-:-:S02]  /*7f60*/  F2FP.F16.F32.PACK_AB R182, R127, R182 ;  /* 0x000000b67fb6723e */ /* 0x000fc400000000ff */
[----:B------:R-:W-:Y:S02]  /*7f70*/  F2FP.F16.F32.PACK_AB R189, R146, R189 ;  /* 0x000000bd92bd723e */ /* 0x000fe400000000ff */
[----:B------:R-:W-:Y:S01]  /*7f80*/  F2FP.F16.F32.PACK_AB R191, R148, R191 ;  /* 0x000000bf94bf723e */ /* 0x000fe200000000ff */
[----:B------:R-:W3:Y:S01]  /*7f90*/  MUFU.EX2 R152, R152 ;  /* 0x0000009800987308 */ /* 0x000ee20000000800 */
[C---:B--2---:R-:W-:Y:S01]  /*7fa0*/  FADD.FTZ R8, R150.reuse, R3 ;  /* 0x0000000396087221 */ /* 0x044fe20000010000 */
[----:B-1----:R-:W-:Y:S01]  /*7fb0*/  FADD.FTZ R5, R129, R126 ;  /* 0x0000007e81057221 */ /* 0x002fe20000010000 */
[----:B------:R-:W-:-:S03]  /*7fc0*/  F2FP.F16.F32.PACK_AB R185, R150, R185 ;  /* 0x000000b996b9723e */ /* 0x000fc600000000ff */
[----:B------:R-:W-:Y:S02]  /*7fd0*/  FADD.FTZ R5, R138, R5 ;  /* 0x000000058a057221 */ /* 0x000fe40000010000 */
[----:B------:R-:W1:Y:S01]  /*7fe0*/  MUFU.EX2 R181, R181 ;  /* 0x000000b500b57308 */ /* 0x000e620000000800 */
[----:B0-----:R-:W-:Y:S01]  /*7ff0*/  FADD.FTZ R3, R187, R8 ;  /* 0x00000008bb037221 */ /* 0x001fe20000010000 */
[----:B------:R-:W-:-:S06]  /*8000*/  FADD.FTZ R126, R178, R5 ;  /* 0x00000005b27e7221 */ /* 0x000fcc0000010000 */
[----:B------:R-:W0:Y:S01]  /*8010*/  MUFU.EX2 R154, R154 ;  /* 0x0000009a009a7308 */ /* 0x000e220000000800 */
[C---:B---3--:R-:W-:Y:S01]  /*8020*/  FADD.FTZ R8, R152.reuse, R3 ;  /* 0x0000000398087221 */ /* 0x048fe20000010000 */
[----:B------:R-:W-:-:S06]  /*8030*/  F2FP.F16.F32.PACK_AB R187, R152, R187 ;  /* 0x000000bb98bb723e */ /* 0x000fcc00000000ff */
[----:B------:R-:W2:Y:S01]  /*8040*/  MUFU.EX2 R183, R183 ;  /* 0x000000b700b77308 */ /* 0x000ea20000000800 */
[----:B-1----:R-:W-:-:S07]  /*8050*/  FADD.FTZ R3, R181, R8 ;  /* 0x00000008b5037221 */ /* 0x002fce0000010000 */
[----:B------:R-:W1:Y:S01]  /*8060*/  MUFU.EX2 R124, R124 ;  /* 0x0000007c007c7308 */ /* 0x000e620000000800 */
[----:B0-----:R-:W-:Y:S01]  /*8070*/  FADD.FTZ R8, R154, R3 ;  /* 0x000000039a087221 */ /* 0x001fe20000010000 */
[-CC-:B------:R-:W-:Y:S01]  /*8080*/  FFMA.FTZ R3, R172, R9.reuse, -R123.reuse ;  /* 0x00000009ac037223 */ /* 0x180fe2000001087b */
[----:B------:R-:W-:Y:S01]  /*8090*/  FFMA.FTZ R123, R162, R9, -R123 ;  /* 0x00000009a27b7223 */ /* 0x000fe2000001087b */
[----:B------:R-:W-:-:S04]  /*80a0*/  F2FP.F16.F32.PACK_AB R181, R154, R181 ;  /* 0x000000b59ab5723e */ /* 0x000fc800000000ff */
[----:B------:R-:W0:Y:S01]  /*80b0*/  MUFU.EX2 R177, R177 ;  /* 0x000000b100b17308 */ /* 0x000e220000000800 */
[----:B--2---:R-:W-:-:S07]  /*80c0*/  FADD.FTZ R5, R183, R8 ;  /* 0x00000008b7057221 */ /* 0x004fce0000010000 */
[----:B------:R-:W2:Y:S01]  /*80d0*/  MUFU.EX2 R122, R122 ;  /* 0x0000007a007a7308 */ /* 0x000ea20000000800 */
[C---:B-1----:R-:W-:Y:S01]  /*80e0*/  FADD.FTZ R8, R124.reuse, R5 ;  /* 0x000000057c087221 */ /* 0x042fe20000010000 */
[----:B------:R-:W-:-:S06]  /*80f0*/  F2FP.F16.F32.PACK_AB R183, R124, R183 ;  /* 0x000000b77cb7723e */ /* 0x000fcc00000000ff */
[----:B------:R-:W1:Y:S01]  /*8100*/  MUFU.EX2 R179, R179 ;  /* 0x000000b300b37308 */ /* 0x000e620000000800 */
[----:B0-----:R-:W-:-:S07]  /*8110*/  FADD.FTZ R5, R177, R8 ;  /* 0x00000008b1057221 */ /* 0x001fce0000010000 */
[----:B------:R-:W0:Y:S01]  /*8120*/  MUFU.EX2 R131, R131 ;  /* 0x0000008300837308 */ /* 0x000e220000000800 */
[C---:B--2---:R-:W-:Y:S01]  /*8130*/  FADD.FTZ R8, R122.reuse, R5 ;  /* 0x000000057a087221 */ /* 0x044fe20000010000 */
[----:B------:R-:W-:-:S06]  /*8140*/  F2FP.F16.F32.PACK_AB R177, R122, R177 ;  /* 0x000000b17ab1723e */ /* 0x000fcc00000000ff */
[----:B------:R-:W2:Y:S01]  /*8150*/  MUFU.EX2 R120, R120 ;  /* 0x0000007800787308 */ /* 0x000ea20000000800 */
[----:B-1----:R-:W-:-:S07]  /*8160*/  FADD.FTZ R5, R179, R8 ;  /* 0x00000008b3057221 */ /* 0x002fce0000010000 */
[----:B------:R-:W1:Y:S01]  /*8170*/  MUFU.EX2 R173, R173 ;  /* 0x000000ad00ad7308 */ /* 0x000e620000000800 */
[C---:B0-----:R-:W-:Y:S01]  /*8180*/  FADD.FTZ R126, R131.reuse, R126 ;  /* 0x0000007e837e7221 */ /* 0x041fe20000010000 */
[----:B------:R-:W-:-:S03]  /*8190*/  F2FP.F16.F32.PACK_AB R178, R131, R178 ;  /* 0x000000b283b2723e */ /* 0x000fc600000000ff */
[----:B------:R-:W-:-:S03]  /*81a0*/  FADD.FTZ R141, R133, R126 ;  /* 0x0000007e858d7221 */ /* 0x000fc60000010000 */
[----:B------:R-:W0:Y:S01]  /*81b0*/  MUFU.EX2 R142, R142 ;  /* 0x0000008e008e7308 */ /* 0x000e220000000800 */
[C---:B--2---:R-:W-:Y:S01]  /*81c0*/  FADD.FTZ R8, R120.reuse, R5 ;  /* 0x0000000578087221 */ /* 0x044fe20000010000 */
[----:B------:R-:W-:-:S06]  /*81d0*/  F2FP.F16.F32.PACK_AB R179, R120, R179 ;  /* 0x000000b378b3723e */ /* 0x000fcc00000000ff */
[----:B------:R-:W2:Y:S01]  /*81e0*/  MUFU.EX2 R20, R20 ;  /* 0x0000001400147308 */ /* 0x000ea20000000800 */
[----:B-1----:R-:W-:-:S07]  /*81f0*/  FADD.FTZ R5, R173, R8 ;  /* 0x00000008ad057221 */ /* 0x002fce0000010000 */
[----:B------:R-:W1:Y:S01]  /*8200*/  MUFU.EX2 R174, R174 ;  /* 0x000000ae00ae7308 */ /* 0x000e620000000800 */
[C---:B0-----:R-:W-:Y:S01]  /*8210*/  FADD.FTZ R141, R142.reuse, R141 ;  /* 0x0000008d8e8d7221 */ /* 0x041fe20000010000 */
[----:B------:R-:W-:-:S06]  /*8220*/  F2FP.F16.F32.PACK_AB R172, R142, R133 ;  /* 0x000000858eac723e */ /* 0x000fcc00000000ff */
[----:B------:R1:W0:Y:S01]  /*8230*/  MUFU.EX2 R132, R14 ;  /* 0x0000000e00847308 */ /* 0x0002220000000800 */
[C---:B--2---:R-:W-:Y:S01]  /*8240*/  FADD.FTZ R5, R20.reuse, R5 ;  /* 0x0000000514057221 */ /* 0x044fe20000010000 */
[----:B------:R-:W-:-:S06]  /*8250*/  F2FP.F16.F32.PACK_AB R173, R20, R173 ;  /* 0x000000ad14ad723e */ /* 0x000fcc00000000ff */
[----:B------:R-:W2:Y:S01]  /*8260*/  MUFU.EX2 R135, R135 ;  /* 0x0000008700877308 */ /* 0x000ea20000000800 */
[----:B-1----:R-:W-:-:S07]  /*8270*/  FADD.FTZ R14, R174, R141 ;  /* 0x0000008dae0e7221 */ /* 0x002fce0000010000 */
[----:B------:R-:W1:Y:S01]  /*8280*/  MUFU.EX2 R136, R136 ;  /* 0x0000008800887308 */ /* 0x000e620000000800 */
[----:B0-----:R-:W-:-:S07]  /*8290*/  FADD.FTZ R5, R132, R5 ;  /* 0x0000000584057221 */ /* 0x001fce0000010000 */
[----:B------:R-:W0:Y:S01]  /*82a0*/  MUFU.EX2 R137, R137 ;  /* 0x0000008900897308 */ /* 0x000e220000000800 */
[C---:B--2---:R-:W-:Y:S01]  /*82b0*/  FADD.FTZ R14, R135.reuse, R14 ;  /* 0x0000000e870e7221 */ /* 0x044fe20000010000 */
[----:B------:R-:W-:-:S06]  /*82c0*/  F2FP.F16.F32.PACK_AB R174, R135, R174 ;  /* 0x000000ae87ae723e */ /* 0x000fcc00000000ff */
[----:B------:R-:W2:Y:S01]  /*82d0*/  MUFU.EX2 R128, R128 ;  /* 0x0000008000807308 */ /* 0x000ea20000000800 */
[C---:B-1----:R-:W-:Y:S01]  /*82e0*/  FADD.FTZ R5, R136.reuse, R5 ;  /* 0x0000000588057221 */ /* 0x042fe20000010000 */
[----:B------:R-:W-:-:S06]  /*82f0*/  F2FP.F16.F32.PACK_AB R175, R136, R132 ;  /* 0x0000008488af723e */ /* 0x000fcc00000000ff */
[----:B------:R-:W1:Y:S01]  /*8300*/  MUFU.EX2 R144, R144 ;  /* 0x0000009000907308 */ /* 0x000e620000000800 */
[----:B0-----:R-:W-:-:S07]  /*8310*/  FADD.FTZ R11, R137, R14 ;  /* 0x0000000e890b7221 */ /* 0x001fce0000010000 */
[----:B------:R-:W0:Y:S01]  /*8320*/  MUFU.EX2 R3, R3 ;  /* 0x0000000300037308 */ /* 0x000e220000000800 */
[----:B--2---:R-:W-:-:S07]  /*8330*/  FADD.FTZ R5, R128, R5 ;  /* 0x0000000580057221 */ /* 0x004fce0000010000 */
[----:B------:R-:W2:Y:S01]  /*8340*/  MUFU.EX2 R139, R160 ;  /* 0x000000a0008b7308 */ /* 0x000ea20000000800 */
[C---:B-1----:R-:W-:Y:S01]  /*8350*/  FADD.FTZ R8, R144.reuse, R11 ;  /* 0x0000000b90087221 */ /* 0x042fe20000010000 */
[----:B------:R-:W-:-:S06]  /*8360*/  F2FP.F16.F32.PACK_AB R168, R144, R137 ;  /* 0x0000008990a8723e */ /* 0x000fcc00000000ff */
[----:B------:R-:W1:Y:S01]  /*8370*/  MUFU.EX2 R130, R130 ;  /* 0x0000008200827308 */ /* 0x000e620000000800 */
[C---:B0-----:R-:W-:Y:S01]  /*8380*/  FADD.FTZ R5, R3.reuse, R5 ;  /* 0x0000000503057221 */ /* 0x041fe20000010000 */
[----:B------:R-:W-:Y:S01]  /*8390*/  F2FP.F16.F32.PACK_AB R169, R3, R128 ;  /* 0x0000008003a9723e */ /* 0x000fe200000000ff */
[----:B------:R-:W-:-:S05]  /*83a0*/  IMAD.MOV.U32 R3, RZ, RZ, R140 ;  /* 0x000000ffff037224 */ /* 0x000fca00078e008c */
[----:B------:R-:W0:Y:S01]  /*83b0*/  MUFU.EX2 R4, R4 ;  /* 0x0000000400047308 */ /* 0x000e220000000800 */
[----:B--2---:R-:W-:-:S07]  /*83c0*/  FADD.FTZ R11, R139, R8 ;  /* 0x000000088b0b7221 */ /* 0x004fce0000010000 */
[----:B------:R-:W2:Y:S01]  /*83d0*/  MUFU.EX2 R123, R123 ;  /* 0x0000007b007b7308 */ /* 0x000ea20000000800 */
[----:B-1----:R-:W-:Y:S01]  /*83e0*/  FADD.FTZ R5, R130, R5 ;  /* 0x0000000582057221 */ /* 0x002fe20000010000 */
[C---:B0-----:R-:W-:Y:S01]  /*83f0*/  FADD.FTZ R8, R4.reuse, R11 ;  /* 0x0000000b04087221 */ /* 0x041fe20000010000 */
[----:B------:R-:W-:Y:S01]  /*8400*/  F2FP.F16.F32.PACK_AB R170, R4, R139 ;  /* 0x0000008b04aa723e */ /* 0x000fe200000000ff */
[----:B------:R-:W-:Y:S02]  /*8410*/  IMAD.MOV.U32 R4, RZ, RZ, R12 ;  /* 0x000000ffff047224 */ /* 0x000fe400078e000c */
[C---:B--2---:R-:W-:Y:S01]  /*8420*/  FADD.FTZ R5, R123.reuse, R5 ;  /* 0x000000057b057221 */ /* 0x044fe20000010000 */
[----:B------:R-:W-:Y:S01]  /*8430*/  F2FP.F16.F32.PACK_AB R171, R123, R130 ;  /* 0x000000827bab723e */ /* 0x000fe200000000ff */
[----:B------:R-:W-:Y:S06]  /*8440*/  @P1 BRA `(.L_x_1143) ;  /* 0xffffffc800ac1947 */ /* 0x000fec000383ffff */
[----:B------:R-:W-:Y:S01]  /*8450*/  IMAD.MOV.U32 R3, RZ, RZ, R140 ;  /* 0x000000ffff037224 */ /* 0x000fe200078e008c */
[----:B------:R-:W-:Y:S01]  /*8460*/  UMOV UR37, UR5 ;  /* 0x0000000500257c82 */ /* 0x000fe20008000000 */
[----:B------:R-:W-:Y:S01]  /*8470*/  IMAD.MOV.U32 R4, RZ, RZ, R12 ;  /* 0x000000ffff047224 */ /* 0x000fe200078e000c */
[----:B------:R-:W-:-:S06]  /*8480*/  UMOV UR36, UR39 ;  /* 0x0000002700247c82 */ /* 0x000fcc0008000000 */
.L_x_1126:
[----:B------:R-:W-:Y:S01]  /*8490*/  ULDC UR4, c[0x0][0x448] ;  /* 0x0001120000047ab9 */ /* 0x000fe20000000800 */
[----:B------:R-:W-:Y:S01]  /*84a0*/  IADD3 R121, R16, 0x1, -R121 ;  /* 0x0000000110797810 */ /* 0x000fe20007ffe879 */
[----:B------:R-:W-:Y:S01]  /*84b0*/  UISETP.NE.AND UP0, UPT, UR4, 0x1, UPT ;  /* 0x000000010400788c */ /* 0x000fe2000bf05270 */
[----:B------:R-:W-:Y:S02]  /*84c0*/  ULDC UR10, c[0x0][0x9e4] ;  /* 0x00027900000a7ab9 */ /* 0x000fe40000000800 */
[----:B------:R-:W-:Y:S01]  /*84d0*/  R2UR UR7, R121 ;  /* 0x00000000790772ca */ /* 0x000fe200000e0000 */
[----:B------:R-:W-:Y:S02]  /*84e0*/  UISETP.GE.AND UP1, UPT, UR10, 0x1, UPT ;  /* 0x000000010a00788c */ /* 0x000fe4000bf26270 */
[----:B------:R-:W-:Y:S01]  /*84f0*/  UIADD3 UR6, UR60, 0x7f, URZ ;  /* 0x0000007f3c067890 */ /* 0x000fe2000fffe03f */
[----:B------:R-:W-:-:S03]  /*8500*/  ULDC UR14, c[0x0][0x9dc] ;  /* 0x00027700000e7ab9 */ /* 0x000fc60000000800 */
[----:B------:R-:W-:Y:S01]  /*8510*/  PLOP3.LUT P1, PT, PT, PT, UP1, 0x40, 0x0 ;  /* 0x000000000000781c */ /* 0x000fe20003f2e818 */
[----:B------:R-:W-:Y:S01]  /*8520*/  @UP0 ULDC UR4, c[0x0][0x44c] ;  /* 0x0001130000040ab9 */ /* 0x000fe20000000800 */
[----:B------:R-:W-:Y:S01]  /*8530*/  @UP0 ULDC UR11, c[0x0][0x450] ;  /* 0x00011400000b0ab9 */ /* 0x000fe20000000800 */
[----:B------:R-:W-:-:S04]  /*8540*/  UIMAD.WIDE.U32 UR4, UR6, UR4, URZ ;  /* 0x00000004060472a5 */ /* 0x000fc8000f8e003f */
[----:B------:R-:W-:-:S04]  /*8550*/  @UP0 USHF.R.U32.HI UR6, URZ, UR11, UR5 ;  /* 0x0000000b3f060299 */ /* 0x000fc80008011605 */
[----:B------:R-:W-:-:S04]  /*8560*/  UIADD3 UR6, UR7, UR6, URZ ;  /* 0x0000000607067290 */ /* 0x000fc8000fffe03f */
[----:B------:R-:W-:Y:S01]  /*8570*/  UIADD3 UR14, UR6, -UR14, URZ ;  /* 0x8000000e060e7290 */ /* 0x000fe2000fffe03f */
[----:B------:R-:W-:Y:S11]  /*8580*/  @P1 BRA `(.L_x_1144) ;  /* 0x0000000000481947 */ /* 0x000ff60003800000 */
[----:B------:R-:W-:Y:S02]  /*8590*/  UMOV UR11, UR6 ;  /* 0x00000006000b7c82 */ /* 0x000fe40008000000 */
[----:B------:R-:W-:-:S06]  /*85a0*/  UISETP.GT.AND UP2, UPT, UR11, -0x1, UPT ;  /* 0xffffffff0b00788c */ /* 0x000fcc000bf44270 */
[----:B------:R-:W-:-:S13]  /*85b0*/  PLOP3.LUT P1, PT, PT, PT, UP2, 0x80, 0x0 ;  /* 0x000000000000781c */ /* 0x000fda0003f2f028 */
[----:B------:R-:W-:Y:S05]  /*85c0*/  @P1 BRA `(.L_x_1145) ;  /* 0x00000000001c1947 */ /* 0x000fea0003800000 */
[----:B------:R-:W-:Y:S02]  /*85d0*/  UISETP.NE.AND UP2, UPT, UR10, 0x1, UPT ;  /* 0x000000010a00788c */ /* 0x000fe4000bf45270 */
[----:B------:R-:W-:-:S09]  /*85e0*/  ULOP3.LUT UR11, URZ, UR11, URZ, 0x33, !UPT ;  /* 0x0000000b3f0b7292 */ /* 0x000fd2000f8e333f */
[----:B------:R-:W-:Y:S02]  /*85f0*/  @UP2 ULDC.64 UR4, c[0x0][0x9e8] ;  /* 0x00027a0000042ab9 */ /* 0x000fe40000000a00 */
[----:B------:R-:W-:-:S04]  /*8600*/  UIMAD.WIDE.U32 UR6, UR11, UR4, URZ ;  /* 0x000000040b0672a5 */ /* 0x000fc8000f8e003f */
[----:B------:R-:W-:-:S04]  /*8610*/  @UP2 USHF.R.U32.HI UR11, URZ, UR5, UR7 ;  /* 0x000000053f0b2299 */ /* 0x000fc80008011607 */
[----:B------:R-:W-:Y:S01]  /*8620*/  ULOP3.LUT UR11, URZ, UR11, URZ, 0x33, !UPT ;  /* 0x0000000b3f0b7292 */ /* 0x000fe2000f8e333f */
[----:B------:R-:W-:Y:S11]  /*8630*/  BRA `(.L_x_1146) ;  /* 0x0000000000107947 */ /* 0x000ff60003800000 */
.L_x_1145:
[----:B------:R-:W-:-:S11]  /*8640*/  UISETP.NE.AND UP2, UPT, UR10, 0x1, UPT ;  /* 0x000000010a00788c */ /* 0x000fd6000bf45270 */
[----:B------:R-:W-:Y:S02]  /*8650*/  @UP2 ULDC.64 UR4, c[0x0][0x9e8] ;  /* 0x00027a0000042ab9 */ /* 0x000fe40000000a00 */
[----:B------:R-:W-:-:S04]  /*8660*/  UIMAD.WIDE.U32 UR6, UR11, UR4, URZ ;  /* 0x000000040b0672a5 */ /* 0x000fc8000f8e003f */
[----:B------:R-:W-:-:S12]  /*8670*/  @UP2 USHF.R.U32.HI UR11, URZ, UR5, UR7 ;  /* 0x000000053f0b2299 */ /* 0x000fd80008011607 */
.L_x_1146:
[----:B------:R-:W-:-:S04]  /*8680*/  UIMAD UR10, UR11, UR10, URZ ;  /* 0x0000000a0b0a72a4 */ /* 0x000fc8000f8e023f */
[----:B------:R-:W-:-:S04]  /*8690*/  UISETP.LT.AND UP2, UPT, UR14, UR10, UPT ;  /* 0x0000000a0e00728c */ /* 0x000fc8000bf41270 */
[----:B------:R-:W-:-:S12]  /*86a0*/  USEL UR14, UR14, UR10, !UP2 ;  /* 0x0000000a0e0e7287 */ /* 0x000fd8000d000000 */
.L_x_1144:
[----:B------:R-:W-:Y:S01]  /*86b0*/  UIADD3 UR4, UR14, 0x5f, URZ ;  /* 0x0000005f0e047890 */ /* 0x000fe2000fffe03f */
[----:B------:R-:W-:-:S03]  /*86c0*/  R2UR UR6, R22 ;  /* 0x00000000160672ca */ /* 0x000fc600000e0000 */
[----:B------:R-:W-:-:S04]  /*86d0*/  UIMAD.WIDE UR4, UR4, 0x2aaaaaab, URZ ;  /* 0x2aaaaaab040478a5 */ /* 0x000fc8000f8e023f */
[----:B------:R-:W-:-:S04]  /*86e0*/  USHF.R.U32.HI UR4, URZ, 0x1f, UR5 ;  /* 0x0000001f3f047899 */ /* 0x000fc80008011605 */
[----:B------:R-:W-:-:S04]  /*86f0*/  ULEA.HI.SX32 UR4, UR5, UR4, 0x1c ;  /* 0x0000000405047291 */ /* 0x000fc8000f8fe23f */
[----:B------:R-:W-:-:S04]  /*8700*/  UISETP.LT.AND UP2, UPT, UR6, UR4, UPT ;  /* 0x000000040600728c */ /* 0x000fc8000bf41270 */
[----:B------:R-:W-:-:S06]  /*8710*/  USEL UR39, UR6, UR4, !UP2 ;  /* 0x0000000406277287 */ /* 0x000fcc000d000000 */
[----:B------:R-:W-:-:S13]  /*8720*/  ISETP.GE.AND P1, PT, R10, UR39, PT ;  /* 0x000000270a007c0c */ /* 0x000fda000bf26270 */
[----:B------:R-:W-:Y:S05]  /*8730*/  @!P1 BRA `(.L_x_1147) ;  /* 0x00000024000c9947 */ /* 0x000fea0003800000 */
[----:B------:R-:W-:Y:S01]  /*8740*/  IMAD.MOV.U32 R12, RZ, RZ, R3 ;  /* 0x000000ffff0c7224 */ /* 0x000fe200078e0003 */
[----:B------:R-:W-:Y:S01]  /*8750*/  UMOV UR7, UR36 ;  /* 0x0000002400077c82 */ /* 0x000fe20008000000 */
[----:B------:R-:W-:Y:S01]  /*8760*/  IMAD.MOV.U32 R11, RZ, RZ, R4 ;  /* 0x000000ffff0b7224 */ /* 0x000fe200078e0004 */
[----:B------:R-:W-:Y:S01]  /*8770*/  UMOV UR4, UR37 ;  /* 0x0000002500047c82 */ /* 0x000fe20008000000 */
[----:B------:R-:W-:-:S05]  /*8780*/  ULDC UR5, c[0x0][0x9d8] ;  /* 0x0002760000057ab9 */ /* 0x000fca0000000800 */
.L_x_1156:
[----:B------:R-:W-:-:S04]  /*8790*/  UIADD3 UR37, UR4, 0x1, URZ ;  /* 0x0000000104257890 */ /* 0x000fc8000fffe03f */
[----:B------:R-:W-:-:S04]  /*87a0*/  UISETP.NE.AND UP2, UPT, UR37, 0x2, UPT ;  /* 0x000000022500788c */ /* 0x000fc8000bf45270 */
[----:B------:R-:W-:Y:S02]  /*87b0*/  USEL UR36, URZ, 0x1, UP2 ;  /* 0x000000013f247887 */ /* 0x000fe40009000000 */
[----:B------:R-:W-:Y:S02]  /*87c0*/  USEL UR37, UR37, URZ, UP2 ;  /* 0x0000003f25257287 */ /* 0x000fe40009000000 */
[----:B------:R-:W-:Y:S01]  /*87d0*/  ULOP3.LUT UR36, UR7, UR36, URZ, 0x3c, !UPT ;  /* 0x0000002407247292 */ /* 0x000fe2000f8e3c3f */
[----:B------:R-:W-:Y:S11]  /*87e0*/  @!P0 BRA `(.L_x_1148) ;  /* 0x0000000000048947 */ /* 0x000ff60003800000 */
[----:B------:R-:W-:Y:S01]  /*87f0*/  BPT.TRAP 0x1 ;  /* 0x000000040000795c */ /* 0x000fe20000300000 */
.L_x_1148:
[----:B------:R-:W-:Y:S01]  /*8800*/  ULEA UR6, UR37, UR38, 0x3 ;  /* 0x0000002625067291 */ /* 0x000fe2000f8e183f */
[----:B------:R-:W-:-:S05]  /*8810*/  IMAD.U32 R3, RZ, RZ, UR36 ;  /* 0x00000024ff037e24 */ /* 0x000fca000f8e00ff */
[----:B------:R-:W-:-:S04]  /*8820*/  SHF.L.U32 R3, R3, 0x1f, RZ ;  /* 0x0000001f03037819 */ /* 0x000fc800000006ff */
[----:B------:R0:W1:Y:S01]  /*8830*/  SYNCS.PHASECHK.TRANS64.TRYWAIT P1, [UR6+0x30830], R3 ;  /* 0x03083003ff0075a7 */ /* 0x0000620008020146 */
[----:B------:R-:W-:Y:S05]  /*8840*/  @!P0 BRA `(.L_x_1149) ;  /* 0x0000000000048947 */ /* 0x000fea0003800000 */
[----:B------:R-:W-:Y:S01]  /*8850*/  BPT.TRAP 0x1 ;  /* 0x000000040000795c */ /* 0x000fe20000300000 */
.L_x_1149:
[----:B-1----:R-:W-:Y:S05]  /*8860*/  @P1 BRA `(.L_x_1150) ;  /* 0x0000000000081947 */ /* 0x002fea0003800000 */
[----:B------:R-:W1:Y:S02]  /*8870*/  SYNCS.PHASECHK.TRANS64.TRYWAIT P1, [UR6+0x30830], R3 ;  /* 0x03083003ff0075a7 */ /* 0x000e640008020146 */
[----:B-1----:R-:W-:Y:S05]  /*8880*/  @!P1 BRA `(.L_x_1151) ;  /* 0x000000e000d09947 */ /* 0x002fea0003800000 */
.L_x_1150:
        /* <DEDUP_REMOVED lines=167> */
.L_x_1152:
[----:B------:R-:W-:Y:S01]  /*9300*/  ULEA UR10, UR4, UR38, 0x3 ;  /* 0x00000026040a7291 */ /* 0x000fe2000f8e183f */
[----:B------:R-:W-:-:S05]  /*9310*/  IMAD.U32 R0, RZ, RZ, UR7 ;  /* 0x00000007ff007e24 */ /* 0x000fca000f8e00ff */
[----:B------:R-:W-:-:S04]  /*9320*/  SHF.L.U32 R0, R0, 0x1f, RZ ;  /* 0x0000001f00007819 */ /* 0x000fc800000006ff */
[----:B------:R2:W3:Y:S01]  /*9330*/  SYNCS.PHASECHK.TRANS64.TRYWAIT P1, [UR10+0x30850], R0 ;  /* 0x03085000ff0075a7 */ /* 0x0004e2000802014a */
[----:B------:R-:W-:Y:S05]  /*9340*/  @!P0 BRA `(.L_x_1153) ;  /* 0x0000000000048947 */ /* 0x000fea0003800000 */
[----:B------:R-:W-:Y:S01]  /*9350*/  BPT.TRAP 0x1 ;  /* 0x000000040000795c */ /* 0x000fe20000300000 */
.L_x_1153:
[----:B---3--:R-:W-:Y:S05]  /*9360*/  @P1 BRA `(.L_x_1154) ;  /* 0x0000000000081947 */ /* 0x008fea0003800000 */
[----:B------:R-:W3:Y:S02]  /*9370*/  SYNCS.PHASECHK.TRANS64.TRYWAIT P1, [UR10+0x30850], R0 ;  /* 0x03085000ff0075a7 */ /* 0x000ee4000802014a */
[----:B---3--:R-:W-:Y:S05]  /*9380*/  @!P1 BRA `(.L_x_1155) ;  /* 0x000000d800289947 */ /* 0x008fea0003800000 */
.L_x_1154:
[----:B------:R-:W-:Y:S01]  /*9390*/  UIADD3 UR6, UR38, 0x400, URZ ;  /* 0x0000040026067890 */ /* 0x000fe2000fffe03f */
[----:B------:R-:W-:Y:S01]  /*93a0*/  WARPGROUP.ARRIVE ;  /* 0x00000000000079c5 */ /* 0x000fe20000000000 */
[----:B------:R-:W-:Y:S01]  /*93b0*/  UMOV UR7, 0x40000040 ;  /* 0x4000004000077882 */ /* 0x000fe20000000000 */
[----:B------:R-:W-:Y:S01]  /*93c0*/  FMUL.FTZ R2, R120, UR5 ;  /* 0x0000000578027c20 */ /* 0x000fe20008410000 */
[----:B------:R-:W-:Y:S01]  /*93d0*/  USHF.R.U32.HI UR6, URZ, 0x4, UR6 ;  /* 0x000000043f067899 */ /* 0x000fe20008011606 */
[----:B------:R-:W-:Y:S01]  /*93e0*/  FMUL.FTZ R14, R121, UR5 ;  /* 0x00000005790e7c20 */ /* 0x000fe20008410000 */
        /* <DEDUP_REMOVED lines=11> */
[----:B------:R-:W3:Y:S01]  /*94a0*/  MUFU.TANH R14, R14 ;  /* 0x0000000e000e7308 */ /* 0x000ee20000002400 */
[----:B------:R-:W-:Y:S01]  /*94b0*/  FMUL.FTZ R218, R144, UR5 ;  /* 0x0000000590da7c20 */ /* 0x000fe20008410000 */
[----:B------:R-:W-:Y:S01]  /*94c0*/  FMUL.FTZ R220, R145, UR5 ;  /* 0x0000000591dc7c20 */ /* 0x000fe20008410000 */
[----:B------:R-:W-:Y:S01]  /*94d0*/  FMUL.FTZ R222, R152, UR5 ;  /* 0x0000000598de7c20 */ /* 0x000fe20008410000 */
[----:B------:R-:W-:Y:S01]  /*94e0*/  FMUL.FTZ R224, R153, UR5 ;  /* 0x0000000599e07c20 */ /* 0x000fe20008410000 */
[----:B------:R-:W-:Y:S01]  /*94f0*/  FMUL.FTZ R156, R156, UR5 ;  /* 0x000000059c9c7c20 */ /* 0x000fe20008410000 */
[----:B------:R-:W-:Y:S01]  /*9500*/  UMOV UR6, UR4 ;  /* 0x0000000400067c82 */ /* 0x000fe20008000000 */
[----:B------:R-:W-:Y:S01]  /*9510*/  FMUL.FTZ R226, R157, UR5 ;  /* 0x000000059de27c20 */ /* 0x000fe20008410000 */
[----:B------:R-:W-:Y:S01]  /*9520*/  HGMMA.64x192x16.F32 R24, R188, gdesc[UR4].tnspB, R24, gsb0 ;  /* 0x42e00004bc187df0 */ /* 0x000fe20008000818 */
[----:B------:R-:W-:Y:S01]  /*9530*/  UIADD3 UR6, UR4, 0x80, URZ ;  /* 0x0000008004067890 */ /* 0x000fe2000fffe03f */
[----:B------:R-:W4:Y:S01]  /*9540*/  MUFU.TANH R122, R122 ;  /* 0x0000007a007a7308 */ /* 0x000f220000002400 */
[----:B------:R-:W-:Y:S01]  /*9550*/  UMOV UR7, 0x40000040 ;  /* 0x4000004000077882 */ /* 0x000fe20000000000 */
[----:B01----:R-:W-:Y:S01]  /*9560*/  FMNMX.FTZ R3, R2, R11, !PT ;  /* 0x0000000b02037209 */ /* 0x003fe20007810000 */
[----:B------:R-:W-:Y:S01]  /*9570*/  FMUL.FTZ R228, R160, UR5 ;  /* 0x00000005a0e47c20 */ /* 0x000fe20008410000 */
[----:B------:R-:W-:Y:S01]  /*9580*/  FMUL.FTZ R230, R161, UR5 ;  /* 0x00000005a1e67c20 */ /* 0x000fe20008410000 */
[----:B------:R-:W-:Y:S01]  /*9590*/  FMUL.FTZ R164, R164, UR5 ;  /* 0x00000005a4a47c20 */ /* 0x000fe20008410000 */
[----:B------:R-:W-:Y:S01]  /*95a0*/  FMUL.FTZ R160, R165, UR5 ;  /* 0x00000005a5a07c20 */ /* 0x000fe20008410000 */
[----:B---3--:R-:W-:Y:S01]  /*95b0*/  FMNMX.FTZ R3, R14, R3, !PT ;  /* 0x000000030e037209 */ /* 0x008fe20007810000 */
[----:B------:R-:W-:Y:S01]  /*95c0*/  MUFU.TANH R208, R208 ;  /* 0x000000d000d07308 */ /* 0x000fe20000002400 */
[----:B------:R-:W-:Y:S01]  /*95d0*/  FMUL.FTZ R20, R123, UR5 ;  /* 0x000000057b147c20 */ /* 0x000fe20008410000 */
[----:B------:R-:W-:Y:S01]  /*95e0*/  FMUL.FTZ R120, R126, UR5 ;  /* 0x000000057e787c20 */ /* 0x000fe20008410000 */
[----:B------:R-:W-:Y:S01]  /*95f0*/  FMUL.FTZ R124, R127, UR5 ;  /* 0x000000057f7c7c20 */ /* 0x000fe20008410000 */
[----:B------:R-:W-:Y:S01]  /*9600*/  FMUL.FTZ R126, R130, UR5 ;  /* 0x00000005827e7c20 */ /* 0x000fe20008410000 */
        /* <DEDUP_REMOVED lines=12> */
[----:B------:R-:W-:Y:S01]  /*96d0*/  FMUL.FTZ R152, R155, UR5 ;  /* 0x000000059b987c20 */ /* 0x000fe20008410000 */
[----:B------:R-:W-:Y:S01]  /*96e0*/  FMUL.FTZ R154, R158, UR5 ;  /* 0x000000059e9a7c20 */ /* 0x000fe20008410000 */
[----:B------:R-:W-:Y:S01]  /*96f0*/  FMUL.FTZ R158, R159, UR5 ;  /* 0x000000059f9e7c20 */ /* 0x000fe20008410000 */
[----:B------:R-:W-:Y:S01]  /*9700*/  FMUL.FTZ R162, R162, UR5 ;  /* 0x00000005a2a27c20 */ /* 0x000fe20008410000 */
[----:B------:R-:W-:Y:S01]  /*9710*/  FMUL.FTZ R166, R166, UR5 ;  /* 0x00000005a6a67c20 */ /* 0x000fe20008410000 */
[----:B------:R-:W0:Y:S01]  /*9720*/  LDC R9, c[0x0][0x988] ;  /* 0x00026200ff097b82 */ /* 0x000e220000000800 */
[----:B------:R-:W1:Y:S01]  /*9730*/  S2R R207, SR_TID.X ;  /* 0x0000000000cf7919 */ /* 0x000e620000002100 */
[----:B------:R-:W-:Y:S08]  /*9740*/  MUFU.TANH R214, R214 ;  /* 0x000000d600d67308 */ /* 0x000ff00000002400 */
[----:B------:R-:W-:Y:S08]  /*9750*/  MUFU.TANH R216, R216 ;  /* 0x000000d800d87308 */ /* 0x000ff00000002400 */
[----:B------:R-:W-:Y:S08]  /*9760*/  MUFU.TANH R218, R218 ;  /* 0x000000da00da7308 */ /* 0x000ff00000002400 */
[----:B------:R-:W-:Y:S01]  /*9770*/  MUFU.TANH R220, R220 ;  /* 0x000000dc00dc7308 */ /* 0x000fe20000002400 */
[----:B-1----:R-:W-:-:S07]  /*9780*/  LOP3.LUT P1, RZ, R207, 0x7f, RZ, 0xc0, !PT ;  /* 0x0000007fcfff7812 */ /* 0x002fce000782c0ff */
        /* <DEDUP_REMOVED lines=23> */
[----:B------:R-:W-:Y:S01]  /*9900*/  FMUL.FTZ R132, R135, UR5 ;  /* 0x0000000587847c20 */ /* 0x000fe20008410000 */
        /* <DEDUP_REMOVED lines=19> */
[----:B------:R-:W-:-:S04]  /*9a40*/  FMUL.FTZ R186, R129, UR5 ;  /* 0x0000000581ba7c20 */ /* 0x000fc80008410000 */
[----:B------:R-:W-:Y:S01]  /*9a50*/  HGMMA.64x192x16.F32 R24, R180, gdesc[UR4].tnspB, R24, gsb0 ;  /* 0x42e00004b4187df0 */ /* 0x000fe20008000818 */
[----:B------:R-:W-:Y:S01]  /*9a60*/  UIADD3 UR6, UR4, 0x180, URZ ;  /* 0x0000018004067890 */ /* 0x000fe2000fffe03f */
[----:B------:R-:W1:Y:S01]  /*9a70*/  MUFU.TANH R184, R184 ;  /* 0x000000b800b87308 */ /* 0x000e620000002400 */
[----:B------:R-:W-:-:S07]  /*9a80*/  UMOV UR7, 0x40000040 ;  /* 0x4000004000077882 */ /* 0x000fce0000000000 */
[----:B------:R-:W3:Y:S01]  /*9a90*/  MUFU.TANH R186, R186 ;  /* 0x000000ba00ba7308 */ /* 0x000ee20000002400 */
[----:B-1----:R-:W-:-:S04]  /*9aa0*/  FMNMX.FTZ R3, R184, R3, !PT ;  /* 0x00000003b8037209 */ /* 0x002fc80007810000 */
[----:B------:R-:W-:-:S04]  /*9ab0*/  FMNMX.FTZ R3, R188, R3, !PT ;  /* 0x00000003bc037209 */ /* 0x000fc80007810000 */
[----:B---3--:R-:W-:-:S04]  /*9ac0*/  FMNMX.FTZ R3, R186, R3, !PT ;  /* 0x00000003ba037209 */ /* 0x008fc80007810000 */
        /* <DEDUP_REMOVED lines=14> */
[----:B------:R-:W1:Y:S01]  /*9bb0*/  MUFU.TANH R180, R180 ;  /* 0x000000b400b47308 */ /* 0x000e620000002400 */
[----:B------:R-:W-:Y:S01]  /*9bc0*/  UIADD3 UR6, UR4, 0x200, URZ ;  /* 0x0000020004067890 */ /* 0x000fe2000fffe03f */
[----:B------:R-:W-:-:S06]  /*9bd0*/  UMOV UR7, 0x40000040 ;  /* 0x4000004000077882 */ /* 0x000fcc0000000000 */
[----:B------:R-:W3:Y:S08]  /*9be0*/  MUFU.TANH R182, R182 ;  /* 0x000000b600b67308 */ /* 0x000ef00000002400 */
[----:B------:R-:W4:Y:S01]  /*9bf0*/  MUFU.TANH R148, R148 ;  /* 0x0000009400947308 */ /* 0x000f220000002400 */
[----:B-1----:R-:W-:-:S04]  /*9c00*/  FMNMX.FTZ R3, R180, R3, !PT ;  /* 0x00000003b4037209 */ /* 0x002fc80007810000 */
        /* <DEDUP_REMOVED lines=8> */
[----:B------:R-:W-:-:S05]  /*9c90*/  FMNMX.FTZ R3, R160, R3, !PT ;  /* 0x00000003a0037209 */ /* 0x000fca0007810000 */
[----:B--2---:R-:W1:Y:S02]  /*9ca0*/  SHFL.BFLY PT, R0, R3, 0x2, 0x1f ;  /* 0x0c401f0003007f89 */ /* 0x004e6400000e0000 */
[----:B-1----:R-:W-:-:S05]  /*9cb0*/  FMNMX.FTZ R0, R3, R0, !PT ;  /* 0x0000000003007209 */ /* 0x002fca0007810000 */
[----:B------:R-:W1:Y:S02]  /*9cc0*/  SHFL.BFLY PT, R3, R0, 0x1, 0x1f ;  /* 0x0c201f0000037f89 */ /* 0x000e6400000e0000 */
[----:B-1----:R-:W-:Y:S02]  /*9cd0*/  FMNMX.FTZ R4, R0, R3, !PT ;  /* 0x0000000300047209 */ /* 0x002fe40007810000 */
[----:B------:R-:W-:-:S03]  /*9ce0*/  FMNMX.FTZ R3, R13, R12, !PT ;  /* 0x0000000c0d037209 */ /* 0x000fc60007810000 */
[----:B0-----:R-:W-:Y:S01]  /*9cf0*/  FMUL.FTZ R125, R4, R9 ;  /* 0x00000009047d7220 */ /* 0x001fe20000410000 */
[----:B------:R-:W-:Y:S01]  /*9d00*/  FMNMX.FTZ R3, R20, R3, !PT ;  /* 0x0000000314037209 */ /* 0x000fe20007810000 */
[----:B------:R-:W-:Y:S02]  /*9d10*/  FADD.FTZ R0, -R4, R11 ;  /* 0x0000000b04007221 */ /* 0x000fe40000010100 */
        /* <DEDUP_REMOVED lines=28> */
[----:B------:R-:W-:Y:S01]  /*9ee0*/  FFMA.FTZ R160, R160, R9, -R125 ;  /* 0x00000009a0a07223 */ /* 0x000fe2000001087d */
[----:B------:R-:W-:Y:S01]  /*9ef0*/  FMNMX.FTZ R3, R136, R3, !PT ;  /* 0x0000000388037209 */ /* 0x000fe20007810000 */
[----:B------:R-:W-:Y:S01]  /*9f00*/  FMUL.FTZ R0, R0, R9 ;  /* 0x0000000900007220 */ /* 0x000fe20000410000 */
[----:B------:R-:W-:Y:S02]  /*9f10*/  MUFU.EX2 R11, R11 ;  /* 0x0000000b000b7308 */ /* 0x000fe40000000800 */
[----:B------:R-:W-:-:S04]  /*9f20*/  FMNMX.FTZ R3, R138, R3, !PT ;  /* 0x000000038a037209 */ /* 0x000fc80007810000 */
[----:B------:R-:W-:Y:S02]  /*9f30*/  FMNMX.FTZ R3, R140, R3, !PT ;  /* 0x000000038c037209 */ /* 0x000fe40007810000 */
[----:B------:R-:W-:Y:S02]  /*9f40*/  MUFU.EX2 R0, R0 ;  /* 0x0000000000007308 */ /* 0x000fe40000000800 */
[----:B------:R-:W-:-:S04]  /*9f50*/  FMNMX.FTZ R3, R142, R3, !PT ;  /* 0x000000038e037209 */ /* 0x000fc80007810000 */
[----:B------:R-:W-:Y:S02]  /*9f60*/  FMNMX.FTZ R3, R144, R3, !PT ;  /* 0x0000000390037209 */ /* 0x000fe40007810000 */
[----:B------:R-:W0:Y:S02]  /*9f70*/  MUFU.EX2 R14, R14 ;  /* 0x0000000e000e7308 */ /* 0x000e240000000800 */
[----:B------:R-:W-:-:S04]  /*9f80*/  FMNMX.FTZ R3, R146, R3, !PT ;  /* 0x0000000392037209 */ /* 0x000fc80007810000 */
[----:B----4-:R-:W-:Y:S02]  /*9f90*/  FMNMX.FTZ R3, R148, R3, !PT ;  /* 0x0000000394037209 */ /* 0x010fe40007810000 */
[----:B------:R-:W-:Y:S02]  /*9fa0*/  MUFU.EX2 R15, R15 ;  /* 0x0000000f000f7308 */ /* 0x000fe40000000800 */
[----:B------:R-:W-:-:S04]  /*9fb0*/  FMNMX.FTZ R3, R150, R3, !PT ;  /* 0x0000000396037209 */ /* 0x000fc80007810000 */
[----:B------:R-:W-:Y:S02]  /*9fc0*/  FMNMX.FTZ R3, R152, R3, !PT ;  /* 0x0000000398037209 */ /* 0x000fe40007810000 */
[----:B------:R-:W1:Y:S01]  /*9fd0*/  MUFU.EX2 R122, R122 ;  /* 0x0000007a007a7308 */ /* 0x000e620000000800 */
[----:B0-----:R-:W-:Y:S02]  /*9fe0*/  F2FP.F16.F32.PACK_AB R188, R14, R11 ;  /* 0x0000000b0ebc723e */ /* 0x001fe400000000ff */
[----:B------:R-:W-:-:S04]  /*9ff0*/  FMNMX.FTZ R3, R154, R3, !PT ;  /* 0x000000039a037209 */ /* 0x000fc80007810000 */
[----:B------:R-:W-:Y:S01]  /*a000*/  FMNMX.FTZ R3, R158, R3, !PT ;  /* 0x000000039e037209 */ /* 0x000fe20007810000 */
[----:B------:R-:W-:Y:S03]  /*a010*/  MUFU.EX2 R184, R184 ;  /* 0x000000b800b87308 */ /* 0x000fe60000000800 */
[----:B------:R-:W-:-:S05]  /*a020*/  FMNMX.FTZ R3, R162, R3, !PT ;  /* 0x00000003a2037209 */ /* 0x000fca0007810000 */
[----:B------:R-:W-:Y:S01]  /*a030*/  MUFU.EX2 R21, R21 ;  /* 0x0000001500157308 */ /* 0x000fe20000000800 */
[----:B-1----:R-:W-:Y:S01]  /*a040*/  F2FP.F16.F32.PACK_AB R190, R122, R15 ;  /* 0x0000000f7abe723e */ /* 0x002fe200000000ff */
[----:B------:R-:W-:Y:S02]  /*a050*/  WARPGROUP.DEPBAR.LE gsb0, 0x0 ;  /* 0x00008000000079c5 */ /* 0x000fe40000010000 */
[----:B------:R-:W-:Y:S01]  /*a060*/  WARPGROUP.ARRIVE ;  /* 0x00000000000079c5 */ /* 0x000fe20000000000 */
[----:B------:R-:W-:Y:S01]  /*a070*/  FMUL.FTZ R176, R163, UR5 ;  /* 0x00000005a3b07c20 */ /* 0x000fe20008410000 */
[----:B------:R-:W-:Y:S02]  /*a080*/  FMUL.FTZ R178, R167, UR5 ;  /* 0x00000005a7b27c20 */ /* 0x000fe40008410000 */
[----:B------:R-:W-:Y:S02]  /*a090*/  MUFU.EX2 R186, R186 ;  /* 0x000000ba00ba7308 */ /* 0x000fe40000000800 */
[----:B------:R-:W-:Y:S01]  /*a0a0*/  HGMMA.64x192x16.F32 R24, R172, gdesc[UR4].tnspB, R24, gsb0 ;  /* 0x42e00004ac187df0 */ /* 0x000fe20008000818 */
[----:B------:R-:W-:Y:S01]  /*a0b0*/  UIADD3 UR6, UR4, 0x280, URZ ;  /* 0x0000028004067890 */ /* 0x000fe2000fffe03f */
[----:B------:R-:W-:-:S02]  /*a0c0*/  UMOV UR7, 0x40000040 ;  /* 0x4000004000077882 */ /* 0x000fc40000000000 */
[----:B------:R-:W-:Y:S02]  /*a0d0*/  UMOV UR4, UR37 ;  /* 0x0000002500047c82 */ /* 0x000fe40008000000 */
[----:B------:R-:W0:Y:S08]  /*a0e0*/  MUFU.TANH R176, R176 ;  /* 0x000000b000b07308 */ /* 0x000e300000002400 */
[----:B------:R-:W1:Y:S08]  /*a0f0*/  MUFU.TANH R178, R178 ;  /* 0x000000b200b27308 */ /* 0x000e700000002400 */
[----:B------:R-:W-:Y:S01]  /*a100*/  MUFU.EX2 R121, R121 ;  /* 0x0000007900797308 */ /* 0x000fe20000000800 */
[----:B0-----:R-:W-:-:S04]  /*a110*/  FMNMX.FTZ R3, R176, R3, !PT ;  /* 0x00000003b0037209 */ /* 0x001fc80007810000 */
[----:B------:R-:W-:-:S03]  /*a120*/  FMNMX.FTZ R3, R166, R3, !PT ;  /* 0x00000003a6037209 */ /* 0x000fc60007810000 */
[----:B------:R-:W-:Y:S01]  /*a130*/  MUFU.EX2 R123, R123 ;  /* 0x0000007b007b7308 */ /* 0x000fe20000000800 */
[----:B-1----:R-:W-:-:S05]  /*a140*/  FMNMX.FTZ R3, R178, R3, !PT ;  /* 0x00000003b2037209 */ /* 0x002fca0007810000 */
[----:B------:R-:W0:Y:S02]  /*a150*/  SHFL.BFLY PT, R2, R3, 0x2, 0x1f ;  /* 0x0c401f0003027f89 */ /* 0x000e2400000e0000 */
[----:B------:R-:W1:Y:S08]  /*a160*/  MUFU.EX2 R208, R208 ;  /* 0x000000d000d07308 */ /* 0x000e700000000800 */
[----:B------:R-:W-:Y:S08]  /*a170*/  MUFU.EX2 R127, R127 ;  /* 0x0000007f007f7308 */ /* 0x000ff00000000800 */
[----:B------:R-:W-:Y:S01]  /*a180*/  MUFU.EX2 R129, R129 ;  /* 0x0000008100817308 */ /* 0x000fe20000000800 */
[----:B-1----:R-:W-:-:S02]  /*a190*/  F2FP.F16.F32.PACK_AB R180, R208, R123 ;  /* 0x0000007bd0b4723e */ /* 0x002fc400000000ff */
[----:B0-----:R-:W-:-:S05]  /*a1a0*/  FMNMX.FTZ R2, R3, R2, !PT ;  /* 0x0000000203027209 */ /* 0x001fca0007810000 */
        /* <DEDUP_REMOVED lines=13> */
[----:B------:R-:W-:Y:S08]  /*a280*/  MUFU.EX2 R139, R139 ;  /* 0x0000008b008b7308 */ /* 0x000ff00000000800 */
[----:B------:R-:W-:Y:S01]  /*a290*/  MUFU.EX2 R12, R160 ;  /* 0x000000a0000c7308 */ /* 0x000fe20000000800 */
[----:B------:R-:W-:-:S02]  /*a2a0*/  WARPGROUP.DEPBAR.LE gsb0, 0x0 ;  /* 0x00008000000079c5 */ /* 0x000fc40000010000 */
[----:B------:R-:W-:Y:S01]  /*a2b0*/  WARPGROUP.ARRIVE ;  /* 0x00000000000079c5 */ /* 0x000fe20000000000 */
[-CC-:B------:R-:W-:Y:S01]  /*a2c0*/  FFMA.FTZ R172, R216, R9.reuse, -R125.reuse ;  /* 0x00000009d8ac7223 */ /* 0x180fe2000001087d */
[-C--:B------:R-:W-:Y:S01]  /*a2d0*/  FFMA.FTZ R174, R220, R9.reuse, -R125 ;  /* 0x00000009dcae7223 */ /* 0x080fe2000001087d */
[----:B------:R-:W-:-:S03]  /*a2e0*/  FMUL.FTZ R125, R3, R9 ;  /* 0x00000009037d7220 */ /* 0x000fc60000410000 */
[----:B------:R-:W-:Y:S01]  /*a2f0*/  HGMMA.64x192x16.F32 R24, R168, gdesc[UR4].tnspB, R24, gsb0 ;  /* 0x42e00004a8187df0 */ /* 0x000fe20008000818 */
[-CC-:B------:R-:W-:Y:S01]  /*a300*/  FFMA.FTZ R189, R13, R9.reuse, -R125.reuse ;  /* 0x000000090dbd7223 */ /* 0x180fe2000001087d */
[----:B------:R-:W-:Y:S02]  /*a310*/  IMAD.U32 R13, RZ, RZ, UR37 ;  /* 0x00000025ff0d7e24 */ /* 0x000fe4000f8e00ff */
[-CC-:B------:R-:W-:Y:S01]  /*a320*/  FFMA.FTZ R20, R20, R9.reuse, -R125.reuse ;  /* 0x0000000914147223 */ /* 0x180fe2000001087d */
[-CC-:B------:R-:W-:Y:S01]  /*a330*/  FFMA.FTZ R191, R120, R9.reuse, -R125.reuse ;  /* 0x0000000978bf7223 */ /* 0x180fe2000001087d */
[-CC-:B------:R-:W-:Y:S01]  /*a340*/  FFMA.FTZ R120, R124, R9.reuse, -R125.reuse ;  /* 0x000000097c787223 */ /* 0x180fe2000001087d */
[-CC-:B------:R-:W-:Y:S01]  /*a350*/  FFMA.FTZ R185, R126, R9.reuse, -R125.reuse ;  /* 0x000000097eb97223 */ /* 0x180fe2000001087d */
[----:B------:R-:W0:Y:S01]  /*a360*/  MUFU.EX2 R189, R189 ;  /* 0x000000bd00bd7308 */ /* 0x000e220000000800 */
[----:B------:R-:W-:Y:S01]  /*a370*/  @!P1 LEA R13, R13, UR38, 0x3 ;  /* 0x000000260d0d9c11 */ /* 0x000fe2000f8e18ff */
[----:B------:R-:W-:Y:S01]  /*a380*/  FFMA.FTZ R181, R134, R9, -R125 ;  /* 0x0000000986b57223 */ /* 0x000fe2000001087d */
[----:B------:R-:W-:-:S02]  /*a390*/  IMAD.U32 R134, RZ, RZ, UR10 ;  /* 0x0000000aff867e24 */ /* 0x000fc4000f8e00ff */
[-CC-:B------:R-:W-:Y:S01]  /*a3a0*/  FFMA.FTZ R124, R128, R9.reuse, -R125.reuse ;  /* 0x00000009807c7223 */ /* 0x180fe2000001087d */
[-CC-:B------:R-:W-:Y:S01]  /*a3b0*/  FFMA.FTZ R187, R130, R9.reuse, -R125.reuse ;  /* 0x0000000982bb7223 */ /* 0x180fe2000001087d */
[----:B------:R-:W-:Y:S02]  /*a3c0*/  @!P1 VIADD R13, R13, 0x30840 ;  /* 0x000308400d0d9836 */ /* 0x000fe40000000000 */
[-CC-:B------:R-:W-:Y:S01]  /*a3d0*/  FFMA.FTZ R128, R136, R9.reuse, -R125.reuse ;  /* 0x0000000988807223 */ /* 0x180fe2000001087d */
[----:B------:R-:W1:Y:S01]  /*a3e0*/  MUFU.EX2 R20, R20 ;  /* 0x0000001400147308 */ /* 0x000e620000000800 */
[----:B------:R-:W-:Y:S02]  /*a3f0*/  @!P1 VIADD R134, R134, 0x30860 ;  /* 0x0003086086869836 */ /* 0x000fe40000000000 */
[-C--:B------:R-:W-:Y:S01]  /*a400*/  FFMA.FTZ R126, R132, R9.reuse, -R125 ;  /* 0x00000009847e7223 */ /* 0x080fe2000001087d */
[----:B------:R-:W-:Y:S01]  /*a410*/  @!P1 PRMT R13, RZ, 0x654, R13 ;  /* 0x00000654ff0d9816 */ /* 0x000fe2000000000d */
[-CC-:B------:R-:W-:Y:S01]  /*a420*/  FFMA.FTZ R183, R138, R9.reuse, -R125.reuse ;  /* 0x000000098ab77223 */ /* 0x180fe2000001087d */
[-CC-:B------:R-:W-:Y:S01]  /*a430*/  FFMA.FTZ R130, R140, R9.reuse, -R125.reuse ;  /* 0x000000098c827223 */ /* 0x180fe2000001087d */
[----:B------:R-:W-:Y:S01]  /*a440*/  @!P1 PRMT R136, RZ, 0x654, R134 ;  /* 0x00000654ff889816 */ /* 0x000fe20000000086 */
[----:B------:R-:W-:Y:S01]  /*a450*/  FFMA.FTZ R177, R142, R9, -R125 ;  /* 0x000000098eb17223 */ /* 0x000fe2000001087d */
[----:B------:R-:W-:Y:S01]  /*a460*/  MUFU.EX2 R191, R191 ;  /* 0x000000bf00bf7308 */ /* 0x000fe20000000800 */
[----:B0-----:R-:W-:Y:S01]  /*a470*/  FFMA.FTZ R5, R2, R5, R189 ;  /* 0x0000000502057223 */ /* 0x001fe200000100bd */
[-CC-:B------:R-:W-:Y:S01]  /*a480*/  FFMA.FTZ R132, R144, R9.reuse, -R125.reuse ;  /* 0x0000000990847223 */ /* 0x180fe2000001087d */
[-CC-:B------:R-:W-:Y:S01]  /*a490*/  FFMA.FTZ R179, R146, R9.reuse, -R125.reuse ;  /* 0x0000000992b37223 */ /* 0x180fe2000001087d */
[-CC-:B------:R-:W-:Y:S01]  /*a4a0*/  FFMA.FTZ R150, R150, R9.reuse, -R125.reuse ;  /* 0x0000000996967223 */ /* 0x180fe2000001087d */
[-CC-:B------:R-:W-:Y:S01]  /*a4b0*/  FFMA.FTZ R152, R152, R9.reuse, -R125.reuse ;  /* 0x0000000998987223 */ /* 0x180fe2000001087d */
[-CC-:B------:R-:W-:Y:S01]  /*a4c0*/  FFMA.FTZ R154, R154, R9.reuse, -R125.reuse ;  /* 0x000000099a9a7223 */ /* 0x180fe2000001087d */
[----:B------:R-:W-:Y:S01]  /*a4d0*/  FFMA.FTZ R158, R158, R9, -R125 ;  /* 0x000000099e9e7223 */ /* 0x000fe2000001087d */
[----:B------:R-:W-:Y:S01]  /*a4e0*/  MUFU.EX2 R120, R120 ;  /* 0x0000007800787308 */ /* 0x000fe20000000800 */
[C---:B-1----:R-:W-:Y:S01]  /*a4f0*/  FADD.FTZ R134, R20.reuse, R5 ;  /* 0x0000000514867221 */ /* 0x042fe20000010000 */
[----:B------:R-:W-:Y:S01]  /*a500*/  F2FP.F16.F32.PACK_AB R189, R20, R189 ;  /* 0x000000bd14bd723e */ /* 0x000fe200000000ff */
[-CC-:B------:R-:W-:Y:S01]  /*a510*/  FFMA.FTZ R162, R162, R9.reuse, -R125.reuse ;  /* 0x00000009a2a27223 */ /* 0x180fe2000001087d */
[----:B------:R-:W-:Y:S01]  /*a520*/  FFMA.FTZ R166, R166, R9, -R125 ;  /* 0x00000009a6a67223 */ /* 0x000fe2000001087d */
[----:B------:R-:W-:-:S03]  /*a530*/  UMOV UR7, UR36 ;  /* 0x0000002400077c82 */ /* 0x000fc60008000000 */
        /* <DEDUP_REMOVED lines=9> */
[----:B------:R-:W-:Y:S01]  /*a5d0*/  MUFU.EX2 R177, R177 ;  /* 0x000000b100b17308 */ /* 0x000fe20000000800 */
[----:B0-----:R-:W-:-:S07]  /*a5e0*/  F2FP.F16.F32.PACK_AB R182, R172, R127 ;  /* 0x0000007facb6723e */ /* 0x001fce00000000ff */
[----:B------:R-:W-:Y:S08]  /*a5f0*/  MUFU.EX2 R174, R174 ;  /* 0x000000ae00ae7308 */ /* 0x000ff00000000800 */
[----:B------:R-:W-:Y:S08]  /*a600*/  MUFU.EX2 R132, R132 ;  /* 0x0000008400847308 */ /* 0x000ff00000000800 */
[----:B------:R-:W-:Y:S08]  /*a610*/  MUFU.EX2 R179, R179 ;  /* 0x000000b300b37308 */ /* 0x000ff00000000800 */
[----:B------:R-:W-:Y:S08]  /*a620*/  MUFU.EX2 R150, R150 ;  /* 0x0000009600967308 */ /* 0x000ff00000000800 */
[----:B------:R-:W0:Y:S08]  /*a630*/  MUFU.EX2 R152, R152 ;  /* 0x0000009800987308 */ /* 0x000e300000000800 */
[----:B------:R-:W-:Y:S08]  /*a640*/  MUFU.EX2 R154, R154 ;  /* 0x0000009a009a7308 */ /* 0x000ff00000000800 */
[----:B------:R-:W1:Y:S01]  /*a650*/  MUFU.EX2 R158, R158 ;  /* 0x0000009e009e7308 */ /* 0x000e620000000800 */
[----:B0-----:R-:W-:-:S07]  /*a660*/  F2FP.F16.F32.PACK_AB R173, R152, R150 ;  /* 0x0000009698ad723e */ /* 0x001fce00000000ff */
[----:B------:R-:W-:Y:S08]  /*a670*/  MUFU.EX2 R162, R162 ;  /* 0x000000a200a27308 */ /* 0x000ff00000000800 */
[----:B------:R-:W-:Y:S01]  /*a680*/  MUFU.EX2 R166, R166 ;  /* 0x000000a600a67308 */ /* 0x000fe20000000800 */
[----:B-1----:R-:W-:Y:S01]  /*a690*/  F2FP.F16.F32.PACK_AB R175, R158, R154 ;  /* 0x0000009a9eaf723e */ /* 0x002fe200000000ff */
[----:B------:R-:W-:-:S02]  /*a6a0*/  WARPGROUP.DEPBAR.LE gsb0, 0x0 ;  /* 0x00008000000079c5 */ /* 0x000fc40000010000 */
[----:B------:R0:W-:Y:S01]  /*a6b0*/  @!P1 SYNCS.ARRIVE.TRANS64.RED.A1T0 RZ, [R13+URZ], RZ ;  /* 0x000000ff0dff99a7 */ /* 0x0001e2000810043f */
[----:B------:R-:W-:Y:S02]  /*a6c0*/  F2FP.F16.F32.PACK_AB R170, R12, R139 ;  /* 0x0000008b0caa723e */ /* 0x000fe400000000ff */
[----:B------:R-:W-:Y:S01]  /*a6d0*/  F2FP.F16.F32.PACK_AB R168, R214, R137 ;  /* 0x00000089d6a8723e */ /* 0x000fe200000000ff */
[----:B0-----:R-:W-:Y:S01]  /*a6e0*/  FFMA.FTZ R13, R0, R8, R11 ;  /* 0x00000008000d7223 */ /* 0x001fe2000001000b */
[----:B------:R0:W-:Y:S01]  /*a6f0*/  @!P1 SYNCS.ARRIVE.TRANS64.RED.A1T0 RZ, [R136+URZ], RZ ;  /* 0x000000ff88ff99a7 */ /* 0x0001e2000810043f */
[C---:B------:R-:W-:Y:S01]  /*a700*/  ISETP.GT.AND P1, PT, R10.reuse, UR39, PT ;  /* 0x000000270a007c0c */ /* 0x040fe2000bf24270 */
[----:B------:R-:W-:Y:S02]  /*a710*/  VIADD R10, R10, 0xffffffff ;  /* 0xffffffff0a0a7836 */ /* 0x000fe40000000000 */
[----:B------:R-:W-:Y:S01]  /*a720*/  FADD.FTZ R8, R14, R13 ;  /* 0x0000000d0e087221 */ /* 0x000fe20000010000 */
[----:B------:R-:W-:Y:S01]  /*a730*/  FADD.FTZ R13, R191, R134 ;  /* 0x00000086bf0d7221 */ /* 0x000fe20000010000 */
[----:B------:R-:W-:-:S02]  /*a740*/  F2FP.F16.F32.PACK_AB R191, R120, R191 ;  /* 0x000000bf78bf723e */ /* 0x000fc400000000ff */
[----:B------:R-:W-:Y:S01]  /*a750*/  FADD.FTZ R5, R15, R8 ;  /* 0x000000080f057221 */ /* 0x000fe20000010000 */
[----:B------:R-:W-:Y:S01]  /*a760*/  FADD.FTZ R134, R120, R13 ;  /* 0x0000000d78867221 */ /* 0x000fe20000010000 */
[----:B------:R-:W-:Y:S02]  /*a770*/  FFMA.FTZ R8, R148, R9, -R125 ;  /* 0x0000000994087223 */ /* 0x000fe4000001087d */
[----:B------:R-:W-:-:S04]  /*a780*/  FADD.FTZ R5, R122, R5 ;  /* 0x000000057a057221 */ /* 0x000fc80000010000 */
[----:B0-----:R-:W-:Y:S01]  /*a790*/  FADD.FTZ R136, R184, R5 ;  /* 0x00000005b8887221 */ /* 0x001fe20000010000 */
[----:B------:R-:W-:Y:S01]  /*a7a0*/  FADD.FTZ R5, R185, R134 ;  /* 0x00000086b9057221 */ /* 0x000fe20000010000 */
[----:B------:R-:W0:Y:S01]  /*a7b0*/  MUFU.EX2 R8, R8 ;  /* 0x0000000800087308 */ /* 0x000e220000000800 */
[C---:B------:R-:W-:Y:S01]  /*a7c0*/  F2FP.F16.F32.PACK_AB R184, R21.reuse, R184 ;  /* 0x000000b815b8723e */ /* 0x040fe200000000ff */
[----:B------:R-:W-:Y:S01]  /*a7d0*/  FADD.FTZ R13, R21, R136 ;  /* 0x00000088150d7221 */ /* 0x000fe20000010000 */
[----:B------:R-:W-:Y:S01]  /*a7e0*/  FADD.FTZ R134, R124, R5 ;  /* 0x000000057c867221 */ /* 0x000fe20000010000 */
[-CC-:B------:R-:W-:Y:S01]  /*a7f0*/  FFMA.FTZ R5, R176, R9.reuse, -R125.reuse ;  /* 0x00000009b0057223 */ /* 0x180fe2000001087d */
[----:B------:R-:W-:Y:S01]  /*a800*/  FFMA.FTZ R125, R178, R9, -R125 ;  /* 0x00000009b27d7223 */ /* 0x000fe2000001087d */
[----:B------:R-:W-:Y:S01]  /*a810*/  FADD.FTZ R136, R186, R13 ;  /* 0x0000000dba887221 */ /* 0x000fe20000010000 */
[----:B------:R-:W-:Y:S01]  /*a820*/  FADD.FTZ R13, R187, R134 ;  /* 0x00000086bb0d7221 */ /* 0x000fe20000010000 */
[----:B------:R-:W-:Y:S01]  /*a830*/  MUFU.EX2 R169, R5 ;  /* 0x0000000500a97308 */ /* 0x000fe20000000800 */
[----:B------:R-:W-:Y:S01]  /*a840*/  F2FP.F16.F32.PACK_AB R176, R174, R129 ;  /* 0x00000081aeb0723e */ /* 0x000fe200000000ff */
[----:B------:R-:W-:Y:S01]  /*a850*/  FADD.FTZ R136, R121, R136 ;  /* 0x0000008879887221 */ /* 0x000fe20000010000 */
[----:B------:R-:W-:Y:S01]  /*a860*/  FADD.FTZ R134, R126, R13 ;  /* 0x0000000d7e867221 */ /* 0x000fe20000010000 */
[----:B------:R-:W-:-:S02]  /*a870*/  F2FP.F16.F32.PACK_AB R185, R124, R185 ;  /* 0x000000b97cb9723e */ /* 0x000fc400000000ff */
[----:B------:R-:W-:Y:S01]  /*a880*/  FADD.FTZ R13, R123, R136 ;  /* 0x000000887b0d7221 */ /* 0x000fe20000010000 */
[----:B------:R-:W-:Y:S01]  /*a890*/  FADD.FTZ R11, R181, R134 ;  /* 0x00000086b50b7221 */ /* 0x000fe20000010000 */
[----:B------:R-:W1:Y:S01]  /*a8a0*/  MUFU.EX2 R125, R125 ;  /* 0x0000007d007d7308 */ /* 0x000e620000000800 */
[----:B------:R-:W-:Y:S01]  /*a8b0*/  F2FP.F16.F32.PACK_AB R186, R121, R186 ;  /* 0x000000ba79ba723e */ /* 0x000fe200000000ff */
[----:B------:R-:W-:Y:S01]  /*a8c0*/  FADD.FTZ R14, R208, R13 ;  /* 0x0000000dd00e7221 */ /* 0x000fe20000010000 */
[----:B------:R-:W-:Y:S01]  /*a8d0*/  FADD.FTZ R122, R128, R11 ;  /* 0x0000000b807a7221 */ /* 0x000fe20000010000 */
[----:B------:R-:W-:Y:S02]  /*a8e0*/  F2FP.F16.F32.PACK_AB R187, R126, R187 ;  /* 0x000000bb7ebb723e */ /* 0x000fe400000000ff */
[----:B------:R-:W-:Y:S01]  /*a8f0*/  FADD.FTZ R11, R127, R14 ;  /* 0x0000000e7f0b7221 */ /* 0x000fe20000010000 */
[----:B------:R-:W-:Y:S01]  /*a900*/  FADD.FTZ R13, R183, R122 ;  /* 0x0000007ab70d7221 */ /* 0x000fe20000010000 */
[----:B------:R-:W-:-:S02]  /*a910*/  F2FP.F16.F32.PACK_AB R181, R128, R181 ;  /* 0x000000b580b5723e */ /* 0x000fc400000000ff */
[----:B------:R-:W-:Y:S01]  /*a920*/  FADD.FTZ R14, R172, R11 ;  /* 0x0000000bac0e7221 */ /* 0x000fe20000010000 */
[C---:B------:R-:W-:Y:S01]  /*a930*/  FADD.FTZ R20, R130.reuse, R13 ;  /* 0x0000000d82147221 */ /* 0x040fe20000010000 */
[----:B------:R-:W-:Y:S02]  /*a940*/  F2FP.F16.F32.PACK_AB R183, R130, R183 ;  /* 0x000000b782b7723e */ /* 0x000fe400000000ff */
[----:B------:R-:W-:Y:S01]  /*a950*/  FADD.FTZ R11, R129, R14 ;  /* 0x0000000e810b7221 */ /* 0x000fe20000010000 */
[----:B------:R-:W-:Y:S01]  /*a960*/  FADD.FTZ R13, R177, R20 ;  /* 0x00000014b10d7221 */ /* 0x000fe20000010000 */
[----:B------:R-:W-:Y:S02]  /*a970*/  F2FP.F16.F32.PACK_AB R177, R132, R177 ;  /* 0x000000b184b1723e */ /* 0x000fe400000000ff */
[----:B------:R-:W-:Y:S01]  /*a980*/  FADD.FTZ R14, R174, R11 ;  /* 0x0000000bae0e7221 */ /* 0x000fe20000010000 */
[----:B------:R-:W-:Y:S01]  /*a990*/  FADD.FTZ R20, R132, R13 ;  /* 0x0000000d84147221 */ /* 0x000fe20000010000 */
[----:B------:R-:W-:-:S02]  /*a9a0*/  F2FP.F16.F32.PACK_AB R178, R210, R131 ;  /* 0x00000083d2b2723e */ /* 0x000fc400000000ff */
[----:B------:R-:W-:Y:S01]  /*a9b0*/  FADD.FTZ R11, R131, R14 ;  /* 0x0000000e830b7221 */ /* 0x000fe20000010000 */
[----:B------:R-:W-:Y:S01]  /*a9c0*/  FADD.FTZ R13, R179, R20 ;  /* 0x00000014b30d7221 */ /* 0x000fe20000010000 */
[----:B0-----:R-:W-:Y:S02]  /*a9d0*/  F2FP.F16.F32.PACK_AB R179, R8, R179 ;  /* 0x000000b308b3723e */ /* 0x001fe400000000ff */
        /* <DEDUP_REMOVED lines=8> */
[----:B-1----:R-:W-:Y:S01]  /*aa60*/  F2FP.F16.F32.PACK_AB R171, R125, R166 ;  /* 0x000000a67dab723e */ /* 0x002fe200000000ff */
[----:B------:R-:W-:Y:S02]  /*aa70*/  IMAD.MOV.U32 R11, RZ, RZ, R4 ;  /* 0x000000ffff0b7224 */ /* 0x000fe400078e0004 */
[----:B------:R-:W-:Y:S01]  /*aa80*/  FADD.FTZ R5, R135, R14 ;  /* 0x0000000e87057221 */ /* 0x000fe20000010000 */
[----:B------:R-:W-:-:S03]  /*aa90*/  FADD.FTZ R13, R154, R13 ;  /* 0x0000000d9a0d7221 */ /* 0x000fc60000010000 */
[----:B------:R-:W-:Y:S01]  /*aaa0*/  FADD.FTZ R8, R156, R5 ;  /* 0x000000059c087221 */ /* 0x000fe20000010000 */
[----:B------:R-:W-:-:S03]  /*aab0*/  FADD.FTZ R13, R158, R13 ;  /* 0x0000000d9e0d7221 */ /* 0x000fc60000010000 */
[----:B------:R-:W-:Y:S01]  /*aac0*/  FADD.FTZ R5, R137, R8 ;  /* 0x0000000889057221 */ /* 0x000fe20000010000 */
[----:B------:R-:W-:-:S03]  /*aad0*/  FADD.FTZ R13, R162, R13 ;  /* 0x0000000da20d7221 */ /* 0x000fc60000010000 */
[----:B------:R-:W-:Y:S01]  /*aae0*/  FADD.FTZ R8, R214, R5 ;  /* 0x00000005d6087221 */ /* 0x000fe20000010000 */
[C---:B------:R-:W-:Y:S01]  /*aaf0*/  FADD.FTZ R13, R169.reuse, R13 ;  /* 0x0000000da90d7221 */ /* 0x040fe20000010000 */
[----:B------:R-:W-:Y:S02]  /*ab00*/  F2FP.F16.F32.PACK_AB R169, R169, R162 ;  /* 0x000000a2a9a9723e */ /* 0x000fe400000000ff */
[----:B------:R-:W-:Y:S01]  /*ab10*/  FADD.FTZ R5, R139, R8 ;  /* 0x000000088b057221 */ /* 0x000fe20000010000 */
[----:B------:R-:W-:-:S03]  /*ab20*/  FADD.FTZ R13, R166, R13 ;  /* 0x0000000da60d7221 */ /* 0x000fc60000010000 */
[----:B------:R-:W-:Y:S01]  /*ab30*/  FADD.FTZ R8, R12, R5 ;  /* 0x000000050c087221 */ /* 0x000fe20000010000 */
[----:B------:R-:W-:Y:S01]  /*ab40*/  FADD.FTZ R5, R125, R13 ;  /* 0x0000000d7d057221 */ /* 0x000fe20000010000 */
[----:B------:R-:W-:Y:S01]  /*ab50*/  IMAD.MOV.U32 R12, RZ, RZ, R3 ;  /* 0x000000ffff0c7224 */ /* 0x000fe200078e0003 */
[----:B------:R-:W-:Y:S06]  /*ab60*/  @P1 BRA `(.L_x_1156) ;  /* 0xffffffdc00081947 */ /* 0x000fec000383ffff */
.L_x_1147:
[----:B------:R-:W-:-:S13]  /*ab70*/  R2UR UR4, R22 ;  /* 0x00000000160472ca */ /* 0x000fda00000e0000 */
[----:B------:R-:W-:-:S13]  /*ab80*/  ISETP.GE.AND P1, PT, R10, UR4, PT ;  /* 0x000000040a007c0c */ /* 0x000fda000bf26270 */
[----:B------:R-:W-:Y:S05]  /*ab90*/  @!P1 BRA `(.L_x_1157) ;  /* 0x0000003400789947 */ /* 0x000fea0003800000 */
[----:B------:R-:W-:Y:S01]  /*aba0*/  IMAD.MOV.U32 R12, RZ, RZ, R3 ;  /* 0x000000ffff0c7224 */ /* 0x000fe200078e0003 */
[----:B------:R-:W-:Y:S01]  /*abb0*/  UMOV UR7, UR36 ;  /* 0x0000002400077c82 */ /* 0x000fe20008000000 */
[----:B------:R-:W-:Y:S01]  /*abc0*/  IMAD.MOV.U32 R11, RZ, RZ, R4 ;  /* 0x000000ffff0b7224 */ /* 0x000fe200078e0004 */
[----:B------:R-:W-:Y:S01]  /*abd0*/  UMOV UR4, UR37 ;  /* 0x0000002500047c82 */ /* 0x000fe20008000000 */
[----:B------:R-:W-:Y:S01]  /*abe0*/  ULDC UR39, c[0x0][0x9e4] ;  /* 0x0002790000277ab9 */ /* 0x000fe20000000800 */
[----:B------:R-:W-:Y:S01]  /*abf0*/  ULDC UR50, c[0x0][0x288] ;  /* 0x0000a20000327ab9 */ /* 0x000fe20000000800 */
[----:B------:R-:W-:Y:S01]  /*ac00*/  ULDC UR5, c[0x0][0x9d8] ;  /* 0x0002760000057ab9 */ /* 0x000fe20000000800 */
[----:B------:R-:W-:-:S05]  /*ac10*/  ULDC UR51, c[0x0][0x9e0] ;  /* 0x0002780000337ab9 */ /* 0x000fca0000000800 */
.L_x_1174:
[----:B------:R-:W-:-:S04]  /*ac20*/  UIADD3 UR37, UR4, 0x1, URZ ;  /* 0x0000000104257890 */ /* 0x000fc8000fffe03f */
[----:B------:R-:W-:-:S04]  /*ac30*/  UISETP.NE.AND UP2, UPT, UR37, 0x2, UPT ;  /* 0x000000022500788c */ /* 0x000fc8000bf45270 */
[----:B------:R-:W-:Y:S02]  /*ac40*/  USEL UR36, URZ, 0x1, UP2 ;  /* 0x000000013f247887 */ /* 0x000fe40009000000 */
[----:B------:R-:W-:Y:S02]  /*ac50*/  USEL UR37, UR37, URZ, UP2 ;  /* 0x0000003f25257287 */ /* 0x000fe40009000000 */
[----:B------:R-:W-:Y:S01]  /*ac60*/  ULOP3.LUT UR36, UR7, UR36, URZ, 0x3c, !UPT ;  /* 0x0000002407247292 */ /* 0x000fe2000f8e3c3f */
[----:B------:R-:W-:Y:S11]  /*ac70*/  @!P0 BRA `(.L_x_1158) ;  /* 0x0000000000048947 */ /* 0x000ff60003800000 */
[----:B------:R-:W-:Y:S01]  /*ac80*/  BPT.TRAP 0x1 ;  /* 0x000000040000795c */ /* 0x000fe20000300000 */
.L_x_1158:
[----:B------:R-:W-:Y:S01]  /*ac90*/  ULEA UR6, UR37, UR38, 0x3 ;  /* 0x0000002625067291 */ /* 0x000fe2000f8e183f */
[----:B------:R-:W-:-:S05]  /*aca0*/  IMAD.U32 R3, RZ, RZ, UR36 ;  /* 0x00000024ff037e24 */ /* 0x000fca000f8e00ff */
[----:B------:R-:W-:-:S04]  /*acb0*/  SHF.L.U32 R3, R3, 0x1f, RZ ;  /* 0x0000001f03037819 */ /* 0x000fc800000006ff */
[----:B------:R0:W1:Y:S01]  /*acc0*/  SYNCS.PHASECHK.TRANS64.TRYWAIT P1, [UR6+0x30830], R3 ;  /* 0x03083003ff0075a7 */ /* 0x0000620008020146 */
[----:B------:R-:W-:Y:S05]  /*acd0*/  @!P0 BRA `(.L_x_1159) ;  /* 0x0000000000048947 */ /* 0x000fea0003800000 */
[----:B------:R-:W-:Y:S01]  /*ace0*/  BPT.TRAP 0x1 ;  /* 0x000000040000795c */ /* 0x000fe20000300000 */
.L_x_1159:
[----:B-1----:R-:W-:Y:S05]  /*acf0*/  @P1 BRA `(.L_x_1160) ;  /* 0x0000000000081947 */ /* 0x002fea0003800000 */
[----:B------:R-:W1:Y:S02]  /*ad00*/  SYNCS.PHASECHK.TRANS64.TRYWAIT P1, [UR6+0x30830], R3 ;  /* 0x03083003ff0075a7 */ /* 0x000e640008020146 */
[----:B-1----:R-:W-:Y:S05]  /*ad10*/  @!P1 BRA `(.L_x_1161) ;  /* 0x000000bc00dc9947 */ /* 0x002fea0003800000 */
.L_x_1160:
        /* <DEDUP_REMOVED lines=167> */
.L_x_1162:
[----:B------:R-:W-:Y:S01]  /*b790*/  ULEA UR10, UR4, UR38, 0x3 ;  /* 0x00000026040a7291 */ /* 0x000fe2000f8e183f */
[----:B------:R-:W-:-:S05]  /*b7a0*/  IMAD.U32 R0, RZ, RZ, UR7 ;  /* 0x00000007ff007e24 */ /* 0x000fca000f8e00ff */
[----:B------:R-:W-:-:S04]  /*b7b0*/  SHF.L.U32 R0, R0, 0x1f, RZ ;  /* 0x0000001f00007819 */ /* 0x000fc800000006ff */
[----:B------:R2:W3:Y:S01]  /*b7c0*/  SYNCS.PHASECHK.TRANS64.TRYWAIT P1, [UR10+0x30850], R0 ;  /* 0x03085000ff0075a7 */ /* 0x0004e2000802014a */
[----:B------:R-:W-:Y:S05]  /*b7d0*/  @!P0 BRA `(.L_x_1163) ;  /* 0x0000000000048947 */ /* 0x000fea0003800000 */
[----:B------:R-:W-:Y:S01]  /*b7e0*/  BPT.TRAP 0x1 ;  /* 0x000000040000795c */ /* 0x000fe20000300000 */
.L_x_1163:
[----:B---3--:R-:W-:Y:S05]  /*b7f0*/  @P1 BRA `(.L_x_1164) ;  /* 0x0000000000081947 */ /* 0x008fea0003800000 */
[----:B------:R-:W3:Y:S02]  /*b800*/  SYNCS.PHASECHK.TRANS64.TRYWAIT P1, [UR10+0x30850], R0 ;  /* 0x03085000ff0075a7 */ /* 0x000ee4000802014a */
[----:B---3--:R-:W-:Y:S05]  /*b810*/  @!P1 BRA `(.L_x_1165) ;  /* 0x000000b400349947 */ /* 0x008fea0003800000 */
.L_x_1164:
        /* <DEDUP_REMOVED lines=9> */
[----:B------:R-:W-:Y:S01]  /*b8b0*/  FMUL.FTZ R20, R131, UR5 ;  /* 0x0000000583147c20 */ /* 0x000fe20008410000 */
[----:B------:R-:W-:Y:S01]  /*b8c0*/  FMUL.FTZ R126, R146, UR5 ;  /* 0x00000005927e7c20 */ /* 0x000fe20008410000 */
[----:B------:R-:W-:Y:S01]  /*b8d0*/  FMUL.FTZ R131, R151, UR5 ;  /* 0x0000000597837c20 */ /* 0x000fe20008410000 */
[----:B------:R-:W-:Y:S01]  /*b8e0*/  ULOP3.LUT UR6, UR6, 0x3000000, URZ, 0xfc, !UPT ;  /* 0x0300000006067892 */ /* 0x000fe2000f8efc3f */
[----:B0-2---:R-:W-:Y:S01]  /*b8f0*/  FMUL.FTZ R0, R122, UR5 ;  /* 0x000000057a007c20 */ /* 0x005fe20008410000 */
[----:B------:R-:W-:-:S02]  /*b900*/  IMAD R151, R10, -0x60, RZ ;  /* 0xffffffa00a977824 */ /* 0x000fc400078e02ff */
[----:B------:R-:W-:Y:S01]  /*b910*/  FMUL.FTZ R122, R138, UR5 ;  /* 0x000000058a7a7c20 */ /* 0x000fe20008410000 */
[----:B------:R-:W-:Y:S01]  /*b920*/  UIMAD UR4, UR4, 0x900, UR6 ;  /* 0x00000900040478a4 */ /* 0x000fe2000f8e0206 */
[----:B-1----:R-:W-:Y:S02]  /*b930*/  IMAD.U32 R3, RZ, RZ, UR37 ;  /* 0x00000025ff037e24 */ /* 0x002fe4000f8e00ff */
        /* <DEDUP_REMOVED lines=15> */
[----:B------:R-:W-:-:S02]  /*ba30*/  VIADD R144, R151, 0x1 ;  /* 0x0000000197907836 */ /* 0x000fc40000000000 */
[----:B------:R-:W-:Y:S01]  /*ba40*/  FMUL.FTZ R137, R137, UR5 ;  /* 0x0000000589897c20 */ /* 0x000fe20008410000 */
[----:B---3--:R-:W-:Y:S01]  /*ba50*/  LOP3.LUT P3, RZ, R207, 0x7f, RZ, 0xc0, !PT ;  /* 0x0000007fcfff7812 */ /* 0x008fe2000786c0ff */
        /* <DEDUP_REMOVED lines=49> */
[----:B------:R-:W-:-:S10]  /*bd70*/  VIADD R145, R18, UR60 ;  /* 0x0000003c12917c36 */ /* 0x000fd40008000000 */
[----:B------:R-:W-:Y:S01]  /*bd80*/  HGMMA.64x192x16.F32 R24, R172, gdesc[UR4].tnspB, R24, gsb0 ;  /* 0x42e00004ac187df0 */ /* 0x000fe20008000818 */
[----:B------:R-:W-:Y:S01]  /*bd90*/  UIADD3 UR6, UR4, 0x280, URZ ;  /* 0x0000028004067890 */ /* 0x000fe2000fffe03f */
[----:B------:R-:W-:Y:S01]  /*bda0*/  FMUL.FTZ R177, R132, UR5 ;  /* 0x0000000584b17c20 */ /* 0x000fe20008410000 */
[----:B------:R-:W-:Y:S01]  /*bdb0*/  UMOV UR7, 0x40000040 ;  /* 0x4000004000077882 */ /* 0x000fe20000000000 */
[----:B------:R-:W-:Y:S01]  /*bdc0*/  @UP0 ULDC UR4, c[0x0][0x44c] ;  /* 0x0001130000040ab9 */ /* 0x000fe20000000800 */
[----:B------:R-:W-:Y:S01]  /*bdd0*/  FMUL.FTZ R179, R136, UR5 ;  /* 0x0000000588b37c20 */ /* 0x000fe20008410000 */
[----:B------:R-:W-:Y:S01]  /*bde0*/  @P1 IMAD.HI.U32 R2, R145, UR4, RZ ;  /* 0x0000000491021c27 */ /* 0x000fe2000f8e00ff */
[----:B------:R-:W-:-:S03]  /*bdf0*/  @UP0 ULDC UR4, c[0x0][0x450] ;  /* 0x0001140000040ab9 */ /* 0x000fc60000000800 */
[----:B------:R-:W-:Y:S01]  /*be00*/  FMUL.FTZ R178, R133, UR5 ;  /* 0x0000000585b27c20 */ /* 0x000fe20008410000 */
[----:B------:R-:W-:Y:S01]  /*be10*/  FMUL.FTZ R132, R150, UR5 ;  /* 0x0000000596847c20 */ /* 0x000fe20008410000 */
[----:B------:R-:W-:Y:S01]  /*be20*/  FMUL.FTZ R136, R158, UR5 ;  /* 0x000000059e887c20 */ /* 0x000fe20008410000 */
[----:B------:R-:W-:Y:S01]  /*be30*/  @P2 SHF.R.U32.HI R145, RZ, UR4, R2 ;  /* 0x00000004ff912c19 */ /* 0x000fe20008011602 */
[----:B------:R-:W-:Y:S01]  /*be40*/  FMUL.FTZ R150, R153, UR5 ;  /* 0x0000000599967c20 */ /* 0x000fe20008410000 */
[----:B------:R-:W-:Y:S01]  /*be50*/  FMUL.FTZ R133, R155, UR5 ;  /* 0x000000059b857c20 */ /* 0x000fe20008410000 */
[----:B------:R-:W-:Y:S01]  /*be60*/  FMUL.FTZ R158, R161, UR5 ;  /* 0x00000005a19e7c20 */ /* 0x000fe20008410000 */
[----:B------:R-:W-:Y:S01]  /*be70*/  @!P3 LEA R2, R3, UR38, 0x3 ;  /* 0x000000260302bc11 */ /* 0x000fe2000f8e18ff */
[----:B------:R-:W5:Y:S01]  /*be80*/  SHFL.IDX PT, R146, R145, RZ, 0x1c1f ;  /* 0x001c1fff91927589 */ /* 0x000f6200000e0000 */
[----:B------:R-:W-:Y:S01]  /*be90*/  PLOP3.LUT P1, PT, PT, PT, UP1, 0x40, 0x0 ;  /* 0x000000000000781c */ /* 0x000fe20003f2e818 */
[----:B------:R-:W0:Y:S02]  /*bea0*/  MUFU.TANH R176, R176 ;  /* 0x000000b000b07308 */ /* 0x000e240000002400 */
[----:B------:R-:W-:-:S05]  /*beb0*/  @!P3 VIADD R2, R2, 0x30840 ;  /* 0x000308400202b836 */ /* 0x000fca0000000000 */
[----:B------:R-:W-:Y:S01]  /*bec0*/  @!P3 PRMT R2, RZ, 0x654, R2 ;  /* 0x00000654ff02b816 */ /* 0x000fe20000000002 */
        /* <DEDUP_REMOVED lines=16> */
[----:B------:R-:W-:Y:S01]  /*bfd0*/  FMUL.FTZ R148, R152, UR5 ;  /* 0x0000000598947c20 */ /* 0x000fe20008410000 */
[----:B------:R-:W-:Y:S01]  /*bfe0*/  FMUL.FTZ R152, R156, UR5 ;  /* 0x000000059c987c20 */ /* 0x000fe20008410000 */
[----:B------:R-:W-:Y:S01]  /*bff0*/  HGMMA.64x192x16.F32 R24, R168, gdesc[UR4].tnspB, R24, gsb0 ;  /* 0x42e00004a8187df0 */ /* 0x000fe20008000818 */
        /* <DEDUP_REMOVED lines=8> */
[----:B------:R-:W-:Y:S01]  /*c080*/  IMAD R147, R17, -0x2, R144 ;  /* 0xfffffffe11937824 */ /* 0x000fe200078e0290 */
[----:B------:R-:W0:Y:S04]  /*c090*/  MUFU.TANH R172, R172 ;  /* 0x000000ac00ac7308 */ /* 0x000e280000002400 */
[C---:B------:R-:W-:Y:S01]  /*c0a0*/  IADD3 R153, R147.reuse, -UR50, R16 ;  /* 0x8000003293997c10 */ /* 0x040fe2000fffe010 */
[----:B------:R-:W-:-:S03]  /*c0b0*/  VIADD R147, R147, 0xffffffff ;  /* 0xffffffff93937836 */ /* 0x000fc60000000000 */
[----:B------:R-:W0:Y:S01]  /*c0c0*/  MUFU.TANH R173, R173 ;  /* 0x000000ad00ad7308 */ /* 0x000e220000002400 */
[C---:B------:R-:W-:Y:S02]  /*c0d0*/  VIADD R155, R153.reuse, UR51 ;  /* 0x00000033999b7c36 */ /* 0x040fe40008000000 */
[----:B------:R-:W-:Y:S02]  /*c0e0*/  VIADD R153, R153, UR54 ;  /* 0x0000003699997c36 */ /* 0x000fe40008000000 */
[--C-:B-----5:R-:W-:Y:S02]  /*c0f0*/  IMAD.IADD R157, R155, 0x1, R146.reuse ;  /* 0x000000019b9d7824 */ /* 0x120fe400078e0292 */
[----:B------:R-:W-:Y:S01]  /*c100*/  IMAD.IADD R159, R153, 0x1, R146 ;  /* 0x00000001999f7824 */ /* 0x000fe200078e0292 */
        /* <DEDUP_REMOVED lines=12> */
[----:B------:R0:W-:Y:S01]  /*c1d0*/  @!P3 SYNCS.ARRIVE.TRANS64.RED.A1T0 RZ, [R2+URZ], RZ ;  /* 0x000000ff02ffb9a7 */ /* 0x0001e2000810043f */
[----:B-1234-:R-:W-:Y:S05]  /*c1e0*/  @P1 BRA `(.L_x_1166) ;  /* 0x0000000000541947 */ /* 0x01efea0003800000 */
[----:B------:R-:W-:Y:S01]  /*c1f0*/  IADD3 R144, R16, -UR50, R146 ;  /* 0x8000003210907c10 */ /* 0x000fe2000fffe092 */
[----:B------:R-:W-:Y:S03]  /*c200*/  BSSY B0, `(.L_x_1167) ;  /* 0x0000010000007945 */ /* 0x000fe60003800000 */
[----:B------:R-:W-:-:S13]  /*c210*/  ISETP.GT.AND P1, PT, R144, -0x1, PT ;  /* 0xffffffff9000780c */ /* 0x000fda0003f24270 */
[----:B------:R-:W-:Y:S05]  /*c220*/  @P1 BRA `(.L_x_1168) ;  /* 0x0000000000201947 */ /* 0x000fea0003800000 */
[----:B------:R-:W-:Y:S01]  /*c230*/  IMAD.U32 R146, RZ, RZ, UR39 ;  /* 0x00000027ff927e24 */ /* 0x000fe2000f8e00ff */
[----:B------:R-:W-:-:S04]  /*c240*/  LOP3.LUT R161, RZ, R144, RZ, 0x33, !PT ;  /* 0x00000090ffa17212 */ /* 0x000fc800078e33ff */
[----:B------:R-:W-:-:S13]  /*c250*/  ISETP.NE.AND P1, PT, R146, 0x1, PT ;  /* 0x000000019200780c */ /* 0x000fda0003f25270 */
[----:B0-----:R-:W0:Y:S02]  /*c260*/  @P1 LDC.64 R2, c[0x0][0x9e8] ;  /* 0x00027a00ff021b82 */ /* 0x001e240000000a00 */
[----:B0-----:R-:W-:-:S05]  /*c270*/  @P1 IMAD.HI.U32 R2, R161, R2, RZ ;  /* 0x00000002a1021227 */ /* 0x001fca00078e00ff */
[----:B------:R-:W-:-:S04]  /*c280*/  @P1 SHF.R.U32.HI R161, RZ, R3, R2 ;  /* 0x00000003ffa11219 */ /* 0x000fc80000011602 */
[----:B------:R-:W-:Y:S01]  /*c290*/  LOP3.LUT R144, RZ, R161, RZ, 0x33, !PT ;  /* 0x000000a1ff907212 */ /* 0x000fe200078e33ff */
[----:B------:R-:W-:Y:S06]  /*c2a0*/  BRA `(.L_x_1169) ;  /* 0x0000000000147947 */ /* 0x000fec0003800000 */
.L_x_1168:
[----:B------:R-:W-:-:S05]  /*c2b0*/  IMAD.U32 R146, RZ, RZ, UR39 ;  /* 0x00000027ff927e24 */ /* 0x000fca000f8e00ff */
[----:B------:R-:W-:-:S13]  /*c2c0*/  ISETP.NE.AND P1, PT, R146, 0x1, PT ;  /* 0x000000019200780c */ /* 0x000fda0003f25270 */
[----:B0-----:R-:W0:Y:S02]  /*c2d0*/  @P1 LDC.64 R2, c[0x0][0x9e8] ;  /* 0x00027a00ff021b82 */ /* 0x001e240000000a00 */
[----:B0-----:R-:W-:-:S05]  /*c2e0*/  @P1 IMAD.HI.U32 R2, R144, R2, RZ ;  /* 0x0000000290021227 */ /* 0x001fca00078e00ff */
[----:B------:R-:W-:-:S07]  /*c2f0*/  @P1 SHF.R.U32.HI R144, RZ, R3, R2 ;  /* 0x00000003ff901219 */ /* 0x000fce0000011602 */
.L_x_1169:
[----:B------:R-:W-:Y:S05]  /*c300*/  BSYNC B0 ;  /* 0x0000000000007941 */ /* 0x000fea0003800000 */
.L_x_1167:
[----:B------:R-:W-:-:S05]  /*c310*/  IMAD R144, R144, R146, R147 ;  /* 0x0000009290907224 */ /* 0x000fca00078e0293 */
[----:B------:R-:W-:Y:S02]  /*c320*/  VIADDMNMX R157, R144, R146, R157, PT ;  /* 0x00000092909d7246 */ /* 0x000fe4000380019d */
[----:B------:R-:W-:-:S07]  /*c330*/  VIMNMX R159, R159, R144, !PT ;  /* 0x000000909f9f7248 */ /* 0x000fce0007fe0100 */
.L_x_1166:
[C---:B------:R-:W-:Y:S01]  /*c340*/  ISETP.GE.AND P1, PT, R151.reuse, 0x2, PT ;  /* 0x000000029700780c */ /* 0x040fe20003f26270 */
[----:B0-----:R-:W0:Y:S01]  /*c350*/  SHFL.IDX PT, R2, R145, 0x1, 0x1c1f ;  /* 0x003c1f0091027f89 */ /* 0x001e2200000e0000 */
        /* <DEDUP_REMOVED lines=41> */
[----:B------:R-:W-:Y:S01]  /*c5f0*/  FSEL R164, R137, -INF , !P3 ;  /* 0xff80000089a47808 */ /* 0x000fe20005800000 */
[----:B0-----:R-:W-:Y:S01]  /*c600*/  IMAD.IADD R137, R155, 0x1, R2 ;  /* 0x000000019b897824 */ /* 0x001fe200078e0202 */
        /* <DEDUP_REMOVED lines=10> */
[----:B------:R-:W-:Y:S01]  /*c6b0*/  IMAD.IADD R139, R153, 0x1, R2 ;  /* 0x00000001998b7824 */ /* 0x000fe200078e0202 */
        /* <DEDUP_REMOVED lines=57> */
[----:B------:R-:W-:-:S04]  /*ca50*/  ISETP.GE.AND P6, PT, R151, 0x5a, PT ;  /* 0x0000005a9700780c */ /* 0x000fc80003fc6270 */
[----:B------:R-:W-:Y:S02]  /*ca60*/  P2R R141, PR, RZ, 0x40 ;  /* 0x00000040ff8d7803 */ /* 0x000fe40000000000 */
[----:B------:R-:W-:-:S04]  /*ca70*/  ISETP.GT.AND P6, PT, R159, 0x59, !P6 ;  /* 0x000000599f00780c */ /* 0x000fc800077c4270 */
[----:B------:R-:W-:-:S04]  /*ca80*/  ISETP.LT.OR P6, PT, R157, 0x5a, P6 ;  /* 0x0000005a9d00780c */ /* 0x000fc800037c1670 */
[----:B------:R-:W-:Y:S02]  /*ca90*/  FSEL R166, R149, -INF , !P6 ;  /* 0xff80000095a67808 */ /* 0x000fe40007000000 */
[----:B------:R-:W-:-:S13]  /*caa0*/  PLOP3.LUT P6, PT, PT, PT, UP1, 0x40, 0x0 ;  /* 0x000000000000781c */ /* 0x000fda0003fce818 */
[----:B------:R-:W-:Y:S05]  /*cab0*/  @P6 BRA `(.L_x_1170) ;  /* 0x0000000000546947 */ /* 0x000fea0003800000 */
[----:B------:R-:W-:Y:S01]  /*cac0*/  IADD3 R9, R16, -UR50, R2 ;  /* 0x8000003210097c10 */ /* 0x000fe2000fffe002 */
        /* <DEDUP_REMOVED lines=11> */
.L_x_1172:
[----:B------:R-:W-:-:S05]  /*cb80*/  IMAD.U32 R184, RZ, RZ, UR39 ;  /* 0x00000027ffb87e24 */ /* 0x000fca000f8e00ff */
[----:B------:R-:W-:-:S13]  /*cb90*/  ISETP.NE.AND P6, PT, R184, 0x1, PT ;  /* 0x00000001b800780c */ /* 0x000fda0003fc5270 */
[----:B------:R-:W0:Y:S02]  /*cba0*/  @P6 LDC.64 R2, c[0x0][0x9e8] ;  /* 0x00027a00ff026b82 */ /* 0x000e240000000a00 */
[----:B0-----:R-:W-:-:S05]  /*cbb0*/  @P6 IMAD.HI.U32 R2, R9, R2, RZ ;  /* 0x0000000209026227 */ /* 0x001fca00078e00ff */
[----:B------:R-:W-:-:S07]  /*cbc0*/  @P6 SHF.R.U32.HI R9, RZ, R3, R2 ;  /* 0x00000003ff096219 */ /* 0x000fce0000011602 */
.L_x_1173:
[----:B------:R-:W-:Y:S05]  /*cbd0*/  BSYNC B0 ;  /* 0x0000000000007941 */ /* 0x000fea0003800000 */
.L_x_1171:
[----:B------:R-:W-:-:S05]  /*cbe0*/  IMAD R2, R9, R184, R147 ;  /* 0x000000b809027224 */ /* 0x000fca00078e0293 */
[----:B------:R-:W-:Y:S02]  /*cbf0*/  VIADDMNMX R137, R2, R184, R137, PT ;  /* 0x000000b802897246 */ /* 0x000fe40003800189 */
[----:B------:R-:W-:-:S07]  /*cc00*/  VIMNMX R139, R139, R2, !PT ;  /* 0x000000028b8b7248 */ /* 0x000fce0007fe0100 */
.L_x_1170:
[C---:B------:R-:W-:Y:S01]  /*cc10*/  ISETP.GT.AND P1, PT, R139.reuse, 0x1, !P1 ;  /* 0x000000018b00780c */ /* 0x040fe20004f24270 */
[----:B------:R-:W0:Y:S01]  /*cc20*/  LDC R9, c[0x0][0x988] ;  /* 0x00026200ff097b82 */ /* 0x000e220000000800 */
        /* <DEDUP_REMOVED lines=67> */
[----:B------:R-:W-:Y:S02]  /*d060*/  ISETP.NE.AND P2, PT, R189, RZ, PT ;  /* 0x000000ffbd00720c */ /* 0x000fe40003f45270 */
[----:B------:R-:W-:Y:S02]  /*d070*/  ISETP.LT.OR P1, PT, R137, 0x31, P1 ;  /* 0x000000318900780c */ /* 0x000fe40000f21670 */
[----:B------:R-:W-:Y:S02]  /*d080*/  FMNMX.FTZ R3, R160, R3, !PT ;  /* 0x00000003a0037209 */ /* 0x000fe40007810000 */
[----:B------:R-:W-:Y:S02]  /*d090*/  FSEL R126, R126, -INF , !P1 ;  /* 0xff8000007e7e7808 */ /* 0x000fe40004800000 */
[----:B------:R-:W-:-:S02]  /*d0a0*/  ISETP.NE.AND P1, PT, R177, RZ, PT ;  /* 0x000000ffb100720c */ /* 0x000fc40003f25270 */
[----:B------:R-:W-:Y:S02]  /*d0b0*/  FMNMX.FTZ R3, R166, R3, !PT ;  /* 0x00000003a6037209 */ /* 0x000fe40007810000 */
[C---:B------:R-:W-:Y:S02]  /*d0c0*/  ISETP.GT.AND P1, PT, R139.reuse, 0x31, !P1 ;  /* 0x000000318b00780c */ /* 0x040fe40004f24270 */
[----:B------:R-:W-:Y:S01]  /*d0d0*/  ISETP.GT.AND P3, PT, R139, 0x50, !P3 ;  /* 0x000000508b00780c */ /* 0x000fe20005f64270 */
[----:B------:R-:W1:Y:S01]  /*d0e0*/  SHFL.BFLY PT, R4, R3, 0x2, 0x1f ;  /* 0x0c401f0003047f89 */ /* 0x000e6200000e0000 */
[----:B------:R-:W-:Y:S02]  /*d0f0*/  ISETP.LT.OR P1, PT, R137, 0x32, P1 ;  /* 0x000000328900780c */ /* 0x000fe40000f21670 */
[----:B------:R-:W-:Y:S02]  /*d100*/  ISETP.GT.AND P4, PT, R139, 0x51, !P4 ;  /* 0x000000518b00780c */ /* 0x000fe40006784270 */
[----:B------:R-:W-:-:S02]  /*d110*/  FSEL R20, R125, -INF , !P1 ;  /* 0xff8000007d147808 */ /* 0x000fc40004800000 */
[----:B------:R-:W-:Y:S02]  /*d120*/  ISETP.NE.AND P1, PT, R179, RZ, PT ;  /* 0x000000ffb300720c */ /* 0x000fe40003f25270 */
[----:B------:R-:W-:Y:S02]  /*d130*/  ISETP.LT.OR P3, PT, R137, 0x51, P3 ;  /* 0x000000518900780c */ /* 0x000fe40001f61670 */
[C---:B------:R-:W-:Y:S02]  /*d140*/  ISETP.GT.AND P1, PT, R139.reuse, 0x38, !P1 ;  /* 0x000000388b00780c */ /* 0x040fe40004f24270 */
[----:B------:R-:W-:Y:S02]  /*d150*/  ISETP.GT.AND P5, PT, R139, 0x58, !P5 ;  /* 0x000000588b00780c */ /* 0x000fe40006fa4270 */
[C---:B------:R-:W-:Y:S02]  /*d160*/  ISETP.LT.OR P1, PT, R137.reuse, 0x39, P1 ;  /* 0x000000398900780c */ /* 0x040fe40000f21670 */
[----:B------:R-:W-:-:S02]  /*d170*/  ISETP.LT.OR P4, PT, R137, 0x52, P4 ;  /* 0x000000528900780c */ /* 0x000fc40002781670 */
[----:B------:R-:W-:Y:S02]  /*d180*/  FSEL R132, R132, -INF , !P1 ;  /* 0xff80000084847808 */ /* 0x000fe40004800000 */
[----:B------:R-:W-:Y:S02]  /*d190*/  ISETP.NE.AND P1, PT, R181, RZ, PT ;  /* 0x000000ffb500720c */ /* 0x000fe40003f25270 */
[----:B------:R-:W-:Y:S02]  /*d1a0*/  ISETP.LT.OR P5, PT, R137, 0x59, P5 ;  /* 0x000000598900780c */ /* 0x000fe40002fa1670 */
[----:B------:R-:W-:Y:S02]  /*d1b0*/  ISETP.GT.AND P1, PT, R139, 0x39, !P1 ;  /* 0x000000398b00780c */ /* 0x000fe40004f24270 */
[----:B-1----:R-:W-:Y:S02]  /*d1c0*/  FMNMX.FTZ R13, R3, R4, !PT ;  /* 0x00000004030d7209 */ /* 0x002fe40007810000 */
[----:B------:R-:W-:-:S02]  /*d1d0*/  ISETP.LT.OR P1, PT, R137, 0x3a, P1 ;  /* 0x0000003a8900780c */ /* 0x000fc40000f21670 */
[----:B------:R-:W-:Y:S01]  /*d1e0*/  FSEL R128, R128, -INF , !P4 ;  /* 0xff80000080807808 */ /* 0x000fe20006000000 */
[----:B------:R-:W1:Y:S01]  /*d1f0*/  SHFL.BFLY PT, R4, R13, 0x1, 0x1f ;  /* 0x0c201f000d047f89 */ /* 0x000e6200000e0000 */
[----:B------:R-:W-:Y:S02]  /*d200*/  FSEL R120, R131, -INF , !P1 ;  /* 0xff80000083787808 */ /* 0x000fe40004800000 */
[----:B------:R-:W-:Y:S02]  /*d210*/  ISETP.NE.AND P1, PT, R143, RZ, PT ;  /* 0x000000ff8f00720c */ /* 0x000fe40003f25270 */
[----:B------:R-:W-:Y:S02]  /*d220*/  R2UR UR4, R22 ;  /* 0x00000000160472ca */ /* 0x000fe400000e0000 */
[----:B------:R-:W-:-:S04]  /*d230*/  ISETP.GT.AND P1, PT, R139, 0x40, !P1 ;  /* 0x000000408b00780c */ /* 0x000fc80004f24270 */
[----:B------:R-:W-:-:S04]  /*d240*/  ISETP.LT.OR P1, PT, R137, 0x41, P1 ;  /* 0x000000418900780c */ /* 0x000fc80000f21670 */
[----:B------:R-:W-:Y:S02]  /*d250*/  FSEL R134, R134, -INF , !P1 ;  /* 0xff80000086867808 */ /* 0x000fe40004800000 */
[----:B------:R-:W-:-:S04]  /*d260*/  ISETP.NE.AND P1, PT, R183, RZ, PT ;  /* 0x000000ffb700720c */ /* 0x000fc80003f25270 */
[----:B------:R-:W-:Y:S02]  /*d270*/  ISETP.GT.AND P1, PT, R139, 0x41, !P1 ;  /* 0x000000418b00780c */ /* 0x000fe40004f24270 */
[----:B-1----:R-:W-:Y:S02]  /*d280*/  FMNMX.FTZ R4, R13, R4, !PT ;  /* 0x000000040d047209 */ /* 0x002fe40007810000 */
[----:B------:R-:W-:-:S03]  /*d290*/  ISETP.LT.OR P1, PT, R137, 0x42, P1 ;  /* 0x000000428900780c */ /* 0x000fc60000f21670 */
[----:B0-----:R-:W-:Y:S01]  /*d2a0*/  FMUL.FTZ R125, R4, R9 ;  /* 0x00000009047d7220 */ /* 0x001fe20000410000 */
        /* <DEDUP_REMOVED lines=21> */
[----:B------:R-:W-:Y:S01]  /*d400*/  FSEL R174, R127, -INF , !P3 ;  /* 0xff8000007fae7808 */ /* 0x000fe20005800000 */
[--C-:B------:R-:W-:Y:S01]  /*d410*/  FFMA.FTZ R127, R164, R9, -R125.reuse ;  /* 0x00000009a47f7223 */ /* 0x100fe2000001087d */
[----:B------:R-:W-:Y:S01]  /*d420*/  FMNMX.FTZ R3, R214, R3, !PT ;  /* 0x00000003d6037209 */ /* 0x000fe20007810000 */
[-CC-:B------:R-:W-:Y:S01]  /*d430*/  FFMA.FTZ R218, R218, R9.reuse, -R125.reuse ;  /* 0x00000009dada7223 */ /* 0x180fe2000001087d */
[----:B------:R-:W-:Y:S01]  /*d440*/  FSEL R164, R129, -INF , !P5 ;  /* 0xff80000081a47808 */ /* 0x000fe20006800000 */
[--C-:B------:R-:W-:Y:S01]  /*d450*/  FFMA.FTZ R176, R176, R9, -R125.reuse ;  /* 0x00000009b0b07223 */ /* 0x100fe2000001087d */
[----:B------:R-:W-:Y:S01]  /*d460*/  FMNMX.FTZ R3, R188, R3, !PT ;  /* 0x00000003bc037209 */ /* 0x000fe20007810000 */
[----:B------:R-:W-:Y:S01]  /*d470*/  MUFU.EX2 R13, R218 ;  /* 0x000000da000d7308 */ /* 0x000fe20000000800 */
[----:B------:R-:W-:Y:S01]  /*d480*/  FSEL R130, R130, -INF , !P2 ;  /* 0xff80000082827808 */ /* 0x000fe20005000000 */
[--C-:B------:R-:W-:Y:S01]  /*d490*/  FFMA.FTZ R15, R172, R9, -R125.reuse ;  /* 0x00000009ac0f7223 */ /* 0x100fe2000001087d */
[----:B------:R-:W-:Y:S01]  /*d4a0*/  FMNMX.FTZ R3, R212, R3, !PT ;  /* 0x00000003d4037209 */ /* 0x000fe20007810000 */
[-CC-:B------:R-:W-:Y:S01]  /*d4b0*/  FFMA.FTZ R168, R168, R9.reuse, -R125.reuse ;  /* 0x00000009a8a87223 */ /* 0x180fe2000001087d */
[----:B------:R-:W-:Y:S01]  /*d4c0*/  FSEL R146, R4, RZ, P1 ;  /* 0x000000ff04927208 */ /* 0x000fe20000800000 */
[--C-:B------:R-:W-:Y:S01]  /*d4d0*/  FFMA.FTZ R135, R148, R9, -R125.reuse ;  /* 0x0000000994877223 */ /* 0x100fe2000001087d */
[----:B------:R-:W-:Y:S01]  /*d4e0*/  FMNMX.FTZ R3, R184, R3, !PT ;  /* 0x00000003b8037209 */ /* 0x000fe20007810000 */
[----:B------:R-:W-:Y:S01]  /*d4f0*/  MUFU.EX2 R176, R176 ;  /* 0x000000b000b07308 */ /* 0x000fe20000000800 */
[-CC-:B------:R-:W-:Y:S01]  /*d500*/  FFMA.FTZ R131, R140, R9.reuse, -R125.reuse ;  /* 0x000000098c837223 */ /* 0x180fe2000001087d */
[--C-:B------:R-:W-:Y:S01]  /*d510*/  FFMA.FTZ R140, R150, R9, -R125.reuse ;  /* 0x00000009968c7223 */ /* 0x100fe2000001087d */
[----:B------:R-:W-:Y:S01]  /*d520*/  FMNMX.FTZ R3, R210, R3, !PT ;  /* 0x00000003d2037209 */ /* 0x000fe20007810000 */
[-CC-:B------:R-:W-:Y:S01]  /*d530*/  FFMA.FTZ R137, R152, R9.reuse, -R125.reuse ;  /* 0x0000000998897223 */ /* 0x180fe2000001087d */
[-CC-:B------:R-:W-:Y:S01]  /*d540*/  FFMA.FTZ R170, R170, R9.reuse, -R125.reuse ;  /* 0x00000009aaaa7223 */ /* 0x180fe2000001087d */
        /* <DEDUP_REMOVED lines=16> */
[----:B------:R-:W-:Y:S01]  /*d650*/  FFMA.FTZ R141, R160, R9, -R125 ;  /* 0x00000009a08d7223 */ /* 0x000fe2000001087d */
[----:B------:R-:W-:Y:S01]  /*d660*/  FMNMX.FTZ R3, R126, R3, !PT ;  /* 0x000000037e037209 */ /* 0x000fe20007810000 */
[----:B------:R-:W-:Y:S01]  /*d670*/  MUFU.EX2 R21, R21 ;  /* 0x0000001500157308 */ /* 0x000fe20000000800 */
[----:B------:R-:W-:-:S02]  /*d680*/  LOP3.LUT P6, RZ, R207, 0x7f, RZ, 0xc0, !PT ;  /* 0x0000007fcfff7812 */ /* 0x000fc400078cc0ff */
        /* <DEDUP_REMOVED lines=15> */
[----:B------:R-:W-:-:S05]  /*d780*/  FMNMX.FTZ R3, R130, R3, !PT ;  /* 0x0000000382037209 */ /* 0x000fca0007810000 */
[----:B------:R-:W0:Y:S01]  /*d790*/  SHFL.BFLY PT, R0, R3, 0x2, 0x1f ;  /* 0x0c401f0003007f89 */ /* 0x000e2200000e0000 */
[----:B------:R-:W-:Y:S08]  /*d7a0*/  MUFU.EX2 R182, R182 ;  /* 0x000000b600b67308 */ /* 0x000ff00000000800 */
[----:B------:R-:W-:Y:S08]  /*d7b0*/  MUFU.EX2 R129, R129 ;  /* 0x0000008100817308 */ /* 0x000ff00000000800 */
[----:B------:R-:W-:Y:S01]  /*d7c0*/  MUFU.EX2 R131, R131 ;  /* 0x0000008300837308 */ /* 0x000fe20000000800 */
[----:B0-----:R-:W-:-:S07]  /*d7d0*/  FMNMX.FTZ R0, R3, R0, !PT ;  /* 0x0000000003007209 */ /* 0x001fce0007810000 */
[----:B------:R-:W-:Y:S01]  /*d7e0*/  MUFU.EX2 R138, R138 ;  /* 0x0000008a008a7308 */ /* 0x000fe20000000800 */
[----:B------:R-:W0:Y:S07]  /*d7f0*/  SHFL.BFLY PT, R3, R0, 0x1, 0x1f ;  /* 0x0c201f0000037f89 */ /* 0x000e2e00000e0000 */
[----:B------:R-:W-:Y:S08]  /*d800*/  MUFU.EX2 R178, R178 ;  /* 0x000000b200b27308 */ /* 0x000ff00000000800 */
[----:B------:R-:W-:Y:S08]  /*d810*/  MUFU.EX2 R133, R133 ;  /* 0x0000008500857308 */ /* 0x000ff00000000800 */
[----:B------:R-:W-:Y:S01]  /*d820*/  MUFU.EX2 R135, R135 ;  /* 0x0000008700877308 */ /* 0x000fe20000000800 */
[----:B0-----:R-:W-:Y:S01]  /*d830*/  FMNMX.FTZ R3, R0, R3, !PT ;  /* 0x0000000300037209 */ /* 0x001fe20007810000 */
[----:B------:R-:W-:Y:S01]  /*d840*/  FADD.FTZ R0, -R146, R11 ;  /* 0x0000000b92007221 */ /* 0x000fe20000010100 */
[-C--:B------:R-:W-:Y:S01]  /*d850*/  FFMA.FTZ R146, R166, R9.reuse, -R125 ;  /* 0x00000009a6927223 */ /* 0x080fe2000001087d */
[----:B------:R-:W-:Y:S01]  /*d860*/  IMAD.U32 R125, RZ, RZ, UR10 ;  /* 0x0000000aff7d7e24 */ /* 0x000fe2000f8e00ff */
[C---:B------:R-:W-:Y:S01]  /*d870*/  FSETP.NEU.FTZ.AND P1, PT, R3.reuse, -INF , PT ;  /* 0xff8000000300780b */ /* 0x040fe20003f3d000 */
[-C--:B------:R-:W-:Y:S01]  /*d880*/  FMUL.FTZ R11, R3, R9.reuse ;  /* 0x00000009030b7220 */ /* 0x080fe20000410000 */
[----:B------:R-:W-:Y:S01]  /*d890*/  FMUL.FTZ R0, R0, R9 ;  /* 0x0000000900007220 */ /* 0x000fe20000410000 */
[----:B------:R-:W-:Y:S01]  /*d8a0*/  MUFU.EX2 R140, R140 ;  /* 0x0000008c008c7308 */ /* 0x000fe20000000800 */
[----:B------:R-:W-:-:S02]  /*d8b0*/  @!P6 VIADD R125, R125, 0x30860 ;  /* 0x000308607d7de836 */ /* 0x000fc40000000000 */
[----:B------:R-:W-:-:S03]  /*d8c0*/  FSEL R11, R11, RZ, P1 ;  /* 0x000000ff0b0b7208 */ /* 0x000fc60000800000 */
[----:B------:R-:W-:Y:S02]  /*d8d0*/  @!P6 PRMT R125, RZ, 0x654, R125 ;  /* 0x00000654ff7de816 */ /* 0x000fe4000000007d */
[-CC-:B------:R-:W-:Y:S01]  /*d8e0*/  FFMA.FTZ R189, R123, R9.reuse, -R11.reuse ;  /* 0x000000097bbd7223 */ /* 0x180fe2000001080b */
[----:B------:R-:W-:Y:S01]  /*d8f0*/  FSEL R123, R3, RZ, P1 ;  /* 0x000000ff037b7208 */ /* 0x000fe20000800000 */
[----:B------:R-:W0:Y:S01]  /*d900*/  MUFU.EX2 R0, R0 ;  /* 0x0000000000007308 */ /* 0x000e220000000800 */
[-CC-:B------:R-:W-:Y:S01]  /*d910*/  FFMA.FTZ R191, R2, R9.reuse, -R11.reuse ;  /* 0x0000000902bf7223 */ /* 0x180fe2000001080b */
[-CC-:B------:R-:W-:Y:S01]  /*d920*/  FFMA.FTZ R148, R216, R9.reuse, -R11.reuse ;  /* 0x00000009d8947223 */ /* 0x180fe2000001080b */
[-CC-:B------:R-:W-:Y:S01]  /*d930*/  FFMA.FTZ R150, R214, R9.reuse, -R11.reuse ;  /* 0x00000009d6967223 */ /* 0x180fe2000001080b */
[----:B------:R-:W-:Y:S01]  /*d940*/  FADD.FTZ R2, -R123, R12 ;  /* 0x0000000c7b027221 */ /* 0x000fe20000010100 */
[-CC-:B------:R-:W-:Y:S01]  /*d950*/  FFMA.FTZ R185, R188, R9.reuse, -R11.reuse ;  /* 0x00000009bcb97223 */ /* 0x180fe2000001080b */
[-CC-:B------:R-:W-:Y:S01]  /*d960*/  FFMA.FTZ R152, R212, R9.reuse, -R11.reuse ;  /* 0x00000009d4987223 */ /* 0x180fe2000001080b */
[-CC-:B------:R-:W-:Y:S01]  /*d970*/  FFMA.FTZ R187, R184, R9.reuse, -R11.reuse ;  /* 0x00000009b8bb7223 */ /* 0x180fe2000001080b */
[-C--:B------:R-:W-:Y:S01]  /*d980*/  FMUL.FTZ R2, R2, R9.reuse ;  /* 0x0000000902027220 */ /* 0x080fe20000410000 */
[----:B------:R-:W-:Y:S01]  /*d990*/  MUFU.EX2 R189, R189 ;  /* 0x000000bd00bd7308 */ /* 0x000fe20000000800 */
[-CC-:B------:R-:W-:Y:S01]  /*d9a0*/  FFMA.FTZ R154, R210, R9.reuse, -R11.reuse ;  /* 0x00000009d29a7223 */ /* 0x180fe2000001080b */
[-CC-:B------:R-:W-:Y:S01]  /*d9b0*/  FFMA.FTZ R181, R186, R9.reuse, -R11.reuse ;  /* 0x00000009bab57223 */ /* 0x180fe2000001080b */
[-CC-:B------:R-:W-:Y:S01]  /*d9c0*/  FFMA.FTZ R156, R208, R9.reuse, -R11.reuse ;  /* 0x00000009d09c7223 */ /* 0x180fe2000001080b */
[-CC-:B------:R-:W-:Y:S01]  /*d9d0*/  FFMA.FTZ R183, R124, R9.reuse, -R11.reuse ;  /* 0x000000097cb77223 */ /* 0x180fe2000001080b */
[-CC-:B------:R-:W-:Y:S01]  /*d9e0*/  FFMA.FTZ R190, R190, R9.reuse, -R11.reuse ;  /* 0x00000009bebe7223 */ /* 0x180fe2000001080b */
[-CC-:B------:R-:W-:Y:S01]  /*d9f0*/  FFMA.FTZ R177, R126, R9.reuse, -R11.reuse ;  /* 0x000000097eb17223 */ /* 0x180fe2000001080b */
[-C--:B------:R-:W-:Y:S01]  /*da00*/  FFMA.FTZ R20, R20, R9.reuse, -R11 ;  /* 0x0000000914147223 */ /* 0x080fe2000001080b */
[----:B------:R-:W1:Y:S01]  /*da10*/  MUFU.EX2 R2, R2 ;  /* 0x0000000200027308 */ /* 0x000e620000000800 */
[----:B0-----:R-:W-:Y:S01]  /*da20*/  FFMA.FTZ R123, R0, R8, R13 ;  /* 0x00000008007b7223 */ /* 0x001fe2000001000d */
[-CC-:B------:R-:W-:Y:S01]  /*da30*/  FFMA.FTZ R179, R132, R9.reuse, -R11.reuse ;  /* 0x0000000984b37223 */ /* 0x180fe2000001080b */
[-CC-:B------:R-:W-:Y:S01]  /*da40*/  FFMA.FTZ R120, R120, R9.reuse, -R11.reuse ;  /* 0x0000000978787223 */ /* 0x180fe2000001080b */
[-C--:B------:R-:W-:Y:S01]  /*da50*/  FFMA.FTZ R173, R134, R9.reuse, -R11 ;  /* 0x0000000986ad7223 */ /* 0x080fe2000001080b */
[----:B------:R-:W-:Y:S01]  /*da60*/  FADD.FTZ R8, R176, R123 ;  /* 0x0000007bb0087221 */ /* 0x000fe20000010000 */
[-CC-:B------:R-:W-:Y:S01]  /*da70*/  FFMA.FTZ R14, R14, R9.reuse, -R11.reuse ;  /* 0x000000090e0e7223 */ /* 0x180fe2000001080b */
[-CC-:B------:R-:W-:Y:S01]  /*da80*/  FFMA.FTZ R136, R136, R9.reuse, -R11.reuse ;  /* 0x0000000988887223 */ /* 0x180fe2000001080b */
[----:B------:R-:W0:Y:S01]  /*da90*/  MUFU.EX2 R148, R148 ;  /* 0x0000009400947308 */ /* 0x000e220000000800 */
[----:B------:R-:W-:Y:S01]  /*daa0*/  FADD.FTZ R123, R15, R8 ;  /* 0x000000080f7b7221 */ /* 0x000fe20000010000 */
[-CC-:B------:R-:W-:Y:S01]  /*dab0*/  FFMA.FTZ R122, R122, R9.reuse, -R11.reuse ;  /* 0x000000097a7a7223 */ /* 0x180fe2000001080b */
[-CC-:B------:R-:W-:Y:S01]  /*dac0*/  FFMA.FTZ R174, R174, R9.reuse, -R11.reuse ;  /* 0x00000009aeae7223 */ /* 0x180fe2000001080b */
[-C--:B------:R-:W-:Y:S01]  /*dad0*/  FFMA.FTZ R128, R128, R9.reuse, -R11 ;  /* 0x0000000980807223 */ /* 0x080fe2000001080b */
[----:B------:R-:W-:Y:S01]  /*dae0*/  FADD.FTZ R8, R168, R123 ;  /* 0x0000007ba8087221 */ /* 0x000fe20000010000 */
[-CC-:B------:R-:W-:Y:S01]  /*daf0*/  FFMA.FTZ R164, R164, R9.reuse, -R11.reuse ;  /* 0x00000009a4a47223 */ /* 0x180fe2000001080b */
[----:B------:R-:W-:Y:S01]  /*db00*/  FFMA.FTZ R11, R130, R9, -R11 ;  /* 0x00000009820b7223 */ /* 0x000fe2000001080b */
[----:B------:R-:W2:Y:S01]  /*db10*/  MUFU.EX2 R191, R191 ;  /* 0x000000bf00bf7308 */ /* 0x000ea20000000800 */
[----:B-1----:R-:W-:Y:S01]  /*db20*/  FFMA.FTZ R5, R2, R5, R189 ;  /* 0x0000000502057223 */ /* 0x002fe200000100bd */
[----:B------:R-:W-:Y:S01]  /*db30*/  FADD.FTZ R123, R21, R8 ;  /* 0x00000008157b7221 */ /* 0x000fe20000010000 */
[----:B------:R-:W-:Y:S01]  /*db40*/  F2FP.F16.F32.PACK_AB R188, R176, R13 ;  /* 0x0000000db0bc723e */ /* 0x000fe200000000ff */
[----:B------:R1:W-:Y:S01]  /*db50*/  @!P6 SYNCS.ARRIVE.TRANS64.RED.A1T0 RZ, [R125+URZ], RZ ;  /* 0x000000ff7dffe9a7 */ /* 0x0003e2000810043f */
[----:B------:R-:W-:Y:S01]  /*db60*/  ISETP.GT.AND P1, PT, R10, UR4, PT ;  /* 0x000000040a007c0c */ /* 0x000fe2000bf24270 */
[----:B------:R-:W-:Y:S01]  /*db70*/  FADD.FTZ R124, R170, R123 ;  /* 0x0000007baa7c7221 */ /* 0x000fe20000010000 */
[----:B------:R-:W-:Y:S01]  /*db80*/  UMOV UR4, UR37 ;  /* 0x0000002500047c82 */ /* 0x000fe20008000000 */
[----:B------:R-:W3:Y:S01]  /*db90*/  MUFU.EX2 R150, R150 ;  /* 0x0000009600967308 */ /* 0x000ee20000000800 */
[----:B0-----:R-:W-:Y:S01]  /*dba0*/  FADD.FTZ R8, R148, R5 ;  /* 0x0000000594087221 */ /* 0x001fe20000010000 */
[----:B------:R-:W-:Y:S01]  /*dbb0*/  FADD.FTZ R123, R121, R124 ;  /* 0x0000007c797b7221 */ /* 0x000fe20000010000 */
[----:B------:R-:W-:Y:S01]  /*dbc0*/  F2FP.F16.F32.PACK_AB R184, R170, R21 ;  /* 0x00000015aab8723e */ /* 0x000fe200000000ff */
[----:B------:R-:W-:Y:S01]  /*dbd0*/  VIADD R10, R10, 0xffffffff ;  /* 0xffffffff0a0a7836 */ /* 0x000fe20000000000 */
[C---:B------:R-:W-:Y:S01]  /*dbe0*/  F2FP.F16.F32.PACK_AB R186, R172.reuse, R121 ;  /* 0x00000079acba723e */ /* 0x040fe200000000ff */
[----:B------:R-:W-:Y:S01]  /*dbf0*/  FADD.FTZ R123, R172, R123 ;  /* 0x0000007bac7b7221 */ /* 0x000fe20000010000 */
[----:B------:R-:W-:Y:S01]  /*dc00*/  F2FP.F16.F32.PACK_AB R176, R138, R131 ;  /* 0x000000838ab0723e */ /* 0x000fe200000000ff */
[----:B------:R-:W0:Y:S01]  /*dc10*/  MUFU.EX2 R185, R185 ;  /* 0x000000b900b97308 */ /* 0x000e220000000800 */
[----:B--2---:R-:W-:Y:S01]  /*dc20*/  FADD.FTZ R5, R191, R8 ;  /* 0x00000008bf057221 */ /* 0x004fe20000010000 */
[----:B------:R-:W-:Y:S01]  /*dc30*/  FADD.FTZ R124, R180, R123 ;  /* 0x0000007bb47c7221 */ /* 0x000fe20000010000 */
[----:B------:R-:W-:-:S02]  /*dc40*/  F2FP.F16.F32.PACK_AB R180, R127, R180 ;  /* 0x000000b47fb4723e */ /* 0x000fc400000000ff */
[----:B------:R-:W-:Y:S01]  /*dc50*/  F2FP.F16.F32.PACK_AB R172, R140, R135 ;  /* 0x000000878cac723e */ /* 0x000fe200000000ff */
[----:B------:R-:W-:Y:S01]  /*dc60*/  FADD.FTZ R123, R127, R124 ;  /* 0x0000007c7f7b7221 */ /* 0x000fe20000010000 */
[----:B------:R-:W-:Y:S01]  /*dc70*/  F2FP.F16.F32.PACK_AB R189, R148, R189 ;  /* 0x000000bd94bd723e */ /* 0x000fe200000000ff */
[----:B------:R-:W2:Y:S01]  /*dc80*/  MUFU.EX2 R152, R152 ;  /* 0x0000009800987308 */ /* 0x000ea20000000800 */
[----:B---3--:R-:W-:Y:S01]  /*dc90*/  FADD.FTZ R8, R150, R5 ;  /* 0x0000000596087221 */ /* 0x008fe20000010000 */
[----:B------:R-:W-:Y:S01]  /*dca0*/  FADD.FTZ R124, R182, R123 ;  /* 0x0000007bb67c7221 */ /* 0x000fe20000010000 */
[C---:B------:R-:W-:Y:S02]  /*dcb0*/  F2FP.F16.F32.PACK_AB R182, R129.reuse, R182 ;  /* 0x000000b681b6723e */ /* 0x040fe400000000ff */
[----:B------:R-:W-:Y:S01]  /*dcc0*/  F2FP.F16.F32.PACK_AB R191, R150, R191 ;  /* 0x000000bf96bf723e */ /* 0x000fe200000000ff */
[----:B------:R-:W-:Y:S02]  /*dcd0*/  FADD.FTZ R124, R129, R124 ;  /* 0x0000007c817c7221 */ /* 0x000fe40000010000 */
[----:B------:R-:W3:Y:S01]  /*dce0*/  MUFU.EX2 R187, R187 ;  /* 0x000000bb00bb7308 */ /* 0x000ee20000000800 */
[----:B0-----:R-:W-:Y:S01]  /*dcf0*/  FADD.FTZ R5, R185, R8 ;  /* 0x00000008b9057221 */ /* 0x001fe20000010000 */
[----:B------:R-:W-:-:S04]  /*dd00*/  FADD.FTZ R123, R131, R124 ;  /* 0x0000007c837b7221 */ /* 0x000fc80000010000 */
[----:B------:R-:W-:Y:S02]  /*dd10*/  FADD.FTZ R123, R138, R123 ;  /* 0x0000007b8a7b7221 */ /* 0x000fe40000010000 */
[----:B------:R-:W0:Y:S01]  /*dd20*/  MUFU.EX2 R154, R154 ;  /* 0x0000009a009a7308 */ /* 0x000e220000000800 */
[----:B--2---:R-:W-:Y:S01]  /*dd30*/  FADD.FTZ R8, R152, R5 ;  /* 0x0000000598087221 */ /* 0x004fe20000010000 */
[----:B------:R-:W-:Y:S01]  /*dd40*/  FADD.FTZ R124, R178, R123 ;  /* 0x0000007bb27c7221 */ /* 0x000fe20000010000 */
[C---:B------:R-:W-:Y:S02]  /*dd50*/  F2FP.F16.F32.PACK_AB R178, R133.reuse, R178 ;  /* 0x000000b285b2723e */ /* 0x040fe400000000ff */
[----:B------:R-:W-:Y:S01]  /*dd60*/  F2FP.F16.F32.PACK_AB R185, R152, R185 ;  /* 0x000000b998b9723e */ /* 0x000fe200000000ff */
[----:B------:R-:W-:Y:S02]  /*dd70*/  FADD.FTZ R124, R133, R124 ;  /* 0x0000007c857c7221 */ /* 0x000fe40000010000 */
[----:B------:R-:W2:Y:S01]  /*dd80*/  MUFU.EX2 R181, R181 ;  /* 0x000000b500b57308 */ /* 0x000ea20000000800 */
[----:B---3--:R-:W-:Y:S01]  /*dd90*/  FADD.FTZ R5, R187, R8 ;  /* 0x00000008bb057221 */ /* 0x008fe20000010000 */
[----:B------:R-:W-:-:S04]  /*dda0*/  FADD.FTZ R123, R135, R124 ;  /* 0x0000007c877b7221 */ /* 0x000fc80000010000 */
[----:B------:R-:W-:Y:S02]  /*ddb0*/  FADD.FTZ R124, R140, R123 ;  /* 0x0000007b8c7c7221 */ /* 0x000fe40000010000 */
[----:B------:R-:W3:Y:S01]  /*ddc0*/  MUFU.EX2 R156, R156 ;  /* 0x0000009c009c7308 */ /* 0x000ee20000000800 */
[C---:B0-----:R-:W-:Y:S01]  /*ddd0*/  FADD.FTZ R8, R154.reuse, R5 ;  /* 0x000000059a087221 */ /* 0x041fe20000010000 */
[----:B------:R-:W-:-:S06]  /*dde0*/  F2FP.F16.F32.PACK_AB R187, R154, R187 ;  /* 0x000000bb9abb723e */ /* 0x000fcc00000000ff */
[----:B------:R-:W0:Y:S01]  /*ddf0*/  MUFU.EX2 R183, R183 ;  /* 0x000000b700b77308 */ /* 0x000e220000000800 */
[----:B--2---:R-:W-:-:S07]  /*de00*/  FADD.FTZ R5, R181, R8 ;  /* 0x00000008b5057221 */ /* 0x004fce0000010000 */
[----:B------:R2:W4:Y:S01]  /*de10*/  MUFU.EX2 R12, R190 ;  /* 0x000000be000c7308 */ /* 0x0005220000000800 */
[C---:B---3--:R-:W-:Y:S01]  /*de20*/  FADD.FTZ R8, R156.reuse, R5 ;  /* 0x000000059c087221 */ /* 0x048fe20000010000 */
[----:B------:R-:W-:-:S06]  /*de30*/  F2FP.F16.F32.PACK_AB R181, R156, R181 ;  /* 0x000000b59cb5723e */ /* 0x000fcc00000000ff */
[----:B------:R-:W3:Y:S01]  /*de40*/  MUFU.EX2 R177, R177 ;  /* 0x000000b100b17308 */ /* 0x000ee20000000800 */
[----:B0-----:R-:W-:Y:S01]  /*de50*/  FADD.FTZ R5, R183, R8 ;  /* 0x00000008b7057221 */ /* 0x001fe20000010000 */
[----:B--2---:R-:W-:-:S06]  /*de60*/  F2FP.F16.F32.PACK_AB R190, R168, R15 ;  /* 0x0000000fa8be723e */ /* 0x004fcc00000000ff */
[----:B------:R-:W0:Y:S01]  /*de70*/  MUFU.EX2 R20, R20 ;  /* 0x0000001400147308 */ /* 0x000e220000000800 */
[C---:B----4-:R-:W-:Y:S01]  /*de80*/  FADD.FTZ R8, R12.reuse, R5 ;  /* 0x000000050c087221 */ /* 0x050fe20000010000 */
[----:B------:R-:W-:Y:S01]  /*de90*/  F2FP.F16.F32.PACK_AB R183, R12, R183 ;  /* 0x000000b70cb7723e */ /* 0x000fe200000000ff */
[----:B------:R-:W-:-:S05]  /*dea0*/  IMAD.MOV.U32 R12, RZ, RZ, R3 ;  /* 0x000000ffff0c7224 */ /* 0x000fca00078e0003 */
[----:B------:R-:W2:Y:S01]  /*deb0*/  MUFU.EX2 R179, R179 ;  /* 0x000000b300b37308 */ /* 0x000ea20000000800 */
[----:B---3--:R-:W-:-:S07]  /*dec0*/  FADD.FTZ R5, R177, R8 ;  /* 0x00000008b1057221 */ /* 0x008fce0000010000 */
[----:B------:R-:W3:Y:S01]  /*ded0*/  MUFU.EX2 R120, R120 ;  /* 0x0000007800787308 */ /* 0x000ee20000000800 */
[C---:B0-----:R-:W-:Y:S01]  /*dee0*/  FADD.FTZ R8, R20.reuse, R5 ;  /* 0x0000000514087221 */ /* 0x041fe20000010000 */
[----:B------:R-:W-:-:S06]  /*def0*/  F2FP.F16.F32.PACK_AB R177, R20, R177 ;  /* 0x000000b114b1723e */ /* 0x000fcc00000000ff */
[----:B------:R-:W0:Y:S01]  /*df00*/  MUFU.EX2 R173, R173 ;  /* 0x000000ad00ad7308 */ /* 0x000e220000000800 */
[----:B--2---:R-:W-:-:S07]  /*df10*/  FADD.FTZ R5, R179, R8 ;  /* 0x00000008b3057221 */ /* 0x004fce0000010000 */
[----:B------:R-:W2:Y:S01]  /*df20*/  MUFU.EX2 R14, R14 ;  /* 0x0000000e000e7308 */ /* 0x000ea20000000800 */
[C---:B---3--:R-:W-:Y:S01]  /*df30*/  FADD.FTZ R8, R120.reuse, R5 ;  /* 0x0000000578087221 */ /* 0x048fe20000010000 */
[----:B------:R-:W-:-:S06]  /*df40*/  F2FP.F16.F32.PACK_AB R179, R120, R179 ;  /* 0x000000b378b3723e */ /* 0x000fcc00000000ff */
[----:B------:R-:W3:Y:S01]  /*df50*/  MUFU.EX2 R136, R136 ;  /* 0x0000008800887308 */ /* 0x000ee20000000800 */
[----:B0-----:R-:W-:-:S07]  /*df60*/  FADD.FTZ R5, R173, R8 ;  /* 0x00000008ad057221 */ /* 0x001fce0000010000 */
[----:B------:R-:W0:Y:S01]  /*df70*/  MUFU.EX2 R137, R137 ;  /* 0x0000008900897308 */ /* 0x000e220000000800 */
[C---:B--2---:R-:W-:Y:S01]  /*df80*/  FADD.FTZ R5, R14.reuse, R5 ;  /* 0x000000050e057221 */ /* 0x044fe20000010000 */
[----:B------:R-:W-:-:S06]  /*df90*/  F2FP.F16.F32.PACK_AB R173, R14, R173 ;  /* 0x000000ad0ead723e */ /* 0x000fcc00000000ff */
[----:B------:R-:W2:Y:S01]  /*dfa0*/  MUFU.EX2 R175, R122 ;  /* 0x0000007a00af7308 */ /* 0x000ea20000000800 */
[----:B---3--:R-:W-:-:S07]  /*dfb0*/  FADD.FTZ R5, R136, R5 ;  /* 0x0000000588057221 */ /* 0x008fce0000010000 */
[----:B------:R-:W3:Y:S01]  /*dfc0*/  MUFU.EX2 R142, R142 ;  /* 0x0000008e008e7308 */ /* 0x000ee20000000800 */
[----:B0-----:R-:W-:-:S07]  /*dfd0*/  FADD.FTZ R13, R137, R124 ;  /* 0x0000007c890d7221 */ /* 0x001fce0000010000 */
[----:B------:R0:W4:Y:S01]  /*dfe0*/  MUFU.EX2 R126, R174 ;  /* 0x000000ae007e7308 */ /* 0x0001220000000800 */
[C---:B--2---:R-:W-:Y:S01]  /*dff0*/  FADD.FTZ R5, R175.reuse, R5 ;  /* 0x00000005af057221 */ /* 0x044fe20000010000 */
[----:B------:R-:W-:-:S06]  /*e000*/  F2FP.F16.F32.PACK_AB R175, R175, R136 ;  /* 0x00000088afaf723e */ /* 0x000fcc00000000ff */
[----:B------:R-:W2:Y:S01]  /*e010*/  MUFU.EX2 R139, R139 ;  /* 0x0000008b008b7308 */ /* 0x000ea20000000800 */
[C---:B---3--:R-:W-:Y:S01]  /*e020*/  FADD.FTZ R122, R142.reuse, R13 ;  /* 0x0000000d8e7a7221 */ /* 0x048fe20000010000 */
[----:B0-----:R-:W-:-:S06]  /*e030*/  F2FP.F16.F32.PACK_AB R174, R142, R137 ;  /* 0x000000898eae723e */ /* 0x001fcc00000000ff */
[----:B------:R-:W0:Y:S01]  /*e040*/  MUFU.EX2 R128, R128 ;  /* 0x0000008000807308 */ /* 0x000e220000000800 */
[----:B----4-:R-:W-:-:S07]  /*e050*/  FADD.FTZ R5, R126, R5 ;  /* 0x000000057e057221 */ /* 0x010fce0000010000 */
[----:B------:R-:W3:Y:S01]  /*e060*/  MUFU.EX2 R144, R144 ;  /* 0x0000009000907308 */ /* 0x000ee20000000800 */
[----:B--2---:R-:W-:-:S07]  /*e070*/  FADD.FTZ R13, R139, R122 ;  /* 0x0000007a8b0d7221 */ /* 0x004fce0000010000 */
[----:B------:R-:W2:Y:S01]  /*e080*/  MUFU.EX2 R164, R164 ;  /* 0x000000a400a47308 */ /* 0x000ea20000000800 */
[C---:B0-----:R-:W-:Y:S01]  /*e090*/  FADD.FTZ R5, R128.reuse, R5 ;  /* 0x0000000580057221 */ /* 0x041fe20000010000 */
[----:B------:R-:W-:-:S06]  /*e0a0*/  F2FP.F16.F32.PACK_AB R169, R128, R126 ;  /* 0x0000007e80a9723e */ /* 0x000fcc00000000ff */
[----:B------:R-:W0:Y:S01]  /*e0b0*/  MUFU.EX2 R141, R141 ;  /* 0x0000008d008d7308 */ /* 0x000e220000000800 */
[C---:B---3--:R-:W-:Y:S01]  /*e0c0*/  FADD.FTZ R8, R144.reuse, R13 ;  /* 0x0000000d90087221 */ /* 0x048fe20000010000 */
[----:B------:R-:W-:-:S06]  /*e0d0*/  F2FP.F16.F32.PACK_AB R168, R144, R139 ;  /* 0x0000008b90a8723e */ /* 0x000fcc00000000ff */
[----:B------:R-:W3:Y:S01]  /*e0e0*/  MUFU.EX2 R11, R11 ;  /* 0x0000000b000b7308 */ /* 0x000ee20000000800 */
[----:B--2---:R-:W-:-:S07]  /*e0f0*/  FADD.FTZ R5, R164, R5 ;  /* 0x00000005a4057221 */ /* 0x004fce0000010000 */
[----:B------:R-:W2:Y:S01]  /*e100*/  MUFU.EX2 R146, R146 ;  /* 0x0000009200927308 */ /* 0x000ea20000000800 */
[----:B0-----:R-:W-:Y:S01]  /*e110*/  FADD.FTZ R13, R141, R8 ;  /* 0x000000088d0d7221 */ /* 0x001fe20000010000 */
[C---:B---3--:R-:W-:Y:S01]  /*e120*/  FADD.FTZ R5, R11.reuse, R5 ;  /* 0x000000050b057221 */ /* 0x048fe20000010000 */
[----:B------:R-:W-:Y:S01]  /*e130*/  F2FP.F16.F32.PACK_AB R171, R11, R164 ;  /* 0x000000a40bab723e */ /* 0x000fe200000000ff */
[----:B------:R-:W-:Y:S02]  /*e140*/  IMAD.MOV.U32 R11, RZ, RZ, R4 ;  /* 0x000000ffff0b7224 */ /* 0x000fe400078e0004 */
[C---:B--2---:R-:W-:Y:S01]  /*e150*/  FADD.FTZ R8, R146.reuse, R13 ;  /* 0x0000000d92087221 */ /* 0x044fe20000010000 */
[----:B------:R-:W-:Y:S01]  /*e160*/  F2FP.F16.F32.PACK_AB R170, R146, R141 ;  /* 0x0000008d92aa723e */ /* 0x000fe200000000ff */
[----:B-1----:R-:W-:Y:S06]  /*e170*/  @P1 BRA `(.L_x_1174) ;  /* 0xffffffc800a81947 */ /* 0x002fec000383ffff */
.L_x_1157:
        /* <DEDUP_REMOVED lines=99> */
.L_x_1175:
[----:B------:R-:W-:Y:S01]  /*e7b0*/  ULEA UR5, UR37, UR38, 0x3 ;  /* 0x0000002625057291 */ /* 0x000fe2000f8e183f */
[----:B------:R-:W-:-:S05]  /*e7c0*/  IMAD.U32 R0, RZ, RZ, UR36 ;  /* 0x00000024ff007e24 */ /* 0x000fca000f8e00ff */
[----:B------:R-:W-:-:S04]  /*e7d0*/  SHF.L.U32 R0, R0, 0x1f, RZ ;  /* 0x0000001f00007819 */ /* 0x000fc800000006ff */
[----:B------:R0:W1:Y:S01]  /*e7e0*/  SYNCS.PHASECHK.TRANS64.TRYWAIT P1, [UR5+0x30850], R0 ;  /* 0x03085000ff0075a7 */ /* 0x0000620008020145 */
[----:B------:R-:W-:Y:S05]  /*e7f0*/  @!P0 BRA `(.L_x_1176) ;  /* 0x0000000000048947 */ /* 0x000fea0003800000 */
[----:B------:R-:W-:Y:S01]  /*e800*/  BPT.TRAP 0x1 ;  /* 0x000000040000795c */ /* 0x000fe20000300000 */
.L_x_1176:
[----:B-1----:R-:W-:Y:S05]  /*e810*/  @P1 BRA `(.L_x_1177) ;  /* 0x0000000000081947 */ /* 0x002fea0003800000 */
[----:B------:R-:W1:Y:S02]  /*e820*/  SYNCS.PHASECHK.TRANS64.TRYWAIT P0, [UR5+0x30850], R0 ;  /* 0x03085000ff0075a7 */ /* 0x000e640008000145 */
[----:B-1----:R-:W-:Y:S05]  /*e830*/  @!P0 BRA `(.L_x_1178) ;  /* 0x0000008400448947 */ /* 0x002fea0003800000 */
.L_x_1177:
[----:B------:R-:W-:Y:S01]  /*e840*/  UIADD3 UR38, UR38, 0x400, URZ ;  /* 0x0000040026267890 */ /* 0x000fe2000fffe03f */
[----:B------:R-:W-:Y:S01]  /*e850*/  WARPGROUP.ARRIVE ;  /* 0x00000000000079c5 */ /* 0x000fe20000000000 */
[----:B------:R-:W-:Y:S01]  /*e860*/  UMOV UR7, 0x40000040 ;  /* 0x4000004000077882 */ /* 0x000fe20000000000 */
[----:B-1----:R-:W1:Y:S01]  /*e870*/  SHFL.BFLY PT, R7, R8, 0x2, 0x1f ;  /* 0x0c401f0008077f89 */ /* 0x002e6200000e0000 */
[----:B------:R-:W-:Y:S01]  /*e880*/  USHF.R.U32.HI UR38, URZ, 0x4, UR38 ;  /* 0x000000043f267899 */ /* 0x000fe20008011626 */
[----:B------:R-:W-:Y:S01]  /*e890*/  IMAD.MOV.U32 R16, RZ, RZ, RZ ;  /* 0x000000ffff107224 */ /* 0x000fe200078e00ff */
[----:B------:R-:W-:Y:S01]  /*e8a0*/  R2UR UR8, R197 ;  /* 0x00000000c50872ca */ /* 0x000fe200000e0000 */
[----:B0-----:R-:W0:Y:S01]  /*e8b0*/  SHFL.BFLY PT, R0, R5, 0x2, 0x1f ;  /* 0x0c401f0005007f89 */ /* 0x001e2200000e0000 */
[----:B------:R-:W-:Y:S01]  /*e8c0*/  ULOP3.LUT UR38, UR38, 0x3fff, URZ, 0xc0, !UPT ;  /* 0x00003fff26267892 */ /* 0x000fe2000f8ec03f */
[----:B------:R-:W-:Y:S01]  /*e8d0*/  IMAD.U32 R12, RZ, RZ, UR5 ;  /* 0x00000005ff0c7e24 */ /* 0x000fe2000f8e00ff */
[----:B------:R-:W2:Y:S02]  /*e8e0*/  S2R R13, SR_TID.X ;  /* 0x00000000000d7919 */ /* 0x000ea40000002100 */
[----:B------:R-:W-:-:S04]  /*e8f0*/  ULOP3.LUT UR4, UR38, 0x3000000, URZ, 0xfc, !UPT ;  /* 0x0300000026047892 */ /* 0x000fc8000f8efc3f */
[----:B------:R-:W-:Y:S02]  /*e900*/  UIMAD UR4, UR37, 0x900, UR4 ;  /* 0x00000900250478a4 */ /* 0x000fe4000f8e0204 */
[----:B------:R-:W-:Y:S02]  /*e910*/  UIADD3 UR37, UR37, 0x1, URZ ;  /* 0x0000000125257890 */ /* 0x000fe4000fffe03f */
[----:B------:R-:W-:Y:S02]  /*e920*/  UIADD3 UR8, UR8, 0x1, URZ ;  /* 0x0000000108087890 */ /* 0x000fe4000fffe03f */
[----:B------:R-:W-:Y:S01]  /*e930*/  UISETP.NE.AND UP0, UPT, UR37, 0x2, UPT ;  /* 0x000000022500788c */ /* 0x000fe2000bf05270 */
[----:B------:R-:W-:Y:S02]  /*e940*/  UMOV UR6, UR4 ;  /* 0x0000000400067c82 */ /* 0x000fe40008000000 */
[----:B------:R-:W-:Y:S01]  /*e950*/  HGMMA.64x192x16.F32 R24, R188, gdesc[UR4].tnspB, R24, gsb0 ;  /* 0x42e00004bc187df0 */ /* 0x000fe20008000818 */
[----:B------:R-:W-:Y:S01]  /*e960*/  UIADD3 UR6, UR4, 0x80, URZ ;  /* 0x0000008004067890 */ /* 0x000fe2000fffe03f */
[----:B-1----:R-:W-:Y:S01]  /*e970*/  FADD.FTZ R7, R7, R8 ;  /* 0x0000000807077221 */ /* 0x002fe20000010000 */
[----:B------:R-:W-:Y:S01]  /*e980*/  UMOV UR7, 0x40000040 ;  /* 0x4000004000077882 */ /* 0x000fe20000000000 */
[----:B------:R-:W-:-:S02]  /*e990*/  IMAD.U32 R197, RZ, RZ, UR8 ;  /* 0x00000008ffc57e24 */ /* 0x000fc4000f8e00ff */
[----:B0-----:R-:W-:Y:S01]  /*e9a0*/  FADD.FTZ R2, R0, R5 ;  /* 0x0000000500027221 */ /* 0x001fe20000010000 */
[----:B------:R-:W-:Y:S01]  /*e9b0*/  IMAD.MOV.U32 R5, RZ, RZ, RZ ;  /* 0x000000ffff057224 */ /* 0x000fe200078e00ff */
[----:B------:R-:W0:Y:S01]  /*e9c0*/  SHFL.BFLY PT, R0, R7, 0x1, 0x1f ;  /* 0x0c201f0007007f89 */ /* 0x000e2200000e0000 */
[----:B------:R-:W-:-:S03]  /*e9d0*/  USEL UR37, UR37, URZ, UP0 ;  /* 0x0000003f25257287 */ /* 0x000fc60008000000 */
[----:B------:R-:W1:Y:S01]  /*e9e0*/  SHFL.BFLY PT, R11, R2, 0x1, 0x1f ;  /* 0x0c201f00020b7f89 */ /* 0x000e6200000e0000 */
[----:B--2---:R-:W-:Y:S01]  /*e9f0*/  LOP3.LUT P2, RZ, R13, 0x7f, RZ, 0xc0, !PT ;  /* 0x0000007f0dff7812 */ /* 0x004fe2000784c0ff */
[----:B0-----:R-:W-:Y:S01]  /*ea00*/  FADD.FTZ R10, R7, R0 ;  /* 0x00000000070a7221 */ /* 0x001fe20000010000 */
[----:B------:R-:W-:Y:S02]  /*ea10*/  IMAD.MOV.U32 R0, RZ, RZ, -0x800000 ;  /* 0xff800000ff007424 */ /* 0x000fe400078e00ff */
[----:B-1----:R-:W-:Y:S02]  /*ea20*/  FADD.FTZ R11, R2, R11 ;  /* 0x0000000b020b7221 */ /* 0x002fe40000010000 */
[----:B------:R-:W-:Y:S01]  /*ea30*/  FSETP.NE.FTZ.AND P0, PT, R10, RZ, PT ;  /* 0x000000ff0a00720b */ /* 0x000fe20003f15000 */
[----:B------:R-:W-:Y:S02]  /*ea40*/  IMAD.MOV.U32 R2, RZ, RZ, -0x800000 ;  /* 0xff800000ff027424 */ /* 0x000fe400078e00ff */
[----:B------:R-:W-:-:S10]  /*ea50*/  FSETP.NE.FTZ.AND P1, PT, R11, RZ, PT ;  /* 0x000000ff0b00720b */ /* 0x000fd40003f35000 */
[----:B------:R-:W0:Y:S01]  /*ea60*/  @P0 MUFU.LG2 R6, R10 ;  /* 0x0000000a00060308 */ /* 0x000e220000000c00 */
[C---:B------:R-:W-:Y:S02]  /*ea70*/  @P0 FMUL.FTZ R7, R9.reuse, 0.69314718246459960938 ;  /* 0x3f31721809070820 */ /* 0x040fe40000410000 */
[----:B------:R-:W-:Y:S01]  /*ea80*/  @P1 FMUL.FTZ R13, R9, 0.69314718246459960938 ;  /* 0x3f317218090d1820 */ /* 0x000fe20000410000 */
[----:B------:R-:W-:-:S04]  /*ea90*/  @!P2 VIADD R9, R12, 0x30860 ;  /* 0x000308600c09a836 */ /* 0x000fc80000000000 */
[----:B------:R-:W1:Y:S08]  /*eaa0*/  @P1 MUFU.LG2 R8, R11 ;  /* 0x0000000b00081308 */ /* 0x000e700000000c00 */
[----:B------:R-:W2:Y:S01]  /*eab0*/  @P0 MUFU.RCP R5, R10 ;  /* 0x0000000a00050308 */ /* 0x000ea20000001000 */
[----:B0-----:R-:W-:-:S04]  /*eac0*/  @P0 FMUL.FTZ R6, R6, 0.69314718246459960938 ;  /* 0x3f31721806060820 */ /* 0x001fc80000410000 */
[----:B------:R-:W-:Y:S01]  /*ead0*/  @P0 FFMA.FTZ R2, R7, R4, R6 ;  /* 0x0000000407020223 */ /* 0x000fe20000010006 */
[----:B------:R-:W-:Y:S02]  /*eae0*/  @!P2 PRMT R7, RZ, 0x654, R9 ;  /* 0x00000654ff07a816 */ /* 0x000fe40000000009 */
[----:B------:R-:W0:Y:S01]  /*eaf0*/  @P1 MUFU.RCP R16, R11 ;  /* 0x0000000b00101308 */ /* 0x000e220000001000 */
[----:B-1----:R-:W-:Y:S01]  /*eb00*/  @P1 FMUL.FTZ R8, R8, 0.69314718246459960938 ;  /* 0x3f31721808081820 */ /* 0x002fe20000410000 */
[----:B------:R-:W-:-:S03]  /*eb10*/  PLOP3.LUT P0, PT, PT, PT, PT, 0x8, 0x0 ;  /* 0x000000000000781c */ /* 0x000fc60003f0e170 */
        /* <DEDUP_REMOVED lines=21> */
[----:B------:R-:W-:Y:S01]  /*ec70*/  UMOV UR7, 0x40000040 ;  /* 0x4000004000077882 */ /* 0x000fe20000000000 */
[----:B------:R-:W-:-:S04]  /*ec80*/  USEL UR4, URZ, 0x1, UP0 ;  /* 0x000000013f047887 */ /* 0x000fc80008000000 */
[----:B------:R-:W-:Y:S01]  /*ec90*/  ULOP3.LUT UR36, UR36, UR4, URZ, 0x3c, !UPT ;  /* 0x0000000424247292 */ /* 0x000fe2000f8e3c3f */
[----:B------:R-:W-:Y:S02]  /*eca0*/  WARPGROUP.DEPBAR.LE gsb0, 0x0 ;  /* 0x00008000000079c5 */ /* 0x000fe40000010000 */
[----:B------:R-:W-:-:S10]  /*ecb0*/  WARPGROUP.ARRIVE ;  /* 0x00000000000079c5 */ /* 0x000fd40000000000 */
[----:B------:R-:W-:Y:S03]  /*ecc0*/  HGMMA.64x192x16.F32 R24, R168, gdesc[UR4].tnspB, R24, gsb0 ;  /* 0x42e00004a8187df0 */ /* 0x000fe60008000818 */
[----:B------:R-:W-:Y:S02]  /*ecd0*/  WARPGROUP.DEPBAR.LE gsb0, 0x0 ;  /* 0x00008000000079c5 */ /* 0x000fe40000010000 */
[-C--:B--2---:R-:W-:Y:S01]  /*ece0*/  FMUL.FTZ R4, R24, R5.reuse ;  /* 0x0000000518047220 */ /* 0x084fe20000410000 */
        /* <DEDUP_REMOVED lines=95> */
[----:B------:R-:W-:-:S07]  /*f2e0*/  FMUL.FTZ R119, R119, R16 ;  /* 0x0000001077777220 */ /* 0x000fce0000410000 */
.L_x_1108:
[----:B------:R-:W0:Y:S01]  /*f2f0*/  S2R R21, SR_CgaCtaId ;  /* 0x0000000000157919 */ /* 0x000e220000008800 */
[----:B------:R-:W-:Y:S01]  /*f300*/  MOV R16, 0x400 ;  /* 0x0000040000107802 */ /* 0x000fe20000000f00 */
[----:B------:R-:W-:Y:S01]  /*f310*/  BSSY B0, `(.L_x_1179) ;  /* 0x000023c000007945 */ /* 0x000fe20003800000 */
[----:B------:R-:W-:Y:S02]  /*f320*/  BAR.SYNC.DEFER_BLOCKING 0x5, 0x180 ;  /* 0x0146000000007b1d */ /* 0x000fe40000010000 */
[----:B0-----:R-:W-:-:S05]  /*f330*/  LEA R16, R21, R16, 0x18 ;  /* 0x0000001015107211 */ /* 0x001fca00078ec0ff */
[----:B------:R-:W0:Y:S02]  /*f340*/  LDS R20, [R16+0x308d0] ;  /* 0x0308d00010147984 */ /* 0x000e240000000800 */
[----:B0-----:R-:W-:Y:S01]  /*f350*/  R2UR UR4, R20 ;  /* 0x00000000140472ca */ /* 0x001fe200000e0000 */
[----:B------:R-:W-:Y:S06]  /*f360*/  BAR.ARV 0x4, 0x180 ;  /* 0x0106000000007b1d */ /* 0x000fec0000002000 */
[----:B------:R-:W-:Y:S08]  /*f370*/  @P0 BRA `(.L_x_1180) ;  /* 0x0000001800140947 */ /* 0x000ff00003800000 */
[----:B------:R-:W0:Y:S01]  /*f380*/  S2R R21, SR_SWINHI ;  /* 0x0000000000157919 */ /* 0x000e220000002f00 */
[----:B------:R-:W-:Y:S01]  /*f390*/  F2FP.F16.F32.PACK_AB R6, R29, R6 ;  /* 0x000000061d06723e */ /* 0x000fe200000000ff */
[----:B------:R-:W-:Y:S01]  /*f3a0*/  ULDC.64 UR8, c[0x0][0xb90] ;  /* 0x0002e40000087ab9 */ /* 0x000fe20000000a00 */
[----:B------:R-:W-:Y:S01]  /*f3b0*/  F2FP.F16.F32.PACK_AB R4, R25, R4 ;  /* 0x000000041904723e */ /* 0x000fe200000000ff */
[----:B------:R-:W-:Y:S01]  /*f3c0*/  ULDC.64 UR14, c[0x0][0x208] ;  /* 0x00008200000e7ab9 */ /* 0x000fe20000000a00 */
[----:B------:R-:W-:Y:S02]  /*f3d0*/  R2UR UR11, R194 ;  /* 0x00000000c20b72ca */ /* 0x000fe400000e0000 */
[----:B------:R-:W-:Y:S02]  /*f3e0*/  R2UR UR13, R195 ;  /* 0x00000000c30d72ca */ /* 0x000fe400000e0000 */
[----:B------:R-:W-:Y:S02]  /*f3f0*/  F2FP.F16.F32.PACK_AB R5, R150, R5 ;  /* 0x000000059605723e */ /* 0x000fe400000000ff */
[----:B------:R-:W-:-:S02]  /*f400*/  F2FP.F16.F32.PACK_AB R7, R152, R7 ;  /* 0x000000079807723e */ /* 0x000fc400000000ff */
[----:B------:R-:W-:Y:S02]  /*f410*/  F2FP.F16.F32.PACK_AB R10, R11, R10 ;  /* 0x0000000a0b0a723e */ /* 0x000fe400000000ff */
[----:B------:R-:W-:Y:S02]  /*f420*/  F2FP.F16.F32.PACK_AB R8, R15, R8 ;  /* 0x000000080f08723e */ /* 0x000fe400000000ff */
[----:B------:R-:W-:Y:S01]  /*f430*/  F2FP.F16.F32.PACK_AB R11, R147, R140 ;  /* 0x0000008c930b723e */ /* 0x000fe200000000ff */
[----:B------:R-:W-:Y:S01]  /*f440*/  USHF.R.S32.HI UR10, URZ, 0x1f, UR11 ;  /* 0x0000001f3f0a7899 */ /* 0x000fe2000801140b */
[----:B------:R-:W-:Y:S01]  /*f450*/  F2FP.F16.F32.PACK_AB R12, R13, R12 ;  /* 0x0000000c0d0c723e */ /* 0x000fe200000000ff */
[----:B------:R-:W-:Y:S01]  /*f460*/  UIMAD.WIDE.U32 UR6, UR11, UR8, URZ ;  /* 0x000000080b0672a5 */ /* 0x000fe2000f8e003f */
[----:B------:R-:W-:Y:S01]  /*f470*/  F2FP.F16.F32.PACK_AB R13, R144, R139 ;  /* 0x0000008b900d723e */ /* 0x000fe200000000ff */
[----:B------:R-:W-:Y:S01]  /*f480*/  UIMAD UR5, UR10, UR8, URZ ;  /* 0x000000080a0572a4 */ /* 0x000fe2000f8e023f */
[----:B------:R-:W-:Y:S01]  /*f490*/  F2FP.F16.F32.PACK_AB R14, R53, R14 ;  /* 0x0000000e350e723e */ /* 0x000fe200000000ff */
[----:B------:R-:W-:Y:S01]  /*f4a0*/  USHF.R.S32.HI UR12, URZ, 0x1f, UR13 ;  /* 0x0000001f3f0c7899 */ /* 0x000fe2000801140d */
[----:B------:R-:W-:Y:S01]  /*f4b0*/  F2FP.F16.F32.PACK_AB R15, R145, R138 ;  /* 0x0000008a910f723e */ /* 0x000fe200000000ff */
[----:B------:R-:W-:Y:S01]  /*f4c0*/  UIMAD UR5, UR11, UR9, UR5 ;  /* 0x000000090b0572a4 */ /* 0x000fe2000f8e0205 */
[----:B------:R-:W-:-:S02]  /*f4d0*/  F2FP.F16.F32.PACK_AB R24, R57, R24 ;  /* 0x000000183918723e */ /* 0x000fc400000000ff */
[----:B------:R-:W-:Y:S01]  /*f4e0*/  ULDC.64 UR8, c[0x0][0xb98] ;  /* 0x0002e60000087ab9 */ /* 0x000fe20000000a00 */
[----:B------:R-:W-:Y:S01]  /*f4f0*/  UIADD3 UR7, UR7, UR5, URZ ;  /* 0x0000000507077290 */ /* 0x000fe2000fffe03f */
[----:B------:R-:W-:Y:S01]  /*f500*/  F2FP.F16.F32.PACK_AB R96, R97, R96 ;  /* 0x000000606160723e */ /* 0x000fe200000000ff */
[----:B------:R-:W-:Y:S01]  /*f510*/  UIMAD UR5, UR12, UR8, URZ ;  /* 0x000000080c0572a4 */ /* 0x000fe2000f8e023f */
[----:B------:R-:W-:Y:S02]  /*f520*/  MOV R48, R16 ;  /* 0x0000001000307202 */ /* 0x000fe40000000f00 */
[----:B0-----:R-:W-:Y:S01]  /*f530*/  MOV R49, R21 ;  /* 0x0000001500317202 */ /* 0x001fe20000000f00 */
[----:B------:R-:W-:Y:S01]  /*f540*/  IMAD R21, R196, 0x40, R19 ;  /* 0x00000040c4157824 */ /* 0x000fe200078e0213 */
[----:B------:R-:W-:Y:S01]  /*f550*/  UIMAD.WIDE.U32 UR6, UR13, UR8, UR6 ;  /* 0x000000080d0672a5 */ /* 0x000fe2000f8e0006 */
[----:B------:R-:W-:Y:S01]  /*f560*/  F2FP.F16.F32.PACK_AB R97, R91, R98 ;  /* 0x000000625b61723e */ /* 0x000fe200000000ff */
[----:B------:R-:W-:Y:S01]  /*f570*/  UIMAD UR5, UR13, UR9, UR5 ;  /* 0x000000090d0572a4 */ /* 0x000fe2000f8e0205 */
[--C-:B------:R-:W-:Y:S01]  /*f580*/  IMAD.WIDE R46, R201, 0x2, R48.reuse ;  /* 0x00000002c92e7825 */ /* 0x100fe200078e0230 */
[----:B------:R-:W-:Y:S01]  /*f590*/  F2FP.F16.F32.PACK_AB R104, R105, R104 ;  /* 0x000000686968723e */ /* 0x000fe200000000ff */
[----:B------:R-:W-:Y:S01]  /*f5a0*/  ULDC.64 UR8, c[0x0][0xae8] ;  /* 0x0002ba0000087ab9 */ /* 0x000fe20000000a00 */
[----:B------:R-:W-:Y:S01]  /*f5b0*/  F2FP.F16.F32.PACK_AB R98, R101, R100 ;  /* 0x000000646562723e */ /* 0x000fe200000000ff */
[----:B------:R-:W-:Y:S01]  /*f5c0*/  IMAD.WIDE R48, R21, 0x2, R48 ;  /* 0x0000000215307825 */ /* 0x000fe200078e0230 */
[----:B------:R-:W-:-:S02]  /*f5d0*/  IADD3 R27, P5, R46, 0x8060, RZ ;  /* 0x000080602e1b7810 */ /* 0x000fc40007fbe0ff */
[C---:B------:R-:W-:Y:S02]  /*f5e0*/  LOP3.LUT R21, R46.reuse, 0x380, RZ, 0xc0, !PT ;  /* 0x000003802e157812 */ /* 0x040fe400078ec0ff */
[----:B------:R-:W-:Y:S02]  /*f5f0*/  LOP3.LUT R26, R27, 0x380, RZ, 0xc0, !PT ;  /* 0x000003801b1a7812 */ /* 0x000fe400078ec0ff */
[----:B------:R-:W-:Y:S02]  /*f600*/  IADD3 R43, P6, R46, 0x8040, RZ ;  /* 0x000080402e2b7810 */ /* 0x000fe40007fde0ff */
[----:B------:R-:W-:Y:S02]  /*f610*/  SHF.R.U64 R26, R26, 0x3, RZ ;  /* 0x000000031a1a7819 */ /* 0x000fe400000012ff */
[C---:B------:R-:W-:Y:S01]  /*f620*/  IADD3 R41, P0, R46.reuse, 0x8020, RZ ;  /* 0x000080202e297810 */ /* 0x040fe20007f1e0ff */
[----:B------:R-:W-:Y:S01]  /*f630*/  IMAD.X R51, RZ, RZ, R47, P6 ;  /* 0x000000ffff337224 */ /* 0x000fe200030e062f */
[----:B------:R-:W-:-:S02]  /*f640*/  IADD3 R30, P1, R46, 0x8000, RZ ;  /* 0x000080002e1e7810 */ /* 0x000fc40007f3e0ff */
[----:B------:R-:W-:Y:S01]  /*f650*/  SHF.R.U64 R21, R21, 0x3, RZ ;  /* 0x0000000315157819 */ /* 0x000fe200000012ff */
[--C-:B------:R-:W-:Y:S01]  /*f660*/  IMAD.X R55, RZ, RZ, R47.reuse, P0 ;  /* 0x000000ffff377224 */ /* 0x100fe200000e062f */
[----:B------:R-:W-:Y:S01]  /*f670*/  LOP3.LUT R26, R26, R27, RZ, 0x3c, !PT ;  /* 0x0000001b1a1a7212 */ /* 0x000fe200078e3cff */
[--C-:B------:R-:W-:Y:S01]  /*f680*/  IMAD.X R27, RZ, RZ, R47.reuse, P5 ;  /* 0x000000ffff1b7224 */ /* 0x100fe200028e062f */
[C---:B------:R-:W-:Y:S01]  /*f690*/  IADD3 R39, P2, R46.reuse, 0x4060, RZ ;  /* 0x000040602e277810 */ /* 0x040fe20007f5e0ff */
[--C-:B------:R-:W-:Y:S01]  /*f6a0*/  IMAD.X R59, RZ, RZ, R47.reuse, P1 ;  /* 0x000000ffff3b7224 */ /* 0x100fe200008e062f */
        /* <DEDUP_REMOVED lines=15> */
[----:B------:R-:W-:-:S02]  /*f7a0*/  LOP3.LUT R20, R39, 0x380, RZ, 0xc0, !PT ;  /* 0x0000038027147812 */ /* 0x000fc400078ec0ff */
[----:B------:R-:W-:Y:S02]  /*f7b0*/  SHF.R.U64 R21, R21, 0x3, RZ ;  /* 0x0000000315157819 */ /* 0x000fe400000012ff */
[----:B------:R-:W-:Y:S02]  /*f7c0*/  SHF.R.U64 R20, R20, 0x3, RZ ;  /* 0x0000000314147819 */ /* 0x000fe400000012ff */
[----:B------:R-:W-:Y:S02]  /*f7d0*/  LOP3.LUT R58, R21, R30, RZ, 0x3c, !PT ;  /* 0x0000001e153a7212 */ /* 0x000fe400078e3cff */
[----:B------:R-:W-:Y:S02]  /*f7e0*/  LOP3.LUT R21, R28, 0x380, RZ, 0xc0, !PT ;  /* 0x000003801c157812 */ /* 0x000fe400078ec0ff */
[----:B------:R-:W-:Y:S02]  /*f7f0*/  LOP3.LUT R62, R20, R39, RZ, 0x3c, !PT ;  /* 0x00000027143e7212 */ /* 0x000fe400078e3cff */
[----:B------:R-:W-:-:S02]  /*f800*/  SHF.R.U64 R21, R21, 0x3, RZ ;  /* 0x0000000315157819 */ /* 0x000fc400000012ff */
[----:B------:R-:W-:Y:S02]  /*f810*/  LOP3.LUT R20, R31, 0x380, RZ, 0xc0, !PT ;  /* 0x000003801f147812 */ /* 0x000fe400078ec0ff */
[----:B------:R-:W-:Y:S02]  /*f820*/  LOP3.LUT R78, R21, R28, RZ, 0x3c, !PT ;  /* 0x0000001c154e7212 */ /* 0x000fe400078e3cff */
[----:B------:R-:W-:Y:S02]  /*f830*/  LOP3.LUT R21, R22, 0x380, RZ, 0xc0, !PT ;  /* 0x0000038016157812 */ /* 0x000fe400078ec0ff */
[----:B------:R-:W-:Y:S02]  /*f840*/  SHF.R.U64 R20, R20, 0x3, RZ ;  /* 0x0000000314147819 */ /* 0x000fe400000012ff */
[----:B------:R-:W-:Y:S02]  /*f850*/  SHF.R.U64 R21, R21, 0x3, RZ ;  /* 0x0000000315157819 */ /* 0x000fe400000012ff */
[----:B------:R-:W-:-:S02]  /*f860*/  LOP3.LUT R66, R20, R31, RZ, 0x3c, !PT ;  /* 0x0000001f14427212 */ /* 0x000fc400078e3cff */
[----:B------:R-:W-:Y:S02]  /*f870*/  LOP3.LUT R82, R21, R22, RZ, 0x3c, !PT ;  /* 0x0000001615527212 */ /* 0x000fe400078e3cff */
[----:B------:R-:W0:Y:S01]  /*f880*/  LDC R22, c[0x0][0xbe8] ;  /* 0x0002fa00ff167b82 */ /* 0x000e220000000800 */
[----:B------:R-:W-:Y:S02]  /*f890*/  LOP3.LUT R20, R33, 0x380, RZ, 0xc0, !PT ;  /* 0x0000038021147812 */ /* 0x000fe400078ec0ff */
[----:B------:R-:W-:Y:S02]  /*f8a0*/  IADD3 R21, P0, R48, 0x5000, RZ ;  /* 0x0000500030157810 */ /* 0x000fe40007f1e0ff */
[----:B------:R-:W-:Y:S02]  /*f8b0*/  SHF.R.U64 R20, R20, 0x3, RZ ;  /* 0x0000000314147819 */ /* 0x000fe400000012ff */
[----:B------:R-:W-:Y:S01]  /*f8c0*/  LOP3.LUT R28, R21, 0x380, RZ, 0xc0, !PT ;  /* 0x00000380151c7812 */ /* 0x000fe200078ec0ff */
[----:B------:R-:W-:Y:S01]  /*f8d0*/  IMAD.X R29, RZ, RZ, R49, P0 ;  /* 0x000000ffff1d7224 */ /* 0x000fe200000e0631 */
[----:B------:R-:W-:-:S02]  /*f8e0*/  LOP3.LUT R86, R20, R33, RZ, 0x3c, !PT ;  /* 0x0000002114567212 */ /* 0x000fc400078e3cff */
[----:B------:R-:W-:Y:S02]  /*f8f0*/  IADD3 R33, P1, R48, 0x4000, RZ ;  /* 0x0000400030217810 */ /* 0x000fe40007f3e0ff */
[----:B------:R-:W-:Y:S02]  /*f900*/  SHF.R.U64 R28, R28, 0x3, RZ ;  /* 0x000000031c1c7819 */ /* 0x000fe400000012ff */
[----:B------:R-:W-:Y:S01]  /*f910*/  MOV R151, R46 ;  /* 0x0000002e00977202 */ /* 0x000fe20000000f00 */
[----:B------:R-:W-:Y:S01]  /*f920*/  BAR.SYNC.DEFER_BLOCKING 0x1, 0x100 ;  /* 0x0044000000007b1d */ /* 0x000fe20000010000 */
[----:B------:R-:W-:Y:S01]  /*f930*/  LOP3.LUT R28, R28, R21, RZ, 0x3c, !PT ;  /* 0x000000151c1c7212 */ /* 0x000fe200078e3cff */
[--C-:B------:R-:W-:Y:S01]  /*f940*/  IMAD.X R21, RZ, RZ, R49.reuse, P1 ;  /* 0x000000ffff157224 */ /* 0x100fe200008e0631 */
[----:B------:R-:W-:Y:S02]  /*f950*/  IADD3 R46, P0, R48, 0xb000, RZ ;  /* 0x0000b000302e7810 */ /* 0x000fe40007f1e0ff */
[----:B------:R-:W-:Y:S01]  /*f960*/  MOV R102, R26 ;  /* 0x0000001a00667202 */ /* 0x000fe20000000f00 */
[----:B------:R-:W-:Y:S01]  /*f970*/  VIADD R26, R18, UR60 ;  /* 0x0000003c121a7c36 */ /* 0x000fe20008000000 */
[----:B------:R-:W-:Y:S01]  /*f980*/  LOP3.LUT R25, R46, 0x380, RZ, 0xc0, !PT ;  /* 0x000003802e197812 */ /* 0x000fe200078ec0ff */
[----:B------:R-:W-:Y:S01]  /*f990*/  IMAD.X R47, RZ, RZ, R49, P0 ;  /* 0x000000ffff2f7224 */ /* 0x000fe200000e0631 */
[----:B0-----:R-:W-:-:S02]  /*f9a0*/  ISETP.NE.AND P1, PT, R22, 0x1, PT ;  /* 0x000000011600780c */ /* 0x001fc40003f25270 */
[----:B------:R-:W-:Y:S02]  /*f9b0*/  SHF.R.U64 R25, R25, 0x3, RZ ;  /* 0x0000000319197819 */ /* 0x000fe400000012ff */
[----:B------:R-:W-:Y:S02]  /*f9c0*/  LOP3.LUT R34, R43, 0x380, RZ, 0xc0, !PT ;  /* 0x000003802b227812 */ /* 0x000fe400078ec0ff */
[----:B------:R-:W-:Y:S02]  /*f9d0*/  LOP3.LUT R46, R25, R46, RZ, 0x3c, !PT ;  /* 0x0000002e192e7212 */ /* 0x000fe400078e3cff */
[----:B------:R-:W-:Y:S02]  /*f9e0*/  SHF.R.U64 R34, R34, 0x3, RZ ;  /* 0x0000000322227819 */ /* 0x000fe400000012ff */
[----:B------:R-:W-:Y:S02]  /*f9f0*/  LOP3.LUT R32, R41, 0x380, RZ, 0xc0, !PT ;  /* 0x0000038029207812 */ /* 0x000fe400078ec0ff */
[----:B------:R-:W-:Y:S01]  /*fa00*/  LOP3.LUT R50, R34, R43, RZ, 0x3c, !PT ;  /* 0x0000002b22327212 */ /* 0x000fe200078e3cff */
[----:B------:R-:W0:Y:S01]  /*fa10*/  @P1 LDC R25, c[0x0][0xbec] ;  /* 0x0002fb00ff191b82 */ /* 0x000e220000000800 */
[----:B------:R-:W-:Y:S01]  /*fa20*/  SHF.R.U64 R32, R32, 0x3, RZ ;  /* 0x0000000320207819 */ /* 0x000fe200000012ff */
[----:B------:R1:W-:Y:S01]  /*fa30*/  STSM.16.M88.4 [R151], R4 ;  /* 0x0000000497007844 */ /* 0x0003e20000000200 */
[----:B------:R-:W-:Y:S01]  /*fa40*/  MOV R103, R50 ;  /* 0x0000003200677202 */ /* 0x000fe20000000f00 */
[----:B------:R-:W-:Y:S01]  /*fa50*/  IMAD.MOV.U32 R50, RZ, RZ, R26 ;  /* 0x000000ffff327224 */ /* 0x000fe200078e001a */
[----:B------:R-:W-:-:S02]  /*fa60*/  MOV R66, R66 ;  /* 0x0000004200427202 */ /* 0x000fc40000000f00 */
[----:B------:R-:W-:Y:S01]  /*fa70*/  LOP3.LUT R20, R33, 0x380, RZ, 0xc0, !PT ;  /* 0x0000038021147812 */ /* 0x000fe200078ec0ff */
[----:B------:R-:W2:Y:S01]  /*fa80*/  @P1 LDC R27, c[0x0][0xbf0] ;  /* 0x0002fc00ff1b1b82 */ /* 0x000ea20000000800 */
[----:B------:R-:W-:Y:S02]  /*fa90*/  MOV R86, R86 ;  /* 0x0000005600567202 */ /* 0x000fe40000000f00 */
[----:B------:R-:W-:Y:S02]  /*faa0*/  MOV R82, R82 ;  /* 0x0000005200527202 */ /* 0x000fe40000000f00 */
[----:B------:R-:W-:Y:S02]  /*fab0*/  LOP3.LUT R54, R32, R41, RZ, 0x3c, !PT ;  /* 0x0000002920367212 */ /* 0x000fe400078e3cff */
[----:B------:R-:W-:Y:S02]  /*fac0*/  LOP3.LUT R32, R37, 0x380, RZ, 0xc0, !PT ;  /* 0x0000038025207812 */ /* 0x000fe400078ec0ff */
[----:B------:R-:W-:-:S02]  /*fad0*/  LOP3.LUT R30, R35, 0x380, RZ, 0xc0, !PT ;  /* 0x00000380231e7812 */ /* 0x000fc400078ec0ff */
[----:B-1----:R-:W-:Y:S02]  /*fae0*/  F2FP.F16.F32.PACK_AB R5, R148, R143 ;  /* 0x0000008f9405723e */ /* 0x002fe400000000ff */
[----:B------:R-:W-:Y:S02]  /*faf0*/  F2FP.F16.F32.PACK_AB R6, R120, R3 ;  /* 0x000000037806723e */ /* 0x000fe400000000ff */
[----:B------:R-:W-:Y:S01]  /*fb00*/  F2FP.F16.F32.PACK_AB R7, R149, R142 ;  /* 0x0000008e9507723e */ /* 0x000fe200000000ff */
[----:B0-----:R-:W-:Y:S01]  /*fb10*/  @P1 IMAD.HI.U32 R4, R26, R25, RZ ;  /* 0x000000191a041227 */ /* 0x001fe200078e00ff */
[----:B------:R-:W-:Y:S02]  /*fb20*/  SHF.R.U64 R20, R20, 0x3, RZ ;  /* 0x0000000314147819 */ /* 0x000fe400000012ff */
[----:B------:R-:W-:Y:S02]  /*fb30*/  SHF.R.U64 R32, R32, 0x3, RZ ;  /* 0x0000000320207819 */ /* 0x000fe400000012ff */
[----:B------:R-:W-:-:S02]  /*fb40*/  SHF.R.U64 R30, R30, 0x3, RZ ;  /* 0x000000031e1e7819 */ /* 0x000fc400000012ff */
[----:B------:R-:W-:Y:S02]  /*fb50*/  LOP3.LUT R20, R20, R33, RZ, 0x3c, !PT ;  /* 0x0000002114147212 */ /* 0x000fe400078e3cff */
[----:B--2---:R-:W-:Y:S02]  /*fb60*/  @P1 SHF.R.U32.HI R50, RZ, R27, R4 ;  /* 0x0000001bff321219 */ /* 0x004fe40000011604 */
[----:B------:R-:W-:Y:S02]  /*fb70*/  F2FP.F16.F32.PACK_AB R4, R122, R9 ;  /* 0x000000097a04723e */ /* 0x000fe400000000ff */
[----:B------:R-:W-:Y:S01]  /*fb80*/  F2FP.F16.F32.PACK_AB R9, R146, R141 ;  /* 0x0000008d9209723e */ /* 0x000fe200000000ff */
[----:B------:R-:W-:Y:S01]  /*fb90*/  IMAD.MOV R3, RZ, RZ, -R50 ;  /* 0x000000ffff037224 */ /* 0x000fe200078e0a32 */
[----:B------:R-:W-:Y:S01]  /*fba0*/  IADD3 R33, P3, R48, 0x7000, RZ ;  /* 0x0000700030217810 */ /* 0x000fe20007f7e0ff */
[----:B------:R-:W-:Y:S01]  /*fbb0*/  STSM.16.M88.4 [R66], R4 ;  /* 0x0000000442007844 */ /* 0x000fe20000000200 */
[----:B------:R-:W-:Y:S01]  /*fbc0*/  LOP3.LUT R70, R32, R37, RZ, 0x3c, !PT ;  /* 0x0000002520467212 */ /* 0x000fe200078e3cff */
[----:B------:R-:W-:Y:S01]  /*fbd0*/  IMAD R3, R22, R3, R26 ;  /* 0x0000000316037224 */ /* 0x000fe200078e021a */
[----:B------:R-:W-:Y:S01]  /*fbe0*/  LOP3.LUT R74, R30, R35, RZ, 0x3c, !PT ;  /* 0x000000231e4a7212 */ /* 0x000fe200078e3cff */
[----:B------:R0:W-:Y:S01]  /*fbf0*/  STSM.16.M88.4 [R86], R8 ;  /* 0x0000000856007844 */ /* 0x0001e20000000200 */
[----:B------:R-:W-:-:S02]  /*fc00*/  IADD3 R31, P2, R48, 0x6000, RZ ;  /* 0x00006000301f7810 */ /* 0x000fc40007f5e0ff */
[----:B------:R-:W-:Y:S01]  /*fc10*/  LOP3.LUT R32, R33, 0x380, RZ, 0xc0, !PT ;  /* 0x0000038021207812 */ /* 0x000fe200078ec0ff */
[----:B------:R1:W-:Y:S01]  /*fc20*/  STSM.16.M88.4 [R82], R12 ;  /* 0x0000000c52007844 */ /* 0x0003e20000000200 */
[----:B------:R-:W-:Y:S02]  /*fc30*/  MOV R78, R78 ;  /* 0x0000004e004e7202 */ /* 0x000fe40000000f00 */
[----:B------:R-:W-:Y:S02]  /*fc40*/  F2FP.F16.F32.PACK_AB R25, R137, R134 ;  /* 0x000000868919723e */ /* 0x000fe400000000ff */
[----:B------:R-:W-:Y:S02]  /*fc50*/  F2FP.F16.F32.PACK_AB R26, R61, R60 ;  /* 0x0000003c3d1a723e */ /* 0x000fe400000000ff */
[----:B------:R-:W-:Y:S02]  /*fc60*/  F2FP.F16.F32.PACK_AB R27, R136, R133 ;  /* 0x00000085881b723e */ /* 0x000fe400000000ff */
[----:B------:R-:W-:-:S02]  /*fc70*/  LOP3.LUT R30, R31, 0x380, RZ, 0xc0, !PT ;  /* 0x000003801f1e7812 */ /* 0x000fc400078ec0ff */
[----:B------:R-:W-:Y:S01]  /*fc80*/  MOV R74, R74 ;  /* 0x0000004a004a7202 */ /* 0x000fe20000000f00 */
[----:B0-----:R-:W-:Y:S01]  /*fc90*/  IMAD.U32 R10, RZ, RZ, UR5 ;  /* 0x00000005ff0a7e24 */ /* 0x001fe2000f8e00ff */
[----:B------:R-:W-:Y:S01]  /*fca0*/  SHF.R.S32.HI R9, RZ, 0x1f, R50 ;  /* 0x0000001fff097819 */ /* 0x000fe20000011432 */
[----:B------:R-:W-:Y:S01]  /*fcb0*/  ULDC UR5, c[0x0][0xa88] ;  /* 0x0002a20000057ab9 */ /* 0x000fe20000000800 */
[----:B------:R-:W-:Y:S01]  /*fcc0*/  SHF.R.S32.HI R8, RZ, 0x1f, R3 ;  /* 0x0000001fff087819 */ /* 0x000fe20000011403 */
[----:B-1----:R-:W-:Y:S01]  /*fcd0*/  VIADD R14, R200, UR60 ;  /* 0x0000003cc80e7c36 */ /* 0x002fe20008000000 */
[----:B------:R-:W-:Y:S01]  /*fce0*/  IADD3 R12, P0, R50, UR6, RZ ;  /* 0x00000006320c7c10 */ /* 0x000fe2000ff1e0ff */
[----:B------:R0:W-:Y:S01]  /*fcf0*/  STSM.16.M88.4 [R78], R24 ;  /* 0x000000184e007844 */ /* 0x0001e20000000200 */
[----:B------:R-:W-:Y:S02]  /*fd00*/  F2FP.F16.F32.PACK_AB R4, R65, R64 ;  /* 0x000000404104723e */ /* 0x000fe400000000ff */
[----:B------:R-:W-:Y:S01]  /*fd10*/  IADD3.X R13, R9, UR7, R10, P0, !PT ;  /* 0x00000007090d7c10 */ /* 0x000fe200087fe40a */
[----:B------:R-:W-:Y:S01]  /*fd20*/  ULDC.64 UR6, c[0x0][0xb88] ;  /* 0x0002e20000067ab9 */ /* 0x000fe20000000a00 */
[----:B------:R-:W-:Y:S01]  /*fd30*/  F2FP.F16.F32.PACK_AB R5, R135, R132 ;  /* 0x000000848705723e */ /* 0x000fe200000000ff */
[----:B------:R-:W-:Y:S01]  /*fd40*/  IMAD R8, R8, UR6, RZ ;  /* 0x0000000608087c24 */ /* 0x000fe2000f8e02ff */
[----:B------:R-:W-:Y:S01]  /*fd50*/  F2FP.F16.F32.PACK_AB R6, R69, R68 ;  /* 0x000000444506723e */ /* 0x000fe200000000ff */
[----:B------:R-:W-:Y:S01]  /*fd60*/  IMAD.WIDE.U32 R12, R3, UR6, R12 ;  /* 0x00000006030c7c25 */ /* 0x000fe2000f8e000c */
[----:B------:R-:W-:-:S02]  /*fd70*/  F2FP.F16.F32.PACK_AB R7, R131, R130 ;  /* 0x000000828307723e */ /* 0x000fc400000000ff */
[----:B------:R-:W-:Y:S01]  /*fd80*/  SHF.R.U64 R32, R32, 0x3, RZ ;  /* 0x0000000320207819 */ /* 0x000fe200000012ff */
[----:B------:R-:W-:Y:S01]  /*fd90*/  IMAD R15, R3, UR7, R8 ;  /* 0x00000007030f7c24 */ /* 0x000fe2000f8e0208 */
[----:B------:R-:W-:Y:S01]  /*fda0*/  SHF.R.U64 R30, R30, 0x3, RZ ;  /* 0x000000031e1e7819 */ /* 0x000fe200000012ff */
[----:B------:R1:W-:Y:S01]  /*fdb0*/  STSM.16.M88.4 [R74], R4 ;  /* 0x000000044a007844 */ /* 0x0003e20000000200 */
[----:B------:R-:W-:Y:S01]  /*fdc0*/  LOP3.LUT R32, R32, R33, RZ, 0x3c, !PT ;  /* 0x0000002120207212 */ /* 0x000fe200078e3cff */
[----:B------:R-:W-:Y:S01]  /*fdd0*/  ULDC.64 UR6, c[0x0][0xb50] ;  /* 0x0002d40000067ab9 */ /* 0x000fe20000000a00 */
[----:B------:R-:W-:Y:S01]  /*fde0*/  IMAD R3, R22, UR5, RZ ;  /* 0x0000000516037c24 */ /* 0x000fe2000f8e02ff */
[----:B------:R-:W-:Y:S01]  /*fdf0*/  LOP3.LUT P0, RZ, R198, 0x3, RZ, 0xc0, !PT ;  /* 0x00000003c6ff7812 */ /* 0x000fe2000780c0ff */
[--C-:B------:R-:W-:Y:S01]  /*fe00*/  IMAD.X R33, RZ, RZ, R49.reuse, P3 ;  /* 0x000000ffff217224 */ /* 0x100fe200018e0631 */
[----:B0-----:R-:W-:Y:S02]  /*fe10*/  LEA R24, P3, R12, UR6, 0x2 ;  /* 0x000000060c187c11 */ /* 0x001fe4000f8610ff */
[----:B------:R-:W-:Y:S01]  /*fe20*/  LOP3.LUT R30, R30, R31, RZ, 0x3c, !PT ;  /* 0x0000001f1e1e7212 */ /* 0x000fe200078e3cff */
[----:B------:R-:W-:Y:S01]  /*fe30*/  IMAD.X R31, RZ, RZ, R49, P2 ;  /* 0x000000ffff1f7224 */ /* 0x000fe200010e0631 */
[----:B------:R-:W-:Y:S01]  /*fe40*/  ISETP.GE.OR P2, PT, R14, R3, P0 ;  /* 0x000000030e00720c */ /* 0x000fe20000746670 */
[----:B------:R-:W-:Y:S01]  /*fe50*/  SHFL.IDX PT, R60, R24, RZ, 0x1c1f ;  /* 0x001c1fff183c7589 */ /* 0x000fe200000e0000 */
[----:B------:R-:W-:-:S02]  /*fe60*/  MOV R54, R54 ;  /* 0x0000003600367202 */ /* 0x000fc40000000f00 */
[----:B------:R-:W-:Y:S01]  /*fe70*/  MOV R70, R70 ;  /* 0x0000004600467202 */ /* 0x000fe20000000f00 */
[----:B-1----:R-:W-:Y:S01]  /*fe80*/  VIADD R4, R14, 0x8 ;  /* 0x000000080e047836 */ /* 0x002fe20000000000 */
[----:B------:R-:W-:Y:S01]  /*fe90*/  F2FP.F16.F32.PACK_AB R8, R73, R72 ;  /* 0x000000484908723e */ /* 0x000fe200000000ff */
[----:B------:R-:W-:Y:S01]  /*fea0*/  IMAD.IADD R5, R13, 0x1, R15 ;  /* 0x000000010d057824 */ /* 0x000fe200078e020f */
[----:B------:R-:W-:Y:S02]  /*feb0*/  F2FP.F16.F32.PACK_AB R9, R128, R127 ;  /* 0x0000007f8009723e */ /* 0x000fe400000000ff */
[----:B------:R-:W-:Y:S02]  /*fec0*/  F2FP.F16.F32.PACK_AB R10, R77, R76 ;  /* 0x0000004c4d0a723e */ /* 0x000fe400000000ff */
[----:B------:R-:W-:Y:S02]  /*fed0*/  F2FP.F16.F32.PACK_AB R11, R129, R126 ;  /* 0x0000007e810b723e */ /* 0x000fe400000000ff */
[----:B------:R-:W-:-:S02]  /*fee0*/  ISETP.GE.OR P0, PT, R4, R3, P0 ;  /* 0x000000030400720c */ /* 0x000fc40000706670 */
[----:B------:R-:W-:Y:S01]  /*fef0*/  LEA.HI.X R25, R12, UR7, R5, 0x2, P3 ;  /* 0x000000070c197c11 */ /* 0x000fe200098f1405 */
[----:B------:R-:W-:Y:S01]  /*ff00*/  STSM.16.M88.4 [R70], R8 ;  /* 0x0000000846007844 */ /* 0x000fe20000000200 */
[----:B------:R-:W-:Y:S02]  /*ff10*/  MOV R55, R62 ;  /* 0x0000003e00377202 */ /* 0x000fe40000000f00 */
[----:B------:R-:W-:Y:S01]  /*ff20*/  F2FP.F16.F32.PACK_AB R4, R81, R80 ;  /* 0x000000505104723e */ /* 0x000fe200000000ff */
[----:B------:R-:W0:Y:S01]  /*ff30*/  SHFL.IDX PT, R61, R25, RZ, 0x1c1f ;  /* 0x001c1fff193d7589 */ /* 0x000e2200000e0000 */
[----:B------:R-:W-:Y:S02]  /*ff40*/  F2FP.F16.F32.PACK_AB R5, R124, R123 ;  /* 0x0000007b7c05723e */ /* 0x000fe400000000ff */
[----:B------:R-:W-:Y:S01]  /*ff50*/  F2FP.F16.F32.PACK_AB R6, R85, R84 ;  /* 0x000000545506723e */ /* 0x000fe200000000ff */
[----:B------:R-:W-:Y:S01]  /*ff60*/  SHFL.IDX PT, R62, R24, 0x1, 0x1c1f ;  /* 0x003c1f00183e7f89 */ /* 0x000fe200000e0000 */
[----:B------:R-:W-:-:S02]  /*ff70*/  F2FP.F16.F32.PACK_AB R7, R125, R56 ;  /* 0x000000387d07723e */ /* 0x000fc400000000ff */
[----:B------:R-:W-:Y:S01]  /*ff80*/  MOV R58, R58 ;  /* 0x0000003a003a7202 */ /* 0x000fe20000000f00 */
[----:B------:R-:W1:Y:S01]  /*ff90*/  SHFL.IDX PT, R63, R25, 0x1, 0x1c1f ;  /* 0x003c1f00193f7f89 */ /* 0x000e6200000e0000 */
        /* <DEDUP_REMOVED lines=9> */
[----:B------:R-:W-:Y:S01]  /*10030*/  F2FP.F16.F32.PACK_AB R106, R109, R108 ;  /* 0x0000006c6d6a723e */ /* 0x000fe200000000ff */
[----:B------:R-:W-:Y:S01]  /*10040*/  STSM.16.M88.4 [R54], R96 ;  /* 0x0000006036007844 */ /* 0x000fe20000000200 */
[----:B------:R-:W-:Y:S02]  /*10050*/  F2FP.F16.F32.PACK_AB R107, R111, R110 ;  /* 0x0000006e6f6b723e */ /* 0x000fe400000000ff */
[----:B------:R-:W-:Y:S02]  /*10060*/  F2FP.F16.F32.PACK_AB R113, R115, R114 ;  /* 0x000000727371723e */ /* 0x000fe400000000ff */
[----:B------:R-:W-:Y:S01]  /*10070*/  F2FP.F16.F32.PACK_AB R114, R117, R116 ;  /* 0x000000747572723e */ /* 0x000fe200000000ff */
[----:B------:R-:W-:Y:S01]  /*10080*/  STSM.16.M88.4 [R103], R104 ;  /* 0x0000006867007844 */ /* 0x000fe20000000200 */
[----:B------:R-:W-:-:S02]  /*10090*/  F2FP.F16.F32.PACK_AB R115, R119, R118 ;  /* 0x000000767773723e */ /* 0x000fc400000000ff */
[C---:B------:R-:W-:Y:S02]  /*100a0*/  IADD3 R41, P4, R48.reuse, 0x1000, RZ ;  /* 0x0000100030297810 */ /* 0x040fe40007f9e0ff */
[----:B------:R-:W-:Y:S01]  /*100b0*/  IADD3 R43, P5, R48, 0x2000, RZ ;  /* 0x00002000302b7810 */ /* 0x000fe20007fbe0ff */
[----:B------:R-:W-:Y:S01]  /*100c0*/  STSM.16.M88.4 [R102], R112 ;  /* 0x0000007066007844 */ /* 0x000fe20000000200 */
[----:B------:R-:W-:Y:S02]  /*100d0*/  LOP3.LUT R40, R41, 0x380, RZ, 0xc0, !PT ;  /* 0x0000038029287812 */ /* 0x000fe400078ec0ff */
[----:B------:R-:W-:Y:S01]  /*100e0*/  LOP3.LUT R42, R43, 0x380, RZ, 0xc0, !PT ;  /* 0x000003802b2a7812 */ /* 0x000fe200078ec0ff */
[----:B------:R-:W-:Y:S01]  /*100f0*/  BAR.SYNC.DEFER_BLOCKING 0x1, 0x100 ;  /* 0x0044000000007b1d */ /* 0x000fe20000010000 */
[----:B------:R-:W-:Y:S02]  /*10100*/  SHF.R.U64 R40, R40, 0x3, RZ ;  /* 0x0000000328287819 */ /* 0x000fe400000012ff */
[----:B------:R-:W-:-:S02]  /*10110*/  SHF.R.U64 R42, R42, 0x3, RZ ;  /* 0x000000032a2a7819 */ /* 0x000fc400000012ff */
[----:B------:R-:W-:Y:S01]  /*10120*/  LOP3.LUT R40, R40, R41, RZ, 0x3c, !PT ;  /* 0x0000002928287212 */ /* 0x000fe200078e3cff */
[--C-:B------:R-:W-:Y:S01]  /*10130*/  IMAD.X R41, RZ, RZ, R49.reuse, P4 ;  /* 0x000000ffff297224 */ /* 0x100fe200020e0631 */
[----:B------:R-:W-:Y:S01]  /*10140*/  LOP3.LUT R42, R42, R43, RZ, 0x3c, !PT ;  /* 0x0000002b2a2a7212 */ /* 0x000fe200078e3cff */
[----:B------:R-:W-:Y:S01]  /*10150*/  IMAD.X R43, RZ, RZ, R49, P5 ;  /* 0x000000ffff2b7224 */ /* 0x000fe200028e0631 */
[C---:B------:R-:W-:Y:S02]  /*10160*/  IADD3 R45, P6, R48.reuse, 0x3000, RZ ;  /* 0x00003000302d7810 */ /* 0x040fe40007fde0ff */
[----:B------:R-:W-:Y:S02]  /*10170*/  IADD3 R37, P5, R48, 0x9000, RZ ;  /* 0x0000900030257810 */ /* 0x000fe40007fbe0ff */
[----:B------:R-:W-:Y:S01]  /*10180*/  LOP3.LUT R44, R45, 0x380, RZ, 0xc0, !PT ;  /* 0x000003802d2c7812 */ /* 0x000fe200078ec0ff */
[----:B------:R-:W-:Y:S01]  /*10190*/  UIMAD UR5, UR10, UR8, URZ ;  /* 0x000000080a0572a4 */ /* 0x000fe2000f8e023f */
[----:B------:R-:W-:-:S02]  /*101a0*/  LOP3.LUT R36, R37, 0x380, RZ, 0xc0, !PT ;  /* 0x0000038025247812 */ /* 0x000fc400078ec0ff */
[----:B------:R-:W-:Y:S01]  /*101b0*/  SHF.R.U64 R44, R44, 0x3, RZ ;  /* 0x000000032c2c7819 */ /* 0x000fe200000012ff */
[----:B0-----:R-:W-:Y:S03]  /*101c0*/  @!P2 ST.E desc[UR14][R60.64], R2 ;  /* 0x000000023c00a985 */ /* 0x001fe6000c10190e */
[----:B------:R-:W-:Y:S01]  /*101d0*/  LOP3.LUT R44, R44, R45, RZ, 0x3c, !PT ;  /* 0x0000002d2c2c7212 */ /* 0x000fe200078e3cff */
[----:B------:R-:W-:Y:S01]  /*101e0*/  IMAD.X R45, RZ, RZ, R49, P6 ;  /* 0x000000ffff2d7224 */ /* 0x000fe200030e0631 */
[----:B------:R-:W-:Y:S01]  /*101f0*/  SHF.R.U64 R36, R36, 0x3, RZ ;  /* 0x0000000324247819 */ /* 0x000fe200000012ff */
[----:B-1----:R0:W-:Y:S01]  /*10200*/  @!P0 ST.E desc[UR14][R62.64], R0 ;  /* 0x000000003e008985 */ /* 0x0021e2000c10190e */
[----:B------:R-:W-:Y:S01]  /*10210*/  UIMAD.WIDE.U32 UR6, UR11, UR8, URZ ;  /* 0x000000080b0672a5 */ /* 0x000fe2000f8e003f */
[C---:B------:R-:W-:Y:S02]  /*10220*/  IADD3 R35, P4, R48.reuse, 0x8000, RZ ;  /* 0x0000800030237810 */ /* 0x040fe40007f9e0ff */
[----:B------:R1:W5:Y:S01]  /*10230*/  LD.E.128 R24, desc[UR14][R40.64] ;  /* 0x0000000e28187980 */ /* 0x000362000c101d00 */
[----:B------:R-:W-:Y:S01]  /*10240*/  UIMAD UR5, UR11, UR9, UR5 ;  /* 0x000000090b0572a4 */ /* 0x000fe2000f8e0205 */
[----:B------:R-:W-:-:S02]  /*10250*/  IADD3 R39, P6, R48, 0xa000, RZ ;  /* 0x0000a00030277810 */ /* 0x000fc40007fde0ff */
[----:B------:R2:W5:Y:S01]  /*10260*/  LD.E.128 R8, desc[UR14][R42.64] ;  /* 0x0000000e2a087980 */ /* 0x000562000c101d00 */
[----:B------:R-:W-:Y:S01]  /*10270*/  ULDC.64 UR10, c[0x0][0xaf0] ;  /* 0x0002bc00000a7ab9 */ /* 0x000fe20000000a00 */
[----:B------:R-:W-:Y:S01]  /*10280*/  LOP3.LUT R36, R36, R37, RZ, 0x3c, !PT ;  /* 0x0000002524247212 */ /* 0x000fe200078e3cff */
[----:B0-----:R-:W-:Y:S01]  /*10290*/  IMAD R0, R193, 0x20, R196 ;  /* 0x00000020c1007824 */ /* 0x001fe200078e02c4 */
[----:B------:R-:W-:Y:S01]  /*102a0*/  LOP3.LUT R34, R35, 0x380, RZ, 0xc0, !PT ;  /* 0x0000038023227812 */ /* 0x000fe200078ec0ff */
[----:B-1----:R-:W0:Y:S01]  /*102b0*/  @P1 LDC R41, c[0x0][0xbec] ;  /* 0x0002fb00ff291b82 */ /* 0x002e220000000800 */
[----:B------:R-:W-:Y:S01]  /*102c0*/  UIADD3 UR7, UR7, UR5, URZ ;  /* 0x0000000507077290 */ /* 0x000fe2000fffe03f */
[----:B------:R-:W-:Y:S01]  /*102d0*/  LOP3.LUT R38, R39, 0x380, RZ, 0xc0, !PT ;  /* 0x0000038027267812 */ /* 0x000fe200078ec0ff */
[----:B------:R1:W5:Y:S04]  /*102e0*/  LD.E.128 R56, desc[UR14][R28.64] ;  /* 0x0000000e1c387980 */ /* 0x000368000c101d00 */
[----:B------:R3:W5:Y:S01]  /*102f0*/  LD.E.128 R52, desc[UR14][R30.64] ;  /* 0x0000000e1e347980 */ /* 0x000762000c101d00 */
[----:B--2---:R-:W2:Y:S01]  /*10300*/  @P1 LDC R43, c[0x0][0xbf0] ;  /* 0x0002fc00ff2b1b82 */ /* 0x004ea20000000800 */
[----:B------:R-:W-:Y:S01]  /*10310*/  VIADD R2, R0, UR60 ;  /* 0x0000003c00027c36 */ /* 0x000fe20008000000 */
[----:B------:R-:W-:Y:S01]  /*10320*/  UIMAD UR8, UR12, UR10, URZ ;  /* 0x0000000a0c0872a4 */ /* 0x000fe2000f8e023f */
[----:B------:R-:W-:Y:S01]  /*10330*/  LOP3.LUT R37, R48, 0x380, RZ, 0xc0, !PT ;  /* 0x0000038030257812 */ /* 0x000fe200078ec0ff */
[----:B------:R4:W5:Y:S01]  /*10340*/  LD.E.128 R64, desc[UR14][R20.64] ;  /* 0x0000000e14407980 */ /* 0x000962000c101d00 */
[----:B-1----:R-:W-:Y:S01]  /*10350*/  IMAD.MOV.U32 R29, RZ, RZ, R2 ;  /* 0x000000ffff1d7224 */ /* 0x002fe200078e0002 */
[----:B------:R-:W-:Y:S01]  /*10360*/  UIMAD UR5, UR13, UR11, UR8 ;  /* 0x0000000b0d0572a4 */ /* 0x000fe2000f8e0208 */
[----:B------:R-:W-:Y:S01]  /*10370*/  SHF.R.U64 R34, R34, 0x3, RZ ;  /* 0x0000000322227819 */ /* 0x000fe200000012ff */
[----:B------:R-:W-:Y:S01]  /*10380*/  UIMAD.WIDE.U32 UR6, UR13, UR10, UR6 ;  /* 0x0000000a0d0672a5 */ /* 0x000fe2000f8e0006 */
[----:B------:R-:W-:Y:S01]  /*10390*/  SHF.R.U64 R38, R38, 0x3, RZ ;  /* 0x0000000326267819 */ /* 0x000fe200000012ff */
[----:B------:R-:W-:Y:S01]  /*103a0*/  ULDC.64 UR8, c[0x0][0xae0] ;  /* 0x0002b80000087ab9 */ /* 0x000fe20000000a00 */
[----:B------:R-:W-:Y:S01]  /*103b0*/  SHF.R.U64 R37, R37, 0x3, RZ ;  /* 0x0000000325257819 */ /* 0x000fe200000012ff */
[----:B------:R-:W5:Y:S01]  /*103c0*/  LD.E.128 R4, desc[UR14][R44.64] ;  /* 0x0000000e2c047980 */ /* 0x000f62000c101d00 */
[----:B0-----:R-:W-:Y:S01]  /*103d0*/  @P1 IMAD.HI.U32 R0, R2, R41, RZ ;  /* 0x0000002902001227 */ /* 0x001fe200078e00ff */
[----:B------:R-:W-:Y:S01]  /*103e0*/  UIADD3 UR5, UR7, UR5, URZ ;  /* 0x0000000507057290 */ /* 0x000fe2000fffe03f */
[----:B------:R-:W-:Y:S01]  /*103f0*/  LOP3.LUT R34, R34, R35, RZ, 0x3c, !PT ;  /* 0x0000002322227212 */ /* 0x000fe200078e3cff */
[----:B------:R0:W5:Y:S01]  /*10400*/  LD.E.128 R12, desc[UR14][R32.64] ;  /* 0x0000000e200c7980 */ /* 0x000162000c101d00 */
[----:B------:R-:W-:Y:S01]  /*10410*/  LOP3.LUT R38, R38, R39, RZ, 0x3c, !PT ;  /* 0x0000002726267212 */ /* 0x000fe200078e3cff */
[--C-:B------:R-:W-:Y:S01]  /*10420*/  IMAD.X R35, RZ, RZ, R49.reuse, P4 ;  /* 0x000000ffff237224 */ /* 0x100fe200020e0631 */
[----:B------:R-:W-:Y:S01]  /*10430*/  LOP3.LUT R48, R37, R48, RZ, 0x3c, !PT ;  /* 0x0000003025307212 */ /* 0x000fe200078e3cff */
[--C-:B------:R-:W-:Y:S01]  /*10440*/  IMAD.X R37, RZ, RZ, R49.reuse, P5 ;  /* 0x000000ffff257224 */ /* 0x100fe200028e0631 */
[----:B--2---:R-:W-:Y:S01]  /*10450*/  @P1 SHF.R.U32.HI R29, RZ, R43, R0 ;  /* 0x0000002bff1d1219 */ /* 0x004fe20000011600 */
[----:B------:R-:W-:Y:S01]  /*10460*/  IMAD.X R39, RZ, RZ, R49, P6 ;  /* 0x000000ffff277224 */ /* 0x000fe200030e0631 */
[----:B------:R1:W5:Y:S02]  /*10470*/  LD.E.128 R76, desc[UR14][R34.64] ;  /* 0x0000000e224c7980 */ /* 0x000364000c101d00 */
[--C-:B------:R-:W-:Y:S01]  /*10480*/  SHF.R.S32.HI R0, RZ, 0x1f, R29.reuse ;  /* 0x0000001fff007819 */ /* 0x100fe2000001141d */
[----:B---3--:R-:W-:Y:S01]  /*10490*/  IMAD.MOV R31, RZ, RZ, -R29 ;  /* 0x000000ffff1f7224 */ /* 0x008fe200078e0a1d */
[----:B------:R-:W5:Y:S01]  /*104a0*/  LD.E.128 R48, desc[UR14][R48.64] ;  /* 0x0000000e30307980 */ /* 0x000f62000c101d00 */
[----:B----4-:R-:W-:-:S02]  /*104b0*/  IMAD.U32 R21, RZ, RZ, UR7 ;  /* 0x00000007ff157e24 */ /* 0x010fc4000f8e00ff */
[----:B------:R-:W-:Y:S01]  /*104c0*/  IMAD R0, R0, UR8, RZ ;  /* 0x0000000800007c24 */ /* 0x000fe2000f8e02ff */
[----:B------:R1:W5:Y:S01]  /*104d0*/  LD.E.128 R72, desc[UR14][R36.64] ;  /* 0x0000000e24487980 */ /* 0x000362000c101d00 */
[----:B------:R-:W-:Y:S02]  /*104e0*/  IMAD R31, R22, R31, R2 ;  /* 0x0000001f161f7224 */ /* 0x000fe400078e0202 */
[----:B------:R-:W-:Y:S01]  /*104f0*/  IMAD.U32 R20, RZ, RZ, UR6 ;  /* 0x00000006ff147e24 */ /* 0x000fe2000f8e00ff */
[----:B------:R1:W5:Y:S01]  /*10500*/  LD.E.128 R68, desc[UR14][R38.64] ;  /* 0x0000000e26447980 */ /* 0x000362000c101d00 */
[----:B------:R-:W-:Y:S01]  /*10510*/  IMAD.U32 R21, RZ, RZ, UR5 ;  /* 0x00000005ff157e24 */ /* 0x000fe2000f8e00ff */
[----:B------:R-:W-:Y:S01]  /*10520*/  ULDC.64 UR6, c[0x0][0xad8] ;  /* 0x0002b60000067ab9 */ /* 0x000fe20000000a00 */
[C---:B0-----:R-:W-:Y:S01]  /*10530*/  IMAD R33, R29.reuse, UR9, R0 ;  /* 0x000000091d217c24 */ /* 0x041fe2000f8e0200 */
[----:B------:R1:W5:Y:S01]  /*10540*/  LD.E.128 R60, desc[UR14][R46.64] ;  /* 0x0000000e2e3c7980 */ /* 0x000362000c101d00 */
[----:B------:R-:W-:Y:S01]  /*10550*/  SHF.R.S32.HI R0, RZ, 0x1f, R31 ;  /* 0x0000001fff007819 */ /* 0x000fe2000001141f */
[----:B------:R-:W-:Y:S01]  /*10560*/  IMAD.WIDE.U32 R20, R29, UR8, R20 ;  /* 0x000000081d147c25 */ /* 0x000fe2000f8e0014 */
        /* <DEDUP_REMOVED lines=8> */
[----:B------:R-:W-:Y:S02]  /*105f0*/  VIADD R32, R196, UR60 ;  /* 0x0000003cc4207c36 */ /* 0x000fe40008000000 */
[C---:B------:R-:W-:Y:S02]  /*10600*/  IMAD R29, R31.reuse, UR7, R2 ;  /* 0x000000071f1d7c24 */ /* 0x040fe4000f8e0202 */
[----:B------:R-:W-:Y:S01]  /*10610*/  IMAD.WIDE.U32 R20, R31, UR6, R20 ;  /* 0x000000061f147c25 */ /* 0x000fe2000f8e0014 */
[C---:B------:R-:W-:Y:S01]  /*10620*/  ISETP.GE.AND P2, PT, R32.reuse, R3, PT ;  /* 0x000000032000720c */ /* 0x040fe20003f46270 */
[----:B------:R-:W-:Y:S02]  /*10630*/  ULDC.64 UR6, c[0x0][0xa80] ;  /* 0x0002a00000067ab9 */ /* 0x000fe40000000a00 */
[----:B------:R-:W-:Y:S01]  /*10640*/  VIADD R0, R32, 0x20 ;  /* 0x0000002020007836 */ /* 0x000fe20000000000 */
[----:B------:R-:W-:Y:S01]  /*10650*/  LEA R2, P3, R20, UR6, 0x1 ;  /* 0x0000000614027c11 */ /* 0x000fe2000f8608ff */
[----:B------:R-:W-:-:S02]  /*10660*/  IMAD.IADD R21, R21, 0x1, R29 ;  /* 0x0000000115157824 */ /* 0x000fc400078e021d */
[----:B------:R-:W-:Y:S01]  /*10670*/  VIADD R16, R16, 0x30820 ;  /* 0x0003082010107836 */ /* 0x000fe20000000000 */
[-C--:B------:R-:W-:Y:S01]  /*10680*/  ISETP.GE.AND P1, PT, R0, R3.reuse, PT ;  /* 0x000000030000720c */ /* 0x080fe20003f26270 */
[----:B------:R-:W-:Y:S01]  /*10690*/  VIADD R0, R32, 0x40 ;  /* 0x0000004020007836 */ /* 0x000fe20000000000 */
[----:B------:R-:W-:Y:S02]  /*106a0*/  LEA.HI.X R22, R20, UR7, R21, 0x1, P3 ;  /* 0x0000000714167c11 */ /* 0x000fe400098f0c15 */
[----:B------:R-:W-:Y:S01]  /*106b0*/  PRMT R16, RZ, 0x654, R16 ;  /* 0x00000654ff107816 */ /* 0x000fe20000000010 */
[----:B0-----:R1:W0:Y:S01]  /*106c0*/  SHFL.IDX PT, R30, R2, RZ, 0x181f ;  /* 0x00181fff021e7589 */ /* 0x00122200000e0000 */
[----:B------:R-:W-:Y:S01]  /*106d0*/  ISETP.GE.AND P0, PT, R0, R3, PT ;  /* 0x000000030000720c */ /* 0x000fe20003f06270 */
[----:B------:R-:W-:Y:S01]  /*106e0*/  BSSY B1, `(.L_x_1181) ;  /* 0x0000012000017945 */ /* 0x000fe20003800000 */
[----:B------:R1:W-:Y:S01]  /*106f0*/  SYNCS.ARRIVE.TRANS64.RED.A1T0 RZ, [R16+URZ], RZ ;  /* 0x000000ff10ff79a7 */ /* 0x0003e2000810043f */
[----:B------:R1:W2:Y:S02]  /*10700*/  SHFL.IDX PT, R0, R22, RZ, 0x181f ;  /* 0x00181fff16007589 */ /* 0x0002a400000e0000 */
[----:B------:R-:W-:Y:S08]  /*10710*/  @P2 BRA `(.L_x_1182) ;  /* 0x0000000000382947 */ /* 0x000ff00003800000 */
[----:B------:R-:W-:Y:S01]  /*10720*/  ULDC UR5, c[0x0][0xac8] ;  /* 0x0002b20000057ab9 */ /* 0x000fe20000000800 */
[----:B------:R-:W-:Y:S01]  /*10730*/  ULDC.64 UR6, c[0x0][0x208] ;  /* 0x0000820000067ab9 */ /* 0x000fe20000000a00 */
[----:B------:R-:W-:Y:S02]  /*10740*/  ISETP.GE.AND P4, PT, R19, UR5, PT ;  /* 0x0000000513007c0c */ /* 0x000fe4000bf86270 */
[----:B------:R-:W-:Y:S02]  /*10750*/  ISETP.GE.AND P3, PT, R23, UR5, PT ;  /* 0x0000000517007c0c */ /* 0x000fe4000bf66270 */
[----:B------:R-:W-:-:S09]  /*10760*/  ISETP.GE.AND P2, PT, R192, UR5, PT ;  /* 0x00000005c0007c0c */ /* 0x000fd2000bf46270 */
[-C--:B0-----:R-:W-:Y:S02]  /*10770*/  @!P4 LEA R20, P6, R19, R30.reuse, 0x1 ;  /* 0x0000001e1314c211 */ /* 0x081fe400078c08ff */
[----:B------:R-:W-:Y:S02]  /*10780*/  @!P3 LEA R28, P5, R23, R30, 0x1 ;  /* 0x0000001e171cb211 */ /* 0x000fe400078a08ff */
[----:B--2---:R-:W-:Y:S02]  /*10790*/  @!P4 LEA.HI.X R21, R19, R0, R205, 0x1, P6 ;  /* 0x000000001315c211 */ /* 0x004fe400030f0ccd */
[C---:B------:R-:W-:Y:S02]  /*107a0*/  @!P2 LEA R30, P6, R192.reuse, R30, 0x1 ;  /* 0x0000001ec01ea211 */ /* 0x040fe400078c08ff */
[-C--:B------:R-:W-:Y:S01]  /*107b0*/  @!P3 LEA.HI.X R29, R23, R0.reuse, R204, 0x1, P5 ;  /* 0x00000000171db211 */ /* 0x080fe200028f0ccc */
[----:B-----5:R3:W-:Y:S01]  /*107c0*/  @!P4 ST.E.128 desc[UR6][R20.64], R48 ;  /* 0x000000301400c985 */ /* 0x0207e2000c101d06 */
[----:B------:R-:W-:-:S03]  /*107d0*/  @!P2 LEA.HI.X R31, R192, R0, R203, 0x1, P6 ;  /* 0x00000000c01fa211 */ /* 0x000fc600030f0ccb */
[----:B------:R3:W-:Y:S04]  /*107e0*/  @!P3 ST.E.128 desc[UR6][R28.64], R64 ;  /* 0x000000401c00b985 */ /* 0x0007e8000c101d06 */
[----:B------:R3:W-:Y:S02]  /*107f0*/  @!P2 ST.E.128 desc[UR6][R30.64], R76 ;  /* 0x0000004c1e00a985 */ /* 0x0007e4000c101d06 */
.L_x_1182:
[----:B------:R-:W-:Y:S05]  /*10800*/  BSYNC B1 ;  /* 0x0000000000017941 */ /* 0x000fea0003800000 */
.L_x_1181:
[----:B--2---:R2:W4:Y:S01]  /*10810*/  SHFL.IDX PT, R0, R22, 0x1, 0x181f ;  /* 0x00381f0016007f89 */ /* 0x00452200000e0000 */
[----:B------:R-:W-:Y:S03]  /*10820*/  BSSY B1, `(.L_x_1183) ;  /* 0x0000011000017945 */ /* 0x000fe60003800000 */
[----:B0--3--:R2:W0:Y:S01]  /*10830*/  SHFL.IDX PT, R30, R2, 0x1, 0x181f ;  /* 0x00381f00021e7f89 */ /* 0x00942200000e0000 */
[----:B------:R-:W-:Y:S05]  /*10840*/  @P1 BRA `(.L_x_1184) ;  /* 0x0000000000381947 */ /* 0x000fea0003800000 */
[----:B------:R-:W-:Y:S01]  /*10850*/  ULDC UR5, c[0x0][0xac8] ;  /* 0x0002b20000057ab9 */ /* 0x000fe20000000800 */
[----:B------:R-:W-:Y:S01]  /*10860*/  ULDC.64 UR6, c[0x0][0x208] ;  /* 0x0000820000067ab9 */ /* 0x000fe20000000a00 */
[----:B------:R-:W-:Y:S02]  /*10870*/  ISETP.GE.AND P4, PT, R19, UR5, PT ;  /* 0x0000000513007c0c */ /* 0x000fe4000bf86270 */
[----:B------:R-:W-:Y:S02]  /*10880*/  ISETP.GE.AND P5, PT, R23, UR5, PT ;  /* 0x0000000517007c0c */ /* 0x000fe4000bfa6270 */
[----:B------:R-:W-:-:S09]  /*10890*/  ISETP.GE.AND P6, PT, R192, UR5, PT ;  /* 0x00000005c0007c0c */ /* 0x000fd2000bfc6270 */
[-C--:B0-----:R-:W-:Y:S02]  /*108a0*/  @!P4 LEA R20, P1, R19, R30.reuse, 0x1 ;  /* 0x0000001e1314c211 */ /* 0x081fe400078208ff */
[-C--:B------:R-:W-:Y:S02]  /*108b0*/  @!P5 LEA R28, P2, R23, R30.reuse, 0x1 ;  /* 0x0000001e171cd211 */ /* 0x080fe400078408ff */
[C---:B------:R-:W-:Y:S02]  /*108c0*/  @!P6 LEA R30, P3, R192.reuse, R30, 0x1 ;  /* 0x0000001ec01ee211 */ /* 0x040fe400078608ff */
[-C--:B----4-:R-:W-:Y:S02]  /*108d0*/  @!P4 LEA.HI.X R21, R19, R0.reuse, R205, 0x1, P1 ;  /* 0x000000001315c211 */ /* 0x090fe400008f0ccd */
[-C--:B------:R-:W-:Y:S02]  /*108e0*/  @!P5 LEA.HI.X R29, R23, R0.reuse, R204, 0x1, P2 ;  /* 0x00000000171dd211 */ /* 0x080fe400010f0ccc */
[----:B------:R-:W-:Y:S01]  /*108f0*/  @!P6 LEA.HI.X R31, R192, R0, R203, 0x1, P3 ;  /* 0x00000000c01fe211 */ /* 0x000fe200018f0ccb */
[----:B-----5:R3:W-:Y:S04]  /*10900*/  @!P4 ST.E.128 desc[UR6][R20.64], R24 ;  /* 0x000000181400c985 */ /* 0x0207e8000c101d06 */
[----:B------:R3:W-:Y:S04]  /*10910*/  @!P5 ST.E.128 desc[UR6][R28.64], R56 ;  /* 0x000000381c00d985 */ /* 0x0007e8000c101d06 */
[----:B------:R3:W-:Y:S02]  /*10920*/  @!P6 ST.E.128 desc[UR6][R30.64], R72 ;  /* 0x000000481e00e985 */ /* 0x0007e4000c101d06 */
.L_x_1184:
[----:B------:R-:W-:Y:S05]  /*10930*/  BSYNC B1 ;  /* 0x0000000000017941 */ /* 0x000fea0003800000 */
.L_x_1183:
[----:B----4-:R4:W0:Y:S01]  /*10940*/  SHFL.IDX PT, R0, R22, 0x2, 0x181f ;  /* 0x00581f0016007f89 */ /* 0x01082200000e0000 */
[----:B------:R-:W-:Y:S03]  /*10950*/  BSSY B1, `(.L_x_1185) ;  /* 0x0000011000017945 */ /* 0x000fe60003800000 */
[----:B---3-5:R4:W3:Y:S01]  /*10960*/  SHFL.IDX PT, R26, R2, 0x2, 0x181f ;  /* 0x00581f00021a7f89 */ /* 0x0288e200000e0000 */
[----:B------:R-:W-:Y:S05]  /*10970*/  @P0 BRA `(.L_x_1186) ;  /* 0x0000000000380947 */ /* 0x000fea0003800000 */
[----:B------:R-:W-:Y:S01]  /*10980*/  ULDC UR5, c[0x0][0xac8] ;  /* 0x0002b20000057ab9 */ /* 0x000fe20000000800 */
[----:B------:R-:W-:Y:S01]  /*10990*/  ULDC.64 UR6, c[0x0][0x208] ;  /* 0x0000820000067ab9 */ /* 0x000fe20000000a00 */
        /* <DEDUP_REMOVED lines=12> */
.L_x_1186:
[----:B------:R-:W-:Y:S05]  /*10a60*/  BSYNC B1 ;  /* 0x0000000000017941 */ /* 0x000fea0003800000 */
.L_x_1185:
[----:B0-----:R-:W-:Y:S01]  /*10a70*/  VIADD R0, R32, 0x60 ;  /* 0x0000006020007836 */ /* 0x001fe20000000000 */
[----:B-12-4-:R-:W0:Y:S04]  /*10a80*/  SHFL.IDX PT, R22, R22, 0x3, 0x181f ;  /* 0x00781f0016167f89 */ /* 0x016e2800000e0000 */
[----:B------:R-:W-:Y:S01]  /*10a90*/  ISETP.GE.AND P0, PT, R0, R3, PT ;  /* 0x000000030000720c */ /* 0x000fe20003f06270 */
[----:B------:R1:W2:-:S12]  /*10aa0*/  SHFL.IDX PT, R10, R2, 0x3, 0x181f ;  /* 0x00781f00020a7f89 */ /* 0x00029800000e0000 */
[----:B-1----:R-:W-:Y:S05]  /*10ab0*/  @P0 BRA `(.L_x_1187) ;  /* 0x0000000c00040947 */ /* 0x002fea0003800000 */
[----:B------:R-:W-:Y:S01]  /*10ac0*/  ULDC UR5, c[0x0][0xac8] ;  /* 0x0002b20000057ab9 */ /* 0x000fe20000000800 */
[----:B------:R-:W-:Y:S01]  /*10ad0*/  ULDC.64 UR6, c[0x0][0x208] ;  /* 0x0000820000067ab9 */ /* 0x000fe20000000a00 */
[----:B------:R-:W-:Y:S02]  /*10ae0*/  ISETP.GE.AND P2, PT, R19, UR5, PT ;  /* 0x0000000513007c0c */ /* 0x000fe4000bf46270 */
[----:B------:R-:W-:-:S11]  /*10af0*/  ISETP.GE.AND P3, PT, R23, UR5, PT ;  /* 0x0000000517007c0c */ /* 0x000fd6000bf66270 */
[-C--:B--2---:R-:W-:Y:S02]  /*10b00*/  @!P2 LEA R2, P0, R19, R10.reuse, 0x1 ;  /* 0x0000000a1302a211 */ /* 0x084fe400078008ff */
[----:B------:R-:W-:Y:S02]  /*10b10*/  @!P3 LEA R8, P1, R23, R10, 0x1 ;  /* 0x0000000a1708b211 */ /* 0x000fe400078208ff */
[-C--:B0-----:R-:W-:Y:S02]  /*10b20*/  @!P2 LEA.HI.X R3, R19, R22.reuse, R205, 0x1, P0 ;  /* 0x000000161303a211 */ /* 0x081fe400000f0ccd */
[----:B------:R-:W-:Y:S02]  /*10b30*/  ISETP.GE.AND P0, PT, R192, UR5, PT ;  /* 0x00000005c0007c0c */ /* 0x000fe4000bf06270 */
[----:B------:R-:W-:Y:S01]  /*10b40*/  @!P3 LEA.HI.X R9, R23, R22, R204, 0x1, P1 ;  /* 0x000000161709b211 */ /* 0x000fe200008f0ccc */
[----:B------:R0:W-:Y:S04]  /*10b50*/  @!P2 ST.E.128 desc[UR6][R2.64], R4 ;  /* 0x000000040200a985 */ /* 0x0001e8000c101d06 */
[----:B------:R0:W-:Y:S06]  /*10b60*/  @!P3 ST.E.128 desc[UR6][R8.64], R12 ;  /* 0x0000000c0800b985 */ /* 0x0001ec000c101d06 */
[----:B------:R-:W-:Y:S05]  /*10b70*/  @P0 BRA `(.L_x_1187) ;  /* 0x0000000800d40947 */ /* 0x000fea0003800000 */
[----:B0-----:R-:W-:Y:S01]  /*10b80*/  LEA R2, P0, R192, R10, 0x1 ;  /* 0x0000000ac0027211 */ /* 0x001fe200078008ff */
[----:B------:R-:W-:-:S03]  /*10b90*/  ULDC.64 UR6, c[0x0][0x208] ;  /* 0x0000820000067ab9 */ /* 0x000fc60000000a00 */
[----:B------:R-:W-:-:S05]  /*10ba0*/  LEA.HI.X R3, R192, R22, R203, 0x1, P0 ;  /* 0x00000016c0037211 */ /* 0x000fca00000f0ccb */
[----:B------:R0:W-:Y:S01]  /*10bb0*/  ST.E.128 desc[UR6][R2.64], R60 ;  /* 0x0000003c02007985 */ /* 0x0001e2000c101d06 */
[----:B------:R-:W-:Y:S05]  /*10bc0*/  BRA `(.L_x_1187) ;  /* 0x0000000800c07947 */ /* 0x000fea0003800000 */
.L_x_1180:
[----:B------:R-:W0:Y:S01]  /*10bd0*/  LDC R8, c[0x0][0xbe8] ;  /* 0x0002fa00ff087b82 */ /* 0x000e220000000800 */
[----:B------:R-:W-:Y:S01]  /*10be0*/  R2UR UR6, R194 ;  /* 0x00000000c20672ca */ /* 0x000fe200000e0000 */
[----:B------:R-:W-:Y:S01]  /*10bf0*/  BSSY B1, `(.L_x_1188) ;  /* 0x0000035000017945 */ /* 0x000fe20003800000 */
[----:B------:R-:W-:Y:S01]  /*10c00*/  R2UR UR5, R195 ;  /* 0x00000000c30572ca */ /* 0x000fe200000e0000 */
[----:B------:R-:W-:Y:S01]  /*10c10*/  IMAD R6, R193, 0x20, R196 ;  /* 0x00000020c1067824 */ /* 0x000fe200078e02c4 */
[----:B------:R-:W-:-:S09]  /*10c20*/  ISETP.GE.AND P0, PT, R206, 0x80, PT ;  /* 0x00000080ce00780c */ /* 0x000fd20003f06270 */
[----:B------:R-:W-:Y:S02]  /*10c30*/  USHF.R.S32.HI UR8, URZ, 0x1f, UR6 ;  /* 0x0000001f3f087899 */ /* 0x000fe40008011406 */
[----:B------:R-:W-:Y:S01]  /*10c40*/  USHF.R.S32.HI UR9, URZ, 0x1f, UR5 ;  /* 0x0000001f3f097899 */ /* 0x000fe20008011405 */
[----:B0-----:R-:W-:-:S13]  /*10c50*/  ISETP.NE.AND P1, PT, R8, 0x1, PT ;  /* 0x000000010800780c */ /* 0x001fda0003f25270 */
[----:B------:R-:W0:Y:S08]  /*10c60*/  @P1 LDC R9, c[0x0][0xbec] ;  /* 0x0002fb00ff091b82 */ /* 0x000e300000000800 */
[----:B------:R-:W1:Y:S01]  /*10c70*/  @P1 LDC R11, c[0x0][0xbf0] ;  /* 0x0002fc00ff0b1b82 */ /* 0x000e620000000800 */
[----:B------:R-:W-:Y:S05]  /*10c80*/  @P0 BRA `(.L_x_1189) ;  /* 0x0000000000ac0947 */ /* 0x000fea0003800000 */
[----:B------:R-:W2:Y:S01]  /*10c90*/  S2R R0, SR_TID.X ;  /* 0x0000000000007919 */ /* 0x000ea20000002100 */
[----:B------:R-:W3:Y:S01]  /*10ca0*/  LDC R3, c[0x0][0xbe8] ;  /* 0x0002fa00ff037b82 */ /* 0x000ee20000000800 */
[----:B------:R-:W-:Y:S01]  /*10cb0*/  IMAD.U32 R4, RZ, RZ, UR60 ;  /* 0x0000003cff047e24 */ /* 0x000fe2000f8e00ff */
[----:B------:R-:W-:Y:S02]  /*10cc0*/  ULDC UR5, c[0x0][0xa88] ;  /* 0x0002a20000057ab9 */ /* 0x000fe40000000800 */
[----:B---3--:R-:W-:Y:S02]  /*10cd0*/  IMAD R5, R3, UR5, RZ ;  /* 0x0000000503057c24 */ /* 0x008fe4000f8e02ff */
[----:B--2---:R-:W-:-:S04]  /*10ce0*/  IADD3 R4, R4, -0x80, R0 ;  /* 0xffffff8004047810 */ /* 0x004fc80007ffe000 */
[----:B------:R-:W-:-:S13]  /*10cf0*/  ISETP.GE.AND P0, PT, R4, R5, PT ;  /* 0x000000050400720c */ /* 0x000fda0003f06270 */
[----:B------:R-:W-:Y:S05]  /*10d00*/  @P0 BRA `(.L_x_1189) ;  /* 0x00000000008c0947 */ /* 0x000fea0003800000 */
[----:B------:R-:W-:Y:S01]  /*10d10*/  ISETP.NE.AND P0, PT, R3, 0x1, PT ;  /* 0x000000010300780c */ /* 0x000fe20003f05270 */
[----:B------:R-:W-:Y:S01]  /*10d20*/  ULDC.64 UR10, c[0x0][0xb90] ;  /* 0x0002e400000a7ab9 */ /* 0x000fe20000000a00 */
[----:B------:R-:W-:Y:S01]  /*10d30*/  R2UR UR13, R194 ;  /* 0x00000000c20d72ca */ /* 0x000fe200000e0000 */
[----:B------:R-:W-:Y:S01]  /*10d40*/  UIMAD UR5, UR8, UR10, URZ ;  /* 0x0000000a080572a4 */ /* 0x000fe2000f8e023f */
[----:B------:R-:W-:Y:S01]  /*10d50*/  R2UR UR12, R195 ;  /* 0x00000000c30c72ca */ /* 0x000fe200000e0000 */
[----:B------:R-:W-:-:S08]  /*10d60*/  IMAD.MOV.U32 R2, RZ, RZ, R4 ;  /* 0x000000ffff027224 */ /* 0x000fd000078e0004 */
[----:B------:R-:W2:Y:S02]  /*10d70*/  @P0 LDC R5, c[0x0][0xbec] ;  /* 0x0002fb00ff050b82 */ /* 0x000ea40000000800 */
[----:B------:R-:W-:Y:S02]  /*10d80*/  UIMAD.WIDE.U32 UR6, UR13, UR10, URZ ;  /* 0x0000000a0d0672a5 */ /* 0x000fe4000f8e003f */
[----:B------:R-:W-:-:S03]  /*10d90*/  UIMAD UR5, UR13, UR11, UR5 ;  /* 0x0000000b0d0572a4 */ /* 0x000fc6000f8e0205 */
[----:B------:R-:W-:Y:S01]  /*10da0*/  ULDC.64 UR10, c[0x0][0xb98] ;  /* 0x0002e600000a7ab9 */ /* 0x000fe20000000a00 */
[----:B------:R-:W3:Y:S01]  /*10db0*/  @P0 LDC R7, c[0x0][0xbf0] ;  /* 0x0002fc00ff070b82 */ /* 0x000ee20000000800 */
[----:B------:R-:W-:Y:S02]  /*10dc0*/  UIADD3 UR7, UR7, UR5, URZ ;  /* 0x0000000507077290 */ /* 0x000fe4000fffe03f */
[----:B------:R-:W-:Y:S02]  /*10dd0*/  UIMAD UR5, UR9, UR10, URZ ;  /* 0x0000000a090572a4 */ /* 0x000fe4000f8e023f */
[----:B------:R-:W-:Y:S02]  /*10de0*/  UIMAD.WIDE.U32 UR6, UR12, UR10, UR6 ;  /* 0x0000000a0c0672a5 */ /* 0x000fe4000f8e0006 */
[----:B------:R-:W-:-:S03]  /*10df0*/  UIMAD UR5, UR12, UR11, UR5 ;  /* 0x0000000b0c0572a4 */ /* 0x000fc6000f8e0205 */
[----:B------:R-:W-:Y:S01]  /*10e00*/  ULDC.64 UR10, c[0x0][0xb88] ;  /* 0x0002e200000a7ab9 */ /* 0x000fe20000000a00 */
[----:B------:R-:W-:Y:S01]  /*10e10*/  ULDC.64 UR12, c[0x0][0x208] ;  /* 0x00008200000c7ab9 */ /* 0x000fe20000000a00 */
[----:B--2---:R-:W-:-:S05]  /*10e20*/  @P0 IMAD.HI.U32 R0, R4, R5, RZ ;  /* 0x0000000504000227 */ /* 0x004fca00078e00ff */
[----:B---3--:R-:W-:-:S05]  /*10e30*/  @P0 SHF.R.U32.HI R2, RZ, R7, R0 ;  /* 0x00000007ff020219 */ /* 0x008fca0000011600 */
[----:B------:R-:W-:-:S04]  /*10e40*/  IMAD.MOV R5, RZ, RZ, -R2 ;  /* 0x000000ffff057224 */ /* 0x000fc800078e0a02 */
[----:B------:R-:W-:Y:S01]  /*10e50*/  IMAD R5, R3, R5, R4 ;  /* 0x0000000503057224 */ /* 0x000fe200078e0204 */
[----:B------:R-:W-:Y:S01]  /*10e60*/  SHF.R.S32.HI R3, RZ, 0x1f, R2 ;  /* 0x0000001fff037819 */ /* 0x000fe20000011402 */
[----:B------:R-:W-:Y:S01]  /*10e70*/  IMAD.U32 R4, RZ, RZ, UR5 ;  /* 0x00000005ff047e24 */ /* 0x000fe2000f8e00ff */
[----:B------:R-:W-:Y:S02]  /*10e80*/  IADD3 R2, P0, R2, UR6, RZ ;  /* 0x0000000602027c10 */ /* 0x000fe4000ff1e0ff */
[----:B------:R-:W-:Y:S02]  /*10e90*/  SHF.R.S32.HI R0, RZ, 0x1f, R5 ;  /* 0x0000001fff007819 */ /* 0x000fe40000011405 */
[----:B------:R-:W-:Y:S01]  /*10ea0*/  IADD3.X R3, R3, UR7, R4, P0, !PT ;  /* 0x0000000703037c10 */ /* 0x000fe200087fe404 */
[----:B------:R-:W-:Y:S02]  /*10eb0*/  ULDC.64 UR6, c[0x0][0xb50] ;  /* 0x0002d40000067ab9 */ /* 0x000fe40000000a00 */
[----:B------:R-:W-:-:S02]  /*10ec0*/  IMAD R0, R0, UR10, RZ ;  /* 0x0000000a00007c24 */ /* 0x000fc4000f8e02ff */
[----:B------:R-:W-:-:S04]  /*10ed0*/  IMAD.WIDE.U32 R2, R5, UR10, R2 ;  /* 0x0000000a05027c25 */ /* 0x000fc8000f8e0002 */
[----:B------:R-:W-:Y:S01]  /*10ee0*/  IMAD R7, R5, UR11, R0 ;  /* 0x0000000b05077c24 */ /* 0x000fe2000f8e0200 */
[----:B------:R-:W-:-:S03]  /*10ef0*/  LEA R4, P0, R2, UR6, 0x2 ;  /* 0x0000000602047c11 */ /* 0x000fc6000f8010ff */
[----:B------:R-:W-:-:S05]  /*10f00*/  IMAD.IADD R3, R3, 0x1, R7 ;  /* 0x0000000103037824 */ /* 0x000fca00078e0207 */
[----:B------:R-:W-:Y:S01]  /*10f10*/  LEA.HI.X R5, R2, UR7, R3, 0x2, P0 ;  /* 0x0000000702057c11 */ /* 0x000fe200080f1403 */
[----:B------:R-:W-:-:S05]  /*10f20*/  IMAD.MOV.U32 R3, RZ, RZ, -0x800000 ;  /* 0xff800000ff037424 */ /* 0x000fca00078e00ff */
[----:B------:R2:W-:Y:S02]  /*10f30*/  STG.E desc[UR12][R4.64], R3 ;  /* 0x0000000304007986 */ /* 0x0005e4000c10190c */
.L_x_1189:
[----:B------:R-:W-:Y:S05]  /*10f40*/  BSYNC B1 ;  /* 0x0000000000017941 */ /* 0x000fea0003800000 */
.L_x_1188:
[----:B------:R-:W-:Y:S01]  /*10f50*/  R2UR UR13, R194 ;  /* 0x00000000c20d72ca */ /* 0x000fe200000e0000 */
[----:B------:R-:W-:Y:S01]  /*10f60*/  ULDC.64 UR10, c[0x0][0xae8] ;  /* 0x0002ba00000a7ab9 */ /* 0x000fe20000000a00 */
[----:B------:R-:W-:Y:S01]  /*10f70*/  R2UR UR12, R195 ;  /* 0x00000000c30c72ca */ /* 0x000fe200000e0000 */
[----:B------:R-:W-:Y:S01]  /*10f80*/  UIMAD UR5, UR8, UR10, URZ ;  /* 0x0000000a080572a4 */ /* 0x000fe2000f8e023f */
[----:B------:R-:W-:Y:S01]  /*10f90*/  VIADD R6, R6, UR60 ;  /* 0x0000003c06067c36 */ /* 0x000fe20008000000 */
[----:B------:R-:W-:Y:S01]  /*10fa0*/  BSSY B1, `(.L_x_1190) ;  /* 0x0000039000017945 */ /* 0x000fe20003800000 */
[----:B------:R-:W-:Y:S02]  /*10fb0*/  VIADD R10, R196, UR60 ;  /* 0x0000003cc40a7c36 */ /* 0x000fe40008000000 */
[----:B0-----:R-:W-:-:S04]  /*10fc0*/  @P1 IMAD.HI.U32 R0, R6, R9, RZ ;  /* 0x0000000906001227 */ /* 0x001fc800078e00ff */
[----:B--2---:R-:W-:Y:S01]  /*10fd0*/  IMAD.MOV.U32 R5, RZ, RZ, R6 ;  /* 0x000000ffff057224 */ /* 0x004fe200078e0006 */
[----:B------:R-:W-:Y:S01]  /*10fe0*/  UIMAD.WIDE.U32 UR6, UR13, UR10, URZ ;  /* 0x0000000a0d0672a5 */ /* 0x000fe2000f8e003f */
[----:B-1----:R-:W-:Y:S01]  /*10ff0*/  @P1 SHF.R.U32.HI R5, RZ, R11, R0 ;  /* 0x0000000bff051219 */ /* 0x002fe20000011600 */
[----:B------:R-:W-:-:S03]  /*11000*/  UIMAD UR5, UR13, UR11, UR5 ;  /* 0x0000000b0d0572a4 */ /* 0x000fc6000f8e0205 */
[----:B------:R-:W-:Y:S01]  /*11010*/  ULDC.64 UR10, c[0x0][0xaf0] ;  /* 0x0002bc00000a7ab9 */ /* 0x000fe20000000a00 */
[----:B------:R-:W-:Y:S01]  /*11020*/  UIADD3 UR7, UR7, UR5, URZ ;  /* 0x0000000507077290 */ /* 0x000fe2000fffe03f */
[--C-:B------:R-:W-:Y:S01]  /*11030*/  SHF.R.S32.HI R0, RZ, 0x1f, R5.reuse ;  /* 0x0000001fff007819 */ /* 0x100fe20000011405 */
[----:B------:R-:W-:Y:S01]  /*11040*/  UIMAD UR5, UR9, UR10, URZ ;  /* 0x0000000a090572a4 */ /* 0x000fe2000f8e023f */
[----:B------:R-:W-:Y:S01]  /*11050*/  IMAD.MOV R7, RZ, RZ, -R5 ;  /* 0x000000ffff077224 */ /* 0x000fe200078e0a05 */
[----:B------:R-:W-:Y:S02]  /*11060*/  UIMAD.WIDE.U32 UR6, UR12, UR10, UR6 ;  /* 0x0000000a0c0672a5 */ /* 0x000fe4000f8e0006 */
[----:B------:R-:W-:Y:S01]  /*11070*/  UIMAD UR5, UR12, UR11, UR5 ;  /* 0x0000000b0c0572a4 */ /* 0x000fe2000f8e0205 */
[----:B------:R-:W-:Y:S01]  /*11080*/  IMAD R7, R8, R7, R6 ;  /* 0x0000000708077224 */ /* 0x000fe200078e0206 */
[----:B------:R-:W-:Y:S02]  /*11090*/  ULDC.64 UR8, c[0x0][0xae0] ;  /* 0x0002b80000087ab9 */ /* 0x000fe40000000a00 */
[----:B------:R-:W-:Y:S01]  /*110a0*/  UIADD3 UR5, UR7, UR5, URZ ;  /* 0x0000000507057290 */ /* 0x000fe2000fffe03f */
[----:B------:R-:W-:-:S02]  /*110b0*/  IMAD R0, R0, UR8, RZ ;  /* 0x0000000800007c24 */ /* 0x000fc4000f8e02ff */
[----:B------:R-:W-:Y:S02]  /*110c0*/  IMAD.U32 R3, RZ, RZ, UR7 ;  /* 0x00000007ff037e24 */ /* 0x000fe4000f8e00ff */
[----:B------:R-:W-:Y:S01]  /*110d0*/  IMAD.U32 R2, RZ, RZ, UR6 ;  /* 0x00000006ff027e24 */ /* 0x000fe2000f8e00ff */
[----:B------:R-:W-:Y:S01]  /*110e0*/  ULDC.64 UR6, c[0x0][0xad8] ;  /* 0x0002b60000067ab9 */ /* 0x000fe20000000a00 */
[----:B------:R-:W-:Y:S01]  /*110f0*/  IMAD.U32 R3, RZ, RZ, UR5 ;  /* 0x00000005ff037e24 */ /* 0x000fe2000f8e00ff */
[----:B------:R-:W-:Y:S01]  /*11100*/  ULDC UR5, c[0x0][0xa88] ;  /* 0x0002a20000057ab9 */ /* 0x000fe20000000800 */
[C---:B------:R-:W-:Y:S01]  /*11110*/  IMAD R9, R5.reuse, UR9, R0 ;  /* 0x0000000905097c24 */ /* 0x040fe2000f8e0200 */
[----:B------:R-:W-:Y:S01]  /*11120*/  SHF.R.S32.HI R0, RZ, 0x1f, R7 ;  /* 0x0000001fff007819 */ /* 0x000fe20000011407 */
[----:B------:R-:W-:-:S04]  /*11130*/  IMAD.WIDE.U32 R2, R5, UR8, R2 ;  /* 0x0000000805027c25 */ /* 0x000fc8000f8e0002 */
[----:B------:R-:W-:Y:S02]  /*11140*/  IMAD.IADD R3, R3, 0x1, R9 ;  /* 0x0000000103037824 */ /* 0x000fe400078e0209 */
[----:B------:R-:W-:Y:S02]  /*11150*/  IMAD R4, R0, UR6, RZ ;  /* 0x0000000600047c24 */ /* 0x000fe4000f8e02ff */
[----:B------:R-:W-:Y:S02]  /*11160*/  IMAD R9, R8, UR5, RZ ;  /* 0x0000000508097c24 */ /* 0x000fe4000f8e02ff */
        /* <DEDUP_REMOVED lines=10> */
[----:B------:R0:W1:Y:S02]  /*11210*/  SHFL.IDX PT, R2, R4, RZ, 0x181f ;  /* 0x00181fff04027589 */ /* 0x00006400000e0000 */
[----:B------:R-:W-:Y:S02]  /*11220*/  ISETP.GE.AND P0, PT, R0, R9, PT ;  /* 0x000000090000720c */ /* 0x000fe40003f06270 */
[----:B------:R0:W2:Y:S01]  /*11230*/  SHFL.IDX PT, R0, R5, RZ, 0x181f ;  /* 0x00181fff05007589 */ /* 0x0000a200000e0000 */
[----:B------:R-:W-:Y:S10]  /*11240*/  @P2 BRA `(.L_x_1191) ;  /* 0x0000000000382947 */ /* 0x000ff40003800000 */
[----:B------:R-:W-:Y:S01]  /*11250*/  ULDC UR5, c[0x0][0xac8] ;  /* 0x0002b20000057ab9 */ /* 0x000fe20000000800 */
[----:B------:R-:W-:Y:S01]  /*11260*/  ULDC.64 UR6, c[0x0][0x208] ;  /* 0x0000820000067ab9 */ /* 0x000fe20000000a00 */
[----:B------:R-:W-:Y:S02]  /*11270*/  ISETP.GE.AND P4, PT, R19, UR5, PT ;  /* 0x0000000513007c0c */ /* 0x000fe4000bf86270 */
[----:B------:R-:W-:Y:S02]  /*11280*/  ISETP.GE.AND P3, PT, R23, UR5, PT ;  /* 0x0000000517007c0c */ /* 0x000fe4000bf66270 */
[----:B------:R-:W-:-:S09]  /*11290*/  ISETP.GE.AND P2, PT, R192, UR5, PT ;  /* 0x00000005c0007c0c */ /* 0x000fd2000bf46270 */
[-C--:B-1----:R-:W-:Y:S02]  /*112a0*/  @!P4 LEA R6, P6, R19, R2.reuse, 0x1 ;  /* 0x000000021306c211 */ /* 0x082fe400078c08ff */
[----:B------:R-:W-:Y:S02]  /*112b0*/  @!P3 LEA R12, P5, R23, R2, 0x1 ;  /* 0x00000002170cb211 */ /* 0x000fe400078a08ff */
[----:B--2---:R-:W-:Y:S02]  /*112c0*/  @!P4 LEA.HI.X R7, R19, R0, R205, 0x1, P6 ;  /* 0x000000001307c211 */ /* 0x004fe400030f0ccd */
[C---:B------:R-:W-:Y:S02]  /*112d0*/  @!P2 LEA R2, P6, R192.reuse, R2, 0x1 ;  /* 0x00000002c002a211 */ /* 0x040fe400078c08ff */
[-C--:B------:R-:W-:Y:S01]  /*112e0*/  @!P3 LEA.HI.X R13, R23, R0.reuse, R204, 0x1, P5 ;  /* 0x00000000170db211 */ /* 0x080fe200028f0ccc */
[----:B------:R3:W-:Y:S01]  /*112f0*/  @!P4 ST.E.128 desc[UR6][R6.64], RZ ;  /* 0x000000ff0600c985 */ /* 0x0007e2000c101d06 */
[----:B------:R-:W-:-:S03]  /*11300*/  @!P2 LEA.HI.X R3, R192, R0, R203, 0x1, P6 ;  /* 0x00000000c003a211 */ /* 0x000fc600030f0ccb */
[----:B------:R3:W-:Y:S04]  /*11310*/  @!P3 ST.E.128 desc[UR6][R12.64], RZ ;  /* 0x000000ff0c00b985 */ /* 0x0007e8000c101d06 */
[----:B------:R3:W-:Y:S02]  /*11320*/  @!P2 ST.E.128 desc[UR6][R2.64], RZ ;  /* 0x000000ff0200a985 */ /* 0x0007e4000c101d06 */
.L_x_1191:
[----:B------:R-:W-:Y:S05]  /*11330*/  BSYNC B1 ;  /* 0x0000000000017941 */ /* 0x000fea0003800000 */
.L_x_1190:
[----:B--2---:R2:W4:Y:S01]  /*11340*/  SHFL.IDX PT, R0, R5, 0x1, 0x181f ;  /* 0x00381f0005007f89 */ /* 0x00452200000e0000 */
[----:B------:R-:W-:Y:S03]  /*11350*/  BSSY B1, `(.L_x_1192) ;  /* 0x0000011000017945 */ /* 0x000fe60003800000 */
[----:B-1-3--:R2:W1:Y:S01]  /*11360*/  SHFL.IDX PT, R2, R4, 0x1, 0x181f ;  /* 0x00381f0004027f89 */ /* 0x00a46200000e0000 */
[----:B------:R-:W-:Y:S05]  /*11370*/  @P1 BRA `(.L_x_1193) ;  /* 0x0000000000381947 */ /* 0x000fea0003800000 */
[----:B------:R-:W-:Y:S01]  /*11380*/  ULDC UR5, c[0x0][0xac8] ;  /* 0x0002b20000057ab9 */ /* 0x000fe20000000800 */
[----:B------:R-:W-:Y:S01]  /*11390*/  ULDC.64 UR6, c[0x0][0x208] ;  /* 0x0000820000067ab9 */ /* 0x000fe20000000a00 */
[----:B------:R-:W-:Y:S02]  /*113a0*/  ISETP.GE.AND P4, PT, R19, UR5, PT ;  /* 0x0000000513007c0c */ /* 0x000fe4000bf86270 */
[----:B------:R-:W-:Y:S02]  /*113b0*/  ISETP.GE.AND P5, PT, R23, UR5, PT ;  /* 0x0000000517007c0c */ /* 0x000fe4000bfa6270 */
[----:B------:R-:W-:-:S09]  /*113c0*/  ISETP.GE.AND P6, PT, R192, UR5, PT ;  /* 0x00000005c0007c0c */ /* 0x000fd2000bfc6270 */
[-C--:B-1----:R-:W-:Y:S02]  /*113d0*/  @!P4 LEA R6, P1, R19, R2.reuse, 0x1 ;  /* 0x000000021306c211 */ /* 0x082fe400078208ff */
[-C--:B------:R-:W-:Y:S02]  /*113e0*/  @!P5 LEA R12, P2, R23, R2.reuse, 0x1 ;  /* 0x00000002170cd211 */ /* 0x080fe400078408ff */
[C---:B------:R-:W-:Y:S02]  /*113f0*/  @!P6 LEA R2, P3, R192.reuse, R2, 0x1 ;  /* 0x00000002c002e211 */ /* 0x040fe400078608ff */
[-C--:B----4-:R-:W-:Y:S02]  /*11400*/  @!P4 LEA.HI.X R7, R19, R0.reuse, R205, 0x1, P1 ;  /* 0x000000001307c211 */ /* 0x090fe400008f0ccd */
[-C--:B------:R-:W-:Y:S02]  /*11410*/  @!P5 LEA.HI.X R13, R23, R0.reuse, R204, 0x1, P2 ;  /* 0x00000000170dd211 */ /* 0x080fe400010f0ccc */
[----:B------:R-:W-:Y:S01]  /*11420*/  @!P6 LEA.HI.X R3, R192, R0, R203, 0x1, P3 ;  /* 0x00000000c003e211 */ /* 0x000fe200018f0ccb */
[----:B------:R3:W-:Y:S04]  /*11430*/  @!P4 ST.E.128 desc[UR6][R6.64], RZ ;  /* 0x000000ff0600c985 */ /* 0x0007e8000c101d06 */
[----:B------:R3:W-:Y:S04]  /*11440*/  @!P5 ST.E.128 desc[UR6][R12.64], RZ ;  /* 0x000000ff0c00d985 */ /* 0x0007e8000c101d06 */
[----:B------:R3:W-:Y:S02]  /*11450*/  @!P6 ST.E.128 desc[UR6][R2.64], RZ ;  /* 0x000000ff0200e985 */ /* 0x0007e4000c101d06 */
.L_x_1193:
[----:B------:R-:W-:Y:S05]  /*11460*/  BSYNC B1 ;  /* 0x0000000000017941 */ /* 0x000fea0003800000 */
.L_x_1192:
[----:B----4-:R4:W0:Y:S01]  /*11470*/  SHFL.IDX PT, R0, R5, 0x2, 0x181f ;  /* 0x00581f0005007f89 */ /* 0x01082200000e0000 */
        /* <DEDUP_REMOVED lines=17> */
.L_x_1195:
[----:B------:R-:W-:Y:S05]  /*11590*/  BSYNC B1 ;  /* 0x0000000000017941 */ /* 0x000fea0003800000 */
.L_x_1194:
[----:B0-----:R-:W-:Y:S01]  /*115a0*/  VIADD R0, R10, 0x60 ;  /* 0x000000600a007836 */ /* 0x001fe20000000000 */
[----:B---3--:R0:W3:Y:S04]  /*115b0*/  SHFL.IDX PT, R6, R5, 0x3, 0x181f ;  /* 0x00781f0005067f89 */ /* 0x0080e800000e0000 */
[----:B------:R-:W-:Y:S01]  /*115c0*/  ISETP.GE.AND P0, PT, R0, R9, PT ;  /* 0x000000090000720c */ /* 0x000fe20003f06270 */
[----:B-1----:R0:W1:-:S12]  /*115d0*/  SHFL.IDX PT, R2, R4, 0x3, 0x181f ;  /* 0x00781f0004027f89 */ /* 0x00205800000e0000 */
[----:B0-----:R-:W-:Y:S05]  /*115e0*/  @P0 BRA `(.L_x_1187) ;  /* 0x0000000000380947 */ /* 0x001fea0003800000 */
[----:B------:R-:W-:Y:S01]  /*115f0*/  ULDC UR5, c[0x0][0xac8] ;  /* 0x0002b20000057ab9 */ /* 0x000fe20000000800 */
[----:B------:R-:W-:Y:S01]  /*11600*/  ULDC.64 UR6, c[0x0][0x208] ;  /* 0x0000820000067ab9 */ /* 0x000fe20000000a00 */
[----:B------:R-:W-:Y:S02]  /*11610*/  ISETP.GE.AND P3, PT, R19, UR5, PT ;  /* 0x0000000513007c0c */ /* 0x000fe4000bf66270 */
[----:B------:R-:W-:Y:S02]  /*11620*/  ISETP.GE.AND P4, PT, R23, UR5, PT ;  /* 0x0000000517007c0c */ /* 0x000fe4000bf86270 */
[----:B------:R-:W-:-:S09]  /*11630*/  ISETP.GE.AND P5, PT, R192, UR5, PT ;  /* 0x00000005c0007c0c */ /* 0x000fd2000bfa6270 */
[-C--:B-12-4-:R-:W-:Y:S02]  /*11640*/  @!P3 LEA R4, P0, R19, R2.reuse, 0x1 ;  /* 0x000000021304b211 */ /* 0x096fe400078008ff */
[-C--:B------:R-:W-:Y:S02]  /*11650*/  @!P4 LEA R8, P1, R23, R2.reuse, 0x1 ;  /* 0x000000021708c211 */ /* 0x080fe400078208ff */
[C---:B------:R-:W-:Y:S02]  /*11660*/  @!P5 LEA R2, P2, R192.reuse, R2, 0x1 ;  /* 0x00000002c002d211 */ /* 0x040fe400078408ff */
[-C--:B---3--:R-:W-:Y:S02]  /*11670*/  @!P3 LEA.HI.X R5, R19, R6.reuse, R205, 0x1, P0 ;  /* 0x000000061305b211 */ /* 0x088fe400000f0ccd */
[-C--:B------:R-:W-:Y:S02]  /*11680*/  @!P4 LEA.HI.X R9, R23, R6.reuse, R204, 0x1, P1 ;  /* 0x000000061709c211 */ /* 0x080fe400008f0ccc */
[----:B------:R-:W-:Y:S01]  /*11690*/  @!P5 LEA.HI.X R3, R192, R6, R203, 0x1, P2 ;  /* 0x00000006c003d211 */ /* 0x000fe200010f0ccb */
[----:B------:R0:W-:Y:S04]  /*116a0*/  @!P3 ST.E.128 desc[UR6][R4.64], RZ ;  /* 0x000000ff0400b985 */ /* 0x0001e8000c101d06 */
[----:B------:R0:W-:Y:S04]  /*116b0*/  @!P4 ST.E.128 desc[UR6][R8.64], RZ ;  /* 0x000000ff0800c985 */ /* 0x0001e8000c101d06 */
[----:B------:R0:W-:Y:S02]  /*116c0*/  @!P5 ST.E.128 desc[UR6][R2.64], RZ ;  /* 0x000000ff0200d985 */ /* 0x0001e4000c101d06 */
.L_x_1187:
[----:B------:R-:W-:Y:S05]  /*116d0*/  BSYNC B0 ;  /* 0x0000000000007941 */ /* 0x000fea0003800000 */
.L_x_1179:
[----:B------:R-:W-:Y:S02]  /*116e0*/  ULDC UR5, c[0x0][0xc38] ;  /* 0x00030e0000057ab9 */ /* 0x000fe40000000800 */
[----:B------:R-:W-:-:S06]  /*116f0*/  UISETP.GE.AND UP0, UPT, UR4, UR5, UPT ;  /* 0x000000050400728c */ /* 0x000fcc000bf06270 */
[----:B------:R-:W-:-:S13]  /*11700*/  PLOP3.LUT P0, PT, PT, PT, UP0, 0x80, 0x0 ;  /* 0x000000000000781c */ /* 0x000fda0003f0f008 */
[----:B------:R-:W-:Y:S05]  /*11710*/  @!P0 BRA `(.L_x_1196) ;  /* 0xfffffef400b08947 */ /* 0x000fea000383ffff */
[----:B------:R-:W-:Y:S05]  /*11720*/  EXIT ;  /* 0x000000000000794d */ /* 0x000fea0003800000 */
.L_x_1098:
[----:B------:R-:W-:-:S08]  /*11730*/  NOP ;  /* 0x0000000000007918 */ /* 0x000fd00000000000 */
[----:B0-----:R-:W0:-:S00]  /*11740*/  USETMAXREG.DEALLOC.CTAPOOL 0x18 ;  /* 0x00000018000079c8 */ /* 0x001e0000080e0500 */
[----:B0-----:R-:W2:Y:S01]  /*11750*/  LDL.LU R2, [R1+0xc] ;  /* 0x00000c0001027983 */ /* 0x001ea20000300800 */
[----:B------:R-:W-:-:S05]  /*11760*/  LOP3.LUT R0, R0, 0x3, RZ, 0xc0, !PT ;  /* 0x0000000300007812 */ /* 0x000fca00078ec0ff */
[----:B------:R-:W0:Y:S01]  /*11770*/  S2UR UR6, SR_CTAID.X ;  /* 0x00000000000679c3 */ /* 0x000e220000002500 */
[----:B------:R-:W-:Y:S01]  /*11780*/  IMAD.MOV.U32 R18, RZ, RZ, RZ ;  /* 0x000000ffff127224 */ /* 0x000fe200078e00ff */
[----:B------:R-:W1:Y:S02]  /*11790*/  SHFL.IDX PT, R0, R0, RZ, 0x1f ;  /* 0x00001fff00007589 */ /* 0x000e6400000e0000 */
[----:B-1----:R-:W-:-:S04]  /*117a0*/  ISETP.NE.AND P0, PT, R0, RZ, PT ;  /* 0x000000ff0000720c */ /* 0x002fc80003f05270 */
[----:B------:R-:W0:Y:S09]  /*117b0*/  LDC R0, c[0x0][0xc38] ;  /* 0x00030e00ff007b82 */ /* 0x000e320000000800 */
[----:B------:R-:W-:Y:S06]  /*117c0*/  @P0 BAR.ARV 0x4, 0x180 ;  /* 0x0106000000000b1d */ /* 0x000fec0000002000 */
[----:B--2---:R-:W-:-:S04]  /*117d0*/  LOP3.LUT R2, R2, 0xfffffffb, RZ, 0xc0, !PT ;  /* 0xfffffffb02027812 */ /* 0x004fc800078ec0ff */
[----:B------:R-:W-:Y:S02]  /*117e0*/  @P0 LOP3.LUT R2, R2, 0x4, RZ, 0xfc, !PT ;  /* 0x0000000402020812 */ /* 0x000fe400078efcff */
[----:B0-----:R-:W-:Y:S01]  /*117f0*/  ISETP.LE.AND P0, PT, R0, UR6, PT ;  /* 0x0000000600007c0c */ /* 0x001fe2000bf03270 */
[----:B------:R-:W-:Y:S02]  /*11800*/  IMAD.MOV.U32 R0, RZ, RZ, 0x1 ;  /* 0x00000001ff007424 */ /* 0x000fe400078e00ff */
[----:B------:R0:W-:Y:S04]  /*11810*/  STL [R1+0xc], R2 ;  /* 0x00000c0201007387 */ /* 0x0001e80000100800 */
[----:B------:R0:W-:Y:S04]  /*11820*/  STL [R1+0x18], RZ ;  /* 0x000018ff01007387 */ /* 0x0001e80000100800 */
[----:B------:R0:W-:Y:S02]  /*11830*/  STL [R1+0x4], R0 ;  /* 0x0000040001007387 */ /* 0x0001e40000100800 */
[----:B------:R-:W-:Y:S05]  /*11840*/  @P0 BRA `(.L_x_1197) ;  /* 0x0000004c00900947 */ /* 0x000fea0003800000 */
[----:B------:R-:W1:Y:S01]  /*11850*/  S2R R6, SR_TID.X ;  /* 0x0000000000067919 */ /* 0x000e620000002100 */
[----:B------:R-:W2:Y:S01]  /*11860*/  S2UR UR5, SR_CgaCtaId ;  /* 0x00000000000579c3 */ /* 0x000ea20000008800 */
[----:B------:R-:W-:Y:S01]  /*11870*/  UMOV UR4, 0x400 ;  /* 0x0000040000047882 */ /* 0x000fe20000000000 */
[----:B------:R-:W-:Y:S01]  /*11880*/  IMAD.MOV.U32 R18, RZ, RZ, RZ ;  /* 0x000000ffff127224 */ /* 0x000fe200078e00ff */
[----:B------:R-:W-:Y:S01]  /*11890*/  ULDC UR44, c[0x0][0xc] ;  /* 0x00000300002c7ab9 */ /* 0x000fe20000000800 */
[----:B------:R-:W-:Y:S01]  /*118a0*/  ULDC.64 UR38, c[0x0][0x198] ;  /* 0x0000660000267ab9 */ /* 0x000fe20000000a00 */
[----:B--2---:R-:W-:-:S06]  /*118b0*/  ULEA UR4, UR5, UR4, 0x18 ;  /* 0x0000000405047291 */ /* 0x004fcc000f8ec03f */
[----:B------:R-:W-:Y:S01]  /*118c0*/  IMAD.U32 R17, RZ, RZ, UR4 ;  /* 0x00000004ff117e24 */ /* 0x000fe2000f8e00ff */
[C---:B-1----:R-:W-:Y:S01]  /*118d0*/  LOP3.LUT R5, R6.reuse, 0x7f, RZ, 0xc0, !PT ;  /* 0x0000007f06057812 */ /* 0x042fe200078ec0ff */
[----:B0-----:R-:W-:-:S05]  /*118e0*/  IMAD.SHL.U32 R0, R6, 0x8, RZ ;  /* 0x0000000806007824 */ /* 0x001fca00078e00ff */
[C---:B------:R-:W-:Y:S02]  /*118f0*/  LOP3.LUT R2, R0.reuse, 0x1f8, RZ, 0xc0, !PT ;  /* 0x000001f800027812 */ /* 0x040fe400078ec0ff */
[----:B------:R-:W-:Y:S02]  /*11900*/  LOP3.LUT R0, R0, 0x38, RZ, 0xc0, !PT ;  /* 0x0000003800007812 */ /* 0x000fe400078ec0ff */
[----:B------:R-:W-:Y:S01]  /*11910*/  LOP3.LUT R3, R2, 0x38, R6, 0x78, !PT ;  /* 0x0000003802037812 */ /* 0x000fe200078e7806 */
[----:B------:R-:W-:-:S05]  /*11920*/  IMAD.SHL.U32 R2, R5, 0x8, RZ ;  /* 0x0000000805027824 */ /* 0x000fca00078e00ff */
[----:B------:R-:W-:Y:S01]  /*11930*/  LOP3.LUT R4, R3, 0x200, R2, 0xf8, !PT ;  /* 0x0000020003047812 */ /* 0x000fe200078ef802 */
[----:B------:R-:W-:Y:S01]  /*11940*/  IMAD.SHL.U32 R2, R6, 0x10, RZ ;  /* 0x0000001006027824 */ /* 0x000fe200078e00ff */
[----:B------:R-:W-:-:S03]  /*11950*/  SHF.R.U32.HI R3, RZ, 0x3, R5 ;  /* 0x00000003ff037819 */ /* 0x000fc60000011605 */
[----:B------:R-:W-:Y:S01]  /*11960*/  IMAD R4, R4, 0x2, R17 ;  /* 0x0000000204047824 */ /* 0x000fe200078e0211 */
[----:B------:R-:W-:Y:S01]  /*11970*/  LOP3.LUT R2, R3, 0x70, R2, 0xf8, !PT ;  /* 0x0000007003027812 */ /* 0x000fe200078ef802 */
[----:B------:R-:W-:Y:S02]  /*11980*/  IMAD.U32 R3, RZ, RZ, UR6 ;  /* 0x00000006ff037e24 */ /* 0x000fe4000f8e00ff */
[----:B------:R-:W-:Y:S01]  /*11990*/  IMAD.MOV.U32 R2, RZ, RZ, 0x1 ;  /* 0x00000001ff027424 */ /* 0x000fe200078e00ff */
[----:B------:R-:W-:Y:S04]  /*119a0*/  STL [R1+0x10], R4 ;  /* 0x0000100401007387 */ /* 0x000fe80000100800 */
[----:B------:R-:W-:Y:S04]  /*119b0*/  STL [R1+0x14], R3 ;  /* 0x0000140301007387 */ /* 0x000fe80000100800 */
[----:B------:R-:W-:Y:S04]  /*119c0*/  STL [R1+0x18], RZ ;  /* 0x000018ff01007387 */ /* 0x000fe80000100800 */
[----:B------:R0:W-:Y:S02]  /*119d0*/  STL [R1+0x4], R2 ;  /* 0x0000040201007387 */ /* 0x0001e40000100800 */
[----:B0-----:R-:W-:-:S02]  /*119e0*/  LOP3.LUT R2, R0, 0x40, RZ, 0xfc, !PT ;  /* 0x0000004000027812 */ /* 0x001fc400078efcff */
[----:B------:R-:W-:-:S07]  /*119f0*/  LOP3.LUT R0, R0, 0x80, RZ, 0xfc, !PT ;  /* 0x0000008000007812 */ /* 0x000fce00078efcff */
.L_x_1297:
[----:B--2---:R-:W2:Y:S01]  /*11a00*/  LDL R0, [R1+0x14] ;  /* 0x0000140001007983 */ /* 0x004ea20000100800 */
[----:B------:R-:W-:Y:S02]  /*11a10*/  ULDC UR8, c[0x0][0xc60] ;  /* 0x0003180000087ab9 */ /* 0x000fe40000000800 */
[----:B------:R-:W-:-:S11]  /*11a20*/  UISETP.NE.AND UP0, UPT, UR8, 0x1, UPT ;  /* 0x000000010800788c */ /* 0x000fd6000bf05270 */
[----:B------:R-:W-:Y:S01]  /*11a30*/  @UP0 ULDC UR4, c[0x0][0xc64] ;  /* 0x0003190000040ab9 */ /* 0x000fe20000000800 */
[----:B------:R-:W-:Y:S01]  /*11a40*/  @UP0 ULDC UR9, c[0x0][0xc68] ;  /* 0x00031a0000090ab9 */ /* 0x000fe20000000800 */
[C---:B--2---:R-:W-:Y:S02]  /*11a50*/  R2UR UR7, R0.reuse ;  /* 0x00000000000772ca */ /* 0x044fe400000e0000 */
[----:B------:R-:W-:-:S11]  /*11a60*/  R2UR UR6, R0 ;  /* 0x00000000000672ca */ /* 0x000fd600000e0000 */
[----:B------:R-:W-:-:S04]  /*11a70*/  UIMAD.WIDE.U32 UR4, UR7, UR4, URZ ;  /* 0x00000004070472a5 */ /* 0x000fc8000f8e003f */
[----:B------:R-:W-:-:S03]  /*11a80*/  @UP0 USHF.R.U32.HI UR7, URZ, UR9, UR5 ;  /* 0x000000093f070299 */ /* 0x000fc60008011605 */
[----:B------:R-:W-:Y:S02]  /*11a90*/  ULDC UR4, c[0x0][0xc78] ;  /* 0x00031e0000047ab9 */ /* 0x000fe40000000800 */
[----:B------:R-:W-:Y:S02]  /*11aa0*/  UISETP.GE.AND UP0, UPT, UR7, UR4, UPT ;  /* 0x000000040700728c */ /* 0x000fe4000bf06270 */
[----:B------:R-:W-:-:S04]  /*11ab0*/  UIADD3 UR4, -UR7, URZ, URZ ;  /* 0x0000003f07047290 */ /* 0x000fc8000fffe13f */
[----:B------:R-:W-:Y:S01]  /*11ac0*/  PLOP3.LUT P0, PT, PT, PT, UP0, 0x80, 0x0 ;  /* 0x000000000000781c */ /* 0x000fe20003f0f008 */
[----:B------:R-:W-:-:S12]  /*11ad0*/  UIMAD UR8, UR8, UR4, UR6 ;  /* 0x00000004080872a4 */ /* 0x000fd8000f8e0206 */
[----:B01-3--:R-:W-:Y:S05]  /*11ae0*/  @!P0 BRA `(.L_x_1198) ;  /* 0x0000000000208947 */ /* 0x00bfea0003800000 */
        /* <DEDUP_REMOVED lines=8> */
.L_x_1198:
[----:B------:R-:W-:Y:S01]  /*11b70*/  ULDC UR9, c[0x0][0xc54] ;  /* 0x0003150000097ab9 */ /* 0x000fe20000000800 */
[----:B------:R-:W-:Y:S01]  /*11b80*/  UMOV UR6, UR8 ;  /* 0x0000000800067c82 */ /* 0x000fe20008000000 */
[----:B------:R-:W-:-:S11]  /*11b90*/  UISETP.NE.AND UP0, UPT, UR9, 0x1, UPT ;  /* 0x000000010900788c */ /* 0x000fd6000bf05270 */
[----:B------:R-:W-:Y:S02]  /*11ba0*/  @UP0 ULDC.64 UR10, c[0x0][0xc58] ;  /* 0x00031600000a0ab9 */ /* 0x000fe40000000a00 */
[----:B------:R-:W-:-:S04]  /*11bb0*/  UIMAD.WIDE.U32 UR4, UR8, UR10, URZ ;  /* 0x0000000a080472a5 */ /* 0x000fc8000f8e003f */
[----:B------:R-:W-:-:S04]  /*11bc0*/  @UP0 USHF.R.U32.HI UR6, URZ, UR11, UR5 ;  /* 0x0000000b3f060299 */ /* 0x000fc80008011605 */
[----:B------:R-:W-:-:S12]  /*11bd0*/  UIMAD UR4, UR6, UR9, URZ ;  /* 0x00000009060472a4 */ /* 0x000fd8000f8e023f */
.L_x_1199:
[----:B------:R-:W-:Y:S02]  /*11be0*/  UIADD3 UR4, UR8, -UR4, URZ ;  /* 0x8000000408047290 */ /* 0x000fe4000fffe03f */
[----:B------:R-:W-:Y:S01]  /*11bf0*/  ULOP3.LUT UR5, URZ, UR6, URZ, 0x33, !UPT ;  /* 0x000000063f057292 */ /* 0x000fe2000f8e333f */
[----:B------:R-:W-:Y:S01]  /*11c00*/  ULDC UR14, c[0x0][0xc48] ;  /* 0x00031200000e7ab9 */ /* 0x000fe20000000800 */
[----:B------:R-:W-:Y:S01]  /*11c10*/  ULDC UR8, c[0x0][0x448] ;  /* 0x0001120000087ab9 */ /* 0x000fe20000000800 */
[----:B------:R-:W-:Y:S01]  /*11c20*/  ULDC UR43, c[0x0][0xc3c] ;  /* 0x00030f00002b7ab9 */ /* 0x000fe20000000800 */
[----:B------:R-:W-:Y:S02]  /*11c30*/  UISETP.NE.AND UP2, UPT, UR14, 0x1, UPT ;  /* 0x000000010e00788c */ /* 0x000fe4000bf45270 */
[----:B------:R-:W-:Y:S02]  /*11c40*/  UISETP.NE.AND UP1, UPT, UR8, 0x1, UPT ;  /* 0x000000010800788c */ /* 0x000fe4000bf25270 */
[----:B------:R-:W-:Y:S01]  /*11c50*/  UIADD3 UR43, UR5, UR43, URZ ;  /* 0x0000002b052b7290 */ /* 0x000fe2000fffe03f */
[----:B------:R-:W-:Y:S01]  /*11c60*/  ULDC.64 UR10, c[0x0][0x418] ;  /* 0x00010600000a7ab9 */ /* 0x000fe20000000a00 */
[----:B------:R-:W-:Y:S01]  /*11c70*/  ULDC UR13, c[0x0][0xc54] ;  /* 0x00031500000d7ab9 */ /* 0x000fe20000000800 */
[----:B------:R-:W-:-:S02]  /*11c80*/  UISETP.NE.U32.AND UP0, UPT, UR10, URZ, UPT ;  /* 0x0000003f0a00728c */ /* 0x000fc4000bf05070 */
[----:B------:R-:W-:Y:S02]  /*11c90*/  UIMAD UR13, UR7, UR13, UR4 ;  /* 0x0000000d070d72a4 */ /* 0x000fe4000f8e0204 */
[----:B------:R-:W-:Y:S01]  /*11ca0*/  USHF.L.U32 UR43, UR43, 0x7, URZ ;  /* 0x000000072b2b7899 */ /* 0x000fe2000800063f */
[----:B------:R-:W-:Y:S01]  /*11cb0*/  ULDC.64 UR4, c[0x0][0x9e0] ;  /* 0x0002780000047ab9 */ /* 0x000fe20000000a00 */
[----:B------:R-:W-:Y:S02]  /*11cc0*/  UISETP.NE.AND.EX UP0, UPT, UR11, URZ, UPT, UP0 ;  /* 0x0000003f0b00728c */ /* 0x000fe4000bf05300 */
[----:B------:R-:W-:Y:S02]  /*11cd0*/  UISETP.GE.AND UP3, UPT, UR5, 0x1, UPT ;  /* 0x000000010500788c */ /* 0x000fe4000bf66270 */
[----:B------:R-:W-:Y:S01]  /*11ce0*/  UIADD3 UR12, UR43, 0x7f, URZ ;  /* 0x0000007f2b0c7890 */ /* 0x000fe2000fffe03f */
[----:B------:R-:W-:Y:S01]  /*11cf0*/  ULDC UR10, c[0x0][0x424] ;  /* 0x00010900000a7ab9 */ /* 0x000fe20000000800 */
[----:B------:R-:W-:Y:S01]  /*11d00*/  ULDC UR6, c[0x0][0x288] ;  /* 0x0000a20000067ab9 */ /* 0x000fe20000000800 */
[----:B------:R-:W-:Y:S01]  /*11d10*/  @UP2 ULDC UR8, c[0x0][0xc4c] ;  /* 0x0003130000082ab9 */ /* 0x000fe20000000800 */
[----:B------:R-:W-:Y:S01]  /*11d20*/  @UP1 ULDC UR11, c[0x0][0x44c] ;  /* 0x00011300000b1ab9 */ /* 0x000fe20000000800 */
[----:B------:R-:W-:Y:S01]  /*11d30*/  USEL UR15, UR10, 0x1, UP0 ;  /* 0x000000010a0f7887 */ /* 0x000fe20008000000 */
[----:B------:R-:W-:Y:S01]  /*11d40*/  PLOP3.LUT P1, PT, PT, PT, UP3, 0x80, 0x0 ;  /* 0x000000000000781c */ /* 0x000fe20003f2f038 */
[----:B------:R-:W-:-:S02]  /*11d50*/  UIADD3 UR16, -UR6, 0x1, URZ ;  /* 0x0000000106107890 */ /* 0x000fc4000fffe13f */
[----:B------:R-:W-:Y:S02]  /*11d60*/  UIMAD.WIDE.U32 UR8, UR13, UR8, URZ ;  /* 0x000000080d0872a5 */ /* 0x000fe4000f8e003f */
[----:B------:R-:W-:Y:S01]  /*11d70*/  UIMAD.WIDE.U32 UR10, UR12, UR11, URZ ;  /* 0x0000000b0c0a72a5 */ /* 0x000fe2000f8e003f */
[----:B------:R-:W-:Y:S01]  /*11d80*/  ULDC UR7, c[0x0][0x2f0] ;  /* 0x0000bc0000077ab9 */ /* 0x000fe20000000800 */
[----:B------:R-:W-:Y:S01]  /*11d90*/  @UP2 ULDC UR17, c[0x0][0xc50] ;  /* 0x0003140000112ab9 */ /* 0x000fe20000000800 */
[----:B------:R-:W-:Y:S01]  /*11da0*/  @UP1 ULDC UR18, c[0x0][0x450] ;  /* 0x0001140000121ab9 */ /* 0x000fe20000000800 */
[----:B------:R-:W-:Y:S01]  /*11db0*/  UMOV UR42, UR13 ;  /* 0x0000000d002a7c82 */ /* 0x000fe20008000000 */
[----:B------:R-:W-:Y:S02]  /*11dc0*/  UIMAD UR16, UR15, UR7, UR16 ;  /* 0x000000070f1072a4 */ /* 0x000fe4000f8e0210 */
[----:B------:R-:W-:Y:S02]  /*11dd0*/  @UP2 USHF.R.U32.HI UR42, URZ, UR17, UR9 ;  /* 0x000000113f2a2299 */ /* 0x000fe40008011609 */
[----:B------:R-:W-:-:S02]  /*11de0*/  @UP1 USHF.R.U32.HI UR12, URZ, UR18, UR11 ;  /* 0x000000123f0c1299 */ /* 0x000fc4000801160b */
[----:B------:R-:W-:Y:S02]  /*11df0*/  UIADD3 UR36, -UR42, URZ, URZ ;  /* 0x0000003f2a247290 */ /* 0x000fe4000fffe13f */
[----:B------:R-:W-:Y:S02]  /*11e00*/  UIADD3 UR12, UR16, UR12, URZ ;  /* 0x0000000c100c7290 */ /* 0x000fe4000fffe03f */
[----:B------:R-:W-:Y:S02]  /*11e10*/  UIMAD UR36, UR14, UR36, UR13 ;  /* 0x000000240e2472a4 */ /* 0x000fe4000f8e020d */
[----:B------:R-:W-:Y:S01]  /*11e20*/  UIADD3 UR4, UR12, UR4, URZ ;  /* 0x000000040c047290 */ /* 0x000fe2000fffe03f */
[----:B------:R-:W-:Y:S11]  /*11e30*/  @!P1 BRA `(.L_x_1200) ;  /* 0x0000000000449947 */ /* 0x000ff60003800000 */
        /* <DEDUP_REMOVED lines=10> */
.L_x_1201:
[----:B------:R-:W-:-:S11]  /*11ee0*/  UISETP.NE.AND UP0, UPT, UR5, 0x1, UPT ;  /* 0x000000010500788c */ /* 0x000fd6000bf05270 */
[----:B------:R-:W-:Y:S02]  /*11ef0*/  @UP0 ULDC.64 UR12, c[0x0][0x9e8] ;  /* 0x00027a00000c0ab9 */ /* 0x000fe40000000a00 */
[----:B------:R-:W-:-:S04]  /*11f00*/  UIMAD.WIDE.U32 UR8, UR10, UR12, URZ ;  /* 0x0000000c0a0872a5 */ /* 0x000fc8000f8e003f */
[----:B------:R-:W-:-:S12]  /*11f10*/  @UP0 USHF.R.U32.HI UR10, URZ, UR13, UR9 ;  /* 0x0000000d3f0a0299 */ /* 0x000fd80008011609 */
.L_x_1202:
[----:B------:R-:W-:-:S04]  /*11f20*/  UIMAD UR10, UR10, UR5, UR5 ;  /* 0x000000050a0a72a4 */ /* 0x000fc8000f8e0205 */
[----:B------:R-:W-:-:S04]  /*11f30*/  UISETP.LT.AND UP0, UPT, UR4, UR10, UPT ;  /* 0x0000000a0400728c */ /* 0x000fc8000bf01270 */
[----:B------:R-:W-:-:S12]  /*11f40*/  USEL UR4, UR4, UR10, UP0 ;  /* 0x0000000a04047287 */ /* 0x000fd80008000000 */
.L_x_1200:
[----:B------:R-:W-:Y:S02]  /*11f50*/  UIMAD UR8, UR15, UR7, 0x5f ;  /* 0x0000005f0f0874a4 */ /* 0x000fe4000f8e0207 */
[----:B------:R-:W-:Y:S02]  /*11f60*/  UIADD3 UR10, UR4, 0x5f, URZ ;  /* 0x0000005f040a7890 */ /* 0x000fe4000fffe03f */
[----:B------:R-:W-:Y:S02]  /*11f70*/  UIMAD.WIDE UR8, UR8, 0x2aaaaaab, URZ ;  /* 0x2aaaaaab080878a5 */ /* 0x000fe4000f8e023f */
[----:B------:R-:W-:Y:S01]  /*11f80*/  UIMAD.WIDE UR10, UR10, 0x2aaaaaab, URZ ;  /* 0x2aaaaaab0a0a78a5 */ /* 0x000fe2000f8e023f */
[----:B------:R-:W-:Y:S01]  /*11f90*/  @UP1 ULDC UR12, c[0x0][0x44c] ;  /* 0x00011300000c1ab9 */ /* 0x000fe20000000800 */
[----:B------:R-:W-:Y:S02]  /*11fa0*/  UIMAD UR7, UR15, UR7, -UR6 ;  /* 0x000000070f0772a4 */ /* 0x000fe4000f8e0a06 */
[----:B------:R-:W-:-:S02]  /*11fb0*/  UIMAD.WIDE.U32 UR12, UR43, UR12, URZ ;  /* 0x0000000c2b0c72a5 */ /* 0x000fc4000f8e003f */
[----:B------:R-:W-:Y:S02]  /*11fc0*/  USHF.R.U32.HI UR6, URZ, 0x1f, UR9 ;  /* 0x0000001f3f067899 */ /* 0x000fe40008011609 */
[----:B------:R-:W-:Y:S01]  /*11fd0*/  USHF.R.U32.HI UR4, URZ, 0x1f, UR11 ;  /* 0x0000001f3f047899 */ /* 0x000fe2000801160b */
[----:B------:R-:W-:Y:S01]  /*11fe0*/  @UP1 ULDC UR16, c[0x0][0x450] ;  /* 0x0001140000101ab9 */ /* 0x000fe20000000800 */
[----:B------:R-:W-:Y:S01]  /*11ff0*/  UMOV UR14, UR43 ;  /* 0x0000002b000e7c82 */ /* 0x000fe20008000000 */
[----:B------:R-:W-:Y:S02]  /*12000*/  @UP1 USHF.R.U32.HI UR14, URZ, UR16, UR13 ;  /* 0x000000103f0e1299 */ /* 0x000fe4000801160d */
[----:B------:R-:W-:Y:S02]  /*12010*/  ULEA.HI.SX32 UR9, UR9, UR6, 0x1c ;  /* 0x0000000609097291 */ /* 0x000fe4000f8fe23f */
[----:B------:R-:W-:Y:S02]  /*12020*/  ULEA.HI.SX32 UR4, UR11, UR4, 0x1c ;  /* 0x000000040b047291 */ /* 0x000fe4000f8fe23f */
[----:B------:R-:W-:-:S02]  /*12030*/  UIADD3 UR6, UR7, UR14, URZ ;  /* 0x0000000e07067290 */ /* 0x000fc4000fffe03f */
[----:B------:R-:W-:Y:S01]  /*12040*/  UISETP.LT.AND UP0, UPT, UR9, UR4, UPT ;  /* 0x000000040900728c */ /* 0x000fe2000bf01270 */
[----:B------:R-:W-:Y:S02]  /*12050*/  ULDC UR8, c[0x0][0x9dc] ;  /* 0x0002770000087ab9 */ /* 0x000fe40000000800 */
[----:B------:R-:W-:Y:S02]  /*12060*/  UIADD3 UR8, UR6, -UR8, URZ ;  /* 0x8000000806087290 */ /* 0x000fe4000fffe03f */
[----:B------:R-:W-:Y:S01]  /*12070*/  USEL UR41, UR9, UR4, UP0 ;  /* 0x0000000409297287 */ /* 0x000fe20008000000 */
[----:B------:R-:W-:Y:S11]  /*12080*/  @!P1 BRA `(.L_x_1203) ;  /* 0x0000000000489947 */ /* 0x000ff60003800000 */
        /* <DEDUP_REMOVED lines=11> */
.L_x_1204:
[----:B------:R-:W-:-:S11]  /*12140*/  UISETP.NE.AND UP0, UPT, UR5, 0x1, UPT ;  /* 0x000000010500788c */ /* 0x000fd6000bf05270 */
[----:B------:R-:W-:Y:S02]  /*12150*/  @UP0 ULDC.64 UR10, c[0x0][0x9e8] ;  /* 0x00027a00000a0ab9 */ /* 0x000fe40000000a00 */
[----:B------:R-:W-:-:S04]  /*12160*/  UIMAD.WIDE.U32 UR6, UR4, UR10, URZ ;  /* 0x0000000a040672a5 */ /* 0x000fc8000f8e003f */
[----:B------:R-:W-:-:S12]  /*12170*/  @UP0 USHF.R.U32.HI UR4, URZ, UR11, UR7 ;  /* 0x0000000b3f040299 */ /* 0x000fd80008011607 */
.L_x_1205:
[----:B------:R-:W-:-:S04]  /*12180*/  UIMAD UR4, UR4, UR5, URZ ;  /* 0x00000005040472a4 */ /* 0x000fc8000f8e023f */
[----:B------:R-:W-:-:S04]  /*12190*/  UISETP.LT.AND UP0, UPT, UR8, UR4, UPT ;  /* 0x000000040800728c */ /* 0x000fc8000bf01270 */
[----:B------:R-:W-:-:S12]  /*121a0*/  USEL UR8, UR8, UR4, !UP0 ;  /* 0x0000000408087287 */ /* 0x000fd8000c000000 */
.L_x_1203:
[----:B------:R-:W-:Y:S01]  /*121b0*/  UIMAD.WIDE UR4, UR8, 0x2aaaaaab, URZ ;  /* 0x2aaaaaab080478a5 */ /* 0x000fe2000f8e023f */
[----:B------:R-:W-:Y:S03]  /*121c0*/  BSSY B7, `(.L_x_1206) ;  /* 0x000042f000077945 */ /* 0x000fe60003800000 */
[----:B------:R-:W-:-:S04]  /*121d0*/  USHF.R.U32.HI UR4, URZ, 0x1f, UR5 ;  /* 0x0000001f3f047899 */ /* 0x000fc80008011605 */
[----:B------:R-:W-:-:S04]  /*121e0*/  ULEA.HI.SX32 UR4, UR5, UR4, 0x1c ;  /* 0x0000000405047291 */ /* 0x000fc8000f8fe23f */
[----:B------:R-:W-:-:S04]  /*121f0*/  UISETP.LT.AND UP0, UPT, URZ, UR4, UPT ;  /* 0x000000043f00728c */ /* 0x000fc8000bf01270 */
[----:B------:R-:W-:-:S04]  /*12200*/  USEL UR40, URZ, UR4, !UP0 ;  /* 0x000000043f287287 */ /* 0x000fc8000c000000 */
[----:B------:R-:W-:-:S06]  /*12210*/  UISETP.GT.AND UP0, UPT, UR41, UR40, UPT ;  /* 0x000000282900728c */ /* 0x000fcc000bf04270 */
[----:B------:R-:W-:-:S13]  /*12220*/  PLOP3.LUT P0, PT, PT, PT, UP0, 0x80, 0x0 ;  /* 0x000000000000781c */ /* 0x000fda0003f0f008 */
[----:B------:R-:W-:Y:S05]  /*12230*/  @P0 BRA `(.L_x_1207) ;  /* 0x00000000004c0947 */ /* 0x000fea0003800000 */
[----:B------:R-:W0:Y:S02]  /*12240*/  S2R R0, SR_TID.X ;  /* 0x0000000000007919 */ /* 0x000e240000002100 */
[----:B0-----:R-:W-:-:S04]  /*12250*/  LOP3.LUT R0, R0, 0x7f, RZ, 0xc0, !PT ;  /* 0x0000007f00007812 */ /* 0x001fc800078ec0ff */
[----:B------:R-:W-:-:S13]  /*12260*/  ISETP.NE.AND P1, PT, R0, RZ, PT ;  /* 0x000000ff0000720c */ /* 0x000fda0003f25270 */
[----:B------:R-:W-:Y:S05]  /*12270*/  @P1 BRA `(.L_x_1208) ;  /* 0x00000040008c1947 */ /* 0x000fea0003800000 */
[----:B------:R-:W0:Y:S01]  /*12280*/  S2R R5, SR_LANEID ;  /* 0x0000000000057919 */ /* 0x000e220000000000 */
[----:B------:R-:W-:Y:S01]  /*12290*/  VOTEU.ANY UR4, UPT, PT ;  /* 0x0000000000047886 */ /* 0x000fe200038e0100 */
[----:B------:R-:W1:Y:S01]  /*122a0*/  LDC.64 R2, c[0x0][0xc80] ;  /* 0x00032000ff027b82 */ /* 0x000e620000000a00 */
[----:B------:R-:W0:Y:S01]  /*122b0*/  FLO.U32 R0, UR4 ;  /* 0x0000000400007d00 */ /* 0x000e2200080e0000 */
[----:B------:R-:W-:Y:S01]  /*122c0*/  ULDC.64 UR6, c[0x0][0x208] ;  /* 0x0000820000067ab9 */ /* 0x000fe20000000a00 */
[----:B0-----:R-:W-:-:S06]  /*122d0*/  ISETP.EQ.U32.AND P0, PT, R0, R5, PT ;  /* 0x000000050000720c */ /* 0x001fcc0003f02070 */
[----:B------:R-:W1:Y:S07]  /*122e0*/  POPC R5, UR4 ;  /* 0x0000000400057d09 */ /* 0x000e6e0008000000 */
[----:B-1----:R-:W2:Y:S01]  /*122f0*/  @P0 ATOMG.E.ADD.STRONG.GPU PT, R3, desc[UR6][R2.64], R5 ;  /* 0x00000005020309a8 */ /* 0x002ea200081ee1c6 */
[----:B------:R-:W0:Y:S02]  /*12300*/  S2R R4, SR_LTMASK ;  /* 0x0000000000047919 */ /* 0x000e240000003900 */
[----:B0-----:R-:W-:-:S04]  /*12310*/  LOP3.LUT R4, R4, UR4, RZ, 0xc0, !PT ;  /* 0x0000000404047c12 */ /* 0x001fc8000f8ec0ff */
[----:B------:R-:W0:Y:S01]  /*12320*/  POPC R7, R4 ;  /* 0x0000000400077309 */ /* 0x000e220000000000 */
[----:B--2---:R-:W0:Y:S02]  /*12330*/  SHFL.IDX PT, R0, R3, R0, 0x1f ;  /* 0x00001f0003007589 */ /* 0x004e2400000e0000 */
[----:B0-----:R-:W-:-:S05]  /*12340*/  IADD3 R0, R0, UR44, R7 ;  /* 0x0000002c00007c10 */ /* 0x001fca000fffe007 */
[----:B------:R1:W-:Y:S01]  /*12350*/  STL [R1+0x14], R0 ;  /* 0x0000140001007387 */ /* 0x0003e20000100800 */
[----:B------:R-:W-:Y:S05]  /*12360*/  BRA `(.L_x_1208) ;  /* 0x0000004000507947 */ /* 0x000fea0003800000 */
.L_x_1207:
[----:B------:R-:W-:Y:S01]  /*12370*/  VIADD R0, R17, 0x1e400 ;  /* 0x0001e40011007836 */ /* 0x000fe20000000000 */
[----:B------:R-:W-:Y:S04]  /*12380*/  BSSY B6, `(.L_x_1209) ;  /* 0x0000013000067945 */ /* 0x000fe80003800000 */
[----:B------:R-:W-:-:S13]  /*12390*/  LOP3.LUT P0, RZ, R0, 0x3ff, RZ, 0xc0, !PT ;  /* 0x000003ff00ff7812 */ /* 0x000fda000780c0ff */
[----:B------:R-:W-:Y:S05]  /*123a0*/  @!P0 BRA `(.L_x_1210) ;  /* 0x0000000000408947 */ /* 0x000fea0003800000 */
[----:B------:R-:W-:Y:S01]  /*123b0*/  MOV R2, 0x0 ;  /* 0x0000000000027802 */ /* 0x000fe20000000f00 */
[----:B------:R-:W-:Y:S01]  /*123c0*/  ULDC.64 UR6, c[0x4][0xa8] ;  /* 0x01002a0000067ab9 */ /* 0x000fe20000000a00 */
[----:B------:R-:W-:Y:S01]  /*123d0*/  ULDC.64 UR8, c[0x4][0xb0] ;  /* 0x01002c0000087ab9 */ /* 0x000fe20000000a00 */
[----:B------:R-:W-:Y:S01]  /*123e0*/  ULDC.64 UR4, c[0x4][0x30] ;  /* 0x01000c0000047ab9 */ /* 0x000fe20000000a00 */
[----:B------:R-:W-:Y:S02]  /*123f0*/  IMAD.U32 R4, RZ, RZ, UR6 ;  /* 0x00000006ff047e24 */ /* 0x000fe4000f8e00ff */
        /* <DEDUP_REMOVED lines=11> */
.L_x_1210:
[----:B------:R-:W-:Y:S05]  /*124b0*/  BSYNC B6 ;  /* 0x0000000000067941 */ /* 0x000fea0003800000 */
.L_x_1209:
        /* <DEDUP_REMOVED lines=8> */
[----:B------:R0:W1:Y:S01]  /*12540*/  LDC.64 R2, c[0x4][R16] ;  /* 0x0100000010027b82 */ /* 0x0000620000000a00 */
        /* <DEDUP_REMOVED lines=11> */
.L_x_1213:
        /* <DEDUP_REMOVED lines=15> */
.L_x_1212:
[----:B------:R-:W-:Y:S05]  /*126f0*/  BSYNC B6 ;  /* 0x0000000000067941 */ /* 0x000fea0003800000 */
.L_x_1211:
[----:B------:R-:W-:Y:S01]  /*12700*/  ULDC.64 UR4, c[0x0][0x9f8] ;  /* 0x00027e0000047ab9 */ /* 0x000fe20000000a00 */
[----:B------:R-:W2:Y:S01]  /*12710*/  LDL.LU R0, [R1+0xc] ;  /* 0x00000c0001007983 */ /* 0x000ea20000300800 */
[----:B------:R-:W-:Y:S01]  /*12720*/  UISETP.NE.U32.AND UP0, UPT, UR4, URZ, UPT ;  /* 0x0000003f0400728c */ /* 0x000fe2000bf05070 */
[----:B------:R-:W-:Y:S01]  /*12730*/  IMAD.U32 R7, RZ, RZ, UR42 ;  /* 0x0000002aff077e24 */ /* 0x000fe2000f8e00ff */
[----:B------:R-:W-:Y:S02]  /*12740*/  ULDC.64 UR6, c[0x0][0x208] ;  /* 0x0000820000067ab9 */ /* 0x000fe40000000a00 */
[----:B------:R-:W-:-:S06]  /*12750*/  UISETP.NE.AND.EX UP0, UPT, UR5, URZ, UPT, UP0 ;  /* 0x0000003f0500728c */ /* 0x000fcc000bf05300 */
[----:B------:R-:W-:-:S05]  /*12760*/  PLOP3.LUT P0, PT, PT, PT, UP0, 0x80, 0x0 ;  /* 0x000000000000781c */ /* 0x000fca0003f0f008 */
[----:B------:R-:W-:Y:S02]  /*12770*/  @UP0 ULDC.64 UR4, c[0x0][0x9f8] ;  /* 0x00027e0000040ab9 */ /* 0x000fe40000000a00 */
[----:B------:R-:W-:-:S06]  /*12780*/  @UP0 UIMAD.WIDE UR4, UR42, 0x4, UR4 ;  /* 0x000000042a0408a5 */ /* 0x000fcc000f8e0204 */
[----:B------:R-:W-:Y:S02]  /*12790*/  IMAD.U32 R2, RZ, RZ, UR4 ;  /* 0x00000004ff027e24 */ /* 0x000fe4000f8e00ff */
[----:B------:R-:W-:-:S05]  /*127a0*/  IMAD.U32 R3, RZ, RZ, UR5 ;  /* 0x00000005ff037e24 */ /* 0x000fca000f8e00ff */
[----:B------:R0:W3:Y:S01]  /*127b0*/  @P0 LDG.E R7, desc[UR6][R2.64] ;  /* 0x0000000602070981 */ /* 0x0000e2000c1e1900 */
[----:B------:R-:W-:Y:S01]  /*127c0*/  UMOV UR4, 0xffffffff ;  /* 0xffffffff00047882 */ /* 0x000fe20000000000 */
[----:B------:R-:W-:Y:S01]  /*127d0*/  IMAD.U32 R19, RZ, RZ, UR41 ;  /* 0x00000029ff137e24 */ /* 0x000fe2000f8e00ff */
[----:B------:R-:W1:Y:S03]  /*127e0*/  S2R R4, SR_TID.X ;  /* 0x0000000000047919 */ /* 0x000e660000002100 */
[----:B------:R-:W-:Y:S01]  /*127f0*/  VIADD R19, R19, 0xffffffff ;  /* 0xffffffff13137836 */ /* 0x000fe20000000000 */
[----:B0-----:R-:W0:Y:S02]  /*12800*/  LDC.64 R2, c[0x0][0x418] ;  /* 0x00010600ff027b82 */ /* 0x001e240000000a00 */
[----:B0-----:R-:W-:Y:S02]  /*12810*/  ISETP.NE.U32.AND P0, PT, R2, RZ, PT ;  /* 0x000000ff0200720c */ /* 0x001fe40003f05070 */
[----:B-1----:R-:W-:-:S02]  /*12820*/  SHF.R.U32.HI R4, RZ, 0x5, R4 ;  /* 0x00000005ff047819 */ /* 0x002fc40000011604 */
[----:B------:R-:W-:Y:S02]  /*12830*/  ISETP.NE.AND.EX P1, PT, R3, RZ, PT, P0 ;  /* 0x000000ff0300720c */ /* 0x000fe40003f25300 */
[----:B------:R-:W-:Y:S02]  /*12840*/  LOP3.LUT R4, R4, 0x3, RZ, 0xc0, !PT ;  /* 0x0000000304047812 */ /* 0x000fe400078ec0ff */
[----:B--2---:R-:W-:-:S09]  /*12850*/  LOP3.LUT R0, R0, 0xfffffffe, RZ, 0xc0, !PT ;  /* 0xfffffffe00007812 */ /* 0x004fd200078ec0ff */
[----:B------:R-:W-:Y:S02]  /*12860*/  @P1 LOP3.LUT R0, R0, 0x1, RZ, 0xfc, !PT ;  /* 0x0000000100001812 */ /* 0x000fe400078efcff */
[----:B---3--:R-:W-:Y:S01]  /*12870*/  SHF.R.S32.HI R8, RZ, 0x1f, R7 ;  /* 0x0000001fff087819 */ /* 0x008fe20000011407 */
[----:B------:R0:W-:Y:S01]  /*12880*/  STL [R1], R7 ;  /* 0x0000000701007387 */ /* 0x0001e20000100800 */
[----:B------:R-:W-:-:S03]  /*12890*/  SEL R16, R7, RZ, !P1 ;  /* 0x000000ff07107207 */ /* 0x000fc60004800000 */
[----:B------:R0:W-:Y:S04]  /*128a0*/  STL [R1+0x8], R8 ;  /* 0x0000080801007387 */ /* 0x0001e80000100800 */
[----:B------:R0:W-:Y:S01]  /*128b0*/  STL [R1+0xc], R0 ;  /* 0x00000c0001007387 */ /* 0x0001e20000100800 */
[----:B------:R-:W-:Y:S05]  /*128c0*/  BRA.DIV UR4, `(.L_x_1214) ;  /* 0x0000004604387947 */ /* 0x000fea000b800000 */
[----:B------:R1:W2:Y:S02]  /*128d0*/  SHFL.IDX PT, R14, R4, RZ, 0x1f ;  /* 0x00001fff040e7589 */ /* 0x0002a400000e0000 */
.L_x_1312:
[----:B------:R-:W-:Y:S02]  /*128e0*/  PLOP3.LUT P2, PT, PT, PT, PT, 0x8, 0x0 ;  /* 0x000000000000781c */ /* 0x000fe40003f4e170 */
[----:B0-----:R-:W-:Y:S02]  /*128f0*/  LOP3.LUT R0, R0, 0xfffffffd, RZ, 0xc0, !PT ;  /* 0xfffffffd00007812 */ /* 0x001fe400078ec0ff */
[----:B--2---:R-:W-:-:S09]  /*12900*/  ISETP.NE.AND P0, PT, R14, RZ, PT ;  /* 0x000000ff0e00720c */ /* 0x004fd20003f05270 */
[----:B------:R-:W-:-:S05]  /*12910*/  @P2 LOP3.LUT R0, R0, 0x2, RZ, 0xfc, !PT ;  /* 0x0000000200002812 */ /* 0x000fca00078efcff */
[----:B------:R0:W-:Y:S01]  /*12920*/  STL [R1+0xc], R0 ;  /* 0x00000c0001007387 */ /* 0x0001e20000100800 */
[----:B------:R-:W-:Y:S05]  /*12930*/  @P0 BRA `(.L_x_1215) ;  /* 0x0000000400280947 */ /* 0x000fea0003800000 */
[----:B------:R-:W-:-:S03]  /*12940*/  UMOV UR4, 0xffffffff ;  /* 0xffffffff00047882 */ /* 0x000fc60000000000 */
[----:B------:R-:W-:Y:S05]  /*12950*/  BRA.DIV UR4, `(.L_x_1216) ;  /* 0x0000004604347947 */ /* 0x000fea000b800000 */
[----:B------:R-:W-:-:S13]  /*12960*/  ELECT P6, URZ, PT ;  /* 0x00000000003f782f */ /* 0x000fda00038c0000 */
.L_x_1315:
[----:B------:R-:W-:Y:S05]  /*12970*/  @!P6 BRA `(.L_x_1215) ;  /* 0x000000040018e947 */ /* 0x000fea0003800000 */
[----:B------:R-:W-:Y:S01]  /*12980*/  IMAD.MOV.U32 R16, RZ, RZ, R7 ;  /* 0x000000ffff107224 */ /* 0x000fe200078e0007 */
[----:B------:R-:W-:Y:S06]  /*12990*/  @!P1 BRA `(.L_x_1217) ;  /* 0x0000000000489947 */ /* 0x000fec0003800000 */
[----:B------:R-:W2:Y:S01]  /*129a0*/  LDC R6, c[0x0][0x43c] ;  /* 0x00010f00ff067b82 */ /* 0x000ea20000000800 */
[----:B------:R-:W-:Y:S01]  /*129b0*/  ULDC.64 UR4, c[0x0][0x428] ;  /* 0x00010a0000047ab9 */ /* 0x000fe20000000a00 */
[----:B------:R-:W-:Y:S01]  /*129c0*/  ULDC.64 UR6, c[0x0][0x208] ;  /* 0x0000820000067ab9 */ /* 0x000fe20000000a00 */
[----:B--2---:R-:W-:-:S13]  /*129d0*/  ISETP.NE.AND P0, PT, R6, 0x1, PT ;  /* 0x000000010600780c */ /* 0x004fda0003f05270 */
[----:B-1----:R-:W0:Y:S02]  /*129e0*/  @P0 LDC.64 R4, c[0x0][0x440] ;  /* 0x00011000ff040b82 */ /* 0x002e240000000a00 */
[----:B0-----:R-:W-:-:S04]  /*129f0*/  @P0 IMAD.HI.U32 R0, R19, R4, RZ ;  /* 0x0000000413000227 */ /* 0x001fc800078e00ff */
[----:B------:R-:W-:Y:S01]  /*12a00*/  IMAD.MOV.U32 R4, RZ, RZ, R19 ;  /* 0x000000ffff047224 */ /* 0x000fe200078e0013 */
[----:B------:R-:W-:-:S04]  /*12a10*/  @P0 SHF.R.U32.HI R4, RZ, R5, R0 ;  /* 0x00000005ff040219 */ /* 0x000fc80000011600 */
[--C-:B------:R-:W-:Y:S01]  /*12a20*/  SHF.R.S32.HI R5, RZ, 0x1f, R4.reuse ;  /* 0x0000001fff057819 */ /* 0x100fe20000011404 */
[----:B------:R-:W-:-:S04]  /*12a30*/  IMAD.MOV R0, RZ, RZ, -R4 ;  /* 0x000000ffff007224 */ /* 0x000fc800078e0a04 */
[----:B------:R-:W-:Y:S02]  /*12a40*/  IMAD R19, R6, R0, R19 ;  /* 0x0000000006137224 */ /* 0x000fe400078e0213 */
[----:B------:R-:W-:Y:S02]  /*12a50*/  IMAD R0, R8, UR4, RZ ;  /* 0x0000000408007c24 */ /* 0x000fe4000f8e02ff */
[----:B------:R-:W-:-:S04]  /*12a60*/  IMAD.WIDE.U32 R4, R7, UR4, R4 ;  /* 0x0000000407047c25 */ /* 0x000fc8000f8e0004 */
[----:B------:R-:W-:Y:S01]  /*12a70*/  IMAD R0, R7, UR5, R0 ;  /* 0x0000000507007c24 */ /* 0x000fe2000f8e0200 */
[----:B------:R-:W-:-:S03]  /*12a80*/  LEA R2, P0, R4, R2, 0x2 ;  /* 0x0000000204027211 */ /* 0x000fc600078010ff */
[----:B------:R-:W-:-:S05]  /*12a90*/  IMAD.IADD R0, R5, 0x1, R0 ;  /* 0x0000000105007824 */ /* 0x000fca00078e0200 */
[----:B------:R-:W-:-:S05]  /*12aa0*/  LEA.HI.X R3, R4, R3, R0, 0x2, P0 ;  /* 0x0000000304037211 */ /* 0x000fca00000f1400 */
[----:B------:R2:W5:Y:S02]  /*12ab0*/  LDG.E R16, desc[UR6][R2.64] ;  /* 0x0000000602107981 */ /* 0x000564000c1e1900 */
.L_x_1217:
[----:B--2---:R-:W2:Y:S01]  /*12ac0*/  LDL R2, [R1+0x4] ;  /* 0x0000040001027983 */ /* 0x004ea20000100800 */
[----:B0-----:R-:W-:Y:S01]  /*12ad0*/  IMAD R0, R18, 0x8, R17 ;  /* 0x0000000812007824 */ /* 0x001fe200078e0211 */
[----:B--2---:R-:W-:-:S04]  /*12ae0*/  SHF.L.U32 R2, R2, 0x1f, RZ ;  /* 0x0000001f02027819 */ /* 0x004fc800000006ff */
[----:B------:R-:W0:Y:S02]  /*12af0*/  SYNCS.PHASECHK.TRANS64.TRYWAIT P0, [R0+URZ+0x30840], R2 ;  /* 0x03084002000075a7 */ /* 0x000e24000800017f */
[----:B0-----:R-:W-:Y:S05]  /*12b00*/  @!P0 BRA `(.L_x_1218) ;  /* 0x0000004000e88947 */ /* 0x001fea0003800000 */
.L_x_1316:
        /* <DEDUP_REMOVED lines=11> */
.L_x_1219:
[----:B0-----:R-:W2:Y:S01]  /*12bc0*/  LDL.LU R2, [R1+0xc] ;  /* 0x00000c0001027983 */ /* 0x001ea20000300800 */
[----:B------:R-:W-:Y:S01]  /*12bd0*/  R2UR UR33, R0 ;  /* 0x00000000002172ca */ /* 0x000fe200000e0000 */
[----:B------:R-:W-:Y:S01]  /*12be0*/  IMAD R0, R18, 0x9000, R17 ;  /* 0x0000900012007824 */ /* 0x000fe200078e0211 */
[----:B------:R-:W-:Y:S01]  /*12bf0*/  R2UR UR35, R19 ;  /* 0x00000000132372ca */ /* 0x000fe200000e0000 */
[----:B------:R-:W-:Y:S01]  /*12c00*/  UIADD3 UR4, UP0, UR38, 0x370, URZ ;  /* 0x0000037026047890 */ /* 0x000fe2000ff1e03f */
[----:B------:R-:W-:Y:S01]  /*12c10*/  PLOP3.LUT P0, PT, PT, PT, PT, 0x80, 0x0 ;  /* 0x000000000000781c */ /* 0x000fe20003f0f070 */
[----:B------:R-:W-:Y:S01]  /*12c20*/  UMOV UR6, 0x0 ;  /* 0x0000000000067882 */ /* 0x000fe20000000000 */
[----:B------:R-:W-:Y:S01]  /*12c30*/  R2UR UR8, R0 ;  /* 0x00000000000872ca */ /* 0x000fe200000e0000 */
[----:B------:R-:W-:Y:S01]  /*12c40*/  UIADD3.X UR5, URZ, UR39, URZ, UP0, !UPT ;  /* 0x000000273f057290 */ /* 0x000fe200087fe43f */
[----:B-----5:R-:W-:Y:S01]  /*12c50*/  R2UR UR37, R16 ;  /* 0x00000000102572ca */ /* 0x020fe200000e0000 */
[----:B------:R-:W-:Y:S01]  /*12c60*/  UMOV UR7, 0x14f00000 ;  /* 0x14f0000000077882 */ /* 0x000fe20000000000 */
[----:B------:R-:W-:Y:S01]  /*12c70*/  UMOV UR34, URZ ;  /* 0x0000003f00227c82 */ /* 0x000fe20008000000 */
[----:B------:R-:W-:Y:S01]  /*12c80*/  UMOV UR18, 0x40 ;  /* 0x0000004000127882 */ /* 0x000fe20000000000 */
[----:B------:R-:W-:Y:S01]  /*12c90*/  UMOV UR20, UR36 ;  /* 0x0000002400147c82 */ /* 0x000fe20008000000 */
[----:B------:R-:W-:-:S02]  /*12ca0*/  UIADD3 UR33, UR33, 0x30830, URZ ;  /* 0x0003083021217890 */ /* 0x000fc4000fffe03f */
[----:B------:R-:W-:Y:S01]  /*12cb0*/  UIMAD UR35, UR35, 0x60, URZ ;  /* 0x00000060232378a4 */ /* 0x000fe2000f8e023f */
[----:B------:R-:W-:Y:S01]  /*12cc0*/  UMOV UR10, 0x80 ;  /* 0x00000080000a7882 */ /* 0x000fe20000000000 */
[----:B------:R-:W-:Y:S02]  /*12cd0*/  UMOV UR12, UR36 ;  /* 0x00000024000c7c82 */ /* 0x000fe40008000000 */
[----:B------:R-:W-:Y:S02]  /*12ce0*/  UIADD3 UR32, UR8, 0x1e400, URZ ;  /* 0x0001e40008207890 */ /* 0x000fe4000fffe03f */
[----:B------:R-:W-:Y:S02]  /*12cf0*/  UIADD3 UR16, UR8, 0x21400, URZ ;  /* 0x0002140008107890 */ /* 0x000fe4000fffe03f */
[----:B------:R-:W-:Y:S01]  /*12d00*/  UIADD3 UR8, UR8, 0x24400, URZ ;  /* 0x0002440008087890 */ /* 0x000fe2000fffe03f */
[----:B------:R-:W-:Y:S01]  /*12d10*/  UMOV UR21, UR37 ;  /* 0x0000002500157c82 */ /* 0x000fe20008000000 */
[----:B------:R-:W-:Y:S01]  /*12d20*/  UMOV UR17, UR33 ;  /* 0x0000002100117c82 */ /* 0x000fe20008000000 */
[----:B------:R-:W-:Y:S01]  /*12d30*/  UMOV UR19, UR35 ;  /* 0x0000002300137c82 */ /* 0x000fe20008000000 */
[----:B------:R-:W-:Y:S01]  /*12d40*/  UMOV UR13, UR37 ;  /* 0x00000025000d7c82 */ /* 0x000fe20008000000 */
[----:B------:R-:W-:Y:S01]  /*12d50*/  UMOV UR9, UR33 ;  /* 0x0000002100097c82 */ /* 0x000fe20008000000 */
[----:B------:R-:W-:Y:S01]  /*12d60*/  UMOV UR11, UR35 ;  /* 0x00000023000b7c82 */ /* 0x000fe20008000000 */
[----:B------:R3:W-:Y:S01]  /*12d70*/  UTMALDG.4D [UR32], [UR4], desc[UR6] ;  /* 0x00000620040075b4 */ /* 0x0007e20008019000 */
[----:B------:R3:W-:Y:S01]  /*12d80*/  UTMALDG.4D [UR16], [UR4], desc[UR6] ;  /* 0x00000610040075b4 */ /* 0x0007e20008019000 */
[----:B------:R3:W-:Y:S01]  /*12d90*/  UTMALDG.4D [UR8], [UR4], desc[UR6] ;  /* 0x00000608040075b4 */ /* 0x0007e20008019000 */
[----:B--2---:R-:W-:-:S04]  /*12da0*/  LOP3.LUT R2, R2, 0xfffffffd, RZ, 0xc0, !PT ;  /* 0xfffffffd02027812 */ /* 0x004fc800078ec0ff */
[----:B------:R-:W-:-:S05]  /*12db0*/  @P0 LOP3.LUT R2, R2, 0x2, RZ, 0xfc, !PT ;  /* 0x0000000202020812 */ /* 0x000fca00078efcff */
[----:B------:R3:W-:Y:S01]  /*12dc0*/  STL [R1+0xc], R2 ;  /* 0x00000c0201007387 */ /* 0x0007e20000100800 */
[----:B------:R-:W-:Y:S01]  /*12dd0*/  NOP ;  /* 0x0000000000007918 */ /* 0x000fe20000000000 */
.L_x_1215:
[----:B0-----:R-:W-:Y:S01]  /*12de0*/  VIADD R0, R17, 0x12400 ;  /* 0x0001240011007836 */ /* 0x001fe20000000000 */
[----:B------:R-:W-:Y:S05]  /*12df0*/  WARPSYNC.ALL ;  /* 0x0000000000007948 */ /* 0x000fea0003800000 */
[----:B------:R-:W-:Y:S01]  /*12e00*/  BAR.SYNC.DEFER_BLOCKING 0x8, 0x180 ;  /* 0x0206000000007b1d */ /* 0x000fe20000010000 */
[----:B------:R-:W-:-:S05]  /*12e10*/  LOP3.LUT P0, RZ, R0, 0x3ff, RZ, 0xc0, !PT ;  /* 0x000003ff00ff7812 */ /* 0x000fca000780c0ff */
[----:B------:R-:W-:Y:S08]  /*12e20*/  BSSY B6, `(.L_x_1220) ;  /* 0x0000012000067945 */ /* 0x000ff00003800000 */
[----:B------:R-:W-:Y:S05]  /*12e30*/  @!P0 BRA `(.L_x_1221) ;  /* 0x0000000000408947 */ /* 0x000fea0003800000 */
[----:B---3--:R-:W-:Y:S01]  /*12e40*/  MOV R2, 0x0 ;  /* 0x0000000000027802 */ /* 0x008fe20000000f00 */
        /* <DEDUP_REMOVED lines=15> */
.L_x_1221:
[----:B---3--:R-:W-:Y:S05]  /*12f40*/  BSYNC B6 ;  /* 0x0000000000067941 */ /* 0x008fea0003800000 */
.L_x_1220:
[----:B------:R-:W0:Y:S01]  /*12f50*/  S2R R2, SR_TID.X ;  /* 0x0000000000027919 */ /* 0x000e220000002100 */
[----:B------:R-:W2:Y:S01]  /*12f60*/  LDC R7, c[0x0][0x448] ;  /* 0x00011200ff077b82 */ /* 0x000ea20000000800 */
[----:B------:R-:W-:Y:S01]  /*12f70*/  USHF.R.S32.HI UR4, URZ, 0x1f, UR36 ;  /* 0x0000001f3f047899 */ /* 0x000fe20008011424 */
[----:B------:R-:W-:Y:S01]  /*12f80*/  ULDC.64 UR8, c[0x0][0x2d8] ;  /* 0x0000b60000087ab9 */ /* 0x000fe20000000a00 */
[----:B------:R-:W3:Y:S02]  /*12f90*/  S2R R9, SR_TID.X ;  /* 0x0000000000097919 */ /* 0x000ee40000002100 */
[----:B------:R-:W-:Y:S02]  /*12fa0*/  UIMAD UR6, UR4, UR8, URZ ;  /* 0x00000008040672a4 */ /* 0x000fe4000f8e023f */
[----:B------:R-:W-:Y:S01]  /*12fb0*/  UIMAD.WIDE.U32 UR4, UR36, UR8, URZ ;  /* 0x00000008240472a5 */ /* 0x000fe2000f8e003f */
[----:B------:R-:W4:Y:S01]  /*12fc0*/  S2R R8, SR_TID.X ;  /* 0x0000000000087919 */ /* 0x000f220000002100 */
[----:B------:R-:W-:-:S02]  /*12fd0*/  UIMAD UR6, UR36, UR9, UR6 ;  /* 0x00000009240672a4 */ /* 0x000fc4000f8e0206 */
[----:B------:R-:W-:Y:S02]  /*12fe0*/  USHF.R.S32.HI UR7, URZ, 0x1f, UR42 ;  /* 0x0000001f3f077899 */ /* 0x000fe4000801142a */
[----:B------:R-:W-:Y:S01]  /*12ff0*/  UIADD3 UR5, UR5, UR6, URZ ;  /* 0x0000000605057290 */ /* 0x000fe2000fffe03f */
[----:B------:R-:W-:-:S03]  /*13000*/  ULDC.64 UR8, c[0x0][0x2e0] ;  /* 0x0000b80000087ab9 */ /* 0x000fc60000000a00 */
[----:B------:R-:W-:Y:S02]  /*13010*/  UIMAD.WIDE.U32 UR4, UR42, UR8, UR4 ;  /* 0x000000082a0472a5 */ /* 0x000fe4000f8e0004 */
[----:B------:R-:W-:-:S04]  /*13020*/  UIMAD UR6, UR7, UR8, URZ ;  /* 0x00000008070672a4 */ /* 0x000fc8000f8e023f */
[----:B------:R-:W-:Y:S01]  /*13030*/  UIMAD UR6, UR42, UR9, UR6 ;  /* 0x000000092a0672a4 */ /* 0x000fe2000f8e0206 */
[----:B--2---:R-:W-:Y:S01]  /*13040*/  ISETP.NE.AND P0, PT, R7, 0x1, PT ;  /* 0x000000010700780c */ /* 0x004fe20003f05270 */
[----:B-1----:R-:W-:Y:S02]  /*13050*/  IMAD.U32 R4, RZ, RZ, UR4 ;  /* 0x00000004ff047e24 */ /* 0x002fe4000f8e00ff */
[----:B------:R-:W-:Y:S02]  /*13060*/  UIADD3 UR6, UR5, UR6, URZ ;  /* 0x0000000605067290 */ /* 0x000fe4000fffe03f */
[----:B------:R-:W-:Y:S01]  /*13070*/  IMAD.U32 R5, RZ, RZ, UR5 ;  /* 0x00000005ff057e24 */ /* 0x000fe2000f8e00ff */
[----:B------:R-:W-:Y:S01]  /*13080*/  ULDC.64 UR4, c[0x0][0x2d0] ;  /* 0x0000b40000047ab9 */ /* 0x000fe20000000a00 */
[C---:B0-----:R-:W-:Y:S01]  /*13090*/  LOP3.LUT R0, R2.reuse, 0x7f, RZ, 0xc0, !PT ;  /* 0x0000007f02007812 */ /* 0x041fe200078ec0ff */
[----:B------:R-:W-:-:S03]  /*130a0*/  IMAD.SHL.U32 R2, R2, 0x10, RZ ;  /* 0x0000001002027824 */ /* 0x000fc600078e00ff */
[----:B------:R-:W-:Y:S01]  /*130b0*/  SHF.R.U32.HI R0, RZ, 0x3, R0 ;  /* 0x00000003ff007819 */ /* 0x000fe20000011600 */
[----:B---3--:R-:W-:Y:S01]  /*130c0*/  IMAD.SHL.U32 R9, R9, 0x8, RZ ;  /* 0x0000000809097824 */ /* 0x008fe200078e00ff */
[----:B------:R-:W0:Y:S02]  /*130d0*/  @P0 LDC R3, c[0x0][0x44c] ;  /* 0x00011300ff030b82 */ /* 0x000e240000000800 */
[----:B------:R-:W-:Y:S01]  /*130e0*/  LOP3.LUT R2, R0, 0x70, R2, 0xf8, !PT ;  /* 0x0000007000027812 */ /* 0x000fe200078ef802 */
[----:B----4-:R-:W-:Y:S01]  /*130f0*/  IMAD.SHL.U32 R10, R8, 0x8, RZ ;  /* 0x00000008080a7824 */ /* 0x010fe200078e00ff */
[----:B------:R-:W-:-:S03]  /*13100*/  LOP3.LUT R9, R9, 0x38, RZ, 0xc0, !PT ;  /* 0x0000003809097812 */ /* 0x000fc600078ec0ff */
[----:B------:R-:W-:Y:S01]  /*13110*/  VIADD R2, R2, UR43 ;  /* 0x0000002b02027c36 */ /* 0x000fe20008000000 */
[----:B------:R-:W1:Y:S01]  /*13120*/  @P0 LDC R0, c[0x0][0x450] ;  /* 0x00011400ff000b82 */ /* 0x000e620000000800 */
[C---:B------:R-:W-:Y:S02]  /*13130*/  LOP3.LUT R11, R9.reuse, 0x40, RZ, 0xfc, !PT ;  /* 0x00000040090b7812 */ /* 0x040fe400078efcff */
[----:B------:R-:W-:Y:S01]  /*13140*/  IMAD.MOV.U32 R6, RZ, RZ, R2 ;  /* 0x000000ffff067224 */ /* 0x000fe200078e0002 */
[----:B------:R-:W-:Y:S02]  /*13150*/  LOP3.LUT R9, R9, 0x80, RZ, 0xfc, !PT ;  /* 0x0000008009097812 */ /* 0x000fe400078efcff */
[----:B------:R-:W-:Y:S01]  /*13160*/  LOP3.LUT R10, R10, 0x38, RZ, 0xc0, !PT ;  /* 0x000000380a0a7812 */ /* 0x000fe200078ec0ff */
[----:B0-----:R-:W-:-:S05]  /*13170*/  @P0 IMAD.HI.U32 R3, R2, R3, RZ ;  /* 0x0000000302030227 */ /* 0x001fca00078e00ff */
[----:B-1----:R-:W-:Y:S01]  /*13180*/  @P0 SHF.R.U32.HI R6, RZ, R0, R3 ;  /* 0x00000000ff060219 */ /* 0x002fe20000011603 */
[----:B------:R-:W-:Y:S01]  /*13190*/  IMAD.U32 R3, RZ, RZ, UR6 ;  /* 0x00000006ff037e24 */ /* 0x000fe2000f8e00ff */
[----:B------:R-:W-:-:S03]  /*131a0*/  ULDC.64 UR6, c[0x0][0x280] ;  /* 0x0000a00000067ab9 */ /* 0x000fc60000000a00 */
[----:B------:R-:W-:-:S04]  /*131b0*/  IMAD.MOV R0, RZ, RZ, -R6 ;  /* 0x000000ffff007224 */ /* 0x000fc800078e0a06 */
[----:B------:R-:W-:Y:S02]  /*131c0*/  IMAD R0, R7, R0, R2 ;  /* 0x0000000007007224 */ /* 0x000fe400078e0202 */
[----:B------:R-:W-:Y:S01]  /*131d0*/  IMAD.MOV.U32 R2, RZ, RZ, R4 ;  /* 0x000000ffff027224 */ /* 0x000fe200078e0004 */
[----:B------:R-:W-:-:S03]  /*131e0*/  SHF.R.S32.HI R4, RZ, 0x1f, R6 ;  /* 0x0000001fff047819 */ /* 0x000fc60000011406 */
[----:B------:R-:W-:-:S04]  /*131f0*/  IMAD.WIDE.U32 R2, R6, UR4, R2 ;  /* 0x0000000406027c25 */ /* 0x000fc8000f8e0002 */
        /* <DEDUP_REMOVED lines=18> */
[----:B------:R-:W0:Y:S01]  /*13320*/  S2R R2, SR_TID.X ;  /* 0x0000000000027919 */ /* 0x000e220000002100 */
[----:B------:R-:W-:Y:S01]  /*13330*/  ULDC UR4, c[0x0][0x288] ;  /* 0x0000a20000047ab9 */ /* 0x000fe20000000800 */
[----:B------:R-:W-:Y:S01]  /*13340*/  ULDC.64 UR6, c[0x0][0x208] ;  /* 0x0000820000067ab9 */ /* 0x000fe20000000a00 */
[----:B------:R-:W-:Y:S01]  /*13350*/  IMAD R5, R7, UR4, RZ ;  /* 0x0000000407057c24 */ /* 0x000fe2000f8e02ff */
[----:B------:R-:W1:Y:S01]  /*13360*/  SHFL.IDX PT, R3, R0, RZ, 0x181f ;  /* 0x00181fff00037589 */ /* 0x000e6200000e0000 */
[----:B0-----:R-:W-:-:S04]  /*13370*/  LOP3.LUT R2, R2, 0x7f, RZ, 0xc0, !PT ;  /* 0x0000007f02027812 */ /* 0x001fc800078ec0ff */
[----:B------:R-:W-:Y:S02]  /*13380*/  SHF.R.U32.HI R8, RZ, 0x3, R2 ;  /* 0x00000003ff087819 */ /* 0x000fe40000011602 */
[----:B------:R-:W0:Y:S03]  /*13390*/  SHFL.IDX PT, R2, R6, RZ, 0x181f ;  /* 0x00181fff06027589 */ /* 0x000e2600000e0000 */
[----:B------:R-:W-:-:S05]  /*133a0*/  VIADD R4, R8, UR43 ;  /* 0x0000002b08047c36 */ /* 0x000fca0008000000 */
        /* <DEDUP_REMOVED lines=9> */
[----:B------:R0:W-:Y:S02]  /*13440*/  @!P4 LDGSTS.E.BYPASS.LTC128B.128 [R9+0x1a400], desc[UR6][R2.64+0x100], !P2 ;  /* 0x1a4001000209cfae */ /* 0x0001e4000d101d46 */
[----:B0-----:R-:W-:-:S02]  /*13450*/  VIADD R2, R4, 0x10 ;  /* 0x0000001004027836 */ /* 0x001fc40000000000 */
[----:B------:R-:W0:Y:S03]  /*13460*/  SHFL.IDX PT, R3, R0, 0x1, 0x181f ;  /* 0x00381f0000037f89 */ /* 0x000e2600000e0000 */
[----:B------:R-:W-:Y:S02]  /*13470*/  ISETP.GE.AND P4, PT, R2, R5, PT ;  /* 0x000000050200720c */ /* 0x000fe40003f86270 */
[----:B------:R-:W1:Y:S11]  /*13480*/  SHFL.IDX PT, R2, R6, 0x1, 0x181f ;  /* 0x00381f0006027f89 */ /* 0x000e7600000e0000 */
[----:B0-----:R-:W-:-:S05]  /*13490*/  @!P4 LEA R3, P3, R10, R3, 0x1 ;  /* 0x000000030a03c211 */ /* 0x001fca00078608ff */
[----:B-1----:R-:W-:-:S05]  /*134a0*/  @!P4 IMAD.X R2, RZ, RZ, R2, P3 ;  /* 0x000000ffff02c224 */ /* 0x002fca00018e0602 */
[----:B------:R-:W-:-:S04]  /*134b0*/  @!P4 LOP3.LUT R3, R3, R2, RZ, 0x3c, !PT ;  /* 0x000000020303c212 */ /* 0x000fc800078e3cff */
[----:B------:R-:W-:-:S04]  /*134c0*/  @!P4 LOP3.LUT R2, R3, R2, RZ, 0x3c, !PT ;  /* 0x000000020302c212 */ /* 0x000fc800078e3cff */
[----:B------:R-:W-:-:S05]  /*134d0*/  @!P4 LOP3.LUT R3, R3, R2, RZ, 0x3c, !PT ;  /* 0x000000020303c212 */ /* 0x000fca00078e3cff */
[----:B------:R-:W-:Y:S04]  /*134e0*/  @!P4 LDGSTS.E.BYPASS.LTC128B.128 [R9+0x12c00], desc[UR6][R2.64], !P0 ;  /* 0x12c000000209cfae */ /* 0x000fe8000c101d46 */
        /* <DEDUP_REMOVED lines=52> */
[----:B------:R-:W-:Y:S01]  /*13830*/  ISETP.GE.AND P4, PT, R2, R5, PT ;  /* 0x000000050200720c */ /* 0x000fe20003f86270 */
[----:B------:R-:W-:Y:S04]  /*13840*/  SHFL.IDX PT, R0, R0, 0x7, 0x181f ;  /* 0x00f81f0000007f89 */ /* 0x000fe800000e0000 */
[----:B------:R-:W1:Y:S04]  /*13850*/  SHFL.IDX PT, R2, R6, 0x6, 0x181f ;  /* 0x00d81f0006027f89 */ /* 0x000e6800000e0000 */
[----:B------:R-:W2:Y:S04]  /*13860*/  SHFL.IDX PT, R6, R6, 0x7, 0x181f ;  /* 0x00f81f0006067f89 */ /* 0x000ea800000e0000 */
[----:B0-----:R-:W-:-:S05]  /*13870*/  @!P4 LEA R3, P3, R10, R3, 0x1 ;  /* 0x000000030a03c211 */ /* 0x001fca00078608ff */
[----:B-1----:R-:W-:-:S05]  /*13880*/  @!P4 IMAD.X R2, RZ, RZ, R2, P3 ;  /* 0x000000ffff02c224 */ /* 0x002fca00018e0602 */
[----:B------:R-:W-:-:S04]  /*13890*/  @!P4 LOP3.LUT R3, R3, R2, RZ, 0x3c, !PT ;  /* 0x000000020303c212 */ /* 0x000fc800078e3cff */
[----:B------:R-:W-:-:S04]  /*138a0*/  @!P4 LOP3.LUT R2, R3, R2, RZ, 0x3c, !PT ;  /* 0x000000020302c212 */ /* 0x000fc800078e3cff */
[----:B------:R-:W-:-:S05]  /*138b0*/  @!P4 LOP3.LUT R3, R3, R2, RZ, 0x3c, !PT ;  /* 0x000000020303c212 */ /* 0x000fca00078e3cff */
[----:B------:R0:W-:Y:S04]  /*138c0*/  @!P4 LDGSTS.E.BYPASS.LTC128B.128 [R9+0x15400], desc[UR6][R2.64], !P0 ;  /* 0x154000000209cfae */ /* 0x0001e8000c101d46 */
[----:B------:R0:W-:Y:S04]  /*138d0*/  @!P4 LDGSTS.E.BYPASS.LTC128B.128 [R9+0x19400], desc[UR6][R2.64+0x80], !P1 ;  /* 0x194000800209cfae */ /* 0x0001e8000c901d46 */
[----:B--2---:R0:W-:Y:S02]  /*138e0*/  @!P4 LDGSTS.E.BYPASS.LTC128B.128 [R9+0x1d400], desc[UR6][R2.64+0x100], !P2 ;  /* 0x1d4001000209cfae */ /* 0x0041e4000d101d46 */
.L_x_1333:
[----:B------:R-:W-:Y:S01]  /*138f0*/  VIADD R4, R4, 0x70 ;  /* 0x0000007004047836 */ /* 0x000fe20000000000 */
[----:B------:R-:W-:Y:S04]  /*13900*/  BSSY B0, `(.L_x_1223) ;  /* 0x000000c000007945 */ /* 0x000fe80003800000 */
[----:B------:R-:W-:-:S13]  /*13910*/  ISETP.GE.AND P3, PT, R4, R5, PT ;  /* 0x000000050400720c */ /* 0x000fda0003f66270 */
[----:B------:R-:W-:Y:S05]  /*13920*/  @P3 BRA `(.L_x_1224) ;  /* 0x0000000000243947 */ /* 0x000fea0003800000 */
[----:B0-----:R-:W-:Y:S01]  /*13930*/  LEA R2, P3, R10, R0, 0x1 ;  /* 0x000000000a027211 */ /* 0x001fe200078608ff */
[----:B------:R-:W-:-:S04]  /*13940*/  ULDC.64 UR4, c[0x0][0x208] ;  /* 0x0000820000047ab9 */ /* 0x000fc80000000a00 */
[----:B------:R-:W-:-:S05]  /*13950*/  IMAD.X R3, RZ, RZ, R6, P3 ;  /* 0x000000ffff037224 */ /* 0x000fca00018e0606 */
[----:B------:R-:W-:Y:S01]  /*13960*/  @!PT LDS RZ, [RZ] ;  /* 0x00000000fffff984 */ /* 0x000fe20000000800 */
[----:B------:R-:W-:Y:S01]  /*13970*/  @!PT LDS RZ, [RZ] ;  /* 0x00000000fffff984 */ /* 0x000fe20000000800 */
[----:B------:R-:W-:Y:S01]  /*13980*/  @!PT LDS RZ, [RZ] ;  /* 0x00000000fffff984 */ /* 0x000fe20000000800 */
[----:B------:R1:W-:Y:S04]  /*13990*/  LDGSTS.E.BYPASS.LTC128B.128 [R9+0x15c00], desc[UR4][R2.64], !P0 ;  /* 0x15c0000002097fae */ /* 0x0003e8000c101d44 */
[----:B------:R1:W-:Y:S04]  /*139a0*/  LDGSTS.E.BYPASS.LTC128B.128 [R9+0x19c00], desc[UR4][R2.64+0x80], !P1 ;  /* 0x19c0008002097fae */ /* 0x0003e8000c901d44 */
[----:B------:R1:W-:Y:S02]  /*139b0*/  LDGSTS.E.BYPASS.LTC128B.128 [R9+0x1dc00], desc[UR4][R2.64+0x100], !P2 ;  /* 0x1dc0010002097fae */ /* 0x0003e4000d101d44 */
.L_x_1224:
[----:B------:R-:W-:Y:S05]  /*139c0*/  BSYNC B0 ;  /* 0x0000000000007941 */ /* 0x000fea0003800000 */
.L_x_1223:
[----:B------:R-:W-:Y:S01]  /*139d0*/  NOP ;  /* 0x0000000000007918 */ /* 0x000fe20000000000 */
[----:B------:R-:W-:Y:S01]  /*139e0*/  PLOP3.LUT P0, PT, PT, PT, PT, 0x80, 0x0 ;  /* 0x000000000000781c */ /* 0x000fe20003f0f070 */
[----:B------:R-:W-:-:S12]  /*139f0*/  VIADD R6, R17, 0x30800 ;  /* 0x0003080011067836 */ /* 0x000fd80000000000 */
.L_x_1225:
[----:B------:R-:W-:Y:S02]  /*13a00*/  PLOP3.LUT P1, PT, P1, P0, PT, 0xa2, 0x0 ;  /* 0x000000000000781c */ /* 0x000fe40000f21472 */
[----:B------:R-:W-:-:S08]  /*13a10*/  @P0 R2UR P1, UR4, R17 ;  /* 0x00000000110402ca */ /* 0x000fd00000020000 */
[----:B------:R-:W-:-:S05]  /*13a20*/  @P0 PLOP3.LUT P0, PT, P1, PT, PT, 0x80, 0x0 ;  /* 0x000000000000081c */ /* 0x000fca0000f0f070 */
[----:B------:R-:W-:Y:S01]  /*13a30*/  @!P1 SYNCS.ARRIVE.TRANS64.RED.A0T1 RZ, [UR4+0x30800], RZ ;  /* 0x030800ffffff99a7 */ /* 0x000fe20008200404 */
[----:B------:R-:W-:Y:S07]  /*13a40*/  @!P1 ARRIVES.LDGSTSBAR.64.TRANSCNT [UR4+0x30800] ;  /* 0x03080000ff0099b0 */ /* 0x000fee0008000a84 */
[----:B------:R-:W-:Y:S05]  /*13a50*/  @P0 BRA.U.ANY `(.L_x_1225) ;  /* 0xfffffffd00e80947 */ /* 0x000fea000393ffff */
[----:B01----:R-:W2:Y:S02]  /*13a60*/  LDL.LU R2, [R1+0x18] ;  /* 0x0000180001027983 */ /* 0x003ea40000300800 */
        /* <DEDUP_REMOVED lines=11> */
.L_x_1334:
[----:B------:R-:W-:Y:S05]  /*13b20*/  BSYNC B0 ;  /* 0x0000000000007941 */ /* 0x000fea0003800000 */
.L_x_1226:
[----:B------:R-:W-:-:S04]  /*13b30*/  UIADD3 UR4, UR41, -0x2, URZ ;  /* 0xfffffffe29047890 */ /* 0x000fc8000fffe03f */
[----:B------:R-:W-:-:S06]  /*13b40*/  UISETP.GE.AND UP0, UPT, UR4, UR40, UPT ;  /* 0x000000280400728c */ /* 0x000fcc000bf06270 */
[----:B------:R-:W-:-:S13]  /*13b50*/  PLOP3.LUT P0, PT, PT, PT, UP0, 0x80, 0x0 ;  /* 0x000000000000781c */ /* 0x000fda0003f0f008 */
[----:B------:R-:W-:Y:S05]  /*13b60*/  @!P0 BRA `(.L_x_1228) ;  /* 0x0000002000c08947 */ /* 0x000fea0003800000 */
[----:B0-----:R-:W-:Y:S01]  /*13b70*/  IMAD R0, RZ, RZ, -UR41 ;  /* 0x80000029ff007e24 */ /* 0x001fe2000f8e02ff */
[----:B------:R-:W-:-:S04]  /*13b80*/  LOP3.LUT R8, RZ, UR40, RZ, 0x33, !PT ;  /* 0x00000028ff087c12 */ /* 0x000fc8000f8e33ff */
[----:B------:R-:W-:-:S05]  /*13b90*/  VIADDMNMX R8, R0, 0x1, R8, !PT ;  /* 0x0000000100087846 */ /* 0x000fca0007800108 */
[----:B------:R-:W-:-:S05]  /*13ba0*/  VIADD R0, R8, UR41 ;  /* 0x0000002908007c36 */ /* 0x000fca0008000000 */
[----:B------:R-:W-:-:S04]  /*13bb0*/  LOP3.LUT R0, R0, 0x1, RZ, 0xc0, !PT ;  /* 0x0000000100007812 */ /* 0x000fc800078ec0ff */
[----:B------:R-:W-:Y:S01]  /*13bc0*/  ISETP.NE.U32.AND P0, PT, R0, 0x1, PT ;  /* 0x000000010000780c */ /* 0x000fe20003f05070 */
[----:B------:R-:W-:-:S12]  /*13bd0*/  IMAD.U32 R0, RZ, RZ, UR4 ;  /* 0x00000004ff007e24 */ /* 0x000fd8000f8e00ff */
[----:B------:R-:W-:Y:S05]  /*13be0*/  @P0 BRA `(.L_x_1229) ;  /* 0x0000000800e00947 */ /* 0x000fea0003800000 */
[----:B------:R-:W2:Y:S04]  /*13bf0*/  LDL R2, [R1+0xc] ;  /* 0x00000c0001027983 */ /* 0x000ea80000100800 */
[----:B------:R-:W3:Y:S01]  /*13c00*/  LDL R3, [R1+0x4] ;  /* 0x0000040001037983 */ /* 0x000ee20000100800 */
[----:B------:R-:W-:-:S05]  /*13c10*/  VIADD R7, R18, 0x1 ;  /* 0x0000000112077836 */ /* 0x000fca0000000000 */
[C---:B------:R-:W-:Y:S01]  /*13c20*/  ISETP.NE.AND P0, PT, R7.reuse, 0x2, PT ;  /* 0x000000020700780c */ /* 0x040fe20003f05270 */
[----:B------:R-:W-:Y:S03]  /*13c30*/  BSSY B0, `(.L_x_1230) ;  /* 0x00000af000007945 */ /* 0x000fe60003800000 */
[----:B------:R-:W-:Y:S02]  /*13c40*/  SEL R10, RZ, 0x1, P0 ;  /* 0x00000001ff0a7807 */ /* 0x000fe40000000000 */
[----:B------:R-:W-:Y:S02]  /*13c50*/  SEL R7, R7, RZ, P0 ;  /* 0x000000ff07077207 */ /* 0x000fe40000000000 */
[----:B--2---:R-:W-:Y:S02]  /*13c60*/  LOP3.LUT P1, RZ, R2, 0x2, RZ, 0xc0, !PT ;  /* 0x0000000202ff7812 */ /* 0x004fe4000782c0ff */
[----:B---3--:R-:W-:-:S11]  /*13c70*/  LOP3.LUT R10, R3, R10, RZ, 0x3c, !PT ;  /* 0x0000000a030a7212 */ /* 0x008fd600078e3cff */
[----:B------:R-:W-:Y:S05]  /*13c80*/  @!P1 BRA `(.L_x_1231) ;  /* 0x0000000800a49947 */ /* 0x000fea0003800000 */
[----:B------:R-:W-:Y:S01]  /*13c90*/  LOP3.LUT P1, RZ, R2, 0x1, RZ, 0xc0, !PT ;  /* 0x0000000102ff7812 */ /* 0x000fe2000782c0ff */
[----:B------:R-:W-:-:S12]  /*13ca0*/  IMAD.MOV.U32 R5, RZ, RZ, R16 ;  /* 0x000000ffff057224 */ /* 0x000fd800078e0010 */
[----:B------:R-:W-:Y:S05]  /*13cb0*/  @!P1 BRA `(.L_x_1232) ;  /* 0x0000000000549947 */ /* 0x000fea0003800000 */
[----:B------:R-:W2:Y:S01]  /*13cc0*/  LDL R9, [R1+0x8] ;  /* 0x0000080001097983 */ /* 0x000ea20000100800 */
[----:B------:R-:W0:Y:S03]  /*13cd0*/  LDC R5, c[0x0][0x43c] ;  /* 0x00010f00ff057b82 */ /* 0x000e260000000800 */
[----:B------:R-:W3:Y:S01]  /*13ce0*/  LDL R11, [R1] ;  /* 0x00000000010b7983 */ /* 0x000ee20000100800 */
[----:B------:R-:W-:Y:S01]  /*13cf0*/  IMAD.MOV.U32 R4, RZ, RZ, R0 ;  /* 0x000000ffff047224 */ /* 0x000fe200078e0000 */
[----:B------:R-:W-:Y:S01]  /*13d00*/  ULDC.64 UR4, c[0x0][0x428] ;  /* 0x00010a0000047ab9 */ /* 0x000fe20000000a00 */
[----:B------:R-:W-:Y:S01]  /*13d10*/  ULDC.64 UR6, c[0x0][0x208] ;  /* 0x0000820000067ab9 */ /* 0x000fe20000000a00 */
[----:B0-----:R-:W-:-:S13]  /*13d20*/  ISETP.NE.AND P0, PT, R5, 0x1, PT ;  /* 0x000000010500780c */ /* 0x001fda0003f05270 */
[----:B------:R-:W0:Y:S02]  /*13d30*/  @P0 LDC.64 R2, c[0x0][0x440] ;  /* 0x00011000ff020b82 */ /* 0x000e240000000a00 */
[----:B0-----:R-:W-:-:S05]  /*13d40*/  @P0 IMAD.HI.U32 R2, R0, R2, RZ ;  /* 0x0000000200020227 */ /* 0x001fca00078e00ff */
[----:B------:R-:W-:-:S05]  /*13d50*/  @P0 SHF.R.U32.HI R4, RZ, R3, R2 ;  /* 0x00000003ff040219 */ /* 0x000fca0000011602 */
[----:B------:R-:W-:-:S04]  /*13d60*/  IMAD.MOV R2, RZ, RZ, -R4 ;  /* 0x000000ffff027224 */ /* 0x000fc800078e0a04 */
[----:B------:R-:W-:Y:S01]  /*13d70*/  IMAD R0, R5, R2, R0 ;  /* 0x0000000205007224 */ /* 0x000fe200078e0200 */
[----:B------:R-:W-:Y:S01]  /*13d80*/  SHF.R.S32.HI R5, RZ, 0x1f, R4 ;  /* 0x0000001fff057819 */ /* 0x000fe20000011404 */
[----:B------:R-:W0:Y:S01]  /*13d90*/  LDC.64 R2, c[0x0][0x418] ;  /* 0x00010600ff027b82 */ /* 0x000e220000000a00 */
[----:B--2---:R-:W-:-:S04]  /*13da0*/  IMAD R9, R9, UR4, RZ ;  /* 0x0000000409097c24 */ /* 0x004fc8000f8e02ff */
[C---:B---3--:R-:W-:Y:S02]  /*13db0*/  IMAD R9, R11.reuse, UR5, R9 ;  /* 0x000000050b097c24 */ /* 0x048fe4000f8e0209 */
[----:B------:R-:W-:-:S04]  /*13dc0*/  IMAD.WIDE.U32 R4, R11, UR4, R4 ;  /* 0x000000040b047c25 */ /* 0x000fc8000f8e0004 */
[----:B------:R-:W-:Y:S01]  /*13dd0*/  IMAD.IADD R5, R9, 0x1, R5 ;  /* 0x0000000109057824 */ /* 0x000fe200078e0205 */
[----:B0-----:R-:W-:-:S04]  /*13de0*/  LEA R2, P0, R4, R2, 0x2 ;  /* 0x0000000204027211 */ /* 0x001fc800078010ff */
[----:B------:R-:W-:-:S05]  /*13df0*/  LEA.HI.X R3, R4, R3, R5, 0x2, P0 ;  /* 0x0000000304037211 */ /* 0x000fca00000f1405 */
[----:B------:R0:W5:Y:S04]  /*13e00*/  LDG.E R5, desc[UR6][R2.64] ;  /* 0x0000000602057981 */ /* 0x000168000c1e1900 */
.L_x_1232:
[----:B0-----:R-:W-:Y:S01]  /*13e10*/  IMAD R3, R7, 0x8, R17 ;  /* 0x0000000807037824 */ /* 0x001fe200078e0211 */
[----:B------:R-:W-:Y:S01]  /*13e20*/  SHF.L.U32 R2, R10, 0x1f, RZ ;  /* 0x0000001f0a027819 */ /* 0x000fe200000006ff */
[----:B------:R-:W-:Y:S03]  /*13e30*/  BSSY B1, `(.L_x_1233) ;  /* 0x0000003000017945 */ /* 0x000fe60003800000 */
[----:B------:R-:W0:Y:S02]  /*13e40*/  SYNCS.PHASECHK.TRANS64.TRYWAIT P0, [R3+URZ+0x30840], R2 ;  /* 0x03084002030075a7 */ /* 0x000e24000800017f */
[----:B0-----:R-:W-:Y:S05]  /*13e50*/  @!P0 BRA `(.L_x_1234) ;  /* 0x0000003c00408947 */ /* 0x001fea0003800000 */
.L_x_1335:
[----:B------:R-:W-:Y:S05]  /*13e60*/  BSYNC B1 ;  /* 0x0000000000017941 */ /* 0x000fea0003800000 */
.L_x_1233:
[----:B------:R-:W1:Y:S01]  /*13e70*/  S2R R4, SR_TID.X ;  /* 0x0000000000047919 */ /* 0x000e620000002100 */
[----:B------:R-:W-:Y:S01]  /*13e80*/  BSSY B1, `(.L_x_1235) ;  /* 0x000000b000017945 */ /* 0x000fe20003800000 */
[----:B-1----:R-:W-:-:S04]  /*13e90*/  LOP3.LUT R4, R4, 0x7f, RZ, 0xc0, !PT ;  /* 0x0000007f04047812 */ /* 0x002fc800078ec0ff */
[----:B------:R-:W-:-:S13]  /*13ea0*/  ISETP.NE.AND P1, PT, R4, RZ, PT ;  /* 0x000000ff0400720c */ /* 0x000fda0003f25270 */
[----:B------:R-:W-:Y:S05]  /*13eb0*/  @P1 BRA `(.L_x_1236) ;  /* 0x00000000001c1947 */ /* 0x000fea0003800000 */
[----:B------:R-:W1:Y:S01]  /*13ec0*/  S2R R4, SR_TID.X ;  /* 0x0000000000047919 */ /* 0x000e620000002100 */
[----:B0-----:R-:W-:-:S04]  /*13ed0*/  IMAD.MOV.U32 R2, RZ, RZ, 0x9000 ;  /* 0x00009000ff027424 */ /* 0x001fc800078e00ff */
[----:B------:R2:W-:Y:S01]  /*13ee0*/  SYNCS.ARRIVE.TRANS64 RZ, [R3+URZ+0x30830], R2 ;  /* 0x0308300203ff79a7 */ /* 0x0005e2000800003f */
[----:B-1----:R-:W-:-:S04]  /*13ef0*/  LOP3.LUT R4, R4, 0x1f, RZ, 0xc0, !PT ;  /* 0x0000001f04047812 */ /* 0x002fc800078ec0ff */
[----:B------:R-:W-:-:S13]  /*13f00*/  ISETP.NE.AND P0, PT, R4, RZ, PT ;  /* 0x000000ff0400720c */ /* 0x000fda0003f05270 */
[----:B--2---:R-:W-:Y:S05]  /*13f10*/  @!P0 BRA `(.L_x_1236) ;  /* 0x0000000000048947 */ /* 0x004fea0003800000 */
[----:B------:R-:W-:Y:S01]  /*13f20*/  BPT.TRAP 0x1 ;  /* 0x000000040000795c */ /* 0x000fe20000300000 */
.L_x_1236:
[----:B------:R-:W-:Y:S05]  /*13f30*/  BSYNC B1 ;  /* 0x0000000000017941 */ /* 0x000fea0003800000 */
.L_x_1235:
[----:B------:R-:W-:Y:S01]  /*13f40*/  IMAD.MOV.U32 R11, RZ, RZ, RZ ;  /* 0x000000ffff0b7224 */ /* 0x000fe200078e00ff */
[----:B------:R-:W-:Y:S01]  /*13f50*/  UIADD3 UR4, UP0, UR38, 0x370, URZ ;  /* 0x0000037026047890 */ /* 0x000fe2000ff1e03f */
[----:B------:R-:W-:Y:S01]  /*13f60*/  IMAD R4, R7, 0x9000, R17 ;  /* 0x0000900007047824 */ /* 0x000fe200078e0211 */
[----:B------:R-:W-:Y:S01]  /*13f70*/  PLOP3.LUT P0, PT, PT, PT, PT, 0x80, 0x0 ;  /* 0x000000000000781c */ /* 0x000fe20003f0f070 */
[----:B0-----:R-:W-:Y:S01]  /*13f80*/  VIADD R3, R3, 0x30830 ;  /* 0x0003083003037836 */ /* 0x001fe20000000000 */
[----:B------:R-:W-:Y:S01]  /*13f90*/  R2UR UR10, R11 ;  /* 0x000000000b0a72ca */ /* 0x000fe200000e0000 */
[----:B------:R-:W-:Y:S01]  /*13fa0*/  IMAD R2, R0, 0x60, RZ ;  /* 0x0000006000027824 */ /* 0x000fe200078e02ff */
[----:B------:R-:W-:Y:S01]  /*13fb0*/  UIADD3.X UR5, URZ, UR39, URZ, UP0, !UPT ;  /* 0x000000273f057290 */ /* 0x000fe200087fe43f */
[----:B------:R-:W-:Y:S01]  /*13fc0*/  VIADD R9, R4, 0x1e400 ;  /* 0x0001e40004097836 */ /* 0x000fe20000000000 */
[----:B------:R-:W-:Y:S01]  /*13fd0*/  UMOV UR6, 0x0 ;  /* 0x0000000000067882 */ /* 0x000fe20000000000 */
[----:B------:R-:W-:-:S10]  /*13fe0*/  UMOV UR7, 0x14f00000 ;  /* 0x14f0000000077882 */ /* 0x000fd40000000000 */
.L_x_1237:
[----:B------:R-:W-:-:S13]  /*13ff0*/  @P0 ELECT P2, URZ, PT ;  /* 0x00000000003f082f */ /* 0x000fda0003840000 */
[----:B-----5:R-:W-:Y:S01]  /*14000*/  @P2 R2UR UR13, R5 ;  /* 0x00000000050d22ca */ /* 0x020fe200000e0000 */
[----:B------:R-:W-:Y:S01]  /*14010*/  UMOV UR12, UR36 ;  /* 0x00000024000c7c82 */ /* 0x000fe20008000000 */
[----:B------:R-:W-:Y:S02]  /*14020*/  @P2 R2UR UR11, R2 ;  /* 0x00000000020b22ca */ /* 0x000fe400000e0000 */
[----:B------:R-:W-:Y:S02]  /*14030*/  @P2 R2UR UR9, R3 ;  /* 0x00000000030922ca */ /* 0x000fe400000e0000 */
[----:B------:R-:W-:Y:S02]  /*14040*/  @P2 R2UR UR8, R9 ;  /* 0x00000000090822ca */ /* 0x000fe400000e0000 */
[----:B------:R-:W-:Y:S02]  /*14050*/  @P2 PLOP3.LUT P0, PT, P2, PT, PT, 0x8, 0x0 ;  /* 0x000000000000281c */ /* 0x000fe4000170e170 */
        /* <DEDUP_REMOVED lines=9> */
.L_x_1238:
[----:B------:R-:W-:-:S13]  /*140f0*/  @P0 ELECT P2, URZ, PT ;  /* 0x00000000003f082f */ /* 0x000fda0003840000 */
[----:B------:R-:W-:Y:S01]  /*14100*/  @P2 R2UR UR13, R5 ;  /* 0x00000000050d22ca */ /* 0x000fe200000e0000 */
        /* <DEDUP_REMOVED lines=14> */
.L_x_1239:
        /* <DEDUP_REMOVED lines=10> */
[----:B------:R-:W2:Y:S01]  /*14290*/  LDL.LU R9, [R1+0x4] ;  /* 0x0000040001097983 */ /* 0x000ea20000300800 */
[----:B------:R-:W-:Y:S01]  /*142a0*/  IMAD R3, R18, 0x8, R6 ;  /* 0x0000000812037824 */ /* 0x000fe200078e0206 */
[----:B------:R-:W-:Y:S01]  /*142b0*/  BSSY B1, `(.L_x_1240) ;  /* 0x0000004000017945 */ /* 0x000fe20003800000 */
[----:B--2---:R-:W-:-:S04]  /*142c0*/  SHF.L.U32 R2, R9, 0x1f, RZ ;  /* 0x0000001f09027819 */ /* 0x004fc800000006ff */
[----:B------:R-:W0:Y:S02]  /*142d0*/  SYNCS.PHASECHK.TRANS64.TRYWAIT P0, [R3+URZ+0x60], R2 ;  /* 0x00006002030075a7 */ /* 0x000e24000800017f */
[----:B0-----:R-:W-:Y:S05]  /*142e0*/  @!P0 BRA `(.L_x_1241) ;  /* 0x0000003800308947 */ /* 0x001fea0003800000 */
.L_x_1336:
[----:B------:R-:W-:Y:S05]  /*142f0*/  BSYNC B1 ;  /* 0x0000000000017941 */ /* 0x000fea0003800000 */
.L_x_1240:
[----:B------:R-:W-:Y:S01]  /*14300*/  BSSY B1, `(.L_x_1242) ;  /* 0x000000c000017945 */ /* 0x000fe20003800000 */
[----:B------:R-:W-:Y:S02]  /*14310*/  IMAD.MOV.U32 R12, RZ, RZ, 0x0 ;  /* 0x00000000ff0c7424 */ /* 0x000fe400078e00ff */
[----:B------:R-:W-:Y:S01]  /*14320*/  IMAD.MOV.U32 R13, RZ, RZ, 0x14f00000 ;  /* 0x14f00000ff0d7424 */ /* 0x000fe200078e00ff */
[----:B------:R-:W-:Y:S06]  /*14330*/  @P1 BRA `(.L_x_1243) ;  /* 0x0000000000201947 */ /* 0x000fec0003800000 */
[----:B------:R-:W1:Y:S01]  /*14340*/  S2R R4, SR_TID.X ;  /* 0x0000000000047919 */ /* 0x000e620000002100 */
[----:B0-----:R-:W-:Y:S02]  /*14350*/  IMAD R2, R18, 0x8, R17 ;  /* 0x0000000812027824 */ /* 0x001fe400078e0211 */
[----:B------:R-:W-:-:S04]  /*14360*/  IMAD.MOV.U32 R3, RZ, RZ, 0x9000 ;  /* 0x00009000ff037424 */ /* 0x000fc800078e00ff */
[----:B------:R2:W-:Y:S01]  /*14370*/  SYNCS.ARRIVE.TRANS64 RZ, [R2+URZ+0x30850], R3 ;  /* 0x0308500302ff79a7 */ /* 0x0005e2000800003f */
[----:B-1----:R-:W-:-:S04]  /*14380*/  LOP3.LUT R4, R4, 0x1f, RZ, 0xc0, !PT ;  /* 0x0000001f04047812 */ /* 0x002fc800078ec0ff */
[----:B------:R-:W-:-:S13]  /*14390*/  ISETP.NE.AND P0, PT, R4, RZ, PT ;  /* 0x000000ff0400720c */ /* 0x000fda0003f05270 */
[----:B--2---:R-:W-:Y:S05]  /*143a0*/  @!P0 BRA `(.L_x_1243) ;  /* 0x0000000000048947 */ /* 0x004fea0003800000 */
[----:B------:R-:W-:Y:S01]  /*143b0*/  BPT.TRAP 0x1 ;  /* 0x000000040000795c */ /* 0x000fe20000300000 */
.L_x_1243:
[----:B------:R-:W-:Y:S05]  /*143c0*/  BSYNC B1 ;  /* 0x0000000000017941 */ /* 0x000fea0003800000 */
.L_x_1242:
[----:B------:R-:W-:Y:S01]  /*143d0*/  R2UR UR10, R11 ;  /* 0x000000000b0a72ca */ /* 0x000fe200000e0000 */
[--C-:B0-----:R-:W-:Y:S01]  /*143e0*/  IMAD R2, R18, 0x8, R17.reuse ;  /* 0x0000000812027824 */ /* 0x101fe200078e0211 */
[----:B------:R-:W-:Y:S01]  /*143f0*/  R2UR UR6, R12 ;  /* 0x000000000c0672ca */ /* 0x000fe200000e0000 */
[----:B------:R-:W-:Y:S01]  /*14400*/  IMAD R3, R18, 0x9000, R17 ;  /* 0x0000900012037824 */ /* 0x000fe200078e0211 */
[----:B------:R-:W-:Y:S01]  /*14410*/  R2UR UR7, R13 ;  /* 0x000000000d0772ca */ /* 0x000fe200000e0000 */
[----:B------:R-:W-:Y:S01]  /*14420*/  UIADD3 UR4, UP0, UR38, 0x470, URZ ;  /* 0x0000047026047890 */ /* 0x000fe2000ff1e03f */
[----:B------:R-:W-:Y:S01]  /*14430*/  PLOP3.LUT P0, PT, PT, PT, PT, 0x80, 0x0 ;  /* 0x000000000000781c */ /* 0x000fe20003f0f070 */
[----:B------:R-:W-:Y:S02]  /*14440*/  IMAD R4, R19, 0x60, RZ ;  /* 0x0000006013047824 */ /* 0x000fe400078e02ff */
[----:B------:R-:W-:Y:S01]  /*14450*/  VIADD R2, R2, 0x30850 ;  /* 0x0003085002027836 */ /* 0x000fe20000000000 */
[----:B------:R-:W-:Y:S01]  /*14460*/  UIADD3.X UR5, URZ, UR39, URZ, UP0, !UPT ;  /* 0x000000273f057290 */ /* 0x000fe200087fe43f */
[----:B------:R-:W-:-:S11]  /*14470*/  VIADD R9, R3, 0x400 ;  /* 0x0000040003097836 */ /* 0x000fd60000000000 */
.L_x_1244:
        /* <DEDUP_REMOVED lines=15> */
.L_x_1245:
        /* <DEDUP_REMOVED lines=15> */
.L_x_1246:
        /* <DEDUP_REMOVED lines=10> */
[----:B------:R-:W-:Y:S02]  /*14700*/  IMAD.MOV.U32 R16, RZ, RZ, R5 ;  /* 0x000000ffff107224 */ /* 0x000fe400078e0005 */
[----:B------:R-:W-:-:S07]  /*14710*/  IMAD.MOV.U32 R19, RZ, RZ, R0 ;  /* 0x000000ffff137224 */ /* 0x000fce00078e0000 */
.L_x_1231:
[----:B------:R-:W-:Y:S05]  /*14720*/  BSYNC B0 ;  /* 0x0000000000007941 */ /* 0x000fea0003800000 */
.L_x_1230:
[----:B------:R0:W-:Y:S01]  /*14730*/  STL [R1+0x4], R10 ;  /* 0x0000040a01007387 */ /* 0x0001e20000100800 */
[----:B------:R-:W-:Y:S01]  /*14740*/  UIADD3 UR4, UR41, -0x3, URZ ;  /* 0xfffffffd29047890 */ /* 0x000fe2000fffe03f */
[----:B------:R-:W-:-:S05]  /*14750*/  IMAD.MOV.U32 R18, RZ, RZ, R7 ;  /* 0x000000ffff127224 */ /* 0x000fca00078e0007 */
[----:B------:R-:W-:-:S07]  /*14760*/  IMAD.U32 R0, RZ, RZ, UR4 ;  /* 0x00000004ff007e24 */ /* 0x000fce000f8e00ff */
.L_x_1229:
[----:B------:R-:W-:Y:S01]  /*14770*/  ULOP3.LUT UR4, URZ, UR41, URZ, 0x33, !UPT ;  /* 0x000000293f047292 */ /* 0x000fe2000f8e333f */
[----:B------:R-:W-:Y:S01]  /*14780*/  VIADD R8, R8, 0xfffffffe ;  /* 0xfffffffe08087836 */ /* 0x000fe20000000000 */
[----:B------:R-:W-:Y:S04]  /*14790*/  BSSY B0, `(.L_x_1228) ;  /* 0x000016d000007945 */ /* 0x000fe80003800000 */
[----:B------:R-:W-:-:S13]  /*147a0*/  ISETP.NE.AND P0, PT, R8, UR4, PT ;  /* 0x0000000408007c0c */ /* 0x000fda000bf05270 */
[----:B------:R-:W-:Y:S05]  /*147b0*/  @!P0 BRA `(.L_x_1247) ;  /* 0x0000001400a88947 */ /* 0x000fea0003800000 */
[----:B------:R-:W-:-:S07]  /*147c0*/  IMAD.MOV.U32 R8, RZ, RZ, R16 ;  /* 0x000000ffff087224 */ /* 0x000fce00078e0010 */
.L_x_1282:
[----:B------:R-:W2:Y:S04]  /*147d0*/  LDL R2, [R1+0xc] ;  /* 0x00000c0001027983 */ /* 0x000ea80000100800 */
[----:B------:R-:W3:Y:S01]  /*147e0*/  LDL R3, [R1+0x4] ;  /* 0x0000040001037983 */ /* 0x000ee20000100800 */
[----:B------:R-:W-:Y:S01]  /*147f0*/  VIADD R4, R18, 0x1 ;  /* 0x0000000112047836 */ /* 0x000fe20000000000 */
[----:B------:R-:W-:Y:S05]  /*14800*/  YIELD ;  /* 0x0000000000007946 */ /* 0x000fea0003800000 */
[----:B------:R-:W-:Y:S01]  /*14810*/  ISETP.NE.AND P0, PT, R4, 0x2, PT ;  /* 0x000000020400780c */ /* 0x000fe20003f05270 */
[----:B------:R-:W-:Y:S03]  /*14820*/  BSSY B1, `(.L_x_1248) ;  /* 0x00000ad000017945 */ /* 0x000fe60003800000 */
[----:B------:R-:W-:-:S02]  /*14830*/  SEL R5, RZ, 0x1, P0 ;  /* 0x00000001ff057807 */ /* 0x000fc40000000000 */
[----:B------:R-:W-:Y:S02]  /*14840*/  SEL R4, R4, RZ, P0 ;  /* 0x000000ff04047207 */ /* 0x000fe40000000000 */
[----:B--2---:R-:W-:Y:S02]  /*14850*/  LOP3.LUT P1, RZ, R2, 0x2, RZ, 0xc0, !PT ;  /* 0x0000000202ff7812 */ /* 0x004fe4000782c0ff */
[----:B---3--:R-:W-:-:S11]  /*14860*/  LOP3.LUT R5, R3, R5, RZ, 0x3c, !PT ;  /* 0x0000000503057212 */ /* 0x008fd600078e3cff */
[----:B------:R-:W-:Y:S05]  /*14870*/  @!P1 BRA `(.L_x_1249) ;  /* 0x00000008009c9947 */ /* 0x000fea0003800000 */
[----:B------:R-:W-:Y:S01]  /*14880*/  LOP3.LUT P1, RZ, R2, 0x1, RZ, 0xc0, !PT ;  /* 0x0000000102ff7812 */ /* 0x000fe2000782c0ff */
[----:B------:R-:W-:-:S12]  /*14890*/  IMAD.MOV.U32 R7, RZ, RZ, R0 ;  /* 0x000000ffff077224 */ /* 0x000fd800078e0000 */
[----:B------:R-:W-:Y:S05]  /*148a0*/  @!P1 BRA `(.L_x_1250) ;  /* 0x0000000000549947 */ /* 0x000fea0003800000 */
[----:B0-----:R-:W2:Y:S01]  /*148b0*/  LDL R10, [R1+0x8] ;  /* 0x00000800010a7983 */ /* 0x001ea20000100800 */
[----:B------:R-:W0:Y:S01]  /*148c0*/  LDC R8, c[0x0][0x43c] ;  /* 0x00010f00ff087b82 */ /* 0x000e220000000800 */
[----:B------:R-:W-:Y:S02]  /*148d0*/  ULDC.64 UR4, c[0x0][0x428] ;  /* 0x00010a0000047ab9 */ /* 0x000fe40000000a00 */
[----:B------:R-:W3:Y:S01]  /*148e0*/  LDL R9, [R1] ;  /* 0x0000000001097983 */ /* 0x000ee20000100800 */
[----:B------:R-:W-:Y:S01]  /*148f0*/  ULDC.64 UR6, c[0x0][0x208] ;  /* 0x0000820000067ab9 */ /* 0x000fe20000000a00 */
        /* <DEDUP_REMOVED lines=16> */
.L_x_1250:
[----:B------:R-:W-:Y:S01]  /*14a00*/  IMAD R3, R4, 0x8, R17 ;  /* 0x0000000804037824 */ /* 0x000fe200078e0211 */
[----:B------:R-:W-:Y:S01]  /*14a10*/  SHF.L.U32 R2, R5, 0x1f, RZ ;  /* 0x0000001f05027819 */ /* 0x000fe200000006ff */
[----:B------:R-:W-:Y:S03]  /*14a20*/  BSSY B2, `(.L_x_1251) ;  /* 0x0000003000027945 */ /* 0x000fe60003800000 */
[----:B------:R-:W2:Y:S02]  /*14a30*/  SYNCS.PHASECHK.TRANS64.TRYWAIT P0, [R3+URZ+0x30840], R2 ;  /* 0x03084002030075a7 */ /* 0x000ea4000800017f */
[----:B--2---:R-:W-:Y:S05]  /*14a40*/  @!P0 BRA `(.L_x_1252) ;  /* 0x00000030006c8947 */ /* 0x004fea0003800000 */
.L_x_1337:
[----:B------:R-:W-:Y:S05]  /*14a50*/  BSYNC B2 ;  /* 0x0000000000027941 */ /* 0x000fea0003800000 */
.L_x_1251:
[----:B-1----:R-:W1:Y:S01]  /*14a60*/  S2R R9, SR_TID.X ;  /* 0x0000000000097919 */ /* 0x002e620000002100 */
[----:B------:R-:W-:Y:S01]  /*14a70*/  BSSY B2, `(.L_x_1253) ;  /* 0x000000b000027945 */ /* 0x000fe20003800000 */
[----:B-1----:R-:W-:-:S04]  /*14a80*/  LOP3.LUT R9, R9, 0x7f, RZ, 0xc0, !PT ;  /* 0x0000007f09097812 */ /* 0x002fc800078ec0ff */
[----:B------:R-:W-:-:S13]  /*14a90*/  ISETP.NE.AND P1, PT, R9, RZ, PT ;  /* 0x000000ff0900720c */ /* 0x000fda0003f25270 */
[----:B------:R-:W-:Y:S05]  /*14aa0*/  @P1 BRA `(.L_x_1254) ;  /* 0x00000000001c1947 */ /* 0x000fea0003800000 */
[----:B------:R-:W1:Y:S01]  /*14ab0*/  S2R R9, SR_TID.X ;  /* 0x0000000000097919 */ /* 0x000e620000002100 */
[----:B--2---:R-:W-:-:S04]  /*14ac0*/  IMAD.MOV.U32 R2, RZ, RZ, 0x9000 ;  /* 0x00009000ff027424 */ /* 0x004fc800078e00ff */
[----:B------:R3:W-:Y:S01]  /*14ad0*/  SYNCS.ARRIVE.TRANS64 RZ, [R3+URZ+0x30830], R2 ;  /* 0x0308300203ff79a7 */ /* 0x0007e2000800003f */
[----:B-1----:R-:W-:-:S04]  /*14ae0*/  LOP3.LUT R9, R9, 0x1f, RZ, 0xc0, !PT ;  /* 0x0000001f09097812 */ /* 0x002fc800078ec0ff */
[----:B------:R-:W-:-:S13]  /*14af0*/  ISETP.NE.AND P0, PT, R9, RZ, PT ;  /* 0x000000ff0900720c */ /* 0x000fda0003f05270 */
[----:B---3--:R-:W-:Y:S05]  /*14b00*/  @!P0 BRA `(.L_x_1254) ;  /* 0x0000000000048947 */ /* 0x008fea0003800000 */
[----:B------:R-:W-:Y:S01]  /*14b10*/  BPT.TRAP 0x1 ;  /* 0x000000040000795c */ /* 0x000fe20000300000 */
.L_x_1254:
[----:B------:R-:W-:Y:S05]  /*14b20*/  BSYNC B2 ;  /* 0x0000000000027941 */ /* 0x000fea0003800000 */
.L_x_1253:
[----:B------:R-:W-:Y:S01]  /*14b30*/  IMAD.MOV.U32 R11, RZ, RZ, RZ ;  /* 0x000000ffff0b7224 */ /* 0x000fe200078e00ff */
[----:B------:R-:W-:Y:S01]  /*14b40*/  UIADD3 UR4, UP0, UR38, 0x370, URZ ;  /* 0x0000037026047890 */ /* 0x000fe2000ff1e03f */
[----:B------:R-:W-:Y:S01]  /*14b50*/  IMAD R9, R4, 0x9000, R17 ;  /* 0x0000900004097824 */ /* 0x000fe200078e0211 */
[----:B------:R-:W-:Y:S01]  /*14b60*/  PLOP3.LUT P0, PT, PT, PT, PT, 0x80, 0x0 ;  /* 0x000000000000781c */ /* 0x000fe20003f0f070 */
[----:B--2---:R-:W-:Y:S01]  /*14b70*/  VIADD R3, R3, 0x30830 ;  /* 0x0003083003037836 */ /* 0x004fe20000000000 */
[----:B------:R-:W-:Y:S01]  /*14b80*/  R2UR UR10, R11 ;  /* 0x000000000b0a72ca */ /* 0x000fe200000e0000 */
[----:B------:R-:W-:Y:S01]  /*14b90*/  IMAD R2, R7, 0x60, RZ ;  /* 0x0000006007027824 */ /* 0x000fe200078e02ff */
[----:B------:R-:W-:Y:S01]  /*14ba0*/  UIADD3.X UR5, URZ, UR39, URZ, UP0, !UPT ;  /* 0x000000273f057290 */ /* 0x000fe200087fe43f */
[----:B0-----:R-:W-:Y:S01]  /*14bb0*/  VIADD R10, R9, 0x1e400 ;  /* 0x0001e400090a7836 */ /* 0x001fe20000000000 */
[----:B------:R-:W-:Y:S01]  /*14bc0*/  UMOV UR6, 0x0 ;  /* 0x0000000000067882 */ /* 0x000fe20000000000 */
[----:B------:R-:W-:-:S10]  /*14bd0*/  UMOV UR7, 0x14f00000 ;  /* 0x14f0000000077882 */ /* 0x000fd40000000000 */
.L_x_1255:
        /* <DEDUP_REMOVED lines=16> */
.L_x_1256:
        /* <DEDUP_REMOVED lines=16> */
.L_x_1257:
        /* <DEDUP_REMOVED lines=16> */
.L_x_1338:
[----:B------:R-:W-:Y:S05]  /*14ee0*/  BSYNC B2 ;  /* 0x0000000000027941 */ /* 0x000fea0003800000 */
.L_x_1258:
[----:B------:R-:W-:Y:S01]  /*14ef0*/  BSSY B2, `(.L_x_1260) ;  /* 0x000000b000027945 */ /* 0x000fe20003800000 */
[----:B0-----:R-:W-:Y:S02]  /*14f00*/  IMAD.MOV.U32 R2, RZ, RZ, 0x0 ;  /* 0x00000000ff027424 */ /* 0x001fe400078e00ff */
[----:B------:R-:W-:Y:S01]  /*14f10*/  IMAD.MOV.U32 R3, RZ, RZ, 0x14f00000 ;  /* 0x14f00000ff037424 */ /* 0x000fe200078e00ff */
[----:B------:R-:W-:Y:S06]  /*14f20*/  @P1 BRA `(.L_x_1261) ;  /* 0x00000000001c1947 */ /* 0x000fec0003800000 */
[----:B------:R-:W0:Y:S02]  /*14f30*/  S2R R10, SR_TID.X ;  /* 0x00000000000a7919 */ /* 0x000e240000002100 */
[----:B0-----:R-:W-:Y:S01]  /*14f40*/  LOP3.LUT R14, R10, 0x1f, RZ, 0xc0, !PT ;  /* 0x0000001f0a0e7812 */ /* 0x001fe200078ec0ff */
[----:B------:R-:W-:-:S03]  /*14f50*/  IMAD.MOV.U32 R10, RZ, RZ, 0x9000 ;  /* 0x00009000ff0a7424 */ /* 0x000fc600078e00ff */
[----:B------:R-:W-:Y:S01]  /*14f60*/  ISETP.NE.AND P0, PT, R14, RZ, PT ;  /* 0x000000ff0e00720c */ /* 0x000fe20003f05270 */
[----:B------:R0:W-:-:S12]  /*14f70*/  SYNCS.ARRIVE.TRANS64 RZ, [R9+URZ+0x50], R10 ;  /* 0x0000500a09ff79a7 */ /* 0x0001d8000800003f */
[----:B0-----:R-:W-:Y:S05]  /*14f80*/  @!P0 BRA `(.L_x_1261) ;  /* 0x0000000000048947 */ /* 0x001fea0003800000 */
[----:B------:R-:W-:Y:S01]  /*14f90*/  BPT.TRAP 0x1 ;  /* 0x000000040000795c */ /* 0x000fe20000300000 */
.L_x_1261:
[----:B------:R-:W-:Y:S05]  /*14fa0*/  BSYNC B2 ;  /* 0x0000000000027941 */ /* 0x000fea0003800000 */
.L_x_1260:
[----:B------:R-:W-:Y:S01]  /*14fb0*/  R2UR UR6, R2 ;  /* 0x00000000020672ca */ /* 0x000fe200000e0000 */
[----:B------:R-:W-:Y:S01]  /*14fc0*/  IMAD R18, R18, 0x9000, R17 ;  /* 0x0000900012127824 */ /* 0x000fe200078e0211 */
[----:B------:R-:W-:Y:S01]  /*14fd0*/  R2UR UR7, R3 ;  /* 0x00000000030772ca */ /* 0x000fe200000e0000 */
[----:B------:R-:W-:Y:S01]  /*14fe0*/  UIADD3 UR4, UP0, UR38, 0x470, URZ ;  /* 0x0000047026047890 */ /* 0x000fe2000ff1e03f */
[----:B------:R-:W-:Y:S01]  /*14ff0*/  R2UR UR10, R11 ;  /* 0x000000000b0a72ca */ /* 0x000fe200000e0000 */
[----:B------:R-:W-:Y:S01]  /*15000*/  IMAD R10, R19, 0x60, RZ ;  /* 0x00000060130a7824 */ /* 0x000fe200078e02ff */
[----:B------:R-:W-:Y:S01]  /*15010*/  PLOP3.LUT P0, PT, PT, PT, PT, 0x80, 0x0 ;  /* 0x000000000000781c */ /* 0x000fe20003f0f070 */
[----:B------:R-:W-:Y:S01]  /*15020*/  VIADD R9, R9, 0x50 ;  /* 0x0000005009097836 */ /* 0x000fe20000000000 */
[----:B------:R-:W-:Y:S01]  /*15030*/  UIADD3.X UR5, URZ, UR39, URZ, UP0, !UPT ;  /* 0x000000273f057290 */ /* 0x000fe200087fe43f */
[----:B------:R-:W-:-:S11]  /*15040*/  VIADD R11, R18, 0x400 ;  /* 0x00000400120b7836 */ /* 0x000fd60000000000 */
.L_x_1262:
        /* <DEDUP_REMOVED lines=15> */
.L_x_1263:
        /* <DEDUP_REMOVED lines=15> */
.L_x_1264:
        /* <DEDUP_REMOVED lines=12> */
.L_x_1249:
[----:B------:R-:W-:Y:S05]  /*152f0*/  BSYNC B1 ;  /* 0x0000000000017941 */ /* 0x000fea0003800000 */
.L_x_1248:
[----:B------:R-:W2:Y:S01]  /*15300*/  LDL R3, [R1+0xc] ;  /* 0x00000c0001037983 */ /* 0x000ea20000100800 */
[----:B------:R-:W-:Y:S01]  /*15310*/  VIADD R18, R4, 0x1 ;  /* 0x0000000104127836 */ /* 0x000fe20000000000 */
[----:B------:R-:W-:Y:S01]  /*15320*/  BSSY B1, `(.L_x_1265) ;  /* 0x00000b0000017945 */ /* 0x000fe20003800000 */
[----:B------:R-:W-:-:S03]  /*15330*/  VIADD R7, R0, 0xffffffff ;  /* 0xffffffff00077836 */ /* 0x000fc60000000000 */
[----:B------:R-:W-:-:S04]  /*15340*/  ISETP.NE.AND P0, PT, R18, 0x2, PT ;  /* 0x000000021200780c */ /* 0x000fc80003f05270 */
[----:B------:R-:W-:Y:S02]  /*15350*/  SEL R2, RZ, 0x1, P0 ;  /* 0x00000001ff027807 */ /* 0x000fe40000000000 */
[----:B------:R-:W-:Y:S02]  /*15360*/  SEL R18, R18, RZ, P0 ;  /* 0x000000ff12127207 */ /* 0x000fe40000000000 */
[----:B------:R-:W-:-:S05]  /*15370*/  LOP3.LUT R11, R5, R2, RZ, 0x3c, !PT ;  /* 0x00000002050b7212 */ /* 0x000fca00078e3cff */
[----:B------:R1:W-:Y:S01]  /*15380*/  STL [R1+0x4], R11 ;  /* 0x0000040b01007387 */ /* 0x0003e20000100800 */
[----:B--2---:R-:W-:-:S13]  /*15390*/  LOP3.LUT P1, RZ, R3, 0x2, RZ, 0xc0, !PT ;  /* 0x0000000203ff7812 */ /* 0x004fda000782c0ff */
[----:B-1----:R-:W-:Y:S05]  /*153a0*/  @!P1 BRA `(.L_x_1266) ;  /* 0x00000008009c9947 */ /* 0x002fea0003800000 */
[----:B------:R-:W-:Y:S01]  /*153b0*/  LOP3.LUT P1, RZ, R3, 0x1, RZ, 0xc0, !PT ;  /* 0x0000000103ff7812 */ /* 0x000fe2000782c0ff */
[----:B0-----:R-:W-:-:S12]  /*153c0*/  IMAD.MOV.U32 R10, RZ, RZ, R7 ;  /* 0x000000ffff0a7224 */ /* 0x001fd800078e0007 */
[----:B------:R-:W-:Y:S05]  /*153d0*/  @!P1 BRA `(.L_x_1267) ;  /* 0x0000000000549947 */ /* 0x000fea0003800000 */
[----:B------:R-:W2:Y:S01]  /*153e0*/  LDL R13, [R1+0x8] ;  /* 0x00000800010d7983 */ /* 0x000ea20000100800 */
        /* <DEDUP_REMOVED lines=20> */
.L_x_1267:
[----:B------:R-:W-:Y:S01]  /*15530*/  IMAD R2, R18, 0x8, R17 ;  /* 0x0000000812027824 */ /* 0x000fe200078e0211 */
[----:B------:R-:W-:Y:S01]  /*15540*/  SHF.L.U32 R3, R11, 0x1f, RZ ;  /* 0x0000001f0b037819 */ /* 0x000fe200000006ff */
[----:B------:R-:W-:Y:S03]  /*15550*/  BSSY B2, `(.L_x_1268) ;  /* 0x0000003000027945 */ /* 0x000fe60003800000 */
[----:B------:R-:W1:Y:S02]  /*15560*/  SYNCS.PHASECHK.TRANS64.TRYWAIT P0, [R2+URZ+0x30840], R3 ;  /* 0x03084003020075a7 */ /* 0x000e64000800017f */
[----:B-1----:R-:W-:Y:S05]  /*15570*/  @!P0 BRA `(.L_x_1269) ;  /* 0x0000002400c88947 */ /* 0x002fea0003800000 */
.L_x_1339:
[----:B------:R-:W-:Y:S05]  /*15580*/  BSYNC B2 ;  /* 0x0000000000027941 */ /* 0x000fea0003800000 */
.L_x_1268:
        /* <DEDUP_REMOVED lines=12> */
.L_x_1271:
[----:B------:R-:W-:Y:S05]  /*15650*/  BSYNC B2 ;  /* 0x0000000000027941 */ /* 0x000fea0003800000 */
.L_x_1270:
[----:B------:R-:W-:Y:S01]  /*15660*/  IMAD.MOV.U32 R14, RZ, RZ, RZ ;  /* 0x000000ffff0e7224 */ /* 0x000fe200078e00ff */
[----:B------:R-:W-:Y:S01]  /*15670*/  UIADD3 UR4, UP0, UR38, 0x370, URZ ;  /* 0x0000037026047890 */ /* 0x000fe2000ff1e03f */
[C---:B-1----:R-:W-:Y:S01]  /*15680*/  IMAD R3, R18.reuse, 0x8, R6 ;  /* 0x0000000812037824 */ /* 0x042fe200078e0206 */
[----:B------:R-:W-:Y:S01]  /*15690*/  PLOP3.LUT P0, PT, PT, PT, PT, 0x80, 0x0 ;  /* 0x000000000000781c */ /* 0x000fe20003f0f070 */
[----:B------:R-:W-:Y:S01]  /*156a0*/  IMAD R9, R18, 0x9000, R17 ;  /* 0x0000900012097824 */ /* 0x000fe200078e0211 */
[----:B------:R-:W-:Y:S01]  /*156b0*/  R2UR UR10, R14 ;  /* 0x000000000e0a72ca */ /* 0x000fe200000e0000 */
[----:B------:R-:W-:Y:S01]  /*156c0*/  VIADD R3, R3, 0x30 ;  /* 0x0000003003037836 */ /* 0x000fe20000000000 */
[----:B------:R-:W-:Y:S01]  /*156d0*/  UIADD3.X UR5, URZ, UR39, URZ, UP0, !UPT ;  /* 0x000000273f057290 */ /* 0x000fe200087fe43f */
[----:B------:R-:W-:Y:S01]  /*156e0*/  IMAD R2, R10, 0x60, RZ ;  /* 0x000000600a027824 */ /* 0x000fe200078e02ff */
[----:B------:R-:W-:Y:S01]  /*156f0*/  UMOV UR6, 0x0 ;  /* 0x0000000000067882 */ /* 0x000fe20000000000 */
[----:B------:R-:W-:Y:S01]  /*15700*/  VIADD R11, R9, 0x1e400 ;  /* 0x0001e400090b7836 */ /* 0x000fe20000000000 */
[----:B------:R-:W-:-:S09]  /*15710*/  UMOV UR7, 0x14f00000 ;  /* 0x14f0000000077882 */ /* 0x000fd20000000000 */
.L_x_1272:
        /* <DEDUP_REMOVED lines=16> */
.L_x_1273:
        /* <DEDUP_REMOVED lines=16> */
.L_x_1274:
        /* <DEDUP_REMOVED lines=15> */
.L_x_1340:
[----:B------:R-:W-:Y:S05]  /*15a10*/  BSYNC B2 ;  /* 0x0000000000027941 */ /* 0x000fea0003800000 */
.L_x_1275:
[----:B------:R-:W-:Y:S01]  /*15a20*/  BSSY B2, `(.L_x_1277) ;  /* 0x000000b000027945 */ /* 0x000fe20003800000 */
[----:B------:R-:W-:Y:S02]  /*15a30*/  IMAD.MOV.U32 R12, RZ, RZ, 0x0 ;  /* 0x00000000ff0c7424 */ /* 0x000fe400078e00ff */
[----:B------:R-:W-:Y:S01]  /*15a40*/  IMAD.MOV.U32 R13, RZ, RZ, 0x14f00000 ;  /* 0x14f00000ff0d7424 */ /* 0x000fe200078e00ff */
[----:B------:R-:W-:Y:S06]  /*15a50*/  @P1 BRA `(.L_x_1278) ;  /* 0x00000000001c1947 */ /* 0x000fec0003800000 */
[----:B------:R-:W1:Y:S02]  /*15a60*/  S2R R3, SR_TID.X ;  /* 0x0000000000037919 */ /* 0x000e640000002100 */
[----:B-1----:R-:W-:Y:S01]  /*15a70*/  LOP3.LUT R9, R3, 0x1f, RZ, 0xc0, !PT ;  /* 0x0000001f03097812 */ /* 0x002fe200078ec0ff */
[----:B------:R-:W-:-:S03]  /*15a80*/  IMAD.MOV.U32 R3, RZ, RZ, 0x9000 ;  /* 0x00009000ff037424 */ /* 0x000fc600078e00ff */
[----:B------:R-:W-:Y:S01]  /*15a90*/  ISETP.NE.AND P0, PT, R9, RZ, PT ;  /* 0x000000ff0900720c */ /* 0x000fe20003f05270 */
[----:B------:R1:W-:-:S12]  /*15aa0*/  SYNCS.ARRIVE.TRANS64 RZ, [R2+URZ+0x50], R3 ;  /* 0x0000500302ff79a7 */ /* 0x0003d8000800003f */
[----:B-1----:R-:W-:Y:S05]  /*15ab0*/  @!P0 BRA `(.L_x_1278) ;  /* 0x0000000000048947 */ /* 0x002fea0003800000 */
[----:B------:R-:W-:Y:S01]  /*15ac0*/  BPT.TRAP 0x1 ;  /* 0x000000040000795c */ /* 0x000fe20000300000 */
.L_x_1278:
[----:B------:R-:W-:Y:S05]  /*15ad0*/  BSYNC B2 ;  /* 0x0000000000027941 */ /* 0x000fea0003800000 */
.L_x_1277:
[----:B------:R-:W-:Y:S01]  /*15ae0*/  R2UR UR10, R14 ;  /* 0x000000000e0a72ca */ /* 0x000fe200000e0000 */
[----:B------:R-:W-:Y:S01]  /*15af0*/  IMAD R4, R4, 0x9000, R17 ;  /* 0x0000900004047824 */ /* 0x000fe200078e0211 */
[----:B------:R-:W-:Y:S01]  /*15b00*/  R2UR UR6, R12 ;  /* 0x000000000c0672ca */ /* 0x000fe200000e0000 */
[----:B------:R-:W-:Y:S01]  /*15b10*/  UIADD3 UR4, UP0, UR38, 0x470, URZ ;  /* 0x0000047026047890 */ /* 0x000fe2000ff1e03f */
[----:B------:R-:W-:Y:S01]  /*15b20*/  R2UR UR7, R13 ;  /* 0x000000000d0772ca */ /* 0x000fe200000e0000 */
[----:B------:R-:W-:Y:S01]  /*15b30*/  IMAD R3, R19, 0x60, RZ ;  /* 0x0000006013037824 */ /* 0x000fe200078e02ff */
[----:B------:R-:W-:Y:S01]  /*15b40*/  PLOP3.LUT P0, PT, PT, PT, PT, 0x80, 0x0 ;  /* 0x000000000000781c */ /* 0x000fe20003f0f070 */
[----:B0-----:R-:W-:Y:S01]  /*15b50*/  VIADD R2, R2, 0x50 ;  /* 0x0000005002027836 */ /* 0x001fe20000000000 */
[----:B------:R-:W-:Y:S01]  /*15b60*/  UIADD3.X UR5, URZ, UR39, URZ, UP0, !UPT ;  /* 0x000000273f057290 */ /* 0x000fe200087fe43f */
[----:B------:R-:W-:-:S11]  /*15b70*/  VIADD R5, R4, 0x400 ;  /* 0x0000040004057836 */ /* 0x000fd60000000000 */
.L_x_1279:
        /* <DEDUP_REMOVED lines=15> */
.L_x_1280:
        /* <DEDUP_REMOVED lines=15> */
.L_x_1281:
        /* <DEDUP_REMOVED lines=12> */
.L_x_1266:
[----:B------:R-:W-:Y:S05]  /*15e20*/  BSYNC B1 ;  /* 0x0000000000017941 */ /* 0x000fea0003800000 */
.L_x_1265:
[----:B------:R-:W-:Y:S01]  /*15e30*/  ISETP.GT.AND P0, PT, R7, UR40, PT ;  /* 0x0000002807007c0c */ /* 0x000fe2000bf04270 */
[----:B------:R-:W-:-:S12]  /*15e40*/  VIADD R0, R0, 0xfffffffe ;  /* 0xfffffffe00007836 */ /* 0x000fd80000000000 */
[----:B------:R-:W-:Y:S05]  /*15e50*/  @P0 BRA `(.L_x_1282) ;  /* 0xffffffe8005c0947 */ /* 0x000fea000383ffff */
.L_x_1247:
[----:B------:R-:W-:Y:S05]  /*15e60*/  BSYNC B0 ;  /* 0x0000000000007941 */ /* 0x000fea0003800000 */
.L_x_1228:
[----:B0-----:R-:W0:Y:S01]  /*15e70*/  S2R R0, SR_TID.X ;  /* 0x0000000000007919 */ /* 0x001e220000002100 */
[----:B------:R-:W-:Y:S01]  /*15e80*/  BSSY B0, `(.L_x_1283) ;  /* 0x0000012000007945 */ /* 0x000fe20003800000 */
[----:B0-----:R-:W-:-:S04]  /*15e90*/  LOP3.LUT R6, R0, 0x7f, RZ, 0xc0, !PT ;  /* 0x0000007f00067812 */ /* 0x001fc800078ec0ff */
[----:B------:R-:W-:-:S13]  /*15ea0*/  ISETP.NE.AND P1, PT, R6, RZ, PT ;  /* 0x000000ff0600720c */ /* 0x000fda0003f25270 */
[----:B------:R-:W-:Y:S05]  /*15eb0*/  @P1 BRA `(.L_x_1284) ;  /* 0x0000000000381947 */ /* 0x000fea0003800000 */
[----:B------:R-:W0:Y:S01]  /*15ec0*/  S2R R3, SR_LANEID ;  /* 0x0000000000037919 */ /* 0x000e220000000000 */
[----:B------:R-:W-:Y:S01]  /*15ed0*/  VOTEU.ANY UR4, UPT, PT ;  /* 0x0000000000047886 */ /* 0x000fe200038e0100 */
[----:B------:R-:W-:Y:S01]  /*15ee0*/  ULDC.64 UR6, c[0x0][0x208] ;  /* 0x0000820000067ab9 */ /* 0x000fe20000000a00 */
[----:B------:R-:W0:Y:S08]  /*15ef0*/  FLO.U32 R0, UR4 ;  /* 0x0000000400007d00 */ /* 0x000e3000080e0000 */
[----:B------:R-:W1:Y:S01]  /*15f00*/  POPC R5, UR4 ;  /* 0x0000000400057d09 */ /* 0x000e620008000000 */
[----:B0-----:R-:W-:-:S02]  /*15f10*/  ISETP.EQ.U32.AND P0, PT, R0, R3, PT ;  /* 0x000000030000720c */ /* 0x001fc40003f02070 */
[----:B------:R-:W1:Y:S11]  /*15f20*/  LDC.64 R2, c[0x0][0xc80] ;  /* 0x00032000ff027b82 */ /* 0x000e760000000a00 */
[----:B-1----:R-:W2:Y:S01]  /*15f30*/  @P0 ATOMG.E.ADD.STRONG.GPU PT, R3, desc[UR6][R2.64], R5 ;  /* 0x00000005020309a8 */ /* 0x002ea200081ee1c6 */
[----:B------:R-:W0:Y:S02]  /*15f40*/  S2R R4, SR_LTMASK ;  /* 0x0000000000047919 */ /* 0x000e240000003900 */
[----:B0-----:R-:W-:-:S04]  /*15f50*/  LOP3.LUT R4, R4, UR4, RZ, 0xc0, !PT ;  /* 0x0000000404047c12 */ /* 0x001fc8000f8ec0ff */
[----:B------:R-:W0:Y:S01]  /*15f60*/  POPC R7, R4 ;  /* 0x0000000400077309 */ /* 0x000e220000000000 */
[----:B--2---:R-:W0:Y:S02]  /*15f70*/  SHFL.IDX PT, R0, R3, R0, 0x1f ;  /* 0x00001f0003007589 */ /* 0x004e2400000e0000 */
[----:B0-----:R-:W-:-:S05]  /*15f80*/  IADD3 R0, R0, UR44, R7 ;  /* 0x0000002c00007c10 */ /* 0x001fca000fffe007 */
[----:B------:R0:W-:Y:S02]  /*15f90*/  STL [R1+0x14], R0 ;  /* 0x0000140001007387 */ /* 0x0001e40000100800 */
.L_x_1284:
[----:B------:R-:W-:Y:S05]  /*15fa0*/  BSYNC B0 ;  /* 0x0000000000007941 */ /* 0x000fea0003800000 */
.L_x_1283:
[----:B0-----:R-:W2:Y:S01]  /*15fb0*/  LDL R0, [R1+0xc] ;  /* 0x00000c0001007983 */ /* 0x001ea20000100800 */
[----:B------:R-:W-:Y:S01]  /*15fc0*/  BSSY B0, `(.L_x_1285) ;  /* 0x0000047000007945 */ /* 0x000fe20003800000 */
[----:B--2---:R-:W-:-:S13]  /*15fd0*/  LOP3.LUT P0, RZ, R0, 0x2, RZ, 0xc0, !PT ;  /* 0x0000000200ff7812 */ /* 0x004fda000780c0ff */
[----:B------:R-:W-:Y:S05]  /*15fe0*/  @!P0 BRA `(.L_x_1286) ;  /* 0x0000000400108947 */ /* 0x000fea0003800000 */
[----:B------:R-:W2:Y:S01]  /*15ff0*/  LDL R0, [R1+0x4] ;  /* 0x0000040001007983 */ /* 0x000ea20000100800 */
[----:B------:R-:W-:Y:S01]  /*16000*/  IMAD R2, R18, 0x8, R17 ;  /* 0x0000000812027824 */ /* 0x000fe200078e0211 */
[----:B------:R-:W-:Y:S01]  /*16010*/  BSSY B1, `(.L_x_1287) ;  /* 0x0000005000017945 */ /* 0x000fe20003800000 */
[----:B------:R-:W-:Y:S02]  /*16020*/  ISETP.NE.AND P2, PT, R6, RZ, PT ;  /* 0x000000ff0600720c */ /* 0x000fe40003f45270 */
[----:B--2---:R-:W-:-:S04]  /*16030*/  SHF.L.U32 R3, R0, 0x1f, RZ ;  /* 0x0000001f00037819 */ /* 0x004fc800000006ff */
[----:B------:R-:W0:Y:S02]  /*16040*/  SYNCS.PHASECHK.TRANS64.TRYWAIT P0, [R2+URZ+0x30860], R3 ;  /* 0x03086003020075a7 */ /* 0x000e24000800017f */
[----:B0-----:R-:W-:Y:S05]  /*16050*/  @!P0 BRA `(.L_x_1288) ;  /* 0x0000001c00388947 */ /* 0x001fea0003800000 */
.L_x_1341:
[----:B------:R-:W-:Y:S05]  /*16060*/  BSYNC B1 ;  /* 0x0000000000017941 */ /* 0x000fea0003800000 */
.L_x_1287:
[----:B------:R-:W-:Y:S04]  /*16070*/  BSSY B1, `(.L_x_1289) ;  /* 0x0000009000017945 */ /* 0x000fe80003800000 */
        /* <DEDUP_REMOVED lines=8> */
.L_x_1290:
[----:B------:R-:W-:Y:S05]  /*16100*/  BSYNC B1 ;  /* 0x0000000000017941 */ /* 0x000fea0003800000 */
.L_x_1289:
[----:B------:R-:W-:Y:S01]  /*16110*/  IMAD R0, R18, 0x9000, R17 ;  /* 0x0000900012007824 */ /* 0x000fe200078e0211 */
[----:B------:R-:W-:Y:S01]  /*16120*/  UIADD3 UR4, UP0, UR38, 0x470, URZ ;  /* 0x0000047026047890 */ /* 0x000fe2000ff1e03f */
[----:B------:R-:W-:Y:S01]  /*16130*/  PLOP3.LUT P0, PT, PT, PT, PT, 0x80, 0x0 ;  /* 0x000000000000781c */ /* 0x000fe20003f0f070 */
[----:B------:R-:W-:Y:S01]  /*16140*/  IMAD R19, R19, 0x60, RZ ;  /* 0x0000006013137824 */ /* 0x000fe200078e02ff */
[----:B------:R-:W-:Y:S01]  /*16150*/  UMOV UR6, 0x0 ;  /* 0x0000000000067882 */ /* 0x000fe20000000000 */
[----:B0-----:R-:W-:Y:S01]  /*16160*/  VIADD R2, R2, 0x30850 ;  /* 0x0003085002027836 */ /* 0x001fe20000000000 */
[----:B------:R-:W-:Y:S01]  /*16170*/  UIADD3.X UR5, URZ, UR39, URZ, UP0, !UPT ;  /* 0x000000273f057290 */ /* 0x000fe200087fe43f */
[----:B------:R-:W-:Y:S01]  /*16180*/  VIADD R3, R0, 0x400 ;  /* 0x0000040000037836 */ /* 0x000fe20000000000 */
[----:B------:R-:W-:Y:S01]  /*16190*/  UMOV UR7, 0x14f00000 ;  /* 0x14f0000000077882 */ /* 0x000fe20000000000 */
[----:B------:R-:W-:-:S09]  /*161a0*/  UMOV UR10, URZ ;  /* 0x0000003f000a7c82 */ /* 0x000fd20008000000 */
.L_x_1291:
        /* <DEDUP_REMOVED lines=15> */
.L_x_1292:
        /* <DEDUP_REMOVED lines=15> */
.L_x_1293:
        /* <DEDUP_REMOVED lines=10> */
.L_x_1286:
[----:B------:R-:W-:Y:S05]  /*16430*/  BSYNC B0 ;  /* 0x0000000000007941 */ /* 0x000fea0003800000 */
.L_x_1285:
[----:B------:R-:W2:Y:S01]  /*16440*/  LDL.LU R3, [R1+0x4] ;  /* 0x0000040001037983 */ /* 0x000ea20000300800 */
[----:B------:R-:W-:-:S05]  /*16450*/  VIADD R18, R18, 0x1 ;  /* 0x0000000112127836 */ /* 0x000fca0000000000 */
[----:B------:R-:W-:-:S04]  /*16460*/  ISETP.NE.AND P0, PT, R18, 0x2, PT ;  /* 0x000000021200780c */ /* 0x000fc80003f05270 */
[----:B------:R-:W-:Y:S02]  /*16470*/  SEL R0, RZ, 0x1, P0 ;  /* 0x00000001ff007807 */ /* 0x000fe40000000000 */
[----:B------:R-:W-:Y:S02]  /*16480*/  SEL R18, R18, RZ, P0 ;  /* 0x000000ff12127207 */ /* 0x000fe40000000000 */
[----:B--2---:R-:W-:-:S05]  /*16490*/  LOP3.LUT R3, R3, R0, RZ, 0x3c, !PT ;  /* 0x0000000003037212 */ /* 0x004fca00078e3cff */
[----:B------:R0:W-:Y:S02]  /*164a0*/  STL [R1+0x4], R3 ;  /* 0x0000040301007387 */ /* 0x0001e40000100800 */
.L_x_1208:
[----:B------:R-:W-:Y:S05]  /*164b0*/  BSYNC B7 ;  /* 0x0000000000077941 */ /* 0x000fea0003800000 */
.L_x_1206:
[----:B-1----:R-:W2:Y:S04]  /*164c0*/  LDL R0, [R1+0xc] ;  /* 0x00000c0001007983 */ /* 0x002ea80000100800 */
[----:B------:R1:W5:Y:S01]  /*164d0*/  LDL R2, [R1+0x14] ;  /* 0x0000140001027983 */ /* 0x0003620000100800 */
[----:B--2---:R-:W-:-:S13]  /*164e0*/  LOP3.LUT P0, RZ, R0, 0x4, RZ, 0xc0, !PT ;  /* 0x0000000400ff7812 */ /* 0x004fda000780c0ff */
[----:B-1----:R-:W-:Y:S05]  /*164f0*/  @!P0 BRA `(.L_x_1294) ;  /* 0x0000000000288947 */ /* 0x002fea0003800000 */
[----:B------:R-:W-:Y:S05]  /*16500*/  WARPSYNC.ALL ;  /* 0x0000000000007948 */ /* 0x000fea0003800000 */
[----:B------:R-:W1:Y:S08]  /*16510*/  S2UR UR5, SR_CgaCtaId ;  /* 0x00000000000579c3 */ /* 0x000e700000008800 */
[----:B------:R-:W-:Y:S06]  /*16520*/  BAR.SYNC.DEFER_BLOCKING 0x5, 0x180 ;  /* 0x0146000000007b1d */ /* 0x000fec0000010000 */
[----:B------:R-:W-:-:S02]  /*16530*/  UMOV UR4, 0x400 ;  /* 0x0000040000047882 */ /* 0x000fc40000000000 */
[----:B-1----:R-:W-:-:S06]  /*16540*/  ULEA UR4, UR5, UR4, 0x18 ;  /* 0x0000000405047291 */ /* 0x002fcc000f8ec03f */
[----:B------:R-:W-:-:S05]  /*16550*/  IMAD.U32 R17, RZ, RZ, UR4 ;  /* 0x00000004ff117e24 */ /* 0x000fca000f8e00ff */
[----:B-----5:R-:W1:Y:S04]  /*16560*/  LDS R2, [R17+0x308d0] ;  /* 0x0308d00011027984 */ /* 0x020e680000000800 */
[----:B-1----:R3:W-:Y:S01]  /*16570*/  STL [R1+0x14], R2 ;  /* 0x0000140201007387 */ /* 0x0027e20000100800 */
[----:B------:R-:W-:Y:S06]  /*16580*/  BAR.ARV 0x4, 0x180 ;  /* 0x0106000000007b1d */ /* 0x000fec0000002000 */
[----:B------:R-:W-:Y:S05]  /*16590*/  BRA `(.L_x_1295) ;  /* 0x00000000002c7947 */ /* 0x000fea0003800000 */
.L_x_1294:
[----:B------:R-:W-:-:S03]  /*165a0*/  UMOV UR4, 0xffffffff ;  /* 0xffffffff00047882 */ /* 0x000fc60000000000 */
[----:B------:R-:W-:Y:S05]  /*165b0*/  BRA.DIV UR4, `(.L_x_1296) ;  /* 0x0000001604f47947 */ /* 0x000fea000b800000 */
[----:B-----5:R1:W2:Y:S02]  /*165c0*/  SHFL.IDX PT, R14, R2, RZ, 0x1f ;  /* 0x00001fff020e7589 */ /* 0x0202a400000e0000 */
.L_x_1344:
[----:B0-----:R-:W0:Y:S01]  /*165d0*/  @!P1 S2R R3, SR_CgaCtaId ;  /* 0x0000000000039919 */ /* 0x001e220000008800 */
[----:B------:R-:W-:Y:S05]  /*165e0*/  WARPSYNC.ALL ;  /* 0x0000000000007948 */ /* 0x000fea0003800000 */
[----:B------:R-:W-:Y:S01]  /*165f0*/  BAR.SYNC.DEFER_BLOCKING 0x4, 0x180 ;  /* 0x0106000000007b1d */ /* 0x000fe20000010000 */
[----:B------:R-:W-:-:S05]  /*16600*/  @!P1 MOV R0, 0x400 ;  /* 0x0000040000009802 */ /* 0x000fca0000000f00 */
[----:B--2---:R2:W-:Y:S01]  /*16610*/  STL [R1+0x14], R14 ;  /* 0x0000140e01007387 */ /* 0x0045e20000100800 */
[----:B0-----:R-:W-:-:S05]  /*16620*/  @!P1 LEA R17, R3, R0, 0x18 ;  /* 0x0000000003119211 */ /* 0x001fca00078ec0ff */
[----:B------:R2:W-:Y:S01]  /*16630*/  @!P1 STS [R17+0x308d0], R2 ;  /* 0x0308d00211009388 */ /* 0x0005e20000000800 */
[----:B------:R-:W-:Y:S06]  /*16640*/  BAR.ARV 0x5, 0x180 ;  /* 0x0146000000007b1d */ /* 0x000fec0000002000 */
.L_x_1295:
[----:B------:R-:W4:Y:S01]  /*16650*/  LDL R0, [R1+0x14] ;  /* 0x0000140001007983 */ /* 0x000f220000100800 */
[----:B------:R-:W-:Y:S02]  /*16660*/  ULDC UR4, c[0x0][0xc38] ;  /* 0x00030e0000047ab9 */ /* 0x000fe40000000800 */
[----:B----4-:R-:W-:-:S13]  /*16670*/  ISETP.GE.AND P0, PT, R0, UR4, PT ;  /* 0x0000000400007c0c */ /* 0x010fda000bf06270 */
[----:B------:R-:W-:Y:S05]  /*16680*/  @!P0 BRA `(.L_x_1297) ;  /* 0xffffffb000dc8947 */ /* 0x000fea000383ffff */
.L_x_1197:
[----:B0-----:R-:W4:Y:S01]  /*16690*/  LDL.LU R0, [R1+0x18] ;  /* 0x0000180001007983 */ /* 0x001f220000300800 */
[----:B------:R-:W-:Y:S01]  /*166a0*/  BSSY B0, `(.L_x_1298) ;  /* 0x000000b000007945 */ /* 0x000fe20003800000 */
[----:B------:R-:W0:Y:S01]  /*166b0*/  S2R R5, SR_CgaCtaId ;  /* 0x0000000000057919 */ /* 0x000e220000008800 */
[----:B----4-:R-:W-:-:S05]  /*166c0*/  VIADD R0, R0, 0x1 ;  /* 0x0000000100007836 */ /* 0x010fca0000000000 */
[----:B-123--:R-:W-:-:S04]  /*166d0*/  LEA.HI R2, R0, R0, RZ, 0x1 ;  /* 0x0000000000027211 */ /* 0x00efc800078f08ff */
[----:B------:R-:W-:-:S05]  /*166e0*/  LOP3.LUT R3, R2, 0xfffffffe, RZ, 0xc0, !PT ;  /* 0xfffffffe02037812 */ /* 0x000fca00078ec0ff */
[----:B------:R-:W-:Y:S01]  /*166f0*/  IMAD.IADD R3, R0, 0x1, -R3 ;  /* 0x0000000100037824 */ /* 0x000fe200078e0a03 */
[----:B------:R-:W-:-:S04]  /*16700*/  MOV R0, 0x400 ;  /* 0x0000040000007802 */ /* 0x000fc80000000f00 */
[----:B0-----:R-:W-:Y:S02]  /*16710*/  LEA R0, R5, R0, 0x18 ;  /* 0x0000000005007211 */ /* 0x001fe400078ec0ff */
[----:B------:R-:W-:-:S04]  /*16720*/  SHF.L.U32 R3, R3, 0x1f, RZ ;  /* 0x0000001f03037819 */ /* 0x000fc800000006ff */
[----:B------:R-:W0:Y:S02]  /*16730*/  SYNCS.PHASECHK.TRANS64.TRYWAIT P0, [R0+URZ+0x30820], R3 ;  /* 0x03082003000075a7 */ /* 0x000e24000800017f */
[----:B0-----:R-:W-:Y:S05]  /*16740*/  @!P0 BRA `(.L_x_1299) ;  /* 0x0000001400b88947 */ /* 0x001fea0003800000 */
.L_x_1345:
[----:B------:R-:W-:Y:S05]  /*16750*/  BSYNC B0 ;  /* 0x0000000000007941 */ /* 0x000fea0003800000 */
.L_x_1298:
[----:B------:R-:W-:-:S03]  /*16760*/  UMOV UR4, 0xffffffff ;  /* 0xffffffff00047882 */ /* 0x000fc60000000000 */
[----:B------:R-:W-:Y:S05]  /*16770*/  BRA.DIV UR4, `(.L_x_1300) ;  /* 0x0000001604c07947 */ /* 0x000fea000b800000 */
[----:B------:R-:W1:Y:S02]  /*16780*/  S2R R2, SR_TID.X ;  /* 0x0000000000027919 */ /* 0x000e640000002100 */
[----:B-1----:R-:W-:-:S04]  /*16790*/  SHF.R.U32.HI R2, RZ, 0x5, R2 ;  /* 0x00000005ff027819 */ /* 0x002fc80000011602 */
[----:B------:R-:W-:-:S05]  /*167a0*/  LOP3.LUT R2, R2, 0x3, RZ, 0xc0, !PT ;  /* 0x0000000302027812 */ /* 0x000fca00078ec0ff */
[----:B------:R1:W2:Y:S02]  /*167b0*/  SHFL.IDX PT, R14, R2, RZ, 0x1f ;  /* 0x00001fff020e7589 */ /* 0x0002a400000e0000 */
.L_x_1348:
[----:B--2---:R-:W-:Y:S01]  /*167c0*/  ISETP.NE.AND P0, PT, R14, RZ, PT ;  /* 0x000000ff0e00720c */ /* 0x004fe20003f05270 */
[----:B------:R-:W-:-:S12]  /*167d0*/  BSSY B0, `(.L_x_1301) ;  /* 0x0000027000007945 */ /* 0x000fd80003800000 */
[----:B------:R-:W-:Y:S05]  /*167e0*/  @P0 BRA `(.L_x_1302) ;  /* 0x0000000000940947 */ /* 0x000fea0003800000 */
[----:B------:R-:W-:-:S03]  /*167f0*/  UMOV UR4, 0xffffffff ;  /* 0xffffffff00047882 */ /* 0x000fc60000000000 */
[----:B------:R-:W-:Y:S05]  /*16800*/  BRA.DIV UR4, `(.L_x_1303) ;  /* 0x0000001604d07947 */ /* 0x000fea000b800000 */
[----:B------:R-:W-:-:S13]  /*16810*/  ELECT P6, URZ, PT ;  /* 0x00000000003f782f */ /* 0x000fda00038c0000 */
.L_x_1351:
[----:B------:R-:W-:Y:S05]  /*16820*/  @!P6 BRA `(.L_x_1302) ;  /* 0x000000000084e947 */ /* 0x000fea0003800000 */
[----:B-1----:R-:W2:Y:S02]  /*16830*/  LDL R2, [R1+0x1c] ;  /* 0x00001c0001027983 */ /* 0x002ea40000100800 */
[----:B--2---:R-:W-:-:S13]  /*16840*/  R2UR UR4, R2 ;  /* 0x00000000020472ca */ /* 0x004fda00000e0000 */
[----:B------:R-:W-:-:S06]  /*16850*/  ULOP3.LUT UR4, UR4, 0x2, URZ, 0xfc, !UPT ;  /* 0x0000000204047892 */ /* 0x000fcc000f8efc3f */
[----:B------:R-:W-:-:S05]  /*16860*/  IMAD.U32 R2, RZ, RZ, UR4 ;  /* 0x00000004ff027e24 */ /* 0x000fca000f8e00ff */
[----:B------:R-:W-:-:S13]  /*16870*/  ISETP.NE.AND P2, PT, R2, 0x3, PT ;  /* 0x000000030200780c */ /* 0x000fda0003f45270 */
[----:B------:R-:W-:Y:S05]  /*16880*/  @!P2 BRA `(.L_x_1304) ;  /* 0x000000000004a947 */ /* 0x000fea0003800000 */
[----:B------:R-:W-:Y:S01]  /*16890*/  BPT.TRAP 0x1 ;  /* 0x000000040000795c */ /* 0x000fe20000300000 */
.L_x_1304:
[----:B------:R-:W2:Y:S01]  /*168a0*/  LDL.LU R7, [R1+0x4] ;  /* 0x0000040001077983 */ /* 0x000ea20000300800 */
        /* <DEDUP_REMOVED lines=12> */
.L_x_1352:
[----:B------:R-:W1:Y:S02]  /*16970*/  SYNCS.PHASECHK.TRANS64.TRYWAIT P0, [R3+URZ], R2 ;  /* 0x00000002030075a7 */ /* 0x000e64000800017f */
[----:B-1----:R-:W-:Y:S05]  /*16980*/  @!P0 BRA `(.L_x_1306) ;  /* 0x0000001400a48947 */ /* 0x002fea0003800000 */
.L_x_1353:
[----:B------:R-:W-:Y:S05]  /*16990*/  @!P2 BRA `(.L_x_1307) ;  /* 0x000000000004a947 */ /* 0x000fea0003800000 */
[----:B------:R-:W-:Y:S01]  /*169a0*/  BPT.TRAP 0x1 ;  /* 0x000000040000795c */ /* 0x000fe20000300000 */
.L_x_1307:
[----:B-1----:R-:W-:-:S04]  /*169b0*/  VIADD R3, R0, 0x30860 ;  /* 0x0003086000037836 */ /* 0x002fc80000000000 */
[----:B------:R-:W-:-:S04]  /*169c0*/  IMAD R18, R18, 0x8, R3 ;  /* 0x0000000812127824 */ /* 0x000fc800078e0203 */
[----:B------:R-:W1:Y:S02]  /*169d0*/  SYNCS.PHASECHK.TRANS64.TRYWAIT P0, [R18+URZ], R5 ;  /* 0x00000005120075a7 */ /* 0x000e64000800017f */
[----:B-1----:R-:W-:Y:S05]  /*169e0*/  @!P0 BRA `(.L_x_1308) ;  /* 0x0000001400a08947 */ /* 0x002fea0003800000 */
.L_x_1354:
[----:B------:R-:W-:-:S07]  /*169f0*/  IMAD R3, R4, 0x8, R3 ;  /* 0x0000000804037824 */ /* 0x000fce00078e0203 */
.L_x_1309:
[----:B--2---:R2:W3:Y:S02]  /*16a00*/  SYNCS.PHASECHK.TRANS64.TRYWAIT P0, [R3+URZ], R2 ;  /* 0x00000002030075a7 */ /* 0x0044e4000800017f */
[----:B---3--:R-:W-:Y:S05]  /*16a10*/  @!P0 NANOSLEEP.SYNCS 0x989680 ;  /* 0x009896800000895d */ /* 0x008fea0003900000 */
[----:B------:R-:W3:Y:S02]  /*16a20*/  @!P0 SYNCS.PHASECHK.TRANS64 P0, [R3+URZ], R2 ;  /* 0x00000002030085a7 */ /* 0x000ee4000800007f */
[----:B---3--:R-:W-:Y:S05]  /*16a30*/  @!P0 BRA `(.L_x_1309) ;  /* 0xfffffffc00f08947 */ /* 0x008fea000383ffff */
.L_x_1302:
[----:B------:R-:W-:Y:S05]  /*16a40*/  BSYNC B0 ;  /* 0x0000000000007941 */ /* 0x000fea0003800000 */
.L_x_1301:
[----:B------:R-:W-:Y:S05]  /*16a50*/  EXIT ;  /* 0x000000000000794d */ /* 0x000fea0003800000 */
.L_x_1110:
[----:B0-----:R-:W-:-:S04]  /*16a60*/  IMAD.U32 R3, RZ, RZ, UR38 ;  /* 0x00000026ff037e24 */ /* 0x001fc8000f8e00ff */
[----:B------:R0:W1:Y:S03]  /*16a70*/  SYNCS.PHASECHK.TRANS64.TRYWAIT P1, [R3+URZ+0x30800], R0 ;  /* 0x03080000030075a7 */ /* 0x000066000802017f */
[----:B-1----:R-:W-:Y:S05]  /*16a80*/  @!P1 NANOSLEEP.SYNCS 0x989680 ;  /* 0x009896800000995d */ /* 0x002fea0003900000 */
[----:B------:R-:W1:Y:S02]  /*16a90*/  @!P1 SYNCS.PHASECHK.TRANS64 P1, [R3+URZ+0x30800], R0 ;  /* 0x03080000030095a7 */ /* 0x000e64000802007f */
[----:B-1----:R-:W-:Y:S05]  /*16aa0*/  @!P1 BRA `(.L_x_1110) ;  /* 0xfffffffc00ec9947 */ /* 0x002fea000383ffff */
[----:B------:R-:W-:Y:S05]  /*16ab0*/  BRA `(.L_x_1310) ;  /* 0xfffffeb000487947 */ /* 0x000fea000383ffff */
.L_x_1114:
[----:B-1----:R1:W3:Y:S02]  /*16ac0*/  SYNCS.PHASECHK.TRANS64.TRYWAIT P1, [R11+URZ+0x30830], R0 ;  /* 0x030830000b0075a7 */ /* 0x0022e4000802017f */
[----:B---3--:R-:W-:Y:S05]  /*16ad0*/  @!P1 NANOSLEEP.SYNCS 0x989680 ;  /* 0x009896800000995d */ /* 0x008fea0003900000 */
[----:B------:R-:W3:Y:S02]  /*16ae0*/  @!P1 SYNCS.PHASECHK.TRANS64 P1, [R11+URZ+0x30830], R0 ;  /* 0x030830000b0095a7 */ /* 0x000ee4000802007f */
[----:B---3--:R-:W-:Y:S05]  /*16af0*/  @!P1 BRA `(.L_x_1114) ;  /* 0xfffffffc00f09947 */ /* 0x008fea000383ffff */
[----:B------:R-:W-:Y:S05]  /*16b00*/  BRA `(.L_x_1113) ;  /* 0xfffffeb0007c7947 */ /* 0x000fea000383ffff */
.L_x_1130:
[----:B-1----:R-:W-:-:S04]  /*16b10*/  IMAD.U32 R12, RZ, RZ, UR7 ;  /* 0x00000007ff0c7e24 */ /* 0x002fc8000f8e00ff */
[----:B------:R1:W2:Y:S03]  /*16b20*/  SYNCS.PHASECHK.TRANS64.TRYWAIT P1, [R12+URZ+0x30830], R9 ;  /* 0x030830090c0075a7 */ /* 0x0002a6000802017f */
[----:B--2---:R-:W-:Y:S05]  /*16b30*/  @!P1 NANOSLEEP.SYNCS 0x989680 ;  /* 0x009896800000995d */ /* 0x004fea0003900000 */
[----:B------:R-:W2:Y:S02]  /*16b40*/  @!P1 SYNCS.PHASECHK.TRANS64 P1, [R12+URZ+0x30830], R9 ;  /* 0x030830090c0095a7 */ /* 0x000ea4000802007f */
[----:B--2---:R-:W-:Y:S05]  /*16b50*/  @!P1 BRA `(.L_x_1130) ;  /* 0xfffffffc00ec9947 */ /* 0x004fea000383ffff */
[----:B------:R-:W-:Y:S05]  /*16b60*/  BRA `(.L_x_1129) ;  /* 0xfffffee400247947 */ /* 0x000fea000383ffff */
.L_x_1134:
[----:B01----:R-:W-:-:S04]  /*16b70*/  IMAD.U32 R9, RZ, RZ, UR6 ;  /* 0x00000006ff097e24 */ /* 0x003fc8000f8e00ff */
[----:B------:R0:W1:Y:S03]  /*16b80*/  SYNCS.PHASECHK.TRANS64.TRYWAIT P1, [R9+URZ+0x30850], R0 ;  /* 0x03085000090075a7 */ /* 0x000066000802017f */
[----:B-1----:R-:W-:Y:S05]  /*16b90*/  @!P1 NANOSLEEP.SYNCS 0x989680 ;  /* 0x009896800000995d */ /* 0x002fea0003900000 */
[----:B------:R-:W1:Y:S02]  /*16ba0*/  @!P1 SYNCS.PHASECHK.TRANS64 P1, [R9+URZ+0x30850], R0 ;  /* 0x03085000090095a7 */ /* 0x000e64000802007f */
[----:B-1----:R-:W-:Y:S05]  /*16bb0*/  @!P1 BRA `(.L_x_1134) ;  /* 0xfffffffc00ec9947 */ /* 0x002fea000383ffff */
[----:B------:R-:W-:Y:S05]  /*16bc0*/  BRA `(.L_x_1133) ;  /* 0xfffffeec00cc7947 */ /* 0x000fea000383ffff */
.L_x_1151:
[----:B-1----:R-:W-:-:S04]  /*16bd0*/  IMAD.U32 R4, RZ, RZ, UR6 ;  /* 0x00000006ff047e24 */ /* 0x002fc8000f8e00ff */
[----:B------:R1:W2:Y:S03]  /*16be0*/  SYNCS.PHASECHK.TRANS64.TRYWAIT P1, [R4+URZ+0x30830], R3 ;  /* 0x03083003040075a7 */ /* 0x0002a6000802017f */
[----:B--2---:R-:W-:Y:S05]  /*16bf0*/  @!P1 NANOSLEEP.SYNCS 0x989680 ;  /* 0x009896800000995d */ /* 0x004fea0003900000 */
[----:B------:R-:W2:Y:S02]  /*16c00*/  @!P1 SYNCS.PHASECHK.TRANS64 P1, [R4+URZ+0x30830], R3 ;  /* 0x03083003040095a7 */ /* 0x000ea4000802007f */
[----:B--2---:R-:W-:Y:S05]  /*16c10*/  @!P1 BRA `(.L_x_1151) ;  /* 0xfffffffc00ec9947 */ /* 0x004fea000383ffff */
[----:B------:R-:W-:Y:S05]  /*16c20*/  BRA `(.L_x_1150) ;  /* 0xffffff1c00187947 */ /* 0x000fea000383ffff */
.L_x_1155:
[----:B01----:R-:W-:-:S04]  /*16c30*/  IMAD.U32 R3, RZ, RZ, UR10 ;  /* 0x0000000aff037e24 */ /* 0x003fc8000f8e00ff */
[----:B------:R0:W1:Y:S03]  /*16c40*/  SYNCS.PHASECHK.TRANS64.TRYWAIT P1, [R3+URZ+0x30850], R0 ;  /* 0x03085000030075a7 */ /* 0x000066000802017f */
[----:B-1----:R-:W-:Y:S05]  /*16c50*/  @!P1 NANOSLEEP.SYNCS 0x989680 ;  /* 0x009896800000995d */ /* 0x002fea0003900000 */
[----:B------:R-:W1:Y:S02]  /*16c60*/  @!P1 SYNCS.PHASECHK.TRANS64 P1, [R3+URZ+0x30850], R0 ;  /* 0x03085000030095a7 */ /* 0x000e64000802007f */
[----:B-1----:R-:W-:Y:S05]  /*16c70*/  @!P1 BRA `(.L_x_1155) ;  /* 0xfffffffc00ec9947 */ /* 0x002fea000383ffff */
[----:B------:R-:W-:Y:S05]  /*16c80*/  BRA `(.L_x_1154) ;  /* 0xffffff2400c07947 */ /* 0x000fea000383ffff */
.L_x_1161:
[----:B-1----:R-:W-:-:S04]  /*16c90*/  IMAD.U32 R4, RZ, RZ, UR6 ;  /* 0x00000006ff047e24 */ /* 0x002fc8000f8e00ff */
[----:B------:R1:W2:Y:S03]  /*16ca0*/  SYNCS.PHASECHK.TRANS64.TRYWAIT P1, [R4+URZ+0x30830], R3 ;  /* 0x03083003040075a7 */ /* 0x0002a6000802017f */
[----:B--2---:R-:W-:Y:S05]  /*16cb0*/  @!P1 NANOSLEEP.SYNCS 0x989680 ;  /* 0x009896800000995d */ /* 0x004fea0003900000 */
[----:B------:R-:W2:Y:S02]  /*16cc0*/  @!P1 SYNCS.PHASECHK.TRANS64 P1, [R4+URZ+0x30830], R3 ;  /* 0x03083003040095a7 */ /* 0x000ea4000802007f */
[----:B--2---:R-:W-:Y:S05]  /*16cd0*/  @!P1 BRA `(.L_x_1161) ;  /* 0xfffffffc00ec9947 */ /* 0x004fea000383ffff */
[----:B------:R-:W-:Y:S05]  /*16ce0*/  BRA `(.L_x_1160) ;  /* 0xffffff40000c7947 */ /* 0x000fea000383ffff */
.L_x_1165:
[----:B01----:R-:W-:-:S04]  /*16cf0*/  IMAD.U32 R3, RZ, RZ, UR10 ;  /* 0x0000000aff037e24 */ /* 0x003fc8000f8e00ff */
[----:B------:R0:W1:Y:S03]  /*16d00*/  SYNCS.PHASECHK.TRANS64.TRYWAIT P1, [R3+URZ+0x30850], R0 ;  /* 0x03085000030075a7 */ /* 0x000066000802017f */
[----:B-1----:R-:W-:Y:S05]  /*16d10*/  @!P1 NANOSLEEP.SYNCS 0x989680 ;  /* 0x009896800000995d */ /* 0x002fea0003900000 */
[----:B------:R-:W1:Y:S02]  /*16d20*/  @!P1 SYNCS.PHASECHK.TRANS64 P1, [R3+URZ+0x30850], R0 ;  /* 0x03085000030095a7 */ /* 0x000e64000802007f */
[----:B-1----:R-:W-:Y:S05]  /*16d30*/  @!P1 BRA `(.L_x_1165) ;  /* 0xfffffffc00ec9947 */ /* 0x002fea000383ffff */
[----:B------:R-:W-:Y:S05]  /*16d40*/  BRA `(.L_x_1164) ;  /* 0xffffff4800b47947 */ /* 0x000fea000383ffff */
.L_x_1178:
[----:B-1----:R-:W-:-:S04]  /*16d50*/  IMAD.U32 R7, RZ, RZ, UR5 ;  /* 0x00000005ff077e24 */ /* 0x002fc8000f8e00ff */
[----:B------:R1:W2:Y:S03]  /*16d60*/  SYNCS.PHASECHK.TRANS64.TRYWAIT P0, [R7+URZ+0x30850], R0 ;  /* 0x03085000070075a7 */ /* 0x0002a6000800017f */
[----:B--2---:R-:W-:Y:S05]  /*16d70*/  @!P0 NANOSLEEP.SYNCS 0x989680 ;  /* 0x009896800000895d */ /* 0x004fea0003900000 */
[----:B------:R-:W2:Y:S02]  /*16d80*/  @!P0 SYNCS.PHASECHK.TRANS64 P0, [R7+URZ+0x30850], R0 ;  /* 0x03085000070085a7 */ /* 0x000ea4000800007f */
[----:B--2---:R-:W-:Y:S05]  /*16d90*/  @!P0 BRA `(.L_x_1178) ;  /* 0xfffffffc00ec8947 */ /* 0x004fea000383ffff */
[----:B------:R-:W-:Y:S05]  /*16da0*/  BRA `(.L_x_1177) ;  /* 0xffffff7800a47947 */ /* 0x000fea000383ffff */
.L_x_1214:
[----:B------:R-:W-:Y:S02]  /*16db0*/  IMAD.MOV.U32 R13, RZ, RZ, R4 ;  /* 0x000000ffff0d7224 */ /* 0x000fe400078e0004 */
[----:B------:R-:W-:Y:S02]  /*16dc0*/  IMAD.MOV.U32 R12, RZ, RZ, RZ ;  /* 0x000000ffff0c7224 */ /* 0x000fe400078e00ff */
[----:B------:R-:W-:Y:S02]  /*16dd0*/  IMAD.MOV.U32 R11, RZ, RZ, 0x1f ;  /* 0x0000001fff0b7424 */ /* 0x000fe400078e00ff */
[----:B------:R-:W-:-:S07]  /*16de0*/  IMAD.MOV.U32 R15, RZ, RZ, -0x1 ;  /* 0xffffffffff0f7424 */ /* 0x000fce00078e00ff */
[----:B0-----:R-:W-:Y:S05]  /*16df0*/  WARPSYNC.COLLECTIVE R15, `(.L_x_1311) ;  /* 0x000000000f087348 */ /* 0x001fea0003c00000 */
[----:B------:R1:W2:Y:S02]  /*16e00*/  SHFL.IDX P6, R14, R13, R12, R11 ;  /* 0x0000000c0d0e7389 */ /* 0x0002a400000c000b */
[----:B012---:R-:W-:Y:S01]  /*16e10*/  ENDCOLLECTIVE ;  /* 0x000000000000791b */ /* 0x007fe20003800000 */
.L_x_1311:
[----:B------:R-:W-:Y:S05]  /*16e20*/  BRA `(.L_x_1312) ;  /* 0xffffffb800ac7947 */ /* 0x000fea000383ffff */
.L_x_1216:
[----:B------:R-:W-:Y:S01]  /*16e30*/  BSSY B0, `(.L_x_1313) ;  /* 0x0000006000007945 */ /* 0x000fe20003800000 */
[----:B------:R-:W-:-:S07]  /*16e40*/  IMAD.MOV.U32 R15, RZ, RZ, -0x1 ;  /* 0xffffffffff0f7424 */ /* 0x000fce00078e00ff */
[----:B01----:R-:W-:Y:S05]  /*16e50*/  WARPSYNC.COLLECTIVE R15, `(.L_x_1314) ;  /* 0x000000000f0c7348 */ /* 0x003fea0003c00000 */
[----:B------:R-:W-:Y:S02]  /*16e60*/  ELECT P6, UR62, PT ;  /* 0x00000000003e782f */ /* 0x000fe400038c0000 */
[----:B------:R-:W-:Y:S01]  /*16e70*/  MOV R14, UR62 ;  /* 0x0000003e000e7c02 */ /* 0x000fe20008000f00 */
[----:B01----:R-:W-:Y:S10]  /*16e80*/  ENDCOLLECTIVE ;  /* 0x000000000000791b */ /* 0x003ff40003800000 */
.L_x_1314:
[----:B------:R-:W-:Y:S05]  /*16e90*/  BSYNC B0 ;  /* 0x0000000000007941 */ /* 0x000fea0003800000 */
.L_x_1313:
[----:B------:R-:W-:Y:S05]  /*16ea0*/  BRA `(.L_x_1315) ;  /* 0xffffffb800b07947 */ /* 0x000fea000383ffff */
.L_x_1218:
[----:B0-----:R0:W2:Y:S02]  /*16eb0*/  SYNCS.PHASECHK.TRANS64.TRYWAIT P0, [R0+URZ+0x30840], R2 ;  /* 0x03084002000075a7 */ /* 0x0010a4000800017f */
[----:B--2---:R-:W-:Y:S05]  /*16ec0*/  @!P0 NANOSLEEP.SYNCS 0x989680 ;  /* 0x009896800000895d */ /* 0x004fea0003900000 */
[----:B------:R-:W2:Y:S02]  /*16ed0*/  @!P0 SYNCS.PHASECHK.TRANS64 P0, [R0+URZ+0x30840], R2 ;  /* 0x03084002000085a7 */ /* 0x000ea4000800007f */
[----:B--2---:R-:W-:Y:S05]  /*16ee0*/  @!P0 BRA `(.L_x_1218) ;  /* 0xfffffffc00f08947 */ /* 0x004fea000383ffff */
[----:B------:R-:W-:Y:S05]  /*16ef0*/  BRA `(.L_x_1316) ;  /* 0xffffffbc00047947 */ /* 0x000fea000383ffff */
.L_x_1222:
[----:B------:R-:W-:Y:S01]  /*16f00*/  IMAD.MOV.U32 R13, RZ, RZ, R6 ;  /* 0x000000ffff0d7224 */ /* 0x000fe200078e0006 */
[----:B------:R-:W-:Y:S01]  /*16f10*/  LOP3.LUT R8, R8, 0x7f, RZ, 0xc0, !PT ;  /* 0x0000007f08087812 */ /* 0x000fe200078ec0ff */
[----:B------:R-:W-:Y:S02]  /*16f20*/  IMAD.MOV.U32 R12, RZ, RZ, RZ ;  /* 0x000000ffff0c7224 */ /* 0x000fe400078e00ff */
[----:B------:R-:W-:Y:S01]  /*16f30*/  IMAD.MOV.U32 R11, RZ, RZ, 0x181f ;  /* 0x0000181fff0b7424 */ /* 0x000fe200078e00ff */
[----:B------:R-:W-:Y:S01]  /*16f40*/  SHF.R.U32.HI R8, RZ, 0x3, R8 ;  /* 0x00000003ff087819 */ /* 0x000fe20000011608 */
[----:B------:R-:W-:-:S04]  /*16f50*/  IMAD.MOV.U32 R15, RZ, RZ, -0x1 ;  /* 0xffffffffff0f7424 */ /* 0x000fc800078e00ff */
[----:B------:R-:W-:-:S07]  /*16f60*/  VIADD R4, R8, UR43 ;  /* 0x0000002b08047c36 */ /* 0x000fce0008000000 */
[----:B-----5:R-:W-:Y:S05]  /*16f70*/  WARPSYNC.COLLECTIVE R15, `(.L_x_1317) ;  /* 0x000000000f087348 */ /* 0x020fea0003c00000 */
[----:B------:R0:W1:Y:S02]  /*16f80*/  SHFL.IDX P6, R14, R13, R12, R11 ;  /* 0x0000000c0d0e7389 */ /* 0x00006400000c000b */
[----:B01---5:R-:W-:Y:S01]  /*16f90*/  ENDCOLLECTIVE ;  /* 0x000000000000791b */ /* 0x023fe20003800000 */
.L_x_1317:
[----:B------:R-:W-:Y:S02]  /*16fa0*/  VIADD R8, R4, 0x10 ;  /* 0x0000001004087836 */ /* 0x000fe40000000000 */
[----:B------:R-:W-:Y:S02]  /*16fb0*/  IMAD.MOV.U32 R13, RZ, RZ, R0 ;  /* 0x000000ffff0d7224 */ /* 0x000fe400078e0000 */
[----:B------:R-:W-:-:S07]  /*16fc0*/  IMAD.MOV.U32 R2, RZ, RZ, R14 ;  /* 0x000000ffff027224 */ /* 0x000fce00078e000e */
[----:B------:R-:W-:Y:S05]  /*16fd0*/  WARPSYNC.COLLECTIVE R15, `(.L_x_1318) ;  /* 0x000000000f087348 */ /* 0x000fea0003c00000 */
[----:B------:R0:W1:Y:S02]  /*16fe0*/  SHFL.IDX P6, R14, R13, R12, R11 ;  /* 0x0000000c0d0e7389 */ /* 0x00006400000c000b */
[----:B01----:R-:W-:Y:S01]  /*16ff0*/  ENDCOLLECTIVE ;  /* 0x000000000000791b */ /* 0x003fe20003800000 */
.L_x_1318:
[----:B------:R-:W-:Y:S01]  /*17000*/  ULDC UR4, c[0x0][0x288] ;  /* 0x0000a20000047ab9 */ /* 0x000fe20000000800 */
[----:B------:R-:W-:Y:S01]  /*17010*/  ULDC.64 UR6, c[0x0][0x208] ;  /* 0x0000820000067ab9 */ /* 0x000fe20000000a00 */
[----:B------:R-:W-:-:S05]  /*17020*/  IMAD R5, R7, UR4, RZ ;  /* 0x0000000407057c24 */ /* 0x000fca000f8e02ff */
[----:B------:R-:W-:Y:S01]  /*17030*/  ISETP.GE.AND P4, PT, R4, R5, PT ;  /* 0x000000050400720c */ /* 0x000fe20003f86270 */
[----:B------:R-:W-:Y:S02]  /*17040*/  IMAD.MOV.U32 R13, RZ, RZ, R6 ;  /* 0x000000ffff0d7224 */ /* 0x000fe400078e0006 */
[----:B------:R-:W-:Y:S02]  /*17050*/  IMAD.MOV.U32 R12, RZ, RZ, 0x1 ;  /* 0x00000001ff0c7424 */ /* 0x000fe400078e00ff */
[----:B------:R-:W-:-:S08]  /*17060*/  IMAD.MOV.U32 R3, RZ, RZ, R14 ;  /* 0x000000ffff037224 */ /* 0x000fd000078e000e */
        /* <DEDUP_REMOVED lines=11> */
[----:B------:R-:W-:-:S13]  /*17120*/  ISETP.GE.AND P4, PT, R8, R5, PT ;  /* 0x000000050800720c */ /* 0x000fda0003f86270 */
[----:B0-----:R-:W-:Y:S05]  /*17130*/  WARPSYNC.COLLECTIVE R15, `(.L_x_1319) ;  /* 0x000000000f087348 */ /* 0x001fea0003c00000 */
[----:B------:R1:W2:Y:S02]  /*17140*/  SHFL.IDX P6, R14, R13, R12, R11 ;  /* 0x0000000c0d0e7389 */ /* 0x0002a400000c000b */
[----:B012---:R-:W-:Y:S01]  /*17150*/  ENDCOLLECTIVE ;  /* 0x000000000000791b */ /* 0x007fe20003800000 */
.L_x_1319:
[----:B------:R-:W-:Y:S02]  /*17160*/  IMAD.MOV.U32 R13, RZ, RZ, R0 ;  /* 0x000000ffff0d7224 */ /* 0x000fe400078e0000 */
[----:B------:R-:W-:-:S07]  /*17170*/  IMAD.MOV.U32 R2, RZ, RZ, R14 ;  /* 0x000000ffff027224 */ /* 0x000fce00078e000e */
[----:B------:R-:W-:Y:S05]  /*17180*/  WARPSYNC.COLLECTIVE R15, `(.L_x_1320) ;  /* 0x000000000f087348 */ /* 0x000fea0003c00000 */
[----:B------:R0:W1:Y:S02]  /*17190*/  SHFL.IDX P6, R14, R13, R12, R11 ;  /* 0x0000000c0d0e7389 */ /* 0x00006400000c000b */
[----:B01----:R-:W-:Y:S01]  /*171a0*/  ENDCOLLECTIVE ;  /* 0x000000000000791b */ /* 0x003fe20003800000 */
.L_x_1320:
[----:B------:R-:W-:Y:S01]  /*171b0*/  ULDC.64 UR4, c[0x0][0x208] ;  /* 0x0000820000047ab9 */ /* 0x000fe20000000a00 */
[----:B------:R-:W-:Y:S02]  /*171c0*/  IMAD.MOV.U32 R13, RZ, RZ, R6 ;  /* 0x000000ffff0d7224 */ /* 0x000fe400078e0006 */
[----:B------:R-:W-:Y:S02]  /*171d0*/  IMAD.MOV.U32 R12, RZ, RZ, 0x2 ;  /* 0x00000002ff0c7424 */ /* 0x000fe400078e00ff */
[----:B------:R-:W-:-:S05]  /*171e0*/  IMAD.MOV.U32 R3, RZ, RZ, R14 ;  /* 0x000000ffff037224 */ /* 0x000fca00078e000e */
        /* <DEDUP_REMOVED lines=10> */
[----:B------:R0:W-:Y:S02]  /*17290*/  @!P4 LDGSTS.E.BYPASS.LTC128B.128 [R9+0x1ac00], desc[UR4][R2.64+0x100], !P2 ;  /* 0x1ac001000209cfae */ /* 0x0001e4000d101d44 */
[----:B0-----:R-:W-:Y:S05]  /*172a0*/  WARPSYNC.COLLECTIVE R15, `(.L_x_1321) ;  /* 0x000000000f087348 */ /* 0x001fea0003c00000 */
[----:B------:R1:W2:Y:S02]  /*172b0*/  SHFL.IDX P6, R14, R13, R12, R11 ;  /* 0x0000000c0d0e7389 */ /* 0x0002a400000c000b */
[----:B012---:R-:W-:Y:S01]  /*172c0*/  ENDCOLLECTIVE ;  /* 0x000000000000791b */ /* 0x007fe20003800000 */
.L_x_1321:
[----:B------:R-:W-:-:S05]  /*172d0*/  VIADD R2, R4, 0x20 ;  /* 0x0000002004027836 */ /* 0x000fca0000000000 */
[----:B------:R-:W-:Y:S01]  /*172e0*/  ISETP.GE.AND P4, PT, R2, R5, PT ;  /* 0x000000050200720c */ /* 0x000fe20003f86270 */
[----:B------:R-:W-:Y:S02]  /*172f0*/  IMAD.MOV.U32 R13, RZ, RZ, R0 ;  /* 0x000000ffff0d7224 */ /* 0x000fe400078e0000 */
[----:B------:R-:W-:-:S10]  /*17300*/  IMAD.MOV.U32 R2, RZ, RZ, R14 ;  /* 0x000000ffff027224 */ /* 0x000fd400078e000e */
[----:B------:R-:W-:Y:S05]  /*17310*/  WARPSYNC.COLLECTIVE R15, `(.L_x_1322) ;  /* 0x000000000f087348 */ /* 0x000fea0003c00000 */
[----:B------:R0:W1:Y:S02]  /*17320*/  SHFL.IDX P6, R14, R13, R12, R11 ;  /* 0x0000000c0d0e7389 */ /* 0x00006400000c000b */
[----:B01----:R-:W-:Y:S01]  /*17330*/  ENDCOLLECTIVE ;  /* 0x000000000000791b */ /* 0x003fe20003800000 */
.L_x_1322:
        /* <DEDUP_REMOVED lines=18> */
.L_x_1323:
[----:B------:R-:W-:-:S05]  /*17460*/  VIADD R2, R4, 0x30 ;  /* 0x0000003004027836 */ /* 0x000fca0000000000 */
[----:B------:R-:W-:Y:S01]  /*17470*/  ISETP.GE.AND P4, PT, R2, R5, PT ;  /* 0x000000050200720c */ /* 0x000fe20003f86270 */
[----:B------:R-:W-:Y:S02]  /*17480*/  IMAD.MOV.U32 R13, RZ, RZ, R0 ;  /* 0x000000ffff0d7224 */ /* 0x000fe400078e0000 */
[----:B------:R-:W-:-:S10]  /*17490*/  IMAD.MOV.U32 R2, RZ, RZ, R14 ;  /* 0x000000ffff027224 */ /* 0x000fd400078e000e */
[----:B------:R-:W-:Y:S05]  /*174a0*/  WARPSYNC.COLLECTIVE R15, `(.L_x_1324) ;  /* 0x000000000f087348 */ /* 0x000fea0003c00000 */
[----:B------:R0:W1:Y:S02]  /*174b0*/  SHFL.IDX P6, R14, R13, R12, R11 ;  /* 0x0000000c0d0e7389 */ /* 0x00006400000c000b */
[----:B01----:R-:W-:Y:S01]  /*174c0*/  ENDCOLLECTIVE ;  /* 0x000000000000791b */ /* 0x003fe20003800000 */
.L_x_1324:
        /* <DEDUP_REMOVED lines=18> */
.L_x_1325:
[----:B------:R-:W-:-:S05]  /*175f0*/  VIADD R2, R4, 0x40 ;  /* 0x0000004004027836 */ /* 0x000fca0000000000 */
[----:B------:R-:W-:Y:S01]  /*17600*/  ISETP.GE.AND P4, PT, R2, R5, PT ;  /* 0x000000050200720c */ /* 0x000fe20003f86270 */
[----:B------:R-:W-:Y:S02]  /*17610*/  IMAD.MOV.U32 R13, RZ, RZ, R0 ;  /* 0x000000ffff0d7224 */ /* 0x000fe400078e0000 */
[----:B------:R-:W-:-:S10]  /*17620*/  IMAD.MOV.U32 R2, RZ, RZ, R14 ;  /* 0x000000ffff027224 */ /* 0x000fd400078e000e */
[----:B------:R-:W-:Y:S05]  /*17630*/  WARPSYNC.COLLECTIVE R15, `(.L_x_1326) ;  /* 0x000000000f087348 */ /* 0x000fea0003c00000 */
[----:B------:R0:W1:Y:S02]  /*17640*/  SHFL.IDX P6, R14, R13, R12, R11 ;  /* 0x0000000c0d0e7389 */ /* 0x00006400000c000b */
[----:B01----:R-:W-:Y:S01]  /*17650*/  ENDCOLLECTIVE ;  /* 0x000000000000791b */ /* 0x003fe20003800000 */
.L_x_1326:
        /* <DEDUP_REMOVED lines=18> */
.L_x_1327:
[----:B------:R-:W-:-:S05]  /*17780*/  VIADD R2, R4, 0x50 ;  /* 0x0000005004027836 */ /* 0x000fca0000000000 */
[----:B------:R-:W-:Y:S01]  /*17790*/  ISETP.GE.AND P4, PT, R2, R5, PT ;  /* 0x000000050200720c */ /* 0x000fe20003f86270 */
[----:B------:R-:W-:Y:S02]  /*177a0*/  IMAD.MOV.U32 R13, RZ, RZ, R0 ;  /* 0x000000ffff0d7224 */ /* 0x000fe400078e0000 */
[----:B------:R-:W-:-:S10]  /*177b0*/  IMAD.MOV.U32 R2, RZ, RZ, R14 ;  /* 0x000000ffff027224 */ /* 0x000fd400078e000e */
[----:B------:R-:W-:Y:S05]  /*177c0*/  WARPSYNC.COLLECTIVE R15, `(.L_x_1328) ;  /* 0x000000000f087348 */ /* 0x000fea0003c00000 */
[----:B------:R0:W1:Y:S02]  /*177d0*/  SHFL.IDX P6, R14, R13, R12, R11 ;  /* 0x0000000c0d0e7389 */ /* 0x00006400000c000b */
[----:B01----:R-:W-:Y:S01]  /*177e0*/  ENDCOLLECTIVE ;  /* 0x000000000000791b */ /* 0x003fe20003800000 */
.L_x_1328:
        /* <DEDUP_REMOVED lines=18> */
.L_x_1329:
[----:B------:R-:W-:-:S05]  /*17910*/  VIADD R2, R4, 0x60 ;  /* 0x0000006004027836 */ /* 0x000fca0000000000 */
[----:B------:R-:W-:Y:S01]  /*17920*/  ISETP.GE.AND P4, PT, R2, R5, PT ;  /* 0x000000050200720c */ /* 0x000fe20003f86270 */
[----:B------:R-:W-:Y:S02]  /*17930*/  IMAD.MOV.U32 R13, RZ, RZ, R0 ;  /* 0x000000ffff0d7224 */ /* 0x000fe400078e0000 */
[----:B------:R-:W-:-:S10]  /*17940*/  IMAD.MOV.U32 R2, RZ, RZ, R14 ;  /* 0x000000ffff027224 */ /* 0x000fd400078e000e */
[----:B------:R-:W-:Y:S05]  /*17950*/  WARPSYNC.COLLECTIVE R15, `(.L_x_1330) ;  /* 0x000000000f087348 */ /* 0x000fea0003c00000 */
[----:B------:R0:W1:Y:S02]  /*17960*/  SHFL.IDX P6, R14, R13, R12, R11 ;  /* 0x0000000c0d0e7389 */ /* 0x00006400000c000b */
[----:B01----:R-:W-:Y:S01]  /*17970*/  ENDCOLLECTIVE ;  /* 0x000000000000791b */ /* 0x003fe20003800000 */
.L_x_1330:
        /* <DEDUP_REMOVED lines=18> */
.L_x_1331:
[----:B------:R-:W-:Y:S02]  /*17aa0*/  IMAD.MOV.U32 R13, RZ, RZ, R0 ;  /* 0x000000ffff0d7224 */ /* 0x000fe400078e0000 */
[----:B------:R-:W-:-:S07]  /*17ab0*/  IMAD.MOV.U32 R6, RZ, RZ, R14 ;  /* 0x000000ffff067224 */ /* 0x000fce00078e000e */
[----:B------:R-:W-:Y:S05]  /*17ac0*/  WARPSYNC.COLLECTIVE R15, `(.L_x_1332) ;  /* 0x000000000f087348 */ /* 0x000fea0003c00000 */
[----:B------:R0:W1:Y:S02]  /*17ad0*/  SHFL.IDX P6, R14, R13, R12, R11 ;  /* 0x0000000c0d0e7389 */ /* 0x00006400000c000b */
[----:B01----:R-:W-:Y:S01]  /*17ae0*/  ENDCOLLECTIVE ;  /* 0x000000000000791b */ /* 0x003fe20003800000 */
.L_x_1332:
[----:B------:R-:W-:Y:S01]  /*17af0*/  IMAD.MOV.U32 R0, RZ, RZ, R14 ;  /* 0x000000ffff007224 */ /* 0x000fe200078e000e */
[----:B------:R-:W-:Y:S06]  /*17b00*/  BRA `(.L_x_1333) ;  /* 0xffffffbc00787947 */ /* 0x000fec000383ffff */
.L_x_1227:
[----:B0-----:R0:W1:Y:S02]  /*17b10*/  SYNCS.PHASECHK.TRANS64.TRYWAIT P0, [R17+URZ+0x30820], R0 ;  /* 0x03082000110075a7 */ /* 0x001064000800017f */
[----:B-1----:R-:W-:Y:S05]  /*17b20*/  @!P0 NANOSLEEP.SYNCS 0x989680 ;  /* 0x009896800000895d */ /* 0x002fea0003900000 */
[----:B------:R-:W1:Y:S02]  /*17b30*/  @!P0 SYNCS.PHASECHK.TRANS64 P0, [R17+URZ+0x30820], R0 ;  /* 0x03082000110085a7 */ /* 0x000e64000800007f */
[----:B-1----:R-:W-:Y:S05]  /*17b40*/  @!P0 BRA `(.L_x_1227) ;  /* 0xfffffffc00f08947 */ /* 0x002fea000383ffff */
[----:B------:R-:W-:Y:S05]  /*17b50*/  BRA `(.L_x_1334) ;  /* 0xffffffbc00f07947 */ /* 0x000fea000383ffff */
.L_x_1234:
[----:B0-----:R0:W1:Y:S02]  /*17b60*/  SYNCS.PHASECHK.TRANS64.TRYWAIT P0, [R3+URZ+0x30840], R2 ;  /* 0x03084002030075a7 */ /* 0x001064000800017f */
[----:B-1----:R-:W-:Y:S05]  /*17b70*/  @!P0 NANOSLEEP.SYNCS 0x989680 ;  /* 0x009896800000895d */ /* 0x002fea0003900000 */
[----:B------:R-:W1:Y:S02]  /*17b80*/  @!P0 SYNCS.PHASECHK.TRANS64 P0, [R3+URZ+0x30840], R2 ;  /* 0x03084002030085a7 */ /* 0x000e64000800007f */
[----:B-1----:R-:W-:Y:S05]  /*17b90*/  @!P0 BRA `(.L_x_1234) ;  /* 0xfffffffc00f08947 */ /* 0x002fea000383ffff */
[----:B------:R-:W-:Y:S05]  /*17ba0*/  BRA `(.L_x_1335) ;  /* 0xffffffc000ac7947 */ /* 0x000fea000383ffff */
.L_x_1241:
[----:B0-----:R0:W1:Y:S02]  /*17bb0*/  SYNCS.PHASECHK.TRANS64.TRYWAIT P0, [R3+URZ+0x60], R2 ;  /* 0x00006002030075a7 */ /* 0x001064000800017f */
[----:B-1----:R-:W-:Y:S05]  /*17bc0*/  @!P0 NANOSLEEP.SYNCS 0x989680 ;  /* 0x009896800000895d */ /* 0x002fea0003900000 */
[----:B------:R-:W1:Y:S02]  /*17bd0*/  @!P0 SYNCS.PHASECHK.TRANS64 P0, [R3+URZ+0x60], R2 ;  /* 0x00006002030085a7 */ /* 0x000e64000800007f */
[----:B-1----:R-:W-:Y:S05]  /*17be0*/  @!P0 BRA `(.L_x_1241) ;  /* 0xfffffffc00f08947 */ /* 0x002fea000383ffff */
[----:B------:R-:W-:Y:S05]  /*17bf0*/  BRA `(.L_x_1336) ;  /* 0xffffffc400bc7947 */ /* 0x000fea000383ffff */
.L_x_1252:
[----:B--2---:R2:W3:Y:S02]  /*17c00*/  SYNCS.PHASECHK.TRANS64.TRYWAIT P0, [R3+URZ+0x30840], R2 ;  /* 0x03084002030075a7 */ /* 0x0044e4000800017f */
[----:B---3--:R-:W-:Y:S05]  /*17c10*/  @!P0 NANOSLEEP.SYNCS 0x989680 ;  /* 0x009896800000895d */ /* 0x008fea0003900000 */
[----:B------:R-:W3:Y:S02]  /*17c20*/  @!P0 SYNCS.PHASECHK.TRANS64 P0, [R3+URZ+0x30840], R2 ;  /* 0x03084002030085a7 */ /* 0x000ee4000800007f */
[----:B---3--:R-:W-:Y:S05]  /*17c30*/  @!P0 BRA `(.L_x_1252) ;  /* 0xfffffffc00f08947 */ /* 0x008fea000383ffff */
[----:B------:R-:W-:Y:S05]  /*17c40*/  BRA `(.L_x_1337) ;  /* 0xffffffcc00807947 */ /* 0x000fea000383ffff */
.L_x_1259:
[----:B0-----:R0:W1:Y:S02]  /*17c50*/  SYNCS.PHASECHK.TRANS64.TRYWAIT P0, [R9+URZ+0x60], R2 ;  /* 0x00006002090075a7 */ /* 0x001064000800017f */
[----:B-1----:R-:W-:Y:S05]  /*17c60*/  @!P0 NANOSLEEP.SYNCS 0x989680 ;  /* 0x009896800000895d */ /* 0x002fea0003900000 */
[----:B------:R-:W1:Y:S02]  /*17c70*/  @!P0 SYNCS.PHASECHK.TRANS64 P0, [R9+URZ+0x60], R2 ;  /* 0x00006002090085a7 */ /* 0x000e64000800007f */
[----:B-1----:R-:W-:Y:S05]  /*17c80*/  @!P0 BRA `(.L_x_1259) ;  /* 0xfffffffc00f08947 */ /* 0x002fea000383ffff */
[----:B------:R-:W-:Y:S05]  /*17c90*/  BRA `(.L_x_1338) ;  /* 0xffffffd000907947 */ /* 0x000fea000383ffff */
.L_x_1269:
[----:B-1----:R1:W2:Y:S02]  /*17ca0*/  SYNCS.PHASECHK.TRANS64.TRYWAIT P0, [R2+URZ+0x30840], R3 ;  /* 0x03084003020075a7 */ /* 0x0022a4000800017f */
[----:B--2---:R-:W-:Y:S05]  /*17cb0*/  @!P0 NANOSLEEP.SYNCS 0x989680 ;  /* 0x009896800000895d */ /* 0x004fea0003900000 */
[----:B------:R-:W2:Y:S02]  /*17cc0*/  @!P0 SYNCS.PHASECHK.TRANS64 P0, [R2+URZ+0x30840], R3 ;  /* 0x03084003020085a7 */ /* 0x000ea4000800007f */
[----:B--2---:R-:W-:Y:S05]  /*17cd0*/  @!P0 BRA `(.L_x_1269) ;  /* 0xfffffffc00f08947 */ /* 0x004fea000383ffff */
[----:B------:R-:W-:Y:S05]  /*17ce0*/  BRA `(.L_x_1339) ;  /* 0xffffffd800247947 */ /* 0x000fea000383ffff */
.L_x_1276:
[----:B0-----:R0:W1:Y:S02]  /*17cf0*/  SYNCS.PHASECHK.TRANS64.TRYWAIT P0, [R2+URZ+0x60], R5 ;  /* 0x00006005020075a7 */ /* 0x001064000800017f */
[----:B-1----:R-:W-:Y:S05]  /*17d00*/  @!P0 NANOSLEEP.SYNCS 0x989680 ;  /* 0x009896800000895d */ /* 0x002fea0003900000 */
[----:B------:R-:W1:Y:S02]  /*17d10*/  @!P0 SYNCS.PHASECHK.TRANS64 P0, [R2+URZ+0x60], R5 ;  /* 0x00006005020085a7 */ /* 0x000e64000800007f */
[----:B-1----:R-:W-:Y:S05]  /*17d20*/  @!P0 BRA `(.L_x_1276) ;  /* 0xfffffffc00f08947 */ /* 0x002fea000383ffff */
[----:B------:R-:W-:Y:S05]  /*17d30*/  BRA `(.L_x_1340) ;  /* 0xffffffdc00347947 */ /* 0x000fea000383ffff */
.L_x_1288:
[----:B0-----:R0:W1:Y:S02]  /*17d40*/  SYNCS.PHASECHK.TRANS64.TRYWAIT P0, [R2+URZ+0x30860], R3 ;  /* 0x03086003020075a7 */ /* 0x001064000800017f */
[----:B-1----:R-:W-:Y:S05]  /*17d50*/  @!P0 NANOSLEEP.SYNCS 0x989680 ;  /* 0x009896800000895d */ /* 0x002fea0003900000 */
[----:B------:R-:W1:Y:S02]  /*17d60*/  @!P0 SYNCS.PHASECHK.TRANS64 P0, [R2+URZ+0x30860], R3 ;  /* 0x03086003020085a7 */ /* 0x000e64000800007f */
[----:B-1----:R-:W-:Y:S05]  /*17d70*/  @!P0 BRA `(.L_x_1288) ;  /* 0xfffffffc00f08947 */ /* 0x002fea000383ffff */
[----:B------:R-:W-:Y:S05]  /*17d80*/  BRA `(.L_x_1341) ;  /* 0xffffffe000b47947 */ /* 0x000fea000383ffff */
.L_x_1296:
[----:B------:R-:W-:Y:S01]  /*17d90*/  BSSY B0, `(.L_x_1342) ;  /* 0x0000008000007945 */ /* 0x000fe20003800000 */
[----:B-----5:R-:W-:Y:S02]  /*17da0*/  IMAD.MOV.U32 R13, RZ, RZ, R2 ;  /* 0x000000ffff0d7224 */ /* 0x020fe400078e0002 */
[----:B------:R-:W-:Y:S02]  /*17db0*/  IMAD.MOV.U32 R12, RZ, RZ, RZ ;  /* 0x000000ffff0c7224 */ /* 0x000fe400078e00ff */
[----:B------:R-:W-:Y:S02]  /*17dc0*/  IMAD.MOV.U32 R11, RZ, RZ, 0x1f ;  /* 0x0000001fff0b7424 */ /* 0x000fe400078e00ff */
[----:B------:R-:W-:-:S07]  /*17dd0*/  IMAD.MOV.U32 R15, RZ, RZ, -0x1 ;  /* 0xffffffffff0f7424 */ /* 0x000fce00078e00ff */
[----:B0-----:R-:W-:Y:S05]  /*17de0*/  WARPSYNC.COLLECTIVE R15, `(.L_x_1343) ;  /* 0x000000000f087348 */ /* 0x001fea0003c00000 */
[----:B------:R1:W2:Y:S02]  /*17df0*/  SHFL.IDX P6, R14, R13, R12, R11 ;  /* 0x0000000c0d0e7389 */ /* 0x0002a400000c000b */
[----:B012---:R-:W-:Y:S01]  /*17e00*/  ENDCOLLECTIVE ;  /* 0x000000000000791b */ /* 0x007fe20003800000 */
.L_x_1343:
[----:B------:R-:W-:Y:S05]  /*17e10*/  BSYNC B0 ;  /* 0x0000000000007941 */ /* 0x000fea0003800000 */
.L_x_1342:
[----:B------:R-:W-:Y:S05]  /*17e20*/  BRA `(.L_x_1344) ;  /* 0xffffffe400e87947 */ /* 0x000fea000383ffff */
.L_x_1299:
[----:B0-----:R0:W1:Y:S02]  /*17e30*/  SYNCS.PHASECHK.TRANS64.TRYWAIT P0, [R0+URZ+0x30820], R3 ;  /* 0x03082003000075a7 */ /* 0x001064000800017f */
[----:B-1----:R-:W-:Y:S05]  /*17e40*/  @!P0 NANOSLEEP.SYNCS 0x989680 ;  /* 0x009896800000895d */ /* 0x002fea0003900000 */
[----:B------:R-:W1:Y:S02]  /*17e50*/  @!P0 SYNCS.PHASECHK.TRANS64 P0, [R0+URZ+0x30820], R3 ;  /* 0x03082003000085a7 */ /* 0x000e64000800007f */
[----:B-1----:R-:W-:Y:S05]  /*17e60*/  @!P0 BRA `(.L_x_1299) ;  /* 0xfffffffc00f08947 */ /* 0x002fea000383ffff */
[----:B------:R-:W-:Y:S05]  /*17e70*/  BRA `(.L_x_1345) ;  /* 0xffffffe800347947 */ /* 0x000fea000383ffff */
.L_x_1300:
        /* <DEDUP_REMOVED lines=11> */
.L_x_1347:
[----:B------:R-:W-:Y:S05]  /*17f30*/  BSYNC B0 ;  /* 0x0000000000007941 */ /* 0x000fea0003800000 */
.L_x_1346:
[----:B------:R-:W-:Y:S05]  /*17f40*/  BRA `(.L_x_1348) ;  /* 0xffffffe8001c7947 */ /* 0x000fea000383ffff */
.L_x_1303:
[----:B------:R-:W-:Y:S01]  /*17f50*/  BSSY B1, `(.L_x_1349) ;  /* 0x0000006000017945 */ /* 0x000fe20003800000 */
[----:B------:R-:W-:-:S07]  /*17f60*/  IMAD.MOV.U32 R15, RZ, RZ, -0x1 ;  /* 0xffffffffff0f7424 */ /* 0x000fce00078e00ff */
[----:B01----:R-:W-:Y:S05]  /*17f70*/  WARPSYNC.COLLECTIVE R15, `(.L_x_1350) ;  /* 0x000000000f0c7348 */ /* 0x003fea0003c00000 */
[----:B------:R-:W-:Y:S02]  /*17f80*/  ELECT P6, UR62, PT ;  /* 0x00000000003e782f */ /* 0x000fe400038c0000 */
[----:B------:R-:W-:Y:S01]  /*17f90*/  MOV R14, UR62 ;  /* 0x0000003e000e7c02 */ /* 0x000fe20008000f00 */
[----:B01----:R-:W-:Y:S10]  /*17fa0*/  ENDCOLLECTIVE ;  /* 0x000000000000791b */ /* 0x003ff40003800000 */
.L_x_1350:
[----:B------:R-:W-:Y:S05]  /*17fb0*/  BSYNC B1 ;  /* 0x0000000000017941 */ /* 0x000fea0003800000 */
.L_x_1349:
[----:B------:R-:W-:Y:S05]  /*17fc0*/  BRA `(.L_x_1351) ;  /* 0xffffffe800147947 */ /* 0x000fea000383ffff */
.L_x_1305:
[----:B0-----:R0:W1:Y:S02]  /*17fd0*/  SYNCS.PHASECHK.TRANS64.TRYWAIT P0, [R6+URZ], R5 ;  /* 0x00000005060075a7 */ /* 0x001064000800017f */
[----:B-1----:R-:W-:Y:S05]  /*17fe0*/  @!P0 NANOSLEEP.SYNCS 0x989680 ;  /* 0x009896800000895d */ /* 0x002fea0003900000 */
[----:B------:R-:W1:Y:S02]  /*17ff0*/  @!P0 SYNCS.PHASECHK.TRANS64 P0, [R6+URZ], R5 ;  /* 0x00000005060085a7 */ /* 0x000e64000800007f */
[----:B-1----:R-:W-:Y:S05]  /*18000*/  @!P0 BRA `(.L_x_1305) ;  /* 0xfffffffc00f08947 */ /* 0x002fea000383ffff */
[----:B------:R-:W-:Y:S05]  /*18010*/  BRA `(.L_x_1352) ;  /* 0xffffffe800547947 */ /* 0x000fea000383ffff */
.L_x_1306:
[----:B-1----:R1:W2:Y:S02]  /*18020*/  SYNCS.PHASECHK.TRANS64.TRYWAIT P0, [R3+URZ], R2 ;  /* 0x00000002030075a7 */ /* 0x0022a4000800017f */
[----:B--2---:R-:W-:Y:S05]  /*18030*/  @!P0 NANOSLEEP.SYNCS 0x989680 ;  /* 0x009896800000895d */ /* 0x004fea0003900000 */
[----:B------:R-:W2:Y:S02]  /*18040*/  @!P0 SYNCS.PHASECHK.TRANS64 P0, [R3+URZ], R2 ;  /* 0x00000002030085a7 */ /* 0x000ea4000800007f */
[----:B--2---:R-:W-:Y:S05]  /*18050*/  @!P0 BRA `(.L_x_1306) ;  /* 0xfffffffc00f08947 */ /* 0x004fea000383ffff */
[----:B------:R-:W-:Y:S05]  /*18060*/  BRA `(.L_x_1353) ;  /* 0xffffffe800487947 */ /* 0x000fea000383ffff */
.L_x_1308:
[----:B-1----:R1:W2:Y:S02]  /*18070*/  SYNCS.PHASECHK.TRANS64.TRYWAIT P0, [R18+URZ], R5 ;  /* 0x00000005120075a7 */ /* 0x0022a4000800017f */
[----:B--2---:R-:W-:Y:S05]  /*18080*/  @!P0 NANOSLEEP.SYNCS 0x989680 ;  /* 0x009896800000895d */ /* 0x004fea0003900000 */
[----:B------:R-:W2:Y:S02]  /*18090*/  @!P0 SYNCS.PHASECHK.TRANS64 P0, [R18+URZ], R5 ;  /* 0x00000005120085a7 */ /* 0x000ea4000800007f */
[----:B--2---:R-:W-:Y:S05]  /*180a0*/  @!P0 BRA `(.L_x_1308) ;  /* 0xfffffffc00f08947 */ /* 0x004fea000383ffff */
[----:B------:R-:W-:Y:S05]  /*180b0*/  BRA `(.L_x_1354) ;  /* 0xffffffe8004c7947 */ /* 0x000fea000383ffff */
.L_x_1355:
        /* <DEDUP_REMOVED lines=12> */
.L_x_3244:


//--------------------- .text._ZN7cutlass13device_kernelIN5flash11enable_sm90INS1_16FlashAttnFwdSm90INS1_25CollectiveMainloopFwdSm90ILi2EN4cute5tupleIJNS5_1CILi1EEES8_S8_EEENS6_IJNS7_ILi128EEENS7_ILi96EEENS7_ILi192EEEEEELi192ENS_6half_tEfNS_4arch4Sm90ELb0ELb1ELb1ELb1ELb0ELb0ELb0ELb1ELb1ELb1ELb0ELb0EEENS1_21CollectiveEpilogueFwdINS6_IJSA_SC_SB_EEES9_SE_SG_Li256ELb1ELb1ELb0ELb0EEENS1_36VarlenDynamicPersistentTileSchedulerILi128ELi96ELi256ELi128ELb0ELb1ELb1ELb1ELb0ELb1EEEEEEEEEvNT_6ParamsE --------------------------
	.section	.text._ZN7cutlass13device_kernelIN5flash11enable_sm90INS1_16FlashAttnFwdSm90INS1_25CollectiveMainloopFwdSm90ILi2EN4cute5tupleIJNS5_1CILi1EEES8_S8_EEENS6_IJNS7_ILi128EEENS7_ILi96EEENS7_ILi192EEEEEELi192ENS_6half_tEfNS_4arch4Sm90ELb0ELb1ELb1ELb1ELb0ELb0ELb0ELb1ELb1ELb1ELb0ELb0EEENS1_21CollectiveEpilogueFwdINS6_IJSA_SC_SB_EEES9_SE_SG_Li256ELb1ELb1ELb0ELb0EEENS1_36VarlenDynamicPersistentTileSchedulerILi128ELi96ELi256ELi128ELb0ELb1ELb1ELb1ELb0ELb1EEEEEEEEEvNT_6ParamsE,"ax",@progbits
	.align	128
.text._ZN7cutlass13device_kernelIN5flash11enable_sm90INS1_16FlashAttnFwdSm90INS1_25CollectiveMainloopFwdSm90ILi2EN4cute5tupleIJNS5_1CILi1EEES8_S8_EEENS6_IJNS7_ILi128EEENS7_ILi96EEENS7_ILi192EEEEEELi192ENS_6half_tEfNS_4arch4Sm90ELb0ELb1ELb1ELb1ELb0ELb0ELb0ELb1ELb1ELb1ELb0ELb0EEENS1_21CollectiveEpilogueFwdINS6_IJSA_SC_SB_EEES9_SE_SG_Li256ELb1ELb1ELb0ELb0EEENS1_36VarlenDynamicPersistentTileSchedulerILi128ELi96ELi256ELi128ELb0ELb1ELb1ELb1ELb0ELb1EEEEEEEEEvNT_6ParamsE:
        .type           _ZN7cutlass13device_kernelIN5flash11enable_sm90INS1_16FlashAttnFwdSm90INS1_25CollectiveMainloopFwdSm90ILi2EN4cute5tupleIJNS5_1CILi1EEES8_S8_EEENS6_IJNS7_ILi128EEENS7_ILi96EEENS7_ILi192EEEEEELi192ENS_6half_tEfNS_4arch4Sm90ELb0ELb1ELb1ELb1ELb0ELb0ELb0ELb1ELb1ELb1ELb0ELb0EEENS1_21CollectiveEpilogueFwdINS6_IJSA_SC_SB_EEES9_SE_SG_Li256ELb1ELb1ELb0ELb0EEENS1_36VarlenDynamicPersistentTileSchedulerILi128ELi96ELi256ELi128ELb0ELb1ELb1ELb1ELb0ELb1EEEEEEEEEvNT_6ParamsE,@function
        .size           _ZN7cutlass13device_kernelIN5flash11enable_sm90INS1_16FlashAttnFwdSm90INS1_25CollectiveMainloopFwdSm90ILi2EN4cute5tupleIJNS5_1CILi1EEES8_S8_EEENS6_IJNS7_ILi128EEENS7_ILi96EEENS7_ILi192EEEEEELi192ENS_6half_tEfNS_4arch4Sm90ELb0ELb1ELb1ELb1ELb0ELb0ELb0ELb1ELb1ELb1ELb0ELb0EEENS1_21CollectiveEpilogueFwdINS6_IJSA_SC_SB_EEES9_SE_SG_Li256ELb1ELb1ELb0ELb0EEENS1_36VarlenDynamicPersistentTileSchedulerILi128ELi96ELi256ELi128ELb0ELb1ELb1ELb1ELb0ELb1EEEEEEEEEvNT_6ParamsE,(.L_x_3245 - _ZN7cutlass13device_kernelIN5flash11enable_sm90INS1_16FlashAttnFwdSm90INS1_25CollectiveMainloopFwdSm90ILi2EN4cute5tupleIJNS5_1CILi1EEES8_S8_EEENS6_IJNS7_ILi128EEENS7_ILi96EEENS7_ILi192EEEEEELi192ENS_6half_tEfNS_4arch4Sm90ELb0ELb1ELb1ELb1ELb0ELb0ELb0ELb1ELb1ELb1ELb0ELb0EEENS1_21CollectiveEpilogueFwdINS6_IJSA_SC_SB_EEES9_SE_SG_Li256ELb1ELb1ELb0ELb0EEENS1_36VarlenDynamicPersistentTileSchedulerILi128ELi96ELi256ELi128ELb0ELb1ELb1ELb1ELb0ELb1EEEEEEEEEvNT_6ParamsE)
        .other          _ZN7cutlass13device_kernelIN5flash11enable_sm90INS1_16FlashAttnFwdSm90INS1_25CollectiveMainloopFwdSm90ILi2EN4cute5tupleIJNS5_1CILi1EEES8_S8_EEENS6_IJNS7_ILi128EEENS7_ILi96EEENS7_ILi192EEEEEELi192ENS_6half_tEfNS_4arch4Sm90ELb0ELb1ELb1ELb1ELb0ELb0ELb0ELb1ELb1ELb1ELb0ELb0EEENS1_21CollectiveEpilogueFwdINS6_IJSA_SC_SB_EEES9_SE_SG_Li256ELb1ELb1ELb0ELb0EEENS1_36VarlenDynamicPersistentTileSchedulerILi128ELi96ELi256ELi128ELb0ELb1ELb1ELb1ELb0ELb1EEEEEEEEEvNT_6ParamsE,@"STO_CUDA_ENTRY STV_DEFAULT"
_ZN7cutlass13device_kernelIN5flash11enable_sm90INS1_16FlashAttnFwdSm90INS1_25CollectiveMainloopFwdSm90ILi2EN4cute5tupleIJNS5_1CILi1EEES8_S8_EEENS6_IJNS7_ILi128EEENS7_ILi96EEENS7_ILi192EEEEEELi192ENS_6half_tEfNS_4arch4Sm90ELb0ELb1ELb1ELb1ELb0ELb0ELb0ELb1ELb1ELb1ELb0ELb0EEENS1_21CollectiveEpilogueFwdINS6_IJSA_SC_SB_EEES9_SE_SG_Li256ELb1ELb1ELb0ELb0EEENS1_36VarlenDynamicPersistentTileSchedulerILi128ELi96ELi256ELi128ELb0ELb1ELb1ELb1ELb0ELb1EEEEEEEEEvNT_6ParamsE:
        /* <DEDUP_REMOVED lines=18> */
.L_x_1357:
[----:B------:R-:W-:Y:S05]  /*0120*/  BSYNC B0 ;  /* 0x0000000000007941 */ /* 0x000fea0003800000 */
.L_x_1356:
        /* <DEDUP_REMOVED lines=41> */
.L_x_1358:
        /* <DEDUP_REMOVED lines=22> */
.L_x_1359:
        /* <DEDUP_REMOVED lines=18> */
.L_x_1360:
        /* <DEDUP_REMOVED lines=22> */
.L_x_1361:
        /* <DEDUP_REMOVED lines=22> */
.L_x_1362:
        /* <DEDUP_REMOVED lines=8> */
.L_x_1364:
        /* <DEDUP_REMOVED lines=14> */
[----:B0-----:R-:W2:Y:S01]  /*0a60*/  LDL R2, [R1+0x48] ;  /* 0x0000480001027983 */ /* 0x001ea20000100800 */
[----:B------:R-:W-:Y:S01]  /*0a70*/  R2UR UR7, R6 ;  /* 0x00000000060772ca */ /* 0x000fe200000e0000 */
[----:B------:R-:W-:Y:S01]  /*0a80*/  UMOV UR36, URZ ;  /* 0x0000003f00247c82 */ /* 0x000fe20008000000 */
[----:B------:R-:W-:Y:S01]  /*0a90*/  R2UR UR6, R7 ;  /* 0x00000000070672ca */ /* 0x000fe200000e0000 */
[----:B------:R-:W0:Y:S01]  /*0aa0*/  S2R R0, SR_TID.X ;  /* 0x0000000000007919 */ /* 0x000e220000002100 */
[----:B------:R-:W-:Y:S01]  /*0ab0*/  R2UR UR5, R5 ;  /* 0x00000000050572ca */ /* 0x000fe200000e0000 */
[----:B------:R-:W-:Y:S01]  /*0ac0*/  UMOV UR37, URZ ;  /* 0x0000003f00257c82 */ /* 0x000fe20008000000 */
[----:B0-----:R-:W-:-:S05]  /*0ad0*/  VIADD R207, R0, 0xffffff80 ;  /* 0xffffff8000cf7836 */ /* 0x001fca0000000000 */
[----:B------:R-:W-:-:S04]  /*0ae0*/  SHF.R.S32.HI R0, RZ, 0x1f, R207 ;  /* 0x0000001fff007819 */ /* 0x000fc800000114cf */
[CC--:B------:R-:W-:Y:S02]  /*0af0*/  LEA.HI R3, R0.reuse, R207.reuse, RZ, 0x7 ;  /* 0x000000cf00037211 */ /* 0x0c0fe400078f38ff */
[----:B------:R-:W-:Y:S02]  /*0b00*/  LEA.HI R4, R0, R207, RZ, 0x5 ;  /* 0x000000cf00047211 */ /* 0x000fe400078f28ff */
[----:B------:R-:W-:-:S03]  /*0b10*/  SHF.R.S32.HI R200, RZ, 0x7, R3 ;  /* 0x00000007ffc87819 */ /* 0x000fc60000011403 */
[----:B------:R-:W-:-:S05]  /*0b20*/  IMAD.SHL.U32 R6, R4, 0x20, RZ ;  /* 0x0000002004067824 */ /* 0x000fca00078e00ff */
[----:B------:R-:W-:Y:S02]  /*0b30*/  LOP3.LUT R7, R6, 0xfffffc00, RZ, 0xc0, !PT ;  /* 0xfffffc0006077812 */ /* 0x000fe400078ec0ff */
[----:B------:R-:W-:-:S04]  /*0b40*/  LEA.HI R6, R0, R207, RZ, 0x2 ;  /* 0x000000cf00067211 */ /* 0x000fc800078f10ff */
[----:B------:R-:W-:-:S05]  /*0b50*/  LOP3.LUT R6, R6, 0xfffffffc, RZ, 0xc0, !PT ;  /* 0xfffffffc06067812 */ /* 0x000fca00078ec0ff */
[----:B------:R-:W-:Y:S01]  /*0b60*/  IMAD.IADD R6, R207, 0x1, -R6 ;  /* 0x00000001cf067824 */ /* 0x000fe200078e0a06 */
[----:B--2---:R-:W-:Y:S02]  /*0b70*/  R2UR UR4, R2 ;  /* 0x00000000020472ca */ /* 0x004fe400000e0000 */
[C---:B------:R-:W-:Y:S02]  /*0b80*/  LOP3.LUT R2, R3.reuse, 0xffffff80, RZ, 0xc0, !PT ;  /* 0xffffff8003027812 */ /* 0x040fe400078ec0ff */
[----:B------:R-:W-:-:S03]  /*0b90*/  LEA.HI R3, R3, R200, RZ, 0x1 ;  /* 0x000000c803037211 */ /* 0x000fc600078f08ff */
[C---:B------:R-:W-:Y:S01]  /*0ba0*/  IMAD.IADD R199, R207.reuse, 0x1, -R2 ;  /* 0x00000001cfc77824 */ /* 0x040fe200078e0a02 */
[CC--:B------:R-:W-:Y:S02]  /*0bb0*/  LEA.HI R2, R0.reuse, R207.reuse, RZ, 0x4 ;  /* 0x000000cf00027211 */ /* 0x0c0fe400078f20ff */
[----:B------:R-:W-:Y:S02]  /*0bc0*/  LEA.HI R0, R0, R207, RZ, 0x3 ;  /* 0x000000cf00007211 */ /* 0x000fe400078f18ff */
[----:B------:R-:W-:Y:S01]  /*0bd0*/  SHF.R.S32.HI R8, RZ, 0x1f, R199 ;  /* 0x0000001fff087819 */ /* 0x000fe200000114c7 */
[----:B------:R-:W-:Y:S01]  /*0be0*/  ULOP3.LUT UR8, UR4, 0x1, URZ, 0xfc, !UPT ;  /* 0x0000000104087892 */ /* 0x000fe2000f8efc3f */
[----:B------:R-:W-:Y:S02]  /*0bf0*/  SHF.R.S32.HI R5, RZ, 0x4, R2 ;  /* 0x00000004ff057819 */ /* 0x000fe40000011402 */
[----:B------:R-:W-:Y:S01]  /*0c00*/  LEA.HI R9, R8, R199, RZ, 0x2 ;  /* 0x000000c708097211 */ /* 0x000fe200078f10ff */
[----:B------:R-:W-:Y:S01]  /*0c10*/  UMOV UR4, URZ ;  /* 0x0000003f00047c82 */ /* 0x000fe20008000000 */
[C---:B------:R-:W-:Y:S01]  /*0c20*/  LOP3.LUT R4, R2.reuse, 0x3fffff0, RZ, 0xc0, !PT ;  /* 0x03fffff002047812 */ /* 0x040fe200078ec0ff */
[----:B------:R-:W-:Y:S01]  /*0c30*/  IMAD.U32 R203, RZ, RZ, UR8 ;  /* 0x00000008ffcb7e24 */ /* 0x000fe2000f8e00ff */
[--C-:B------:R-:W-:Y:S01]  /*0c40*/  SHF.R.S32.HI R10, RZ, 0x2, R9.reuse ;  /* 0x00000002ff0a7819 */ /* 0x100fe20000011409 */
[----:B------:R-:W-:Y:S01]  /*0c50*/  IMAD.U32 R198, RZ, RZ, UR4 ;  /* 0x00000004ffc67e24 */ /* 0x000fe2000f8e00ff */
[----:B------:R-:W-:Y:S01]  /*0c60*/  SHF.R.S32.HI R11, RZ, 0x1f, R9 ;  /* 0x0000001fff0b7819 */ /* 0x000fe20000011409 */
[----:B------:R-:W-:Y:S01]  /*0c70*/  IMAD.IADD R4, R207, 0x1, -R4 ;  /* 0x00000001cf047824 */ /* 0x000fe200078e0a04 */
[----:B------:R-:W-:-:S02]  /*0c80*/  LEA.HI R2, R2, R5, RZ, 0x1 ;  /* 0x0000000502027211 */ /* 0x000fc400078f08ff */
[----:B------:R-:W-:Y:S01]  /*0c90*/  LEA.HI R11, R11, R10, RZ, 0x3 ;  /* 0x0000000a0b0b7211 */ /* 0x000fe200078f18ff */
[----:B------:R-:W-:Y:S01]  /*0ca0*/  IMAD R7, R4, 0x40, R7 ;  /* 0x0000004004077824 */ /* 0x000fe200078e0207 */
[----:B------:R-:W-:Y:S02]  /*0cb0*/  LOP3.LUT R194, R0, 0xfffffff8, RZ, 0xc0, !PT ;  /* 0xfffffff800c27812 */ /* 0x000fe400078ec0ff */
[----:B------:R-:W-:Y:S02]  /*0cc0*/  LOP3.LUT R11, R11, 0xfffffff8, RZ, 0xc0, !PT ;  /* 0xfffffff80b0b7812 */ /* 0x000fe400078ec0ff */
[----:B------:R-:W-:Y:S01]  /*0cd0*/  LEA.HI R8, R8, R199, RZ, 0x5 ;  /* 0x000000c708087211 */ /* 0x000fe200078f28ff */
[----:B------:R-:W-:Y:S01]  /*0ce0*/  IMAD.IADD R194, R207, 0x1, -R194 ;  /* 0x00000001cfc27824 */ /* 0x000fe200078e0ac2 */
[----:B------:R-:W-:Y:S01]  /*0cf0*/  LOP3.LUT R2, R2, 0x1ffffffe, RZ, 0xc0, !PT ;  /* 0x1ffffffe02027812 */ /* 0x000fe200078ec0ff */
[----:B------:R-:W-:Y:S01]  /*0d00*/  IMAD.IADD R11, R10, 0x1, -R11 ;  /* 0x000000010a0b7824 */ /* 0x000fe200078e0a0b */
[----:B------:R-:W-:Y:S01]  /*0d10*/  SHF.R.S32.HI R8, RZ, 0x5, R8 ;  /* 0x00000005ff087819 */ /* 0x000fe20000011408 */
[----:B------:R-:W-:Y:S01]  /*0d20*/  IMAD.SHL.U32 R22, R194, 0x8, RZ ;  /* 0x00000008c2167824 */ /* 0x000fe200078e00ff */
[----:B------:R-:W-:Y:S01]  /*0d30*/  LEA.HI R4, R6, R6, RZ, 0x1 ;  /* 0x0000000606047211 */ /* 0x000fe200078f08ff */
[----:B------:R-:W-:Y:S01]  /*0d40*/  IMAD.IADD R2, R5, 0x1, -R2 ;  /* 0x0000000105027824 */ /* 0x000fe200078e0a02 */
        /* <DEDUP_REMOVED lines=13> */
[----:B------:R-:W-:-:S02]  /*0e20*/  IMAD R202, R2, 0x8, R7 ;  /* 0x0000000802ca7824 */ /* 0x000fc400078e0207 */
[----:B------:R-:W-:Y:S02]  /*0e30*/  IMAD.IADD R18, R199, 0x1, -R18 ;  /* 0x00000001c7127824 */ /* 0x000fe400078e0a12 */
[----:B------:R-:W-:-:S07]  /*0e40*/  IMAD R19, R6, 0x8, R201 ;  /* 0x0000000806137824 */ /* 0x000fce00078e02c9 */
.L_x_1464:
[----:B------:R-:W-:Y:S01]  /*0e50*/  ULDC.64 UR8, c[0x0][0xa28] ;  /* 0x00028a0000087ab9 */ /* 0x000fe20000000a00 */
[----:B01----:R-:W-:Y:S01]  /*0e60*/  IMAD.MOV.U32 R7, RZ, RZ, RZ ;  /* 0x000000ffff077224 */ /* 0x003fe200078e00ff */
[----:B------:R-:W-:Y:S01]  /*0e70*/  UISETP.NE.U32.AND UP0, UPT, UR8, URZ, UPT ;  /* 0x0000003f0800728c */ /* 0x000fe2000bf05070 */
[----:B------:R-:W-:-:S03]  /*0e80*/  ULDC.64 UR12, c[0x0][0x208] ;  /* 0x00008200000c7ab9 */ /* 0x000fc60000000a00 */
[----:B------:R-:W-:-:S03]  /*0e90*/  UISETP.NE.AND.EX UP0, UPT, UR9, URZ, UPT, UP0 ;  /* 0x0000003f0900728c */ /* 0x000fc6000bf05300 */
[----:B------:R-:W-:Y:S02]  /*0ea0*/  ULDC.64 UR8, c[0x0][0xa18] ;  /* 0x0002860000087ab9 */ /* 0x000fe40000000a00 */
[----:B------:R-:W-:Y:S01]  /*0eb0*/  UISETP.NE.U32.AND UP1, UPT, UR8, URZ, UPT ;  /* 0x0000003f0800728c */ /* 0x000fe2000bf25070 */
[----:B------:R-:W-:-:S03]  /*0ec0*/  PLOP3.LUT P0, PT, PT, PT, UP0, 0x80, 0x0 ;  /* 0x000000000000781c */ /* 0x000fc60003f0f008 */
[----:B------:R-:W-:-:S03]  /*0ed0*/  UISETP.NE.AND.EX UP1, UPT, UR9, URZ, UPT, UP1 ;  /* 0x0000003f0900728c */ /* 0x000fc6000bf25310 */
[----:B------:R-:W-:Y:S02]  /*0ee0*/  @UP0 ULDC.64 UR8, c[0x0][0xa28] ;  /* 0x00028a0000080ab9 */ /* 0x000fe40000000a00 */
[----:B------:R-:W-:Y:S01]  /*0ef0*/  @UP0 UIMAD.WIDE UR8, UR6, 0x4, UR8 ;  /* 0x00000004060808a5 */ /* 0x000fe2000f8e0208 */
[----:B------:R-:W-:-:S05]  /*0f00*/  PLOP3.LUT P2, PT, PT, PT, UP1, 0x80, 0x0 ;  /* 0x000000000000781c */ /* 0x000fca0003f4f018 */
[----:B------:R-:W-:Y:S01]  /*0f10*/  @UP1 ULDC.64 UR10, c[0x0][0xa18] ;  /* 0x00028600000a1ab9 */ /* 0x000fe20000000a00 */
[----:B------:R-:W-:Y:S02]  /*0f20*/  IMAD.U32 R2, RZ, RZ, UR8 ;  /* 0x00000008ff027e24 */ /* 0x000fe4000f8e00ff */
[----:B--2-4-:R-:W-:Y:S01]  /*0f30*/  IMAD.U32 R3, RZ, RZ, UR9 ;  /* 0x00000009ff037e24 */ /* 0x014fe2000f8e00ff */
[----:B------:R-:W-:Y:S01]  /*0f40*/  @UP1 UIMAD.WIDE UR8, UR6, 0x4, UR10 ;  /* 0x00000004060818a5 */ /* 0x000fe2000f8e020a */
[----:B------:R-:W-:-:S03]  /*0f50*/  ULDC UR4, c[0x0][0x288] ;  /* 0x0000a20000047ab9 */ /* 0x000fc60000000800 */
[----:B------:R0:W5:Y:S01]  /*0f60*/  @P0 LDG.E R7, desc[UR12][R2.64] ;  /* 0x0000000c02070981 */ /* 0x000162000c1e1900 */
[----:B------:R-:W-:Y:S01]  /*0f70*/  IMAD.U32 R17, RZ, RZ, UR4 ;  /* 0x00000004ff117e24 */ /* 0x000fe2000f8e00ff */
[----:B------:R-:W-:Y:S01]  /*0f80*/  ULDC UR4, c[0x0][0x424] ;  /* 0x0001090000047ab9 */ /* 0x000fe20000000800 */
[----:B------:R-:W-:Y:S02]  /*0f90*/  IMAD.U32 R4, RZ, RZ, UR8 ;  /* 0x00000008ff047e24 */ /* 0x000fe4000f8e00ff */
[----:B------:R-:W-:Y:S01]  /*0fa0*/  IMAD.U32 R5, RZ, RZ, UR9 ;  /* 0x00000009ff057e24 */ /* 0x000fe2000f8e00ff */
[----:B------:R-:W-:Y:S02]  /*0fb0*/  ULDC.64 UR8, c[0x0][0x418] ;  /* 0x0001060000087ab9 */ /* 0x000fe40000000a00 */
[----:B------:R-:W-:Y:S02]  /*0fc0*/  UISETP.NE.U32.AND UP0, UPT, UR8, URZ, UPT ;  /* 0x0000003f0800728c */ /* 0x000fe4000bf05070 */
[----:B------:R0:W5:Y:S01]  /*0fd0*/  @P2 LDG.E R17, desc[UR12][R4.64] ;  /* 0x0000000c04112981 */ /* 0x000162000c1e1900 */
[----:B------:R-:W-:Y:S01]  /*0fe0*/  IMAD.U32 R195, RZ, RZ, UR7 ;  /* 0x00000007ffc37e24 */ /* 0x000fe2000f8e00ff */
[----:B------:R-:W-:-:S03]  /*0ff0*/  UISETP.NE.AND.EX UP0, UPT, UR9, URZ, UPT, UP0 ;  /* 0x0000003f0900728c */ /* 0x000fc6000bf05300 */
[----:B------:R-:W-:Y:S01]  /*1000*/  ULDC.64 UR8, c[0x0][0xa20] ;  /* 0x0002880000087ab9 */ /* 0x000fe20000000a00 */
[----:B------:R-:W-:Y:S01]  /*1010*/  USEL UR4, UR4, 0x1, UP0 ;  /* 0x0000000104047887 */ /* 0x000fe20008000000 */
[----:B------:R-:W-:Y:S01]  /*1020*/  ISETP.NE.U32.AND P1, PT, RZ, UR8, PT ;  /* 0x00000008ff007c0c */ /* 0x000fe2000bf25070 */
[----:B------:R-:W-:Y:S02]  /*1030*/  ULDC UR8, c[0x0][0x2f0] ;  /* 0x0000bc0000087ab9 */ /* 0x000fe40000000800 */
[----:B------:R-:W-:Y:S01]  /*1040*/  UIMAD UR4, UR4, UR8, URZ ;  /* 0x00000008040472a4 */ /* 0x000fe2000f8e023f */
[----:B------:R-:W-:Y:S01]  /*1050*/  ISETP.NE.AND.EX P1, PT, RZ, UR9, PT, P1 ;  /* 0x00000009ff007c0c */ /* 0x000fe2000bf25310 */
[----:B0--3--:R-:W-:-:S12]  /*1060*/  @P2 BRA `(.L_x_1365) ;  /* 0x0000000000302947 */ /* 0x009fd80003800000 */
[----:B------:R-:W-:Y:S02]  /*1070*/  ULDC.64 UR8, c[0x0][0xa00] ;  /* 0x0002800000087ab9 */ /* 0x000fe40000000a00 */
[----:B------:R-:W-:-:S04]  /*1080*/  ISETP.NE.U32.AND P0, PT, RZ, UR8, PT ;  /* 0x00000008ff007c0c */ /* 0x000fc8000bf05070 */
[----:B------:R-:W-:-:S13]  /*1090*/  ISETP.NE.AND.EX P0, PT, RZ, UR9, PT, P0 ;  /* 0x00000009ff007c0c */ /* 0x000fda000bf05300 */
[----:B------:R-:W-:Y:S05]  /*10a0*/  @!P0 BRA `(.L_x_1365) ;  /* 0x0000000000208947 */ /* 0x000fea0003800000 */
[----:B------:R-:W-:Y:S01]  /*10b0*/  ULDC.64 UR8, c[0x0][0xa00] ;  /* 0x0002800000087ab9 */ /* 0x000fe20000000a00 */
[----:B------:R-:W-:Y:S01]  /*10c0*/  ULDC.64 UR10, c[0x0][0x208] ;  /* 0x00008200000a7ab9 */ /* 0x000fe20000000a00 */
[----:B------:R-:W-:-:S06]  /*10d0*/  UIMAD.WIDE UR8, UR6, 0x4, UR8 ;  /* 0x00000004060878a5 */ /* 0x000fcc000f8e0208 */
[----:B------:R-:W-:Y:S02]  /*10e0*/  IMAD.U32 R2, RZ, RZ, UR8 ;  /* 0x00000008ff027e24 */ /* 0x000fe4000f8e00ff */
[----:B------:R-:W-:-:S05]  /*10f0*/  IMAD.U32 R3, RZ, RZ, UR9 ;  /* 0x00000009ff037e24 */ /* 0x000fca000f8e00ff */
[----:B-----5:R-:W2:Y:S04]  /*1100*/  LDG.E R17, desc[UR10][R2.64] ;  /* 0x0000000a02117981 */ /* 0x020ea8000c1e1900 */
[----:B------:R-:W2:Y:S02]  /*1110*/  LDG.E R0, desc[UR10][R2.64+0x4] ;  /* 0x0000040a02007981 */ /* 0x000ea4000c1e1900 */
[----:B--2---:R-:W-:-:S07]  /*1120*/  IMAD.IADD R17, R0, 0x1, -R17 ;  /* 0x0000000100117824 */ /* 0x004fce00078e0a11 */
.L_x_1365:
[----:B------:R-:W-:Y:S02]  /*1130*/  IMAD.U32 R16, RZ, RZ, UR4 ;  /* 0x00000004ff107e24 */ /* 0x000fe4000f8e00ff */
[----:B------:R-:W-:Y:S01]  /*1140*/  IMAD.U32 R197, RZ, RZ, UR6 ;  /* 0x00000006ffc57e24 */ /* 0x000fe2000f8e00ff */
[----:B------:R-:W-:Y:S06]  /*1150*/  @!P1 BRA `(.L_x_1366) ;  /* 0x00000000001c9947 */ /* 0x000fec0003800000 */
[----:B------:R-:W-:Y:S01]  /*1160*/  ULDC.64 UR8, c[0x0][0xa20] ;  /* 0x0002880000087ab9 */ /* 0x000fe20000000a00 */
[----:B------:R-:W-:Y:S01]  /*1170*/  ULDC.64 UR10, c[0x0][0x208] ;  /* 0x00008200000a7ab9 */ /* 0x000fe20000000a00 */
[----:B------:R-:W-:-:S06]  /*1180*/  UIMAD.WIDE UR6, UR6, 0x4, UR8 ;  /* 0x00000004060678a5 */ /* 0x000fcc000f8e0208 */
[----:B------:R-:W-:Y:S02]  /*1190*/  IMAD.U32 R2, RZ, RZ, UR6 ;  /* 0x00000006ff027e24 */ /* 0x000fe4000f8e00ff */
[----:B------:R-:W-:-:S05]  /*11a0*/  IMAD.U32 R3, RZ, RZ, UR7 ;  /* 0x00000007ff037e24 */ /* 0x000fca000f8e00ff */
[----:B------:R0:W5:Y:S01]  /*11b0*/  LDG.E R16, desc[UR10][R2.64] ;  /* 0x0000000a02107981 */ /* 0x000162000c1e1900 */
[----:B------:R-:W-:Y:S05]  /*11c0*/  BRA `(.L_x_1367) ;  /* 0x0000000000307947 */ /* 0x000fea0003800000 */
.L_x_1366:
        /* <DEDUP_REMOVED lines=9> */
[----:B------:R-:W2:Y:S04]  /*1260*/  LDG.E R16, desc[UR10][R2.64] ;  /* 0x0000000a02107981 */ /* 0x000ea8000c1e1900 */
[----:B------:R-:W2:Y:S02]  /*1270*/  LDG.E R5, desc[UR10][R2.64+0x4] ;  /* 0x0000040a02057981 */ /* 0x000ea4000c1e1900 */
[----:B--2---:R-:W-:-:S07]  /*1280*/  IMAD.IADD R16, R5, 0x1, -R16 ;  /* 0x0000000105107824 */ /* 0x004fce00078e0a10 */
.L_x_1367:
[----:B------:R-:W1:Y:S01]  /*1290*/  LDC R0, c[0x0][0x448] ;  /* 0x00011200ff007b82 */ /* 0x000e620000000800 */
[----:B------:R-:W-:Y:S01]  /*12a0*/  USHF.L.U32 UR60, UR5, 0x7, URZ ;  /* 0x00000007053c7899 */ /* 0x000fe2000800063f */
[----:B-----5:R-:W-:-:S03]  /*12b0*/  IMAD.IADD R16, R16, 0x1, -R7 ;  /* 0x0000000110107824 */ /* 0x020fc600078e0a07 */
[----:B------:R-:W-:Y:S02]  /*12c0*/  UIADD3 UR4, UR60, 0x7f, URZ ;  /* 0x0000007f3c047890 */ /* 0x000fe4000fffe03f */
[----:B0-----:R-:W-:Y:S01]  /*12d0*/  IADD3 R3, R16, 0x1, -R17 ;  /* 0x0000000110037810 */ /* 0x001fe20007ffe811 */
[----:B------:R-:W0:Y:S01]  /*12e0*/  LDC.64 R8, c[0x0][0x9e0] ;  /* 0x00027800ff087b82 */ /* 0x000e220000000a00 */
[----:B-1----:R-:W-:Y:S02]  /*12f0*/  ISETP.NE.AND P1, PT, R0, 0x1, PT ;  /* 0x000000010000780c */ /* 0x002fe40003f25270 */
[----:B------:R-:W-:Y:S01]  /*1300*/  IMAD.U32 R0, RZ, RZ, UR4 ;  /* 0x00000004ff007e24 */ /* 0x000fe2000f8e00ff */
[----:B0-----:R-:W-:-:S10]  /*1310*/  ISETP.GE.AND P2, PT, R9, 0x1, PT ;  /* 0x000000010900780c */ /* 0x001fd40003f46270 */
[----:B------:R-:W0:Y:S08]  /*1320*/  @P1 LDC R2, c[0x0][0x44c] ;  /* 0x00011300ff021b82 */ /* 0x000e300000000800 */
[----:B------:R-:W1:Y:S01]  /*1330*/  @P1 LDC R5, c[0x0][0x450] ;  /* 0x00011400ff051b82 */ /* 0x000e620000000800 */
[----:B0-----:R-:W-:-:S05]  /*1340*/  @P1 IMAD.HI.U32 R2, R2, UR4, RZ ;  /* 0x0000000402021c27 */ /* 0x001fca000f8e00ff */
[----:B-1----:R-:W-:-:S05]  /*1350*/  @P1 SHF.R.U32.HI R0, RZ, R5, R2 ;  /* 0x00000005ff001219 */ /* 0x002fca0000011602 */
        /* <DEDUP_REMOVED lines=13> */
.L_x_1369:
[----:B------:R-:W-:-:S13]  /*1430*/  ISETP.NE.AND P0, PT, R9, 0x1, PT ;  /* 0x000000010900780c */ /* 0x000fda0003f05270 */
[----:B------:R-:W0:Y:S02]  /*1440*/  @P0 LDC.64 R4, c[0x0][0x9e8] ;  /* 0x00027a00ff040b82 */ /* 0x000e240000000a00 */
[----:B0-----:R-:W-:-:S05]  /*1450*/  @P0 IMAD.HI.U32 R4, R2, R4, RZ ;  /* 0x0000000402040227 */ /* 0x001fca00078e00ff */
[----:B------:R-:W-:-:S07]  /*1460*/  @P0 SHF.R.U32.HI R2, RZ, R5, R4 ;  /* 0x00000005ff020219 */ /* 0x000fce0000011604 */
.L_x_1370:
[----:B------:R-:W-:-:S05]  /*1470*/  IMAD R3, R2, R9, R9 ;  /* 0x0000000902037224 */ /* 0x000fca00078e0209 */
[----:B------:R-:W-:-:S07]  /*1480*/  VIMNMX R0, R0, R3, PT ;  /* 0x0000000300007248 */ /* 0x000fce0003fe0100 */
.L_x_1368:
[----:B------:R-:W0:Y:S01]  /*1490*/  @P1 LDC R4, c[0x0][0x44c] ;  /* 0x00011300ff041b82 */ /* 0x000e220000000800 */
[----:B------:R-:W-:Y:S01]  /*14a0*/  IMAD.U32 R3, RZ, RZ, UR60 ;  /* 0x0000003cff037e24 */ /* 0x000fe2000f8e00ff */
[----:B------:R-:W-:Y:S01]  /*14b0*/  ULDC UR4, c[0x0][0x9dc] ;  /* 0x0002770000047ab9 */ /* 0x000fe20000000800 */
[----:B------:R-:W-:Y:S02]  /*14c0*/  VIADD R2, R0, 0x5f ;  /* 0x0000005f00027836 */ /* 0x000fe40000000000 */
[C---:B------:R-:W-:Y:S02]  /*14d0*/  VIADD R0, R16.reuse, 0x5f ;  /* 0x0000005f10007836 */ /* 0x040fe40000000000 */
[----:B------:R-:W-:Y:S01]  /*14e0*/  IMAD.IADD R74, R16, 0x1, -R17 ;  /* 0x00000001104a7824 */ /* 0x000fe200078e0a11 */
        /* <DEDUP_REMOVED lines=23> */
.L_x_1372:
[----:B------:R-:W-:-:S13]  /*1660*/  ISETP.NE.AND P0, PT, R9, 0x1, PT ;  /* 0x000000010900780c */ /* 0x000fda0003f05270 */
[----:B------:R-:W0:Y:S02]  /*1670*/  @P0 LDC.64 R2, c[0x0][0x9e8] ;  /* 0x00027a00ff020b82 */ /* 0x000e240000000a00 */
[----:B0-----:R-:W-:-:S05]  /*1680*/  @P0 IMAD.HI.U32 R0, R4, R2, RZ ;  /* 0x0000000204000227 */ /* 0x001fca00078e00ff */
[----:B------:R-:W-:-:S07]  /*1690*/  @P0 SHF.R.U32.HI R4, RZ, R3, R0 ;  /* 0x00000003ff040219 */ /* 0x000fce0000011600 */
.L_x_1373:
[----:B------:R-:W-:-:S05]  /*16a0*/  IMAD R4, R4, R9, RZ ;  /* 0x0000000904047224 */ /* 0x000fca00078e02ff */
[----:B------:R-:W-:-:S13]  /*16b0*/  R2UR UR5, R4 ;  /* 0x00000000040572ca */ /* 0x000fda00000e0000 */
[----:B------:R-:W-:-:S04]  /*16c0*/  UISETP.LT.AND UP0, UPT, UR4, UR5, UPT ;  /* 0x000000050400728c */ /* 0x000fc8000bf01270 */
[----:B------:R-:W-:-:S12]  /*16d0*/  USEL UR4, UR4, UR5, !UP0 ;  /* 0x0000000504047287 */ /* 0x000fd8000c000000 */
.L_x_1371:
[----:B------:R-:W-:Y:S01]  /*16e0*/  UIMAD.WIDE UR4, UR4, 0x2aaaaaab, URZ ;  /* 0x2aaaaaab040478a5 */ /* 0x000fe2000f8e023f */
[----:B------:R-:W-:Y:S02]  /*16f0*/  PLOP3.LUT P0, PT, PT, PT, PT, 0x80, 0x0 ;  /* 0x000000000000781c */ /* 0x000fe40003f0f070 */
[----:B------:R-:W-:Y:S01]  /*1700*/  CS2R R2, SRZ ;  /* 0x0000000000027805 */ /* 0x000fe2000001ff00 */
[----:B------:R-:W-:Y:S01]  /*1710*/  IMAD.MOV.U32 R0, RZ, RZ, RZ ;  /* 0x000000ffff007224 */ /* 0x000fe200078e00ff */
        /* <DEDUP_REMOVED lines=87> */
.L_x_1375:
        /* <DEDUP_REMOVED lines=11> */
.L_x_1601:
[----:B------:R-:W-:Y:S05]  /*1d40*/  @!P0 BRA `(.L_x_1377) ;  /* 0x0000000000048947 */ /* 0x000fea0003800000 */
[----:B------:R-:W-:Y:S01]  /*1d50*/  BPT.TRAP 0x1 ;  /* 0x000000040000795c */ /* 0x000fe20000300000 */
.L_x_1377:
[----:B------:R-:W-:Y:S02]  /*1d60*/  IMAD.U32 R11, RZ, RZ, UR37 ;  /* 0x00000025ff0b7e24 */ /* 0x000fe4000f8e00ff */
[----:B0-----:R-:W-:-:S03]  /*1d70*/  IMAD.U32 R0, RZ, RZ, UR36 ;  /* 0x00000024ff007e24 */ /* 0x001fc6000f8e00ff */
[----:B------:R-:W-:Y:S02]  /*1d80*/  LEA R11, R11, UR38, 0x3 ;  /* 0x000000260b0b7c11 */ /* 0x000fe4000f8e18ff */
[----:B------:R-:W-:-:S04]  /*1d90*/  SHF.L.U32 R0, R0, 0x1f, RZ ;  /* 0x0000001f00007819 */ /* 0x000fc800000006ff */
[----:B------:R0:W1:Y:S01]  /*1da0*/  SYNCS.PHASECHK.TRANS64.TRYWAIT P1, [R11+URZ+0x30830], R0 ;  /* 0x030830000b0075a7 */ /* 0x000062000802017f */
[----:B------:R-:W-:Y:S05]  /*1db0*/  @!P0 BRA `(.L_x_1378) ;  /* 0x0000000000048947 */ /* 0x000fea0003800000 */
[----:B------:R-:W-:Y:S01]  /*1dc0*/  BPT.TRAP 0x1 ;  /* 0x000000040000795c */ /* 0x000fe20000300000 */
.L_x_1378:
        /* <DEDUP_REMOVED lines=9> */
.L_x_1379:
        /* <DEDUP_REMOVED lines=15> */
[----:B------:R-:W-:-:S02]  /*1f50*/  ULOP3.LUT UR4, UR39, 0x10000, URZ, 0xfc, !UPT ;  /* 0x0001000027047892 */ /* 0x000fc4000f8efc3f */
[----:B------:R-:W-:Y:S01]  /*1f60*/  UIMAD UR5, UR37, 0x900, UR61 ;  /* 0x00000900250578a4 */ /* 0x000fe2000f8e023d */
[----:B------:R-:W-:Y:S01]  /*1f70*/  IMAD.MOV.U32 R10, RZ, RZ, R4 ;  /* 0x000000ffff0a7224 */ /* 0x000fe200078e0004 */
[----:B------:R-:W-:Y:S02]  /*1f80*/  UIADD3 UR56, UR4, 0x2, URZ ;  /* 0x0000000204387890 */ /* 0x000fe4000fffe03f */
[----:B------:R-:W-:Y:S01]  /*1f90*/  UIADD3 UR58, UR5, 0x2, URZ ;  /* 0x00000002053a7890 */ /* 0x000fe2000fffe03f */
[----:B------:R-:W-:Y:S02]  /*1fa0*/  UMOV UR8, UR4 ;  /* 0x0000000400087c82 */ /* 0x000fe40008000000 */
[----:B------:R-:W-:Y:S01]  /*1fb0*/  UMOV UR10, UR5 ;  /* 0x00000005000a7c82 */ /* 0x000fe20008000000 */
[----:B------:R-:W-:Y:S01]  /*1fc0*/  UIADD3 UR52, UR4, 0x4, URZ ;  /* 0x0000000404347890 */ /* 0x000fe2000fffe03f */
[----:B------:R-:W-:Y:S01]  /*1fd0*/  HGMMA.64x96x16.F32 R24, gdesc[UR8], RZ, !UPT, gsb0 ;  /* 0x01600000081879f0 */ /* 0x000fe2000c0008ff */
[----:B------:R-:W-:Y:S01]  /*1fe0*/  UIADD3 UR54, UR5, 0x4, URZ ;  /* 0x0000000405367890 */ /* 0x000fe2000fffe03f */
[----:B------:R-:W-:Y:S01]  /*1ff0*/  IMAD.U32 R6, RZ, RZ, UR8 ;  /* 0x00000008ff067e24 */ /* 0x000fe2000f8e00ff */
        /* <DEDUP_REMOVED lines=8> */
[----:B------:R-:W-:Y:S01]  /*2080*/  UIADD3 UR16, UR4, 0x402, URZ ;  /* 0x0000040204107890 */ /* 0x000fe2000fffe03f */
[----:B---3--:R-:W-:Y:S01]  /*2090*/  LOP3.LUT P3, RZ, R12, 0x7f, RZ, 0xc0, !PT ;  /* 0x0000007f0cff7812 */ /* 0x008fe2000786c0ff */
[----:B------:R-:W-:Y:S01]  /*20a0*/  UIADD3 UR18, UR5, 0x302, URZ ;  /* 0x0000030205127890 */ /* 0x000fe2000fffe03f */
[----:B------:R-:W-:Y:S01]  /*20b0*/  IMAD.MOV.U32 R12, RZ, RZ, -0x60 ;  /* 0xffffffa0ff0c7424 */ /* 0x000fe200078e00ff */
[----:B------:R-:W-:Y:S01]  /*20c0*/  UMOV UR17, 0x40000040 ;  /* 0x4000004000117882 */ /* 0x000fe20000000000 */
[----:B------:R-:W-:Y:S01]  /*20d0*/  UMOV UR19, 0x40000040 ;  /* 0x4000004000137882 */ /* 0x000fe20000000000 */
[----:B------:R-:W-:Y:S01]  /*20e0*/  UIADD3 UR20, UR4, 0x404, URZ ;  /* 0x0000040404147890 */ /* 0x000fe2000fffe03f */
[----:B------:R-:W-:Y:S01]  /*20f0*/  IMAD R15, R75, R12, 0x61 ;  /* 0x000000614b0f7424 */ /* 0x000fe200078e020c */
[----:B------:R-:W-:Y:S01]  /*2100*/  UIADD3 UR22, UR5, 0x304, URZ ;  /* 0x0000030405167890 */ /* 0x000fe2000fffe03f */
[----:B------:R-:W-:Y:S01]  /*2110*/  UMOV UR21, 0x40000040 ;  /* 0x4000004000157882 */ /* 0x000fe20000000000 */
[----:B------:R-:W-:Y:S01]  /*2120*/  UMOV UR23, 0x40000040 ;  /* 0x4000004000177882 */ /* 0x000fe20000000000 */
[----:B------:R-:W-:Y:S01]  /*2130*/  UIADD3 UR24, UR4, 0x406, URZ ;  /* 0x0000040604187890 */ /* 0x000fe2000fffe03f */
[----:B------:R-:W-:Y:S01]  /*2140*/  IMAD R12, R18, -0x2, R15 ;  /* 0xfffffffe120c7824 */ /* 0x000fe200078e020f */
[----:B------:R-:W-:Y:S01]  /*2150*/  UIADD3 UR26, UR5, 0x306, URZ ;  /* 0x00000306051a7890 */ /* 0x000fe2000fffe03f */
[----:B------:R-:W-:Y:S01]  /*2160*/  VIADD R15, R15, 0xffffffff ;  /* 0xffffffff0f0f7836 */ /* 0x000fe20000000000 */
        /* <DEDUP_REMOVED lines=27> */
[----:B------:R-:W-:-:S04]  /*2320*/  @P2 SHF.R.U32.HI R10, RZ, UR5, R9 ;  /* 0x00000005ff0a2c19 */ /* 0x000fc80008011609 */
[----:B------:R-:W-:Y:S01]  /*2330*/  @!P3 PRMT R4, RZ, 0x654, R4 ;  /* 0x00000654ff04b816 */ /* 0x000fe20000000004 */
        /* <DEDUP_REMOVED lines=88> */
[----:B------:R-:W2:Y:S05]  /*28c0*/  MUFU.TANH R24, R24 ;  /* 0x0000001800187308 */ /* 0x000eaa0000002400 */
[----:B------:R-:W-:Y:S01]  /*28d0*/  PLOP3.LUT P1, PT, PT, PT, UP1, 0x40, 0x0 ;  /* 0x000000000000781c */ /* 0x000fe20003f2e818 */
[----:B-1----:R-:W-:-:S02]  /*28e0*/  IMAD R4, R75, -0x60, R16 ;  /* 0xffffffa04b047824 */ /* 0x002fc400078e0210 */
[----:B------:R-:W1:Y:S02]  /*28f0*/  MUFU.TANH R25, R25 ;  /* 0x0000001900197308 */ /* 0x000e640000002400 */
[----:B------:R-:W-:Y:S01]  /*2900*/  VIADD R9, R4, 0x60 ;  /* 0x0000006004097836 */ /* 0x000fe20000000000 */
[----:B------:R-:W-:-:S03]  /*2910*/  IADD3 R4, -R17, R12, R16 ;  /* 0x0000000c11047210 */ /* 0x000fc60007ffe110 */
[----:B------:R-:W-:Y:S02]  /*2920*/  IMAD R20, R18, -0x2, R9 ;  /* 0xfffffffe12147824 */ /* 0x000fe400078e0209 */
[----:B------:R-:W3:Y:S01]  /*2930*/  MUFU.TANH R2, R2 ;  /* 0x0000000200027308 */ /* 0x000ee20000002400 */
[C---:B------:R-:W-:Y:S02]  /*2940*/  VIADD R21, R4.reuse, UR4 ;  /* 0x0000000404157c36 */ /* 0x040fe40008000000 */
[----:B------:R-:W-:-:S03]  /*2950*/  VIADD R27, R4, UR54 ;  /* 0x00000036041b7c36 */ /* 0x000fc60008000000 */
[----:B0-----:R-:W-:Y:S01]  /*2960*/  VIADDMNMX R4, R66, R21, R20, PT ;  /* 0x0000001542047246 */ /* 0x001fe20003800114 */
[----:B------:R-:W-:Y:S01]  /*2970*/  IMAD.IADD R9, R27, 0x1, R66 ;  /* 0x000000011b097824 */ /* 0x000fe200078e0242 */
        /* <DEDUP_REMOVED lines=45> */
[----:B-----5:R-:W-:Y:S01]  /*2c50*/  VIADD R31, R12, 0xffffffff ;  /* 0xffffffff0c1f7836 */ /* 0x020fe20000000000 */
[----:B-1234-:R-:W-:Y:S06]  /*2c60*/  @P1 BRA `(.L_x_1381) ;  /* 0x0000000000541947 */ /* 0x01efec0003800000 */
[----:B------:R-:W-:Y:S01]  /*2c70*/  IADD3 R12, -R17, R16, R66 ;  /* 0x00000010110c7210 */ /* 0x000fe20007ffe142 */
        /* <DEDUP_REMOVED lines=11> */
.L_x_1383:
[----:B------:R-:W-:-:S06]  /*2d30*/  UISETP.NE.AND UP2, UPT, UR5, 0x1, UPT ;  /* 0x000000010500788c */ /* 0x000fcc000bf45270 */
[----:B------:R-:W-:-:S05]  /*2d40*/  PLOP3.LUT P1, PT, PT, PT, UP2, 0x80, 0x0 ;  /* 0x000000000000781c */ /* 0x000fca0003f2f028 */
[----:B------:R-:W-:-:S08]  /*2d50*/  @UP2 ULDC.64 UR6, c[0x0][0x9e8] ;  /* 0x00027a0000062ab9 */ /* 0x000fd00000000a00 */
[----:B------:R-:W-:-:S05]  /*2d60*/  @P1 IMAD.HI.U32 R63, R12, UR6, RZ ;  /* 0x000000060c3f1c27 */ /* 0x000fca000f8e00ff */
[----:B------:R-:W-:-:S07]  /*2d70*/  @P1 SHF.R.U32.HI R12, RZ, UR7, R63 ;  /* 0x00000007ff0c1c19 */ /* 0x000fce000801163f */
.L_x_1384:
[----:B------:R-:W-:Y:S05]  /*2d80*/  BSYNC B0 ;  /* 0x0000000000007941 */ /* 0x000fea0003800000 */
.L_x_1382:
[----:B------:R-:W-:-:S05]  /*2d90*/  IMAD R12, R12, UR5, R31 ;  /* 0x000000050c0c7c24 */ /* 0x000fca000f8e021f */
[----:B------:R-:W-:Y:S02]  /*2da0*/  VIMNMX R9, R9, R12, !PT ;  /* 0x0000000c09097248 */ /* 0x000fe40007fe0100 */
[----:B------:R-:W-:-:S07]  /*2db0*/  VIADDMNMX R4, R12, UR5, R4, PT ;  /* 0x000000050c047c46 */ /* 0x000fce000b800104 */
.L_x_1381:
[C---:B------:R-:W-:Y:S02]  /*2dc0*/  ISETP.GE.AND P1, PT, R15.reuse, 0x2, PT ;  /* 0x000000020f00780c */ /* 0x040fe40003f26270 */
        /* <DEDUP_REMOVED lines=29> */
[C---:B------:R-:W-:Y:S02]  /*2fa0*/  ISETP.LT.OR P3, PT, R4.reuse, 0x1a, P3 ;  /* 0x0000001a0400780c */ /* 0x040fe40001f61670 */
        /* <DEDUP_REMOVED lines=102> */
.L_x_1387:
[----:B------:R-:W-:-:S06]  /*3610*/  UISETP.NE.AND UP2, UPT, UR5, 0x1, UPT ;  /* 0x000000010500788c */ /* 0x000fcc000bf45270 */
[----:B------:R-:W-:-:S05]  /*3620*/  PLOP3.LUT P5, PT, PT, PT, UP2, 0x80, 0x0 ;  /* 0x000000000000781c */ /* 0x000fca0003faf028 */
[----:B------:R-:W-:-:S08]  /*3630*/  @UP2 ULDC.64 UR6, c[0x0][0x9e8] ;  /* 0x00027a0000062ab9 */ /* 0x000fd00000000a00 */
[----:B------:R-:W-:Y:S01]  /*3640*/  @P5 IMAD.HI.U32 R9, R4, UR6, RZ ;  /* 0x0000000604095c27 */ /* 0x000fe2000f8e00ff */
[----:B------:R-:W-:-:S13]  /*3650*/  PLOP3.LUT P5, PT, PT, PT, UP2, 0x80, 0x0 ;  /* 0x000000000000781c */ /* 0x000fda0003faf028 */
[----:B------:R-:W-:-:S07]  /*3660*/  @P5 SHF.R.U32.HI R4, RZ, UR7, R9 ;  /* 0x00000007ff045c19 */ /* 0x000fce0008011609 */
.L_x_1388:
[----:B------:R-:W-:Y:S05]  /*3670*/  BSYNC B0 ;  /* 0x0000000000007941 */ /* 0x000fea0003800000 */
.L_x_1386:
[----:B------:R-:W-:-:S05]  /*3680*/  IMAD R4, R4, UR5, R31 ;  /* 0x0000000504047c24 */ /* 0x000fca000f8e021f */
[----:B------:R-:W-:Y:S02]  /*3690*/  VIMNMX R20, R20, R4, !PT ;  /* 0x0000000414147248 */ /* 0x000fe40007fe0100 */
[----:B------:R-:W-:-:S07]  /*36a0*/  VIADDMNMX R15, R4, UR5, R15, PT ;  /* 0x00000005040f7c46 */ /* 0x000fce000b80010f */
.L_x_1385:
        /* <DEDUP_REMOVED lines=138> */
[----:B------:R0:W1:Y:S01]  /*3f50*/  MUFU.EX2 R188, R29 ;  /* 0x0000001d00bc7308 */ /* 0x0000620000000800 */
[----:B------:R-:W-:Y:S01]  /*3f60*/  ISETP.GT.AND P2, PT, R20, 0x50, !P2 ;  /* 0x000000501400780c */ /* 0x000fe20005744270 */
[-CC-:B------:R-:W-:Y:S01]  /*3f70*/  FFMA.FTZ R43, R65, R9.reuse, -R60.reuse ;  /* 0x00000009412b7223 */ /* 0x180fe2000001083c */
[----:B------:R-:W-:Y:S01]  /*3f80*/  ISETP.LT.OR P1, PT, R15, 0x4a, P1 ;  /* 0x0000004a0f00780c */ /* 0x000fe20000f21670 */
[--C-:B------:R-:W-:Y:S01]  /*3f90*/  FFMA.FTZ R39, R91, R9, -R60.reuse ;  /* 0x000000095b277223 */ /* 0x100fe2000001083c */
[----:B------:R-:W-:Y:S01]  /*3fa0*/  FMNMX.FTZ R25, R0, R25, !PT ;  /* 0x0000001900197209 */ /* 0x000fe20007810000 */
[-CC-:B------:R-:W-:Y:S01]  /*3fb0*/  FFMA.FTZ R14, R14, R9.reuse, -R60.reuse ;  /* 0x000000090e0e7223 */ /* 0x180fe2000001083c */
[C---:B------:R-:W-:Y:S01]  /*3fc0*/  ISETP.GT.AND P4, PT, R20.reuse, 0x58, !P4 ;  /* 0x000000581400780c */ /* 0x040fe20006784270 */
[----:B------:R-:W2:Y:S01]  /*3fd0*/  MUFU.EX2 R31, R31 ;  /* 0x0000001f001f7308 */ /* 0x000ea20000000800 */
[----:B------:R-:W-:Y:S01]  /*3fe0*/  ISETP.GT.AND P5, PT, R20, 0x59, !P5 ;  /* 0x000000591400780c */ /* 0x000fe20006fa4270 */
[----:B0-----:R-:W-:Y:S01]  /*3ff0*/  FFMA.FTZ R29, R77, R9, -R60 ;  /* 0x000000094d1d7223 */ /* 0x001fe2000001083c */
[----:B------:R-:W-:-:S02]  /*4000*/  ISETP.LT.OR P2, PT, R15, 0x51, P2 ;  /* 0x000000510f00780c */ /* 0x000fc40001741670 */
[----:B------:R-:W-:Y:S01]  /*4010*/  FSEL R20, R3, -INF , !P1 ;  /* 0xff80000003147808 */ /* 0x000fe20004800000 */
[--C-:B------:R-:W-:Y:S01]  /*4020*/  FFMA.FTZ R3, R83, R9, -R60.reuse ;  /* 0x0000000953037223 */ /* 0x100fe2000001083c */
[----:B------:R-:W-:Y:S01]  /*4030*/  FMNMX.FTZ R25, R50, R25, !PT ;  /* 0x0000001932197209 */ /* 0x000fe20007810000 */
[----:B------:R0:W3:Y:S01]  /*4040*/  MUFU.EX2 R190, R33 ;  /* 0x0000002100be7308 */ /* 0x0000e20000000800 */
[C---:B------:R-:W-:Y:S02]  /*4050*/  ISETP.LT.OR P3, PT, R15.reuse, 0x52, P3 ;  /* 0x000000520f00780c */ /* 0x040fe40001f61670 */
[----:B------:R-:W-:Y:S02]  /*4060*/  FSEL R8, R8, -INF , !P2 ;  /* 0xff80000008087808 */ /* 0x000fe40005000000 */
[----:B------:R-:W-:Y:S02]  /*4070*/  FMNMX.FTZ R25, R20, R25, !PT ;  /* 0x0000001914197209 */ /* 0x000fe40007810000 */
[----:B------:R-:W-:Y:S01]  /*4080*/  ISETP.LT.OR P4, PT, R15, 0x59, P4 ;  /* 0x000000590f00780c */ /* 0x000fe20002781670 */
[----:B------:R4:W-:Y:S01]  /*4090*/  MUFU.EX2 R180, R3 ;  /* 0x0000000300b47308 */ /* 0x0009e20000000800 */
[----:B------:R-:W-:Y:S01]  /*40a0*/  FSEL R52, R5, -INF , !P3 ;  /* 0xff80000005347808 */ /* 0x000fe20005800000 */
[--C-:B------:R-:W-:Y:S01]  /*40b0*/  FFMA.FTZ R5, R41, R9, -R60.reuse ;  /* 0x0000000929057223 */ /* 0x100fe2000001083c */
[----:B------:R-:W-:Y:S01]  /*40c0*/  FMNMX.FTZ R25, R8, R25, !PT ;  /* 0x0000001908197209 */ /* 0x000fe20007810000 */
[-CC-:B------:R-:W-:Y:S01]  /*40d0*/  FFMA.FTZ R41, R61, R9.reuse, -R60.reuse ;  /* 0x000000093d297223 */ /* 0x180fe2000001083c */
[----:B------:R-:W-:Y:S01]  /*40e0*/  ISETP.LT.OR P5, PT, R15, 0x5a, P5 ;  /* 0x0000005a0f00780c */ /* 0x000fe20002fa1670 */
[--C-:B0-----:R-:W-:Y:S01]  /*40f0*/  FFMA.FTZ R33, R81, R9, -R60.reuse ;  /* 0x0000000951217223 */ /* 0x101fe2000001083c */
[----:B------:R-:W-:Y:S01]  /*4100*/  FSEL R54, R13, -INF , !P4 ;  /* 0xff8000000d367808 */ /* 0x000fe20006000000 */
[----:B------:R-:W-:Y:S01]  /*4110*/  MUFU.EX2 R174, R41 ;  /* 0x0000002900ae7308 */ /* 0x000fe20000000800 */
[----:B------:R-:W-:Y:S01]  /*4120*/  FMNMX.FTZ R25, R52, R25, !PT ;  /* 0x0000001934197209 */ /* 0x000fe20007810000 */
[-CC-:B----4-:R-:W-:Y:S01]  /*4130*/  FFMA.FTZ R3, R85, R9.reuse, -R60.reuse ;  /* 0x0000000955037223 */ /* 0x190fe2000001083c */
[----:B------:R-:W-:Y:S01]  /*4140*/  FSEL R56, R11, -INF , !P5 ;  /* 0xff8000000b387808 */ /* 0x000fe20006800000 */
[--C-:B------:R-:W-:Y:S01]  /*4150*/  FFMA.FTZ R11, R45, R9, -R60.reuse ;  /* 0x000000092d0b7223 */ /* 0x100fe2000001083c */
[----:B------:R-:W-:Y:S01]  /*4160*/  FMNMX.FTZ R25, R54, R25, !PT ;  /* 0x0000001936197209 */ /* 0x000fe20007810000 */
[-CC-:B------:R-:W-:Y:S01]  /*4170*/  FFMA.FTZ R13, R87, R9.reuse, -R60.reuse ;  /* 0x00000009570d7223 */ /* 0x180fe2000001083c */
[----:B------:R-:W-:Y:S01]  /*4180*/  FFMA.FTZ R15, R49, R9, -R60 ;  /* 0x00000009310f7223 */ /* 0x000fe2000001083c */
[----:B------:R-:W-:Y:S01]  /*4190*/  MUFU.EX2 R182, R3 ;  /* 0x0000000300b67308 */ /* 0x000fe20000000800 */
[----:B------:R-:W-:-:S02]  /*41a0*/  FMNMX.FTZ R25, R56, R25, !PT ;  /* 0x0000001938197209 */ /* 0x000fc40007810000 */
[----:B------:R-:W-:-:S03]  /*41b0*/  R2UR UR11, R74 ;  /* 0x000000004a0b72ca */ /* 0x000fc600000e0000 */
[----:B------:R-:W0:Y:S02]  /*41c0*/  SHFL.BFLY PT, R58, R25, 0x2, 0x1f ;  /* 0x0c401f00193a7f89 */ /* 0x000e2400000e0000 */
[----:B------:R-:W4:Y:S08]  /*41d0*/  MUFU.EX2 R35, R35 ;  /* 0x0000002300237308 */ /* 0x000f300000000800 */
[----:B------:R5:W4:Y:S01]  /*41e0*/  MUFU.EX2 R184, R29 ;  /* 0x0000001d00b87308 */ /* 0x000b220000000800 */
[----:B------:R-:W-:-:S04]  /*41f0*/  UIADD3 UR6, UR11, UR10, URZ ;  /* 0x0000000a0b067290 */ /* 0x000fc8000fffe03f */
[----:B------:R-:W-:-:S03]  /*4200*/  UIADD3 UR4, UR6, UR4, URZ ;  /* 0x0000000406047290 */ /* 0x000fc6000fffe03f */
[----:B------:R-:W4:Y:S01]  /*4210*/  MUFU.EX2 R37, R37 ;  /* 0x0000002500257308 */ /* 0x000f220000000800 */
[-CC-:B-----5:R-:W-:Y:S01]  /*4220*/  FFMA.FTZ R29, R89, R9.reuse, -R60.reuse ;  /* 0x00000009591d7223 */ /* 0x1a0fe2000001083c */
[----:B0-----:R-:W-:Y:S01]  /*4230*/  FMNMX.FTZ R58, R25, R58, !PT ;  /* 0x0000003a193a7209 */ /* 0x001fe20007810000 */
[----:B------:R-:W-:-:S05]  /*4240*/  FFMA.FTZ R25, R57, R9, -R60 ;  /* 0x0000000939197223 */ /* 0x000fca000001083c */
[----:B------:R-:W-:Y:S01]  /*4250*/  MUFU.EX2 R168, R43 ;  /* 0x0000002b00a87308 */ /* 0x000fe20000000800 */
[----:B------:R-:W0:Y:S07]  /*4260*/  SHFL.BFLY PT, R3, R58, 0x1, 0x1f ;  /* 0x0c201f003a037f89 */ /* 0x000e2e00000e0000 */
[----:B------:R-:W-:Y:S08]  /*4270*/  MUFU.EX2 R172, R25 ;  /* 0x0000001900ac7308 */ /* 0x000ff00000000800 */
[----:B------:R5:W4:Y:S08]  /*4280*/  MUFU.EX2 R186, R33 ;  /* 0x0000002100ba7308 */ /* 0x000b300000000800 */
[----:B------:R-:W-:Y:S01]  /*4290*/  MUFU.EX2 R5, R5 ;  /* 0x0000000500057308 */ /* 0x000fe20000000800 */
[----:B-----5:R-:W-:Y:S01]  /*42a0*/  FFMA.FTZ R33, R53, R9, -R60 ;  /* 0x0000000935217223 */ /* 0x020fe2000001083c */
[----:B0-----:R-:W-:-:S04]  /*42b0*/  FMNMX.FTZ R3, R58, R3, !PT ;  /* 0x000000033a037209 */ /* 0x001fc80007810000 */
[C---:B------:R-:W-:Y:S01]  /*42c0*/  FSETP.NEU.FTZ.AND P1, PT, R3.reuse, -INF , PT ;  /* 0xff8000000300780b */ /* 0x040fe20003f3d000 */
[-C--:B------:R-:W-:Y:S01]  /*42d0*/  FMUL.FTZ R25, R3, R9.reuse ;  /* 0x0000000903197220 */ /* 0x080fe20000410000 */
[----:B------:R-:W-:Y:S04]  /*42e0*/  MUFU.EX2 R11, R11 ;  /* 0x0000000b000b7308 */ /* 0x000fe80000000800 */
[----:B------:R-:W-:Y:S02]  /*42f0*/  FSEL R41, R25, RZ, P1 ;  /* 0x000000ff19297208 */ /* 0x000fe40000800000 */
[----:B------:R-:W-:Y:S02]  /*4300*/  PLOP3.LUT P1, PT, PT, PT, UP1, 0x40, 0x0 ;  /* 0x000000000000781c */ /* 0x000fe40003f2e818 */
        /* <DEDUP_REMOVED lines=21> */
[----:B--2---:R-:W-:Y:S01]  /*4460*/  FADD.FTZ R43, R31, R26 ;  /* 0x0000001a1f2b7221 */ /* 0x004fe20000010000 */
[----:B------:R-:W-:Y:S01]  /*4470*/  F2FP.F16.F32.PACK_AB R188, R188, R27 ;  /* 0x0000001bbcbc723e */ /* 0x000fe200000000ff */
[-C--:B------:R-:W-:Y:S01]  /*4480*/  FFMA.FTZ R10, R10, R9.reuse, -R41 ;  /* 0x000000090a0a7223 */ /* 0x080fe20000010829 */
[----:B------:R-:W0:Y:S01]  /*4490*/  MUFU.EX2 R21, R21 ;  /* 0x0000001500157308 */ /* 0x000e220000000800 */
[----:B---3--:R-:W-:Y:S01]  /*44a0*/  FADD.FTZ R26, R190, R43 ;  /* 0x0000002bbe1a7221 */ /* 0x008fe20000010000 */
[-CC-:B------:R-:W-:Y:S01]  /*44b0*/  FFMA.FTZ R50, R50, R9.reuse, -R41.reuse ;  /* 0x0000000932327223 */ /* 0x180fe20000010829 */
[-CC-:B------:R-:W-:Y:S01]  /*44c0*/  FFMA.FTZ R20, R20, R9.reuse, -R41.reuse ;  /* 0x0000000914147223 */ /* 0x180fe20000010829 */
[-CC-:B------:R-:W-:Y:S01]  /*44d0*/  FFMA.FTZ R52, R52, R9.reuse, -R41.reuse ;  /* 0x0000000934347223 */ /* 0x180fe20000010829 */
[----:B----4-:R-:W-:Y:S01]  /*44e0*/  FADD.FTZ R43, R35, R26 ;  /* 0x0000001a232b7221 */ /* 0x010fe20000010000 */
[----:B------:R-:W-:Y:S01]  /*44f0*/  FFMA.FTZ R54, R54, R9, -R41 ;  /* 0x0000000936367223 */ /* 0x000fe20000010829 */
[----:B------:R-:W-:Y:S01]  /*4500*/  F2FP.F16.F32.PACK_AB R190, R190, R31 ;  /* 0x0000001fbebe723e */ /* 0x000fe200000000ff */
[----:B------:R-:W1:Y:S01]  /*4510*/  MUFU.EX2 R24, R24 ;  /* 0x0000001800187308 */ /* 0x000e620000000800 */
[C---:B------:R-:W-:Y:S01]  /*4520*/  FADD.FTZ R26, R184.reuse, R43 ;  /* 0x0000002bb81a7221 */ /* 0x040fe20000010000 */
[----:B------:R-:W-:-:S03]  /*4530*/  F2FP.F16.F32.PACK_AB R184, R184, R35 ;  /* 0x00000023b8b8723e */ /* 0x000fc600000000ff */
[----:B------:R-:W-:-:S03]  /*4540*/  FADD.FTZ R43, R37, R26 ;  /* 0x0000001a252b7221 */ /* 0x000fc60000010000 */
[----:B------:R-:W2:Y:S01]  /*4550*/  MUFU.EX2 R28, R28 ;  /* 0x0000001c001c7308 */ /* 0x000ea20000000800 */
[C---:B------:R-:W-:Y:S01]  /*4560*/  FADD.FTZ R43, R186.reuse, R43 ;  /* 0x0000002bba2b7221 */ /* 0x040fe20000010000 */
[----:B------:R-:W-:Y:S02]  /*4570*/  F2FP.F16.F32.PACK_AB R186, R186, R37 ;  /* 0x00000025baba723e */ /* 0x000fe400000000ff */
[----:B0-----:R-:W-:Y:S01]  /*4580*/  F2FP.F16.F32.PACK_AB R189, R21, R2 ;  /* 0x0000000215bd723e */ /* 0x001fe200000000ff */
[----:B------:R-:W-:Y:S01]  /*4590*/  FADD.FTZ R26, R180, R43 ;  /* 0x0000002bb41a7221 */ /* 0x000fe20000010000 */
[----:B------:R-:W-:Y:S01]  /*45a0*/  FADD.FTZ R43, R2, R21 ;  /* 0x00000015022b7221 */ /* 0x000fe20000010000 */
[C---:B------:R-:W-:Y:S01]  /*45b0*/  F2FP.F16.F32.PACK_AB R180, R5.reuse, R180 ;  /* 0x000000b405b4723e */ /* 0x040fe200000000ff */
[----:B------:R0:W3:Y:S01]  /*45c0*/  MUFU.EX2 R185, R30 ;  /* 0x0000001e00b97308 */ /* 0x0000e20000000800 */
[----:B------:R-:W-:Y:S01]  /*45d0*/  FADD.FTZ R45, R5, R26 ;  /* 0x0000001a052d7221 */ /* 0x000fe20000010000 */
[----:B-1----:R-:W-:-:S04]  /*45e0*/  FADD.FTZ R26, R24, R43 ;  /* 0x0000002b181a7221 */ /* 0x002fc80000010000 */
[C---:B------:R-:W-:Y:S01]  /*45f0*/  FADD.FTZ R43, R191.reuse, R26 ;  /* 0x0000001abf2b7221 */ /* 0x040fe20000010000 */
[----:B------:R-:W-:Y:S01]  /*4600*/  F2FP.F16.F32.PACK_AB R191, R191, R24 ;  /* 0x00000018bfbf723e */ /* 0x000fe200000000ff */
[----:B------:R-:W1:Y:S01]  /*4610*/  MUFU.EX2 R32, R32 ;  /* 0x0000002000207308 */ /* 0x000e620000000800 */
[----:B0-----:R-:W-:Y:S01]  /*4620*/  FADD.FTZ R30, R182, R45 ;  /* 0x0000002db61e7221 */ /* 0x001fe20000010000 */
[----:B--2---:R-:W-:Y:S01]  /*4630*/  FADD.FTZ R26, R28, R43 ;  /* 0x0000002b1c1a7221 */ /* 0x004fe20000010000 */
[C---:B------:R-:W-:Y:S02]  /*4640*/  F2FP.F16.F32.PACK_AB R182, R11.reuse, R182 ;  /* 0x000000b60bb6723e */ /* 0x040fe400000000ff */
[----:B------:R-:W-:-:S03]  /*4650*/  FADD.FTZ R30, R11, R30 ;  /* 0x0000001e0b1e7221 */ /* 0x000fc60000010000 */
[----:B------:R-:W0:Y:S01]  /*4660*/  MUFU.EX2 R187, R34 ;  /* 0x0000002200bb7308 */ /* 0x000e220000000800 */
[----:B---3--:R-:W-:Y:S01]  /*4670*/  FADD.FTZ R43, R185, R26 ;  /* 0x0000001ab92b7221 */ /* 0x008fe20000010000 */
[----:B------:R-:W-:Y:S01]  /*4680*/  FADD.FTZ R45, R13, R30 ;  /* 0x0000001e0d2d7221 */ /* 0x000fe20000010000 */
[----:B------:R-:W-:-:S05]  /*4690*/  F2FP.F16.F32.PACK_AB R185, R185, R28 ;  /* 0x0000001cb9b9723e */ /* 0x000fca00000000ff */
[----:B------:R-:W2:Y:S08]  /*46a0*/  MUFU.EX2 R36, R36 ;  /* 0x0000002400247308 */ /* 0x000eb00000000800 */
[----:B------:R-:W3:Y:S08]  /*46b0*/  MUFU.EX2 R181, R38 ;  /* 0x0000002600b57308 */ /* 0x000ef00000000800 */
[----:B------:R4:W-:Y:S08]  /*46c0*/  MUFU.EX2 R179, R12 ;  /* 0x0000000c00b37308 */ /* 0x0009f00000000800 */
[----:B------:R-:W-:Y:S01]  /*46d0*/  MUFU.EX2 R40, R40 ;  /* 0x0000002800287308 */ /* 0x000fe20000000800 */
[-C--:B----4-:R-:W-:Y:S01]  /*46e0*/  FFMA.FTZ R12, R8, R9.reuse, -R41 ;  /* 0x00000009080c7223 */ /* 0x090fe20000010829 */
[----:B-1----:R-:W-:Y:S01]  /*46f0*/  FADD.FTZ R8, R32, R43 ;  /* 0x0000002b20087221 */ /* 0x002fe20000010000 */
[----:B------:R-:W-:-:S03]  /*4700*/  FFMA.FTZ R41, R56, R9, -R41 ;  /* 0x0000000938297223 */ /* 0x000fc60000010829 */
[C---:B0-----:R-:W-:Y:S01]  /*4710*/  FADD.FTZ R43, R187.reuse, R8 ;  /* 0x00000008bb2b7221 */ /* 0x041fe20000010000 */
[----:B------:R-:W-:Y:S01]  /*4720*/  F2FP.F16.F32.PACK_AB R187, R187, R32 ;  /* 0x00000020bbbb723e */ /* 0x000fe200000000ff */
[----:B------:R-:W-:Y:S02]  /*4730*/  MUFU.EX2 R183, R42 ;  /* 0x0000002a00b77308 */ /* 0x000fe40000000800 */
[----:B--2---:R-:W-:-:S04]  /*4740*/  FADD.FTZ R8, R36, R43 ;  /* 0x0000002b24087221 */ /* 0x004fc80000010000 */
[C---:B---3--:R-:W-:Y:S01]  /*4750*/  FADD.FTZ R27, R181.reuse, R8 ;  /* 0x00000008b51b7221 */ /* 0x048fe20000010000 */
[----:B------:R-:W-:Y:S01]  /*4760*/  F2FP.F16.F32.PACK_AB R181, R181, R36 ;  /* 0x00000024b5b5723e */ /* 0x000fe200000000ff */
[----:B------:R-:W-:Y:S08]  /*4770*/  MUFU.EX2 R44, R44 ;  /* 0x0000002c002c7308 */ /* 0x000ff00000000800 */
[----:B------:R0:W1:Y:S08]  /*4780*/  MUFU.EX2 R176, R15 ;  /* 0x0000000f00b07308 */ /* 0x0000700000000800 */
[----:B------:R-:W-:Y:S01]  /*4790*/  MUFU.EX2 R177, R46 ;  /* 0x0000002e00b17308 */ /* 0x000fe20000000800 */
[----:B0-----:R-:W-:-:S07]  /*47a0*/  FFMA.FTZ R15, R93, R9, -R60 ;  /* 0x000000095d0f7223 */ /* 0x001fce000001083c */
[----:B------:R-:W0:Y:S01]  /*47b0*/  MUFU.EX2 R29, R29 ;  /* 0x0000001d001d7308 */ /* 0x000e220000000800 */
[C---:B-1----:R-:W-:Y:S01]  /*47c0*/  FADD.FTZ R26, R176.reuse, R45 ;  /* 0x0000002db01a7221 */ /* 0x042fe20000010000 */
        /* <DEDUP_REMOVED lines=66> */
.L_x_1390:
[----:B------:R-:W-:-:S11]  /*4bf0*/  UISETP.NE.AND UP2, UPT, UR5, 0x1, UPT ;  /* 0x000000010500788c */ /* 0x000fd6000bf45270 */
[----:B------:R-:W-:Y:S02]  /*4c00*/  @UP2 ULDC.64 UR6, c[0x0][0x9e8] ;  /* 0x00027a0000062ab9 */ /* 0x000fe40000000a00 */
[----:B------:R-:W-:-:S04]  /*4c10*/  UIMAD.WIDE.U32 UR10, UR14, UR6, URZ ;  /* 0x000000060e0a72a5 */ /* 0x000fc8000f8e003f */
[----:B------:R-:W-:-:S12]  /*4c20*/  @UP2 USHF.R.U32.HI UR14, URZ, UR7, UR11 ;  /* 0x000000073f0e2299 */ /* 0x000fd8000801160b */
.L_x_1391:
[----:B------:R-:W-:-:S04]  /*4c30*/  UIMAD UR5, UR14, UR5, UR5 ;  /* 0x000000050e0572a4 */ /* 0x000fc8000f8e0205 */
[----:B------:R-:W-:-:S04]  /*4c40*/  UISETP.LT.AND UP2, UPT, UR4, UR5, UPT ;  /* 0x000000050400728c */ /* 0x000fc8000bf41270 */
[----:B------:R-:W-:-:S12]  /*4c50*/  USEL UR4, UR4, UR5, UP2 ;  /* 0x0000000504047287 */ /* 0x000fd80009000000 */
.L_x_1389:
        /* <DEDUP_REMOVED lines=63> */
.L_x_1409:
[----:B------:R-:W-:-:S04]  /*5050*/  UIADD3 UR5, UR37, 0x1, URZ ;  /* 0x0000000125057890 */ /* 0x000fc8000fffe03f */
[----:B------:R-:W-:-:S04]  /*5060*/  UISETP.NE.AND UP2, UPT, UR5, 0x2, UPT ;  /* 0x000000020500788c */ /* 0x000fc8000bf45270 */
[----:B------:R-:W-:Y:S02]  /*5070*/  USEL UR39, URZ, 0x1, UP2 ;  /* 0x000000013f277887 */ /* 0x000fe40009000000 */
[----:B------:R-:W-:Y:S02]  /*5080*/  USEL UR5, UR5, URZ, UP2 ;  /* 0x0000003f05057287 */ /* 0x000fe40009000000 */
[----:B------:R-:W-:Y:S01]  /*5090*/  ULOP3.LUT UR39, UR36, UR39, URZ, 0x3c, !UPT ;  /* 0x0000002724277292 */ /* 0x000fe2000f8e3c3f */
[----:B------:R-:W-:Y:S11]  /*50a0*/  @!P0 BRA `(.L_x_1393) ;  /* 0x0000000000048947 */ /* 0x000ff60003800000 */
[----:B------:R-:W-:Y:S01]  /*50b0*/  BPT.TRAP 0x1 ;  /* 0x000000040000795c */ /* 0x000fe20000300000 */
.L_x_1393:
[----:B------:R-:W-:Y:S01]  /*50c0*/  ULEA UR7, UR5, UR38, 0x3 ;  /* 0x0000002605077291 */ /* 0x000fe2000f8e183f */
[----:B------:R-:W-:-:S05]  /*50d0*/  IMAD.U32 R9, RZ, RZ, UR39 ;  /* 0x00000027ff097e24 */ /* 0x000fca000f8e00ff */
[----:B------:R-:W-:-:S04]  /*50e0*/  SHF.L.U32 R9, R9, 0x1f, RZ ;  /* 0x0000001f09097819 */ /* 0x000fc800000006ff */
[----:B------:R0:W1:Y:S01]  /*50f0*/  SYNCS.PHASECHK.TRANS64.TRYWAIT P1, [UR7+0x30830], R9 ;  /* 0x03083009ff0075a7 */ /* 0x0000620008020147 */
[----:B------:R-:W-:Y:S05]  /*5100*/  @!P0 BRA `(.L_x_1394) ;  /* 0x0000000000048947 */ /* 0x000fea0003800000 */
[----:B------:R-:W-:Y:S01]  /*5110*/  BPT.TRAP 0x1 ;  /* 0x000000040000795c */ /* 0x000fe20000300000 */
.L_x_1394:
[----:B-1----:R-:W-:Y:S05]  /*5120*/  @P1 BRA `(.L_x_1395) ;  /* 0x0000000000081947 */ /* 0x002fea0003800000 */
[----:B------:R-:W1:Y:S02]  /*5130*/  SYNCS.PHASECHK.TRANS64.TRYWAIT P1, [UR7+0x30830], R9 ;  /* 0x03083009ff0075a7 */ /* 0x000e640008020147 */
[----:B-1----:R-:W-:Y:S05]  /*5140*/  @!P1 BRA `(.L_x_1396) ;  /* 0x0000013800849947 */ /* 0x002fea0003800000 */
.L_x_1395:
        /* <DEDUP_REMOVED lines=167> */
.L_x_1397:
[----:B------:R-:W-:Y:S01]  /*5bc0*/  ULEA UR6, UR37, UR38, 0x3 ;  /* 0x0000002625067291 */ /* 0x000fe2000f8e183f */
[----:B------:R-:W-:-:S05]  /*5bd0*/  IMAD.U32 R0, RZ, RZ, UR36 ;  /* 0x00000024ff007e24 */ /* 0x000fca000f8e00ff */
[----:B------:R-:W-:-:S04]  /*5be0*/  SHF.L.U32 R0, R0, 0x1f, RZ ;  /* 0x0000001f00007819 */ /* 0x000fc800000006ff */
[----:B------:R2:W3:Y:S01]  /*5bf0*/  SYNCS.PHASECHK.TRANS64.TRYWAIT P1, [UR6+0x30850], R0 ;  /* 0x03085000ff0075a7 */ /* 0x0004e20008020146 */
[----:B------:R-:W-:Y:S05]  /*5c00*/  @!P0 BRA `(.L_x_1398) ;  /* 0x0000000000048947 */ /* 0x000fea0003800000 */
[----:B------:R-:W-:Y:S01]  /*5c10*/  BPT.TRAP 0x1 ;  /* 0x000000040000795c */ /* 0x000fe20000300000 */
.L_x_1398:
[----:B---3--:R-:W-:Y:S05]  /*5c20*/  @P1 BRA `(.L_x_1399) ;  /* 0x0000000000081947 */ /* 0x008fea0003800000 */
[----:B------:R-:W3:Y:S02]  /*5c30*/  SYNCS.PHASECHK.TRANS64.TRYWAIT P1, [UR6+0x30850], R0 ;  /* 0x03085000ff0075a7 */ /* 0x000ee40008020146 */
[----:B---3--:R-:W-:Y:S05]  /*5c40*/  @!P1 BRA `(.L_x_1400) ;  /* 0x0000012c00dc9947 */ /* 0x008fea0003800000 */
.L_x_1399:
        /* <DEDUP_REMOVED lines=10> */
[----:B------:R-:W-:Y:S02]  /*5cf0*/  VIADD R143, R19, UR60 ;  /* 0x0000003c138f7c36 */ /* 0x000fe40008000000 */
[----:B0-2---:R-:W-:Y:S01]  /*5d00*/  FMUL.FTZ R0, R122, UR4 ;  /* 0x000000047a007c20 */ /* 0x005fe20008410000 */
[----:B------:R-:W-:Y:S01]  /*5d10*/  ULOP3.LUT UR10, UR10, 0x3000000, URZ, 0xfc, !UPT ;  /* 0x030000000a0a7892 */ /* 0x000fe2000f8efc3f */
[----:B------:R-:W-:Y:S01]  /*5d20*/  FMUL.FTZ R14, R127, UR4 ;  /* 0x000000047f0e7c20 */ /* 0x000fe20008410000 */
[----:B------:R-:W-:Y:S01]  /*5d30*/  FMUL.FTZ R122, R138, UR4 ;  /* 0x000000048a7a7c20 */ /* 0x000fe20008410000 */
[----:B------:R-:W-:Y:S01]  /*5d40*/  FMUL.FTZ R138, R140, UR4 ;  /* 0x000000048c8a7c20 */ /* 0x000fe20008410000 */
[----:B------:R-:W-:Y:S01]  /*5d50*/  UIMAD UR14, UR37, 0x900, UR10 ;  /* 0x00000900250e78a4 */ /* 0x000fe2000f8e020a */
[----:B------:R-:W-:Y:S01]  /*5d60*/  FMUL.FTZ R127, R162, UR4 ;  /* 0x00000004a27f7c20 */ /* 0x000fe20008410000 */
[----:B------:R-:W-:Y:S01]  /*5d70*/  FMUL.FTZ R140, R144, UR4 ;  /* 0x00000004908c7c20 */ /* 0x000fe20008410000 */
[----:B------:R-:W-:Y:S01]  /*5d80*/  FMUL.FTZ R144, R148, UR4 ;  /* 0x0000000494907c20 */ /* 0x000fe20008410000 */
[----:B------:R-:W-:Y:S01]  /*5d90*/  FMUL.FTZ R148, R152, UR4 ;  /* 0x0000000498947c20 */ /* 0x000fe20008410000 */
[----:B------:R-:W-:Y:S01]  /*5da0*/  FMUL.FTZ R152, R156, UR4 ;  /* 0x000000049c987c20 */ /* 0x000fe20008410000 */
[----:B-1----:R-:W-:Y:S01]  /*5db0*/  FMUL.FTZ R9, R120, UR4 ;  /* 0x0000000478097c20 */ /* 0x002fe20008410000 */
        /* <DEDUP_REMOVED lines=70> */
[----:B------:R-:W-:-:S10]  /*6220*/  FMUL.FTZ R121, R139, UR4 ;  /* 0x000000048b797c20 */ /* 0x000fd40008410000 */
        /* <DEDUP_REMOVED lines=24> */
[----:B------:R-:W-:Y:S02]  /*63b0*/  IMAD R147, R10, -0x60, RZ ;  /* 0xffffffa00a937824 */ /* 0x000fe400078e02ff */
[----:B------:R-:W-:Y:S01]  /*63c0*/  FMUL.FTZ R172, R124, UR4 ;  /* 0x000000047cac7c20 */ /* 0x000fe20008410000 */
        /* <DEDUP_REMOVED lines=14> */
[----:B------:R-:W5:Y:S01]  /*64b0*/  SHFL.IDX PT, R162, R143, RZ, 0x1c1f ;  /* 0x001c1fff8fa27589 */ /* 0x000f6200000e0000 */
[----:B------:R-:W-:Y:S01]  /*64c0*/  IMAD R13, R18, -0x2, R13 ;  /* 0xfffffffe120d7824 */ /* 0x000fe200078e020d */
[----:B------:R-:W0:Y:S01]  /*64d0*/  MUFU.TANH R172, R172 ;  /* 0x000000ac00ac7308 */ /* 0x000e220000002400 */
[----:B------:R-:W-:-:S02]  /*64e0*/  @!P3 VIADD R12, R12, 0x30840 ;  /* 0x000308400c0cb836 */ /* 0x000fc40000000000 */
[----:B------:R-:W-:Y:S01]  /*64f0*/  VIADD R145, R13, 0xffffffff ;  /* 0xffffffff0d917836 */ /* 0x000fe20000000000 */
[----:B------:R-:W-:Y:S02]  /*6500*/  IADD3 R149, -R17, R13, R16 ;  /* 0x0000000d11957210 */ /* 0x000fe40007ffe110 */
[----:B------:R-:W-:Y:S02]  /*6510*/  @!P3 PRMT R12, RZ, 0x654, R12 ;  /* 0x00000654ff0cb816 */ /* 0x000fe4000000000c */
[----:B------:R-:W0:Y:S01]  /*6520*/  MUFU.TANH R173, R173 ;  /* 0x000000ad00ad7308 */ /* 0x000e220000002400 */
[C---:B------:R-:W-:Y:S02]  /*6530*/  VIADD R151, R149.reuse, UR55 ;  /* 0x0000003795977c36 */ /* 0x040fe40008000000 */
[----:B------:R-:W-:-:S05]  /*6540*/  VIADD R149, R149, UR54 ;  /* 0x0000003695957c36 */ /* 0x000fca0008000000 */
[----:B------:R-:W0:Y:S01]  /*6550*/  MUFU.TANH R174, R174 ;  /* 0x000000ae00ae7308 */ /* 0x000e220000002400 */
[----:B-----5:R-:W-:-:S07]  /*6560*/  IMAD.IADD R153, R151, 0x1, R162 ;  /* 0x0000000197997824 */ /* 0x020fce00078e02a2 */
[----:B------:R-:W0:Y:S01]  /*6570*/  MUFU.TANH R175, R175 ;  /* 0x000000af00af7308 */ /* 0x000e220000002400 */
[----:B------:R-:W-:-:S07]  /*6580*/  IMAD.IADD R155, R149, 0x1, R162 ;  /* 0x00000001959b7824 */ /* 0x000fce00078e02a2 */
        /* <DEDUP_REMOVED lines=8> */
[----:B------:R-:W-:Y:S01]  /*6610*/  IADD3 R141, -R17, R16, R162 ;  /* 0x00000010118d7210 */ /* 0x000fe20007ffe1a2 */
        /* <DEDUP_REMOVED lines=11> */
.L_x_1403:
[----:B------:R-:W-:-:S05]  /*66d0*/  IMAD.U32 R162, RZ, RZ, UR51 ;  /* 0x00000033ffa27e24 */ /* 0x000fca000f8e00ff */
[----:B------:R-:W-:-:S13]  /*66e0*/  ISETP.NE.AND P1, PT, R162, 0x1, PT ;  /* 0x00000001a200780c */ /* 0x000fda0003f25270 */
[----:B0-----:R-:W0:Y:S02]  /*66f0*/  @P1 LDC.64 R12, c[0x0][0x9e8] ;  /* 0x00027a00ff0c1b82 */ /* 0x001e240000000a00 */
[----:B0-----:R-:W-:-:S05]  /*6700*/  @P1 IMAD.HI.U32 R12, R141, R12, RZ ;  /* 0x0000000c8d0c1227 */ /* 0x001fca00078e00ff */
[----:B------:R-:W-:-:S07]  /*6710*/  @P1 SHF.R.U32.HI R141, RZ, R13, R12 ;  /* 0x0000000dff8d1219 */ /* 0x000fce000001160c */
.L_x_1404:
[----:B------:R-:W-:Y:S05]  /*6720*/  BSYNC B0 ;  /* 0x0000000000007941 */ /* 0x000fea0003800000 */
.L_x_1402:
[----:B------:R-:W-:-:S05]  /*6730*/  IMAD R12, R141, R162, R145 ;  /* 0x000000a28d0c7224 */ /* 0x000fca00078e0291 */
[----:B------:R-:W-:Y:S02]  /*6740*/  VIADDMNMX R153, R12, R162, R153, PT ;  /* 0x000000a20c997246 */ /* 0x000fe40003800199 */
[----:B------:R-:W-:-:S07]  /*6750*/  VIMNMX R155, R155, R12, !PT ;  /* 0x0000000c9b9b7248 */ /* 0x000fce0007fe0100 */
.L_x_1401:
        /* <DEDUP_REMOVED lines=120> */
[----:B------:R-:W-:Y:S01]  /*6ee0*/  IADD3 R9, -R17, R16, R12 ;  /* 0x0000001011097210 */ /* 0x000fe20007ffe10c */
        /* <DEDUP_REMOVED lines=11> */
.L_x_1407:
[----:B------:R-:W-:-:S05]  /*6fa0*/  IMAD.U32 R184, RZ, RZ, UR51 ;  /* 0x00000033ffb87e24 */ /* 0x000fca000f8e00ff */
[----:B------:R-:W-:-:S13]  /*6fb0*/  ISETP.NE.AND P6, PT, R184, 0x1, PT ;  /* 0x00000001b800780c */ /* 0x000fda0003fc5270 */
[----:B------:R-:W0:Y:S02]  /*6fc0*/  @P6 LDC.64 R12, c[0x0][0x9e8] ;  /* 0x00027a00ff0c6b82 */ /* 0x000e240000000a00 */
[----:B0-----:R-:W-:-:S05]  /*6fd0*/  @P6 IMAD.HI.U32 R12, R9, R12, RZ ;  /* 0x0000000c090c6227 */ /* 0x001fca00078e00ff */
[----:B------:R-:W-:-:S07]  /*6fe0*/  @P6 SHF.R.U32.HI R9, RZ, R13, R12 ;  /* 0x0000000dff096219 */ /* 0x000fce000001160c */
.L_x_1408:
[----:B------:R-:W-:Y:S05]  /*6ff0*/  BSYNC B0 ;  /* 0x0000000000007941 */ /* 0x000fea0003800000 */
.L_x_1406:
[----:B------:R-:W-:-:S05]  /*7000*/  IMAD R12, R9, R184, R145 ;  /* 0x000000b8090c7224 */ /* 0x000fca00078e0291 */
[----:B------:R-:W-:Y:S02]  /*7010*/  VIADDMNMX R137, R12, R184, R137, PT ;  /* 0x000000b80c897246 */ /* 0x000fe40003800189 */
[----:B------:R-:W-:-:S07]  /*7020*/  VIMNMX R139, R139, R12, !PT ;  /* 0x0000000c8b8b7248 */ /* 0x000fce0007fe0100 */
.L_x_1405:
        /* <DEDUP_REMOVED lines=70> */
[----:B------:R-:W-:Y:S01]  /*7490*/  ISETP.LT.OR P1, PT, R137, 0x31, P1 ;  /* 0x000000318900780c */ /* 0x000fe20000f21670 */
[----:B------:R-:W0:Y:S01]  /*74a0*/  LDC R9, c[0x0][0x988] ;  /* 0x00026200ff097b82 */ /* 0x000e220000000800 */
[----:B------:R-:W-:Y:S01]  /*74b0*/  ISETP.NE.AND P2, PT, R187, RZ, PT ;  /* 0x000000ffbb00720c */ /* 0x000fe20003f45270 */
[----:B------:R-:W1:Y:S01]  /*74c0*/  SHFL.BFLY PT, R12, R11, 0x2, 0x1f ;  /* 0x0c401f000b0c7f89 */ /* 0x000e6200000e0000 */
[----:B------:R-:W-:Y:S02]  /*74d0*/  FSEL R126, R126, -INF , !P1 ;  /* 0xff8000007e7e7808 */ /* 0x000fe40004800000 */
[----:B------:R-:W-:-:S02]  /*74e0*/  ISETP.NE.AND P1, PT, R173, RZ, PT ;  /* 0x000000ffad00720c */ /* 0x000fc40003f25270 */
[----:B------:R-:W-:Y:S02]  /*74f0*/  ISETP.NE.AND P6, PT, R189, RZ, PT ;  /* 0x000000ffbd00720c */ /* 0x000fe40003fc5270 */
[C---:B------:R-:W-:Y:S02]  /*7500*/  ISETP.GT.AND P1, PT, R139.reuse, 0x31, !P1 ;  /* 0x000000318b00780c */ /* 0x040fe40004f24270 */
[----:B------:R-:W-:Y:S02]  /*7510*/  ISETP.GT.AND P3, PT, R139, 0x50, !P3 ;  /* 0x000000508b00780c */ /* 0x000fe40005f64270 */
[----:B------:R-:W-:Y:S02]  /*7520*/  ISETP.LT.OR P1, PT, R137, 0x32, P1 ;  /* 0x000000328900780c */ /* 0x000fe40000f21670 */
[----:B------:R-:W-:Y:S02]  /*7530*/  ISETP.GT.AND P4, PT, R139, 0x51, !P4 ;  /* 0x000000518b00780c */ /* 0x000fe40006784270 */
[----:B------:R-:W-:-:S02]  /*7540*/  FSEL R20, R125, -INF , !P1 ;  /* 0xff8000007d147808 */ /* 0x000fc40004800000 */
[----:B------:R-:W-:Y:S02]  /*7550*/  ISETP.NE.AND P1, PT, R175, RZ, PT ;  /* 0x000000ffaf00720c */ /* 0x000fe40003f25270 */
[----:B------:R-:W-:Y:S02]  /*7560*/  ISETP.LT.OR P3, PT, R137, 0x51, P3 ;  /* 0x000000518900780c */ /* 0x000fe40001f61670 */
[C---:B------:R-:W-:Y:S02]  /*7570*/  ISETP.GT.AND P1, PT, R139.reuse, 0x38, !P1 ;  /* 0x000000388b00780c */ /* 0x040fe40004f24270 */
[----:B------:R-:W-:Y:S02]  /*7580*/  ISETP.GT.AND P5, PT, R139, 0x58, !P5 ;  /* 0x000000588b00780c */ /* 0x000fe40006fa4270 */
[----:B------:R-:W-:Y:S02]  /*7590*/  ISETP.LT.OR P1, PT, R137, 0x39, P1 ;  /* 0x000000398900780c */ /* 0x000fe40000f21670 */
[----:B-1----:R-:W-:-:S02]  /*75a0*/  FMNMX.FTZ R13, R11, R12, !PT ;  /* 0x0000000c0b0d7209 */ /* 0x002fc40007810000 */
[----:B------:R-:W-:Y:S02]  /*75b0*/  FSEL R132, R132, -INF , !P1 ;  /* 0xff80000084847808 */ /* 0x000fe40004800000 */
[----:B------:R-:W-:Y:S01]  /*75c0*/  ISETP.NE.AND P1, PT, R177, RZ, PT ;  /* 0x000000ffb100720c */ /* 0x000fe20003f25270 */
[----:B------:R-:W1:Y:S01]  /*75d0*/  SHFL.BFLY PT, R12, R13, 0x1, 0x1f ;  /* 0x0c201f000d0c7f89 */ /* 0x000e6200000e0000 */
[----:B------:R-:W-:Y:S02]  /*75e0*/  ISETP.LT.OR P4, PT, R137, 0x52, P4 ;  /* 0x000000528900780c */ /* 0x000fe40002781670 */
[----:B------:R-:W-:Y:S02]  /*75f0*/  ISETP.GT.AND P1, PT, R139, 0x39, !P1 ;  /* 0x000000398b00780c */ /* 0x000fe40004f24270 */
[C---:B------:R-:W-:Y:S02]  /*7600*/  ISETP.LT.OR P5, PT, R137.reuse, 0x59, P5 ;  /* 0x000000598900780c */ /* 0x040fe40002fa1670 */
[----:B------:R-:W-:-:S02]  /*7610*/  ISETP.LT.OR P1, PT, R137, 0x3a, P1 ;  /* 0x0000003a8900780c */ /* 0x000fc40000f21670 */
[----:B------:R-:W-:Y:S02]  /*7620*/  FSEL R128, R128, -INF , !P4 ;  /* 0xff80000080807808 */ /* 0x000fe40006000000 */
[----:B------:R-:W-:Y:S02]  /*7630*/  FSEL R120, R131, -INF , !P1 ;  /* 0xff80000083787808 */ /* 0x000fe40004800000 */
[----:B------:R-:W-:-:S04]  /*7640*/  ISETP.NE.AND P1, PT, R179, RZ, PT ;  /* 0x000000ffb300720c */ /* 0x000fc80003f25270 */
[----:B------:R-:W-:-:S04]  /*7650*/  ISETP.GT.AND P1, PT, R139, 0x40, !P1 ;  /* 0x000000408b00780c */ /* 0x000fc80004f24270 */
[----:B------:R-:W-:Y:S02]  /*7660*/  ISETP.LT.OR P1, PT, R137, 0x41, P1 ;  /* 0x000000418900780c */ /* 0x000fe40000f21670 */
[----:B-1----:R-:W-:Y:S02]  /*7670*/  FMNMX.FTZ R12, R13, R12, !PT ;  /* 0x0000000c0d0c7209 */ /* 0x002fe40007810000 */
[----:B------:R-:W-:Y:S02]  /*7680*/  FSEL R134, R134, -INF , !P1 ;  /* 0xff80000086867808 */ /* 0x000fe40004800000 */
[----:B------:R-:W-:Y:S01]  /*7690*/  ISETP.NE.AND P1, PT, R181, RZ, PT ;  /* 0x000000ffb500720c */ /* 0x000fe20003f25270 */
[----:B0-----:R-:W-:-:S03]  /*76a0*/  FMUL.FTZ R121, R12, R9 ;  /* 0x000000090c797220 */ /* 0x001fc60000410000 */
[----:B------:R-:W-:-:S04]  /*76b0*/  ISETP.GT.AND P1, PT, R139, 0x41, !P1 ;  /* 0x000000418b00780c */ /* 0x000fc80004f24270 */
        /* <DEDUP_REMOVED lines=42> */
[----:B------:R-:W-:Y:S01]  /*7960*/  MUFU.EX2 R11, R141 ;  /* 0x0000008d000b7308 */ /* 0x000fe20000000800 */
[--C-:B0-----:R-:W-:Y:S01]  /*7970*/  FFMA.FTZ R172, R178, R9, -R121.reuse ;  /* 0x00000009b2ac7223 */ /* 0x101fe20000010879 */
[----:B------:R-:W-:Y:S01]  /*7980*/  FMNMX.FTZ R15, R186, R15, !PT ;  /* 0x0000000fba0f7209 */ /* 0x000fe20007810000 */
[-CC-:B------:R-:W-:Y:S01]  /*7990*/  FFMA.FTZ R178, R144, R9.reuse, -R121.reuse ;  /* 0x0000000990b27223 */ /* 0x180fe20000010879 */
[----:B------:R-:W-:Y:S01]  /*79a0*/  FFMA.FTZ R144, R154, R9, -R121 ;  /* 0x000000099a907223 */ /* 0x000fe20000010879 */
[----:B------:R-:W-:-:S02]  /*79b0*/  LOP3.LUT P6, RZ, R209, 0x7f, RZ, 0xc0, !PT ;  /* 0x0000007fd1ff7812 */ /* 0x000fc400078cc0ff */
        /* <DEDUP_REMOVED lines=8> */
[----:B0-----:R-:W-:Y:S01]  /*7a40*/  FSEL R174, R127, -INF , !P3 ;  /* 0xff8000007fae7808 */ /* 0x001fe20005800000 */
[--C-:B------:R-:W-:Y:S01]  /*7a50*/  FFMA.FTZ R127, R166, R9, -R121.reuse ;  /* 0x00000009a67f7223 */ /* 0x100fe20000010879 */
[----:B------:R-:W-:Y:S02]  /*7a60*/  FMNMX.FTZ R123, R132, R123, !PT ;  /* 0x0000007b847b7209 */ /* 0x000fe40007810000 */
[----:B------:R-:W-:Y:S01]  /*7a70*/  FSEL R166, R129, -INF , !P5 ;  /* 0xff80000081a67808 */ /* 0x000fe20006800000 */
[--C-:B------:R-:W-:Y:S01]  /*7a80*/  FFMA.FTZ R129, R146, R9, -R121.reuse ;  /* 0x0000000992817223 */ /* 0x100fe20000010879 */
[----:B------:R-:W-:Y:S01]  /*7a90*/  FMNMX.FTZ R123, R120, R123, !PT ;  /* 0x0000007b787b7209 */ /* 0x000fe20007810000 */
[----:B------:R-:W-:Y:S01]  /*7aa0*/  MUFU.EX2 R21, R180 ;  /* 0x000000b400157308 */ /* 0x000fe20000000800 */
[----:B------:R-:W-:-:S02]  /*7ab0*/  FFMA.FTZ R146, R158, R9, -R121 ;  /* 0x000000099e927223 */ /* 0x000fc40000010879 */
        /* <DEDUP_REMOVED lines=9> */
[----:B------:R0:W-:Y:S03]  /*7b50*/  MUFU.EX2 R123, R127 ;  /* 0x0000007f007b7308 */ /* 0x0001e60000000800 */
[----:B------:R-:W-:-:S04]  /*7b60*/  FMNMX.FTZ R125, R166, R125, !PT ;  /* 0x0000007da67d7209 */ /* 0x000fc80007810000 */
[----:B------:R-:W-:Y:S01]  /*7b70*/  FMNMX.FTZ R0, R130, R125, !PT ;  /* 0x0000007d82007209 */ /* 0x000fe20007810000 */
[----:B------:R-:W-:Y:S01]  /*7b80*/  MUFU.EX2 R172, R172 ;  /* 0x000000ac00ac7308 */ /* 0x000fe20000000800 */
[----:B0-----:R-:W-:-:S03]  /*7b90*/  FFMA.FTZ R127, R140, R9, -R121 ;  /* 0x000000098c7f7223 */ /* 0x001fc60000010879 */
[----:B------:R-:W0:Y:S04]  /*7ba0*/  SHFL.BFLY PT, R133, R0, 0x2, 0x1f ;  /* 0x0c401f0000857f89 */ /* 0x000e2800000e0000 */
        /* <DEDUP_REMOVED lines=21> */
[-CC-:B-1----:R-:W-:Y:S01]  /*7d00*/  FFMA.FTZ R148, R216, R9.reuse, -R121.reuse ;  /* 0x00000009d8947223 */ /* 0x182fe20000010879 */
[-CC-:B------:R-:W-:Y:S01]  /*7d10*/  FFMA.FTZ R150, R214, R9.reuse, -R121.reuse ;  /* 0x00000009d6967223 */ /* 0x180fe20000010879 */
        /* <DEDUP_REMOVED lines=29> */
[-CC-:B------:R-:W-:Y:S01]  /*7ef0*/  FFMA.FTZ R174, R174, R9.reuse, -R121.reuse ;  /* 0x00000009aeae7223 */ /* 0x180fe20000010879 */
[-CC-:B------:R-:W-:Y:S01]  /*7f00*/  FFMA.FTZ R128, R128, R9.reuse, -R121.reuse ;  /* 0x0000000980807223 */ /* 0x180fe20000010879 */
[-CC-:B------:R-:W-:Y:S01]  /*7f10*/  FFMA.FTZ R166, R166, R9.reuse, -R121.reuse ;  /* 0x00000009a6a67223 */ /* 0x180fe20000010879 */
[----:B------:R-:W-:Y:S01]  /*7f20*/  FFMA.FTZ R121, R130, R9, -R121 ;  /* 0x0000000982797223 */ /* 0x000fe20000010879 */
[----:B------:R-:W-:Y:S01]  /*7f30*/  IMAD.U32 R132, RZ, RZ, UR6 ;  /* 0x00000006ff847e24 */ /* 0x000fe2000f8e00ff */
[----:B------:R-:W-:Y:S01]  /*7f40*/  ISETP.GT.AND P1, PT, R10, UR50, PT ;  /* 0x000000320a007c0c */ /* 0x000fe2000bf24270 */
[----:B------:R-:W0:Y:S01]  /*7f50*/  MUFU.EX2 R150, R150 ;  /* 0x0000009600967308 */ /* 0x000e220000000800 */
[----:B-1----:R-:W-:Y:S01]  /*7f60*/  FADD.FTZ R8, R148, R5 ;  /* 0x0000000594087221 */ /* 0x002fe20000010000 */
[----:B------:R-:W-:Y:S01]  /*7f70*/  FADD.FTZ R5, R21, R126 ;  /* 0x0000007e15057221 */ /* 0x000fe20000010000 */
[----:B------:R-:W-:Y:S01]  /*7f80*/  @!P6 VIADD R132, R132, 0x30860 ;  /* 0x000308608484e836 */ /* 0x000fe20000000000 */
[----:B------:R-:W-:Y:S01]  /*7f90*/  F2FP.F16.F32.PACK_AB R184, R170, R15 ;  /* 0x0000000faab8723e */ /* 0x000fe200000000ff */
[----:B------:R-:W-:-:S02]  /*7fa0*/  VIADD R10, R10, 0xffffffff ;  /* 0xffffffff0a0a7836 */ /* 0x000fc40000000000 */
[----:B------:R-:W-:Y:S01]  /*7fb0*/  FADD.FTZ R5, R172, R5 ;  /* 0x00000005ac057221 */ /* 0x000fe20000010000 */
[----:B------:R-:W-:Y:S01]  /*7fc0*/  F2FP.F16.F32.PACK_AB R188, R176, R11 ;  /* 0x0000000bb0bc723e */ /* 0x000fe200000000ff */
[----:B------:R-:W1:Y:S01]  /*7fd0*/  MUFU.EX2 R185, R185 ;  /* 0x000000b900b97308 */ /* 0x000e620000000800 */
[----:B--2---:R-:W-:Y:S01]  /*7fe0*/  FADD.FTZ R3, R191, R8 ;  /* 0x00000008bf037221 */ /* 0x004fe20000010000 */
[----:B------:R-:W-:Y:S01]  /*7ff0*/  FADD.FTZ R126, R180, R5 ;  /* 0x00000005b47e7221 */ /* 0x000fe20000010000 */
[----:B------:R-:W-:Y:S02]  /*8000*/  @!P6 PRMT R132, RZ, 0x654, R132 ;  /* 0x00000654ff84e816 */ /* 0x000fe40000000084 */
[----:B------:R-:W-:Y:S01]  /*8010*/  F2FP.F16.F32.PACK_AB R190, R168, R13 ;  /* 0x0000000da8be723e */ /* 0x000fe200000000ff */
[----:B------:R-:W-:Y:S01]  /*8020*/  FADD.FTZ R5, R123, R126 ;  /* 0x0000007e7b057221 */ /* 0x000fe20000010000 */
[----:B------:R2:W-:Y:S01]  /*8030*/  @!P6 SYNCS.ARRIVE.TRANS64.RED.A1T0 RZ, [R132+URZ], RZ ;  /* 0x000000ff84ffe9a7 */ /* 0x0005e2000810043f */
[----:B------:R-:W3:Y:S01]  /*8040*/  MUFU.EX2 R152, R152 ;  /* 0x0000009800987308 */ /* 0x000ee20000000800 */
[----:B0-----:R-:W-:Y:S01]  /*8050*/  FADD.FTZ R8, R150, R3 ;  /* 0x0000000396087221 */ /* 0x001fe20000010000 */
[----:B------:R-:W-:Y:S01]  /*8060*/  FADD.FTZ R126, R182, R5 ;  /* 0x00000005b67e7221 */ /* 0x000fe20000010000 */
[----:B------:R-:W-:-:S02]  /*8070*/  F2FP.F16.F32.PACK_AB R186, R172, R21 ;  /* 0x00000015acba723e */ /* 0x000fc400000000ff */
[----:B------:R-:W-:Y:S01]  /*8080*/  F2FP.F16.F32.PACK_AB R180, R123, R180 ;  /* 0x000000b47bb4723e */ /* 0x000fe200000000ff */
[C---:B------:R-:W-:Y:S01]  /*8090*/  FADD.FTZ R126, R125.reuse, R126 ;  /* 0x0000007e7d7e7221 */ /* 0x040fe20000010000 */
[----:B------:R-:W-:Y:S01]  /*80a0*/  F2FP.F16.F32.PACK_AB R182, R125, R182 ;  /* 0x000000b67db6723e */ /* 0x000fe200000000ff */
[----:B------:R-:W0:Y:S01]  /*80b0*/  MUFU.EX2 R187, R187 ;  /* 0x000000bb00bb7308 */ /* 0x000e220000000800 */
[----:B-1----:R-:W-:Y:S01]  /*80c0*/  FADD.FTZ R3, R185, R8 ;  /* 0x00000008b9037221 */ /* 0x002fe20000010000 */
[----:B------:R-:W-:Y:S01]  /*80d0*/  FADD.FTZ R5, R127, R126 ;  /* 0x0000007e7f057221 */ /* 0x000fe20000010000 */
[----:B------:R-:W-:Y:S02]  /*80e0*/  F2FP.F16.F32.PACK_AB R176, R138, R127 ;  /* 0x0000007f8ab0723e */ /* 0x000fe400000000ff */
[----:B------:R-:W-:Y:S01]  /*80f0*/  F2FP.F16.F32.PACK_AB R189, R148, R189 ;  /* 0x000000bd94bd723e */ /* 0x000fe200000000ff */
[----:B------:R-:W-:Y:S01]  /*8100*/  FADD.FTZ R5, R138, R5 ;  /* 0x000000058a057221 */ /* 0x000fe20000010000 */
[----:B------:R-:W-:Y:S01]  /*8110*/  F2FP.F16.F32.PACK_AB R191, R150, R191 ;  /* 0x000000bf96bf723e */ /* 0x000fe200000000ff */
[----:B------:R-:W1:Y:S01]  /*8120*/  MUFU.EX2 R154, R154 ;  /* 0x0000009a009a7308 */ /* 0x000e620000000800 */
[----:B---3--:R-:W-:Y:S01]  /*8130*/  FADD.FTZ R8, R152, R3 ;  /* 0x0000000398087221 */ /* 0x008fe20000010000 */
[----:B------:R-:W-:Y:S01]  /*8140*/  FADD.FTZ R126, R178, R5 ;  /* 0x00000005b27e7221 */ /* 0x000fe20000010000 */
[----:B------:R-:W-:-:S02]  /*8150*/  F2FP.F16.F32.PACK_AB R178, R129, R178 ;  /* 0x000000b281b2723e */ /* 0x000fc400000000ff */
[----:B------:R-:W-:Y:S01]  /*8160*/  F2FP.F16.F32.PACK_AB R185, R152, R185 ;  /* 0x000000b998b9723e */ /* 0x000fe200000000ff */
[----:B------:R-:W-:Y:S02]  /*8170*/  FADD.FTZ R126, R129, R126 ;  /* 0x0000007e817e7221 */ /* 0x000fe40000010000 */
[----:B------:R-:W3:Y:S01]  /*8180*/  MUFU.EX2 R181, R181 ;  /* 0x000000b500b57308 */ /* 0x000ee20000000800 */
[----:B0-----:R-:W-:Y:S01]  /*8190*/  FADD.FTZ R3, R187, R8 ;  /* 0x00000008bb037221 */ /* 0x001fe20000010000 */
[----:B------:R-:W-:-:S06]  /*81a0*/  FADD.FTZ R5, R131, R126 ;  /* 0x0000007e83057221 */ /* 0x000fcc0000010000 */
[----:B------:R-:W0:Y:S01]  /*81b0*/  MUFU.EX2 R156, R156 ;  /* 0x0000009c009c7308 */ /* 0x000e220000000800 */
[C---:B-1----:R-:W-:Y:S01]  /*81c0*/  FADD.FTZ R8, R154.reuse, R3 ;  /* 0x000000039a087221 */ /* 0x042fe20000010000 */
[----:B------:R-:W-:-:S06]  /*81d0*/  F2FP.F16.F32.PACK_AB R187, R154, R187 ;  /* 0x000000bb9abb723e */ /* 0x000fcc00000000ff */
[----:B------:R-:W1:Y:S01]  /*81e0*/  MUFU.EX2 R183, R183 ;  /* 0x000000b700b77308 */ /* 0x000e620000000800 */
[----:B---3--:R-:W-:-:S07]  /*81f0*/  FADD.FTZ R3, R181, R8 ;  /* 0x00000008b5037221 */ /* 0x008fce0000010000 */
[----:B------:R-:W3:Y:S01]  /*8200*/  MUFU.EX2 R124, R124 ;  /* 0x0000007c007c7308 */ /* 0x000ee20000000800 */
[C---:B0-----:R-:W-:Y:S01]  /*8210*/  FADD.FTZ R8, R156.reuse, R3 ;  /* 0x000000039c087221 */ /* 0x041fe20000010000 */
[----:B------:R-:W-:-:S06]  /*8220*/  F2FP.F16.F32.PACK_AB R181, R156, R181 ;  /* 0x000000b59cb5723e */ /* 0x000fcc00000000ff */
[----:B------:R-:W0:Y:S01]  /*8230*/  MUFU.EX2 R177, R177 ;  /* 0x000000b100b17308 */ /* 0x000e220000000800 */
[----:B-1----:R-:W-:-:S07]  /*8240*/  FADD.FTZ R3, R183, R8 ;  /* 0x00000008b7037221 */ /* 0x002fce0000010000 */
[----:B------:R-:W1:Y:S01]  /*8250*/  MUFU.EX2 R20, R20 ;  /* 0x0000001400147308 */ /* 0x000e620000000800 */
[C---:B---3--:R-:W-:Y:S01]  /*8260*/  FADD.FTZ R8, R124.reuse, R3 ;  /* 0x000000037c087221 */ /* 0x048fe20000010000 */
[----:B------:R-:W-:-:S06]  /*8270*/  F2FP.F16.F32.PACK_AB R183, R124, R183 ;  /* 0x000000b77cb7723e */ /* 0x000fcc00000000ff */
[----:B------:R-:W3:Y:S01]  /*8280*/  MUFU.EX2 R179, R179 ;  /* 0x000000b300b37308 */ /* 0x000ee20000000800 */
[----:B0-----:R-:W-:-:S07]  /*8290*/  FADD.FTZ R3, R177, R8 ;  /* 0x00000008b1037221 */ /* 0x001fce0000010000 */
        /* <DEDUP_REMOVED lines=14> */
[C---:B0-----:R-:W-:Y:S01]  /*8380*/  FADD.FTZ R3, R14.reuse, R3 ;  /* 0x000000030e037221 */ /* 0x041fe20000010000 */
[----:B------:R-:W-:-:S06]  /*8390*/  F2FP.F16.F32.PACK_AB R173, R14, R173 ;  /* 0x000000ad0ead723e */ /* 0x000fcc00000000ff */
[----:B------:R-:W0:Y:S01]  /*83a0*/  MUFU.EX2 R144, R144 ;  /* 0x0000009000907308 */ /* 0x000e220000000800 */
[----:B-1----:R-:W-:-:S07]  /*83b0*/  FADD.FTZ R5, R133, R126 ;  /* 0x0000007e85057221 */ /* 0x002fce0000010000 */
[----:B------:R0:W1:Y:S01]  /*83c0*/  MUFU.EX2 R175, R122 ;  /* 0x0000007a00af7308 */ /* 0x0000620000000800 */
[----:B---3--:R-:W-:-:S07]  /*83d0*/  FADD.FTZ R3, R136, R3 ;  /* 0x0000000388037221 */ /* 0x008fce0000010000 */
[----:B------:R-:W3:Y:S01]  /*83e0*/  MUFU.EX2 R135, R135 ;  /* 0x0000008700877308 */ /* 0x000ee20000000800 */
[----:B0-----:R-:W-:-:S07]  /*83f0*/  FADD.FTZ R122, R144, R5 ;  /* 0x00000005907a7221 */ /* 0x001fce0000010000 */
[----:B------:R0:W4:Y:S01]  /*8400*/  MUFU.EX2 R130, R174 ;  /* 0x000000ae00827308 */ /* 0x0001220000000800 */
[C---:B-1----:R-:W-:Y:S01]  /*8410*/  FADD.FTZ R3, R175.reuse, R3 ;  /* 0x00000003af037221 */ /* 0x042fe20000010000 */
[----:B------:R-:W-:-:S06]  /*8420*/  F2FP.F16.F32.PACK_AB R175, R175, R136 ;  /* 0x00000088afaf723e */ /* 0x000fcc00000000ff */
[----:B------:R-:W1:Y:S01]  /*8430*/  MUFU.EX2 R146, R146 ;  /* 0x0000009200927308 */ /* 0x000e620000000800 */
[----:B---3--:R-:W-:Y:S01]  /*8440*/  FADD.FTZ R5, R135, R122 ;  /* 0x0000007a87057221 */ /* 0x008fe20000010000 */
[----:B0-----:R-:W-:-:S06]  /*8450*/  F2FP.F16.F32.PACK_AB R174, R144, R133 ;  /* 0x0000008590ae723e */ /* 0x001fcc00000000ff */
[----:B------:R-:W0:Y:S01]  /*8460*/  MUFU.EX2 R128, R128 ;  /* 0x0000008000807308 */ /* 0x000e220000000800 */
[----:B----4-:R-:W-:-:S07]  /*8470*/  FADD.FTZ R3, R130, R3 ;  /* 0x0000000382037221 */ /* 0x010fce0000010000 */
[----:B------:R-:W3:Y:S01]  /*8480*/  MUFU.EX2 R137, R160 ;  /* 0x000000a000897308 */ /* 0x000ee20000000800 */
[C---:B-1----:R-:W-:Y:S01]  /*8490*/  FADD.FTZ R8, R146.reuse, R5 ;  /* 0x0000000592087221 */ /* 0x042fe20000010000 */
[----:B------:R-:W-:-:S06]  /*84a0*/  F2FP.F16.F32.PACK_AB R168, R146, R135 ;  /* 0x0000008792a8723e */ /* 0x000fcc00000000ff */
[----:B------:R-:W1:Y:S01]  /*84b0*/  MUFU.EX2 R166, R166 ;  /* 0x000000a600a67308 */ /* 0x000e620000000800 */
[C---:B0-----:R-:W-:Y:S01]  /*84c0*/  FADD.FTZ R3, R128.reuse, R3 ;  /* 0x0000000380037221 */ /* 0x041fe20000010000 */
[----:B------:R-:W-:-:S06]  /*84d0*/  F2FP.F16.F32.PACK_AB R169, R128, R130 ;  /* 0x0000008280a9723e */ /* 0x000fcc00000000ff */
[----:B------:R-:W0:Y:S01]  /*84e0*/  MUFU.EX2 R4, R4 ;  /* 0x0000000400047308 */ /* 0x000e220000000800 */
[----:B---3--:R-:W-:-:S07]  /*84f0*/  FADD.FTZ R5, R137, R8 ;  /* 0x0000000889057221 */ /* 0x008fce0000010000 */
[----:B------:R-:W3:Y:S01]  /*8500*/  MUFU.EX2 R121, R121 ;  /* 0x0000007900797308 */ /* 0x000ee20000000800 */
[----:B-1----:R-:W-:Y:S01]  /*8510*/  FADD.FTZ R3, R166, R3 ;  /* 0x00000003a6037221 */ /* 0x002fe20000010000 */
[C---:B0-----:R-:W-:Y:S01]  /*8520*/  FADD.FTZ R8, R4.reuse, R5 ;  /* 0x0000000504087221 */ /* 0x041fe20000010000 */
[----:B------:R-:W-:Y:S01]  /*8530*/  F2FP.F16.F32.PACK_AB R170, R4, R137 ;  /* 0x0000008904aa723e */ /* 0x000fe200000000ff */
[----:B------:R-:W-:Y:S02]  /*8540*/  IMAD.MOV.U32 R4, RZ, RZ, R12 ;  /* 0x000000ffff047224 */ /* 0x000fe400078e000c */
[C---:B---3--:R-:W-:Y:S01]  /*8550*/  FADD.FTZ R5, R121.reuse, R3 ;  /* 0x0000000379057221 */ /* 0x048fe20000010000 */
[----:B------:R-:W-:Y:S01]  /*8560*/  F2FP.F16.F32.PACK_AB R171, R121, R166 ;  /* 0x000000a679ab723e */ /* 0x000fe200000000ff */
[----:B------:R-:W-:Y:S01]  /*8570*/  IMAD.MOV.U32 R3, RZ, RZ, R140 ;  /* 0x000000ffff037224 */ /* 0x000fe200078e008c */
[----:B--2---:R-:W-:Y:S06]  /*8580*/  @P1 BRA `(.L_x_1409) ;  /* 0xffffffc800b01947 */ /* 0x004fec000383ffff */
[----:B------:R-:W-:Y:S01]  /*8590*/  IMAD.MOV.U32 R3, RZ, RZ, R140 ;  /* 0x000000ffff037224 */ /* 0x000fe200078e008c */
[----:B------:R-:W-:Y:S01]  /*85a0*/  UMOV UR37, UR5 ;  /* 0x0000000500257c82 */ /* 0x000fe20008000000 */
[----:B------:R-:W-:Y:S01]  /*85b0*/  IMAD.MOV.U32 R4, RZ, RZ, R12 ;  /* 0x000000ffff047224 */ /* 0x000fe200078e000c */
[----:B------:R-:W-:-:S06]  /*85c0*/  UMOV UR36, UR39 ;  /* 0x0000002700247c82 */ /* 0x000fcc0008000000 */
.L_x_1392:
        /* <DEDUP_REMOVED lines=27> */
.L_x_1411:
[----:B------:R-:W-:-:S11]  /*8780*/  UISETP.NE.AND UP2, UPT, UR10, 0x1, UPT ;  /* 0x000000010a00788c */ /* 0x000fd6000bf45270 */
[----:B------:R-:W-:Y:S02]  /*8790*/  @UP2 ULDC.64 UR4, c[0x0][0x9e8] ;  /* 0x00027a0000042ab9 */ /* 0x000fe40000000a00 */
[----:B------:R-:W-:-:S04]  /*87a0*/  UIMAD.WIDE.U32 UR6, UR11, UR4, URZ ;  /* 0x000000040b0672a5 */ /* 0x000fc8000f8e003f */
[----:B------:R-:W-:-:S12]  /*87b0*/  @UP2 USHF.R.U32.HI UR11, URZ, UR5, UR7 ;  /* 0x000000053f0b2299 */ /* 0x000fd80008011607 */
.L_x_1412:
[----:B------:R-:W-:-:S04]  /*87c0*/  UIMAD UR10, UR11, UR10, URZ ;  /* 0x0000000a0b0a72a4 */ /* 0x000fc8000f8e023f */
[----:B------:R-:W-:-:S04]  /*87d0*/  UISETP.LT.AND UP2, UPT, UR14, UR10, UPT ;  /* 0x0000000a0e00728c */ /* 0x000fc8000bf41270 */
[----:B------:R-:W-:-:S12]  /*87e0*/  USEL UR14, UR14, UR10, !UP2 ;  /* 0x0000000a0e0e7287 */ /* 0x000fd8000d000000 */
.L_x_1410:
        /* <DEDUP_REMOVED lines=14> */
.L_x_1422:
[----:B------:R-:W-:-:S04]  /*88d0*/  UIADD3 UR37, UR4, 0x1, URZ ;  /* 0x0000000104257890 */ /* 0x000fc8000fffe03f */
[----:B------:R-:W-:-:S04]  /*88e0*/  UISETP.NE.AND UP2, UPT, UR37, 0x2, UPT ;  /* 0x000000022500788c */ /* 0x000fc8000bf45270 */
[----:B------:R-:W-:Y:S02]  /*88f0*/  USEL UR36, URZ, 0x1, UP2 ;  /* 0x000000013f247887 */ /* 0x000fe40009000000 */
[----:B------:R-:W-:Y:S02]  /*8900*/  USEL UR37, UR37, URZ, UP2 ;  /* 0x0000003f25257287 */ /* 0x000fe40009000000 */
[----:B------:R-:W-:Y:S01]  /*8910*/  ULOP3.LUT UR36, UR7, UR36, URZ, 0x3c, !UPT ;  /* 0x0000002407247292 */ /* 0x000fe2000f8e3c3f */
[----:B------:R-:W-:Y:S11]  /*8920*/  @!P0 BRA `(.L_x_1414) ;  /* 0x0000000000048947 */ /* 0x000ff60003800000 */
[----:B------:R-:W-:Y:S01]  /*8930*/  BPT.TRAP 0x1 ;  /* 0x000000040000795c */ /* 0x000fe20000300000 */
.L_x_1414:
[----:B------:R-:W-:Y:S01]  /*8940*/  ULEA UR6, UR37, UR38, 0x3 ;  /* 0x0000002625067291 */ /* 0x000fe2000f8e183f */
[----:B------:R-:W-:-:S05]  /*8950*/  IMAD.U32 R3, RZ, RZ, UR36 ;  /* 0x00000024ff037e24 */ /* 0x000fca000f8e00ff */
[----:B------:R-:W-:-:S04]  /*8960*/  SHF.L.U32 R3, R3, 0x1f, RZ ;  /* 0x0000001f03037819 */ /* 0x000fc800000006ff */
[----:B------:R0:W1:Y:S01]  /*8970*/  SYNCS.PHASECHK.TRANS64.TRYWAIT P1, [UR6+0x30830], R3 ;  /* 0x03083003ff0075a7 */ /* 0x0000620008020146 */
[----:B------:R-:W-:Y:S05]  /*8980*/  @!P0 BRA `(.L_x_1415) ;  /* 0x0000000000048947 */ /* 0x000fea0003800000 */
[----:B------:R-:W-:Y:S01]  /*8990*/  BPT.TRAP 0x1 ;  /* 0x000000040000795c */ /* 0x000fe20000300000 */
.L_x_1415:
[----:B-1----:R-:W-:Y:S05]  /*89a0*/  @P1 BRA `(.L_x_1416) ;  /* 0x0000000000081947 */ /* 0x002fea0003800000 */
[----:B------:R-:W1:Y:S02]  /*89b0*/  SYNCS.PHASECHK.TRANS64.TRYWAIT P1, [UR6+0x30830], R3 ;  /* 0x03083003ff0075a7 */ /* 0x000e640008020146 */
[----:B-1----:R-:W-:Y:S05]  /*89c0*/  @!P1 BRA `(.L_x_1417) ;  /* 0x0000010000949947 */ /* 0x002fea0003800000 */
.L_x_1416:
        /* <DEDUP_REMOVED lines=167> */
.L_x_1418:
[----:B------:R-:W-:Y:S01]  /*9440*/  ULEA UR10, UR4, UR38, 0x3 ;  /* 0x00000026040a7291 */ /* 0x000fe2000f8e183f */
[----:B------:R-:W-:-:S05]  /*9450*/  IMAD.U32 R0, RZ, RZ, UR7 ;  /* 0x00000007ff007e24 */ /* 0x000fca000f8e00ff */
[----:B------:R-:W-:-:S04]  /*9460*/  SHF.L.U32 R0, R0, 0x1f, RZ ;  /* 0x0000001f00007819 */ /* 0x000fc800000006ff */
[----:B------:R2:W3:Y:S01]  /*9470*/  SYNCS.PHASECHK.TRANS64.TRYWAIT P1, [UR10+0x30850], R0 ;  /* 0x03085000ff0075a7 */ /* 0x0004e2000802014a */
[----:B------:R-:W-:Y:S05]  /*9480*/  @!P0 BRA `(.L_x_1419) ;  /* 0x0000000000048947 */ /* 0x000fea0003800000 */
[----:B------:R-:W-:Y:S01]  /*9490*/  BPT.TRAP 0x1 ;  /* 0x000000040000795c */ /* 0x000fe20000300000 */
.L_x_1419:
[----:B---3--:R-:W-:Y:S05]  /*94a0*/  @P1 BRA `(.L_x_1420) ;  /* 0x0000000000081947 */ /* 0x008fea0003800000 */
[----:B------:R-:W3:Y:S02]  /*94b0*/  SYNCS.PHASECHK.TRANS64.TRYWAIT P1, [UR10+0x30850], R0 ;  /* 0x03085000ff0075a7 */ /* 0x000ee4000802014a */
[----:B---3--:R-:W-:Y:S05]  /*94c0*/  @!P1 BRA `(.L_x_1421) ;  /* 0x000000f400ec9947 */ /* 0x008fea0003800000 */
.L_x_1420:
        /* <DEDUP_REMOVED lines=56> */
[----:B------:R-:W0:Y:S01]  /*9850*/  LDC R9, c[0x0][0x988] ;  /* 0x00026200ff097b82 */ /* 0x000e220000000800 */
[----:B------:R-:W1:Y:S02]  /*9860*/  S2R R209, SR_TID.X ;  /* 0x0000000000d17919 */ /* 0x000e640000002100 */
        /* <DEDUP_REMOVED lines=71> */
[----:B------:R-:W1:Y:S01]  /*9ce0*/  MUFU.TANH R180, R180 ;  /* 0x000000b400b47308 */ /* 0x000e620000002400 */
[----:B------:R-:W-:Y:S01]  /*9cf0*/  UIADD3 UR6, UR4, 0x200, URZ ;  /* 0x0000020004067890 */ /* 0x000fe2000fffe03f */
[----:B------:R-:W-:-:S06]  /*9d00*/  UMOV UR7, 0x40000040 ;  /* 0x4000004000077882 */ /* 0x000fcc0000000000 */
[----:B------:R-:W3:Y:S08]  /*9d10*/  MUFU.TANH R182, R182 ;  /* 0x000000b600b67308 */ /* 0x000ef00000002400 */
[----:B------:R-:W4:Y:S01]  /*9d20*/  MUFU.TANH R148, R148 ;  /* 0x0000009400947308 */ /* 0x000f220000002400 */
[----:B-1----:R-:W-:-:S07]  /*9d30*/  FMNMX.FTZ R3, R180, R3, !PT ;  /* 0x00000003b4037209 */ /* 0x002fce0007810000 */
[----:B------:R-:W1:Y:S01]  /*9d40*/  MUFU.TANH R150, R150 ;  /* 0x0000009600967308 */ /* 0x000e620000002400 */
        /* <DEDUP_REMOVED lines=9> */
[----:B--2---:R-:W2:Y:S02]  /*9de0*/  SHFL.BFLY PT, R0, R3, 0x2, 0x1f ;  /* 0x0c401f0003007f89 */ /* 0x004ea400000e0000 */
[----:B--2---:R-:W-:-:S05]  /*9df0*/  FMNMX.FTZ R0, R3, R0, !PT ;  /* 0x0000000003007209 */ /* 0x004fca0007810000 */
[----:B------:R-:W2:Y:S02]  /*9e00*/  SHFL.BFLY PT, R3, R0, 0x1, 0x1f ;  /* 0x0c201f0000037f89 */ /* 0x000ea400000e0000 */
[----:B--2---:R-:W-:Y:S02]  /*9e10*/  FMNMX.FTZ R4, R0, R3, !PT ;  /* 0x0000000300047209 */ /* 0x004fe40007810000 */
        /* <DEDUP_REMOVED lines=31> */
[-C--:B------:R-:W-:Y:S01]  /*a010*/  FFMA.FTZ R160, R160, R9.reuse, -R127 ;  /* 0x00000009a0a07223 */ /* 0x080fe2000001087f */
[----:B------:R-:W-:Y:S01]  /*a020*/  FMUL.FTZ R0, R0, R9 ;  /* 0x0000000900007220 */ /* 0x000fe20000410000 */
[----:B------:R-:W-:Y:S01]  /*a030*/  FMNMX.FTZ R3, R138, R3, !PT ;  /* 0x000000038a037209 */ /* 0x000fe20007810000 */
[----:B------:R-:W-:Y:S03]  /*a040*/  MUFU.EX2 R11, R11 ;  /* 0x0000000b000b7308 */ /* 0x000fe60000000800 */
[----:B------:R-:W-:-:S04]  /*a050*/  FMNMX.FTZ R3, R140, R3, !PT ;  /* 0x000000038c037209 */ /* 0x000fc80007810000 */
[----:B------:R-:W-:Y:S01]  /*a060*/  FMNMX.FTZ R3, R142, R3, !PT ;  /* 0x000000038e037209 */ /* 0x000fe20007810000 */
[----:B------:R-:W-:Y:S03]  /*a070*/  MUFU.EX2 R0, R0 ;  /* 0x0000000000007308 */ /* 0x000fe60000000800 */
[----:B------:R-:W-:-:S04]  /*a080*/  FMNMX.FTZ R3, R144, R3, !PT ;  /* 0x0000000390037209 */ /* 0x000fc80007810000 */
[----:B------:R-:W-:Y:S01]  /*a090*/  FMNMX.FTZ R3, R146, R3, !PT ;  /* 0x0000000392037209 */ /* 0x000fe20007810000 */
[----:B------:R-:W0:Y:S03]  /*a0a0*/  MUFU.EX2 R14, R14 ;  /* 0x0000000e000e7308 */ /* 0x000e260000000800 */
[----:B----4-:R-:W-:-:S04]  /*a0b0*/  FMNMX.FTZ R3, R148, R3, !PT ;  /* 0x0000000394037209 */ /* 0x010fc80007810000 */
[----:B-1----:R-:W-:Y:S01]  /*a0c0*/  FMNMX.FTZ R3, R150, R3, !PT ;  /* 0x0000000396037209 */ /* 0x002fe20007810000 */
[----:B------:R-:W-:Y:S03]  /*a0d0*/  MUFU.EX2 R15, R15 ;  /* 0x0000000f000f7308 */ /* 0x000fe60000000800 */
[----:B------:R-:W-:-:S04]  /*a0e0*/  FMNMX.FTZ R3, R152, R3, !PT ;  /* 0x0000000398037209 */ /* 0x000fc80007810000 */
[----:B------:R-:W-:Y:S01]  /*a0f0*/  FMNMX.FTZ R3, R154, R3, !PT ;  /* 0x000000039a037209 */ /* 0x000fe20007810000 */
        /* <DEDUP_REMOVED lines=48> */
[-C--:B------:R-:W-:Y:S01]  /*a400*/  FFMA.FTZ R214, R230, R9.reuse, -R127 ;  /* 0x00000009e6d67223 */ /* 0x080fe2000001087f */
[-C--:B------:R-:W-:Y:S02]  /*a410*/  FMUL.FTZ R127, R3, R9.reuse ;  /* 0x00000009037f7220 */ /* 0x080fe40000410000 */
[----:B------:R-:W-:Y:S01]  /*a420*/  HGMMA.64x192x16.F32 R24, R168, gdesc[UR4].tnspB, R24, gsb0 ;  /* 0x42e00004a8187df0 */ /* 0x000fe20008000818 */
[----:B------:R-:W-:Y:S01]  /*a430*/  MUFU.EX2 R172, R172 ;  /* 0x000000ac00ac7308 */ /* 0x000fe20000000800 */
[-CC-:B------:R-:W-:Y:S01]  /*a440*/  FFMA.FTZ R189, R13, R9.reuse, -R127.reuse ;  /* 0x000000090dbd7223 */ /* 0x180fe2000001087f */
[----:B------:R-:W-:Y:S02]  /*a450*/  IMAD.U32 R13, RZ, RZ, UR37 ;  /* 0x00000025ff0d7e24 */ /* 0x000fe4000f8e00ff */
[-CC-:B------:R-:W-:Y:S01]  /*a460*/  FFMA.FTZ R20, R20, R9.reuse, -R127.reuse ;  /* 0x0000000914147223 */ /* 0x180fe2000001087f */
[-CC-:B------:R-:W-:Y:S01]  /*a470*/  FFMA.FTZ R191, R120, R9.reuse, -R127.reuse ;  /* 0x0000000978bf7223 */ /* 0x180fe2000001087f */
[-CC-:B------:R-:W-:Y:S01]  /*a480*/  FFMA.FTZ R120, R124, R9.reuse, -R127.reuse ;  /* 0x000000097c787223 */ /* 0x180fe2000001087f */
[-CC-:B------:R-:W-:Y:S01]  /*a490*/  FFMA.FTZ R185, R126, R9.reuse, -R127.reuse ;  /* 0x000000097eb97223 */ /* 0x180fe2000001087f */
[----:B------:R-:W-:Y:S01]  /*a4a0*/  @!P1 LEA R13, R13, UR38, 0x3 ;  /* 0x000000260d0d9c11 */ /* 0x000fe2000f8e18ff */
[----:B------:R-:W0:Y:S01]  /*a4b0*/  MUFU.EX2 R189, R189 ;  /* 0x000000bd00bd7308 */ /* 0x000e220000000800 */
[----:B------:R-:W-:Y:S01]  /*a4c0*/  FFMA.FTZ R181, R136, R9, -R127 ;  /* 0x0000000988b57223 */ /* 0x000fe2000001087f */
[----:B------:R-:W-:-:S02]  /*a4d0*/  IMAD.U32 R136, RZ, RZ, UR10 ;  /* 0x0000000aff887e24 */ /* 0x000fc4000f8e00ff */
[-CC-:B------:R-:W-:Y:S01]  /*a4e0*/  FFMA.FTZ R124, R130, R9.reuse, -R127.reuse ;  /* 0x00000009827c7223 */ /* 0x180fe2000001087f */
[----:B------:R-:W-:Y:S02]  /*a4f0*/  @!P1 VIADD R13, R13, 0x30840 ;  /* 0x000308400d0d9836 */ /* 0x000fe40000000000 */
[-CC-:B------:R-:W-:Y:S01]  /*a500*/  FFMA.FTZ R187, R132, R9.reuse, -R127.reuse ;  /* 0x0000000984bb7223 */ /* 0x180fe2000001087f */
[----:B------:R-:W-:Y:S02]  /*a510*/  @!P1 VIADD R136, R136, 0x30860 ;  /* 0x0003086088889836 */ /* 0x000fe40000000000 */
[-C--:B------:R-:W-:Y:S01]  /*a520*/  FFMA.FTZ R130, R138, R9.reuse, -R127 ;  /* 0x000000098a827223 */ /* 0x080fe2000001087f */
[----:B------:R-:W1:Y:S01]  /*a530*/  MUFU.EX2 R20, R20 ;  /* 0x0000001400147308 */ /* 0x000e620000000800 */
[----:B------:R-:W-:Y:S01]  /*a540*/  @!P1 PRMT R13, RZ, 0x654, R13 ;  /* 0x00000654ff0d9816 */ /* 0x000fe2000000000d */
[-CC-:B------:R-:W-:Y:S01]  /*a550*/  FFMA.FTZ R126, R134, R9.reuse, -R127.reuse ;  /* 0x00000009867e7223 */ /* 0x180fe2000001087f */
[----:B------:R-:W-:Y:S01]  /*a560*/  @!P1 PRMT R138, RZ, 0x654, R136 ;  /* 0x00000654ff8a9816 */ /* 0x000fe20000000088 */
[-CC-:B------:R-:W-:Y:S01]  /*a570*/  FFMA.FTZ R183, R140, R9.reuse, -R127.reuse ;  /* 0x000000098cb77223 */ /* 0x180fe2000001087f */
[-CC-:B------:R-:W-:Y:S01]  /*a580*/  FFMA.FTZ R132, R142, R9.reuse, -R127.reuse ;  /* 0x000000098e847223 */ /* 0x180fe2000001087f */
[-CC-:B------:R-:W-:Y:S01]  /*a590*/  FFMA.FTZ R177, R144, R9.reuse, -R127.reuse ;  /* 0x0000000990b17223 */ /* 0x180fe2000001087f */
        /* <DEDUP_REMOVED lines=12> */
[----:B------:R-:W-:Y:S01]  /*a660*/  FFMA.FTZ R166, R166, R9, -R127 ;  /* 0x00000009a6a67223 */ /* 0x000fe2000001087f */
[----:B------:R-:W-:Y:S01]  /*a670*/  UMOV UR7, UR36 ;  /* 0x0000002400077c82 */ /* 0x000fe20008000000 */
[----:B------:R-:W-:-:S03]  /*a680*/  F2FP.F16.F32.PACK_AB R182, R172, R125 ;  /* 0x0000007dacb6723e */ /* 0x000fc600000000ff */
        /* <DEDUP_REMOVED lines=18> */
[----:B------:R-:W0:Y:S01]  /*a7b0*/  MUFU.EX2 R214, R214 ;  /* 0x000000d600d67308 */ /* 0x000e220000000800 */
[----:B-1----:R-:W-:-:S07]  /*a7c0*/  F2FP.F16.F32.PACK_AB R175, R158, R156 ;  /* 0x0000009c9eaf723e */ /* 0x002fce00000000ff */
[----:B------:R-:W-:Y:S01]  /*a7d0*/  MUFU.EX2 R166, R166 ;  /* 0x000000a600a67308 */ /* 0x000fe20000000800 */
[----:B------:R-:W-:Y:S02]  /*a7e0*/  WARPGROUP.DEPBAR.LE gsb0, 0x0 ;  /* 0x00008000000079c5 */ /* 0x000fe40000010000 */
[----:B------:R1:W-:Y:S01]  /*a7f0*/  @!P1 SYNCS.ARRIVE.TRANS64.RED.A1T0 RZ, [R13+URZ], RZ ;  /* 0x000000ff0dff99a7 */ /* 0x0003e2000810043f */
[----:B------:R-:W-:Y:S02]  /*a800*/  F2FP.F16.F32.PACK_AB R170, R12, R139 ;  /* 0x0000008b0caa723e */ /* 0x000fe400000000ff */
[----:B0-----:R-:W-:Y:S01]  /*a810*/  F2FP.F16.F32.PACK_AB R168, R214, R137 ;  /* 0x00000089d6a8723e */ /* 0x001fe200000000ff */
[----:B-1----:R-:W-:Y:S01]  /*a820*/  FFMA.FTZ R13, R0, R8, R11 ;  /* 0x00000008000d7223 */ /* 0x002fe2000001000b */
[----:B------:R0:W-:Y:S01]  /*a830*/  @!P1 SYNCS.ARRIVE.TRANS64.RED.A1T0 RZ, [R138+URZ], RZ ;  /* 0x000000ff8aff99a7 */ /* 0x0001e2000810043f */
[C---:B------:R-:W-:Y:S01]  /*a840*/  ISETP.GT.AND P1, PT, R10.reuse, UR39, PT ;  /* 0x000000270a007c0c */ /* 0x040fe2000bf24270 */
[----:B------:R-:W-:-:S02]  /*a850*/  VIADD R10, R10, 0xffffffff ;  /* 0xffffffff0a0a7836 */ /* 0x000fc40000000000 */
[----:B------:R-:W-:Y:S01]  /*a860*/  FADD.FTZ R8, R14, R13 ;  /* 0x0000000d0e087221 */ /* 0x000fe20000010000 */
[----:B------:R-:W-:Y:S01]  /*a870*/  FADD.FTZ R13, R191, R136 ;  /* 0x00000088bf0d7221 */ /* 0x000fe20000010000 */
[C---:B------:R-:W-:Y:S02]  /*a880*/  F2FP.F16.F32.PACK_AB R191, R120.reuse, R191 ;  /* 0x000000bf78bf723e */ /* 0x040fe400000000ff */
        /* <DEDUP_REMOVED lines=66> */
.L_x_1413:
        /* <DEDUP_REMOVED lines=9> */
[----:B------:R-:W-:-:S05]  /*ad40*/  ULDC UR50, c[0x0][0x9e0] ;  /* 0x0002780000327ab9 */ /* 0x000fca0000000800 */
.L_x_1440:
[----:B------:R-:W-:-:S04]  /*ad50*/  UIADD3 UR37, UR4, 0x1, URZ ;  /* 0x0000000104257890 */ /* 0x000fc8000fffe03f */
[----:B------:R-:W-:-:S04]  /*ad60*/  UISETP.NE.AND UP2, UPT, UR37, 0x2, UPT ;  /* 0x000000022500788c */ /* 0x000fc8000bf45270 */
[----:B------:R-:W-:Y:S02]  /*ad70*/  USEL UR36, URZ, 0x1, UP2 ;  /* 0x000000013f247887 */ /* 0x000fe40009000000 */
[----:B------:R-:W-:Y:S02]  /*ad80*/  USEL UR37, UR37, URZ, UP2 ;  /* 0x0000003f25257287 */ /* 0x000fe40009000000 */
[----:B------:R-:W-:Y:S01]  /*ad90*/  ULOP3.LUT UR36, UR7, UR36, URZ, 0x3c, !UPT ;  /* 0x0000002407247292 */ /* 0x000fe2000f8e3c3f */
[----:B------:R-:W-:Y:S11]  /*ada0*/  @!P0 BRA `(.L_x_1424) ;  /* 0x0000000000048947 */ /* 0x000ff60003800000 */
[----:B------:R-:W-:Y:S01]  /*adb0*/  BPT.TRAP 0x1 ;  /* 0x000000040000795c */ /* 0x000fe20000300000 */
.L_x_1424:
[----:B------:R-:W-:Y:S01]  /*adc0*/  ULEA UR6, UR37, UR38, 0x3 ;  /* 0x0000002625067291 */ /* 0x000fe2000f8e183f */
[----:B------:R-:W-:-:S05]  /*add0*/  IMAD.U32 R3, RZ, RZ, UR36 ;  /* 0x00000024ff037e24 */ /* 0x000fca000f8e00ff */
[----:B------:R-:W-:-:S04]  /*ade0*/  SHF.L.U32 R3, R3, 0x1f, RZ ;  /* 0x0000001f03037819 */ /* 0x000fc800000006ff */
[----:B------:R0:W1:Y:S01]  /*adf0*/  SYNCS.PHASECHK.TRANS64.TRYWAIT P1, [UR6+0x30830], R3 ;  /* 0x03083003ff0075a7 */ /* 0x0000620008020146 */
[----:B------:R-:W-:Y:S05]  /*ae00*/  @!P0 BRA `(.L_x_1425) ;  /* 0x0000000000048947 */ /* 0x000fea0003800000 */
[----:B------:R-:W-:Y:S01]  /*ae10*/  BPT.TRAP 0x1 ;  /* 0x000000040000795c */ /* 0x000fe20000300000 */
.L_x_1425:
[----:B-1----:R-:W-:Y:S05]  /*ae20*/  @P1 BRA `(.L_x_1426) ;  /* 0x0000000000081947 */ /* 0x002fea0003800000 */
[----:B------:R-:W1:Y:S02]  /*ae30*/  SYNCS.PHASECHK.TRANS64.TRYWAIT P1, [UR6+0x30830], R3 ;  /* 0x03083003ff0075a7 */ /* 0x000e640008020146 */
[----:B-1----:R-:W-:Y:S05]  /*ae40*/  @!P1 BRA `(.L_x_1427) ;  /* 0x000000dc00a49947 */ /* 0x002fea0003800000 */
.L_x_1426:
        /* <DEDUP_REMOVED lines=167> */
.L_x_1428:
[----:B------:R-:W-:Y:S01]  /*b8c0*/  ULEA UR10, UR4, UR38, 0x3 ;  /* 0x00000026040a7291 */ /* 0x000fe2000f8e183f */
[----:B------:R-:W-:-:S05]  /*b8d0*/  IMAD.U32 R0, RZ, RZ, UR7 ;  /* 0x00000007ff007e24 */ /* 0x000fca000f8e00ff */
[----:B------:R-:W-:-:S04]  /*b8e0*/  SHF.L.U32 R0, R0, 0x1f, RZ ;  /* 0x0000001f00007819 */ /* 0x000fc800000006ff */
[----:B------:R2:W3:Y:S01]  /*b8f0*/  SYNCS.PHASECHK.TRANS64.TRYWAIT P1, [UR10+0x30850], R0 ;  /* 0x03085000ff0075a7 */ /* 0x0004e2000802014a */
[----:B------:R-:W-:Y:S05]  /*b900*/  @!P0 BRA `(.L_x_1429) ;  /* 0x0000000000048947 */ /* 0x000fea0003800000 */
[----:B------:R-:W-:Y:S01]  /*b910*/  BPT.TRAP 0x1 ;  /* 0x000000040000795c */ /* 0x000fe20000300000 */
.L_x_1429:
[----:B---3--:R-:W-:Y:S05]  /*b920*/  @P1 BRA `(.L_x_1430) ;  /* 0x0000000000081947 */ /* 0x008fea0003800000 */
[----:B------:R-:W3:Y:S02]  /*b930*/  SYNCS.PHASECHK.TRANS64.TRYWAIT P1, [UR10+0x30850], R0 ;  /* 0x03085000ff0075a7 */ /* 0x000ee4000802014a */
[----:B---3--:R-:W-:Y:S05]  /*b940*/  @!P1 BRA `(.L_x_1431) ;  /* 0x000000d000fc9947 */ /* 0x008fea0003800000 */
.L_x_1430:
[----:B------:R-:W-:Y:S01]  /*b950*/  UIADD3 UR6, UR38, 0x400, URZ ;  /* 0x0000040026067890 */ /* 0x000fe2000fffe03f */
[----:B------:R-:W-:Y:S01]  /*b960*/  WARPGROUP.ARRIVE ;  /* 0x00000000000079c5 */ /* 0x000fe20000000000 */
[----:B------:R-:W-:-:S05]  /*b970*/  UMOV UR7, 0x40000040 ;  /* 0x4000004000077882 */ /* 0x000fca0000000000 */
[----:B------:R-:W3:Y:S01]  /*b980*/  S2R R209, SR_TID.X ;  /* 0x0000000000d17919 */ /* 0x000ee20000002100 */
[----:B------:R-:W-:Y:S01]  /*b990*/  USHF.R.U32.HI UR6, URZ, 0x4, UR6 ;  /* 0x000000043f067899 */ /* 0x000fe20008011606 */
[----:B------:R-:W-:Y:S01]  /*b9a0*/  PLOP3.LUT P1, PT, PT, PT, UP0, 0x80, 0x0 ;  /* 0x000000000000781c */ /* 0x000fe20003f2f008 */
[----:B0-2---:R-:W-:Y:S01]  /*b9b0*/  FMUL.FTZ R0, R122, UR5 ;  /* 0x000000057a007c20 */ /* 0x005fe20008410000 */
[----:B------:R-:W-:Y:S01]  /*b9c0*/  PLOP3.LUT P2, PT, PT, PT, UP0, 0x80, 0x0 ;  /* 0x000000000000781c */ /* 0x000fe20003f4f008 */
[----:B------:R-:W-:Y:S01]  /*b9d0*/  ULOP3.LUT UR6, UR6, 0x3fff, URZ, 0xc0, !UPT ;  /* 0x00003fff06067892 */ /* 0x000fe2000f8ec03f */
[----:B------:R-:W-:Y:S01]  /*b9e0*/  FMUL.FTZ R9, R127, UR5 ;  /* 0x000000057f097c20 */ /* 0x000fe20008410000 */
[----:B------:R-:W-:Y:S01]  /*b9f0*/  FMUL.FTZ R122, R138, UR5 ;  /* 0x000000058a7a7c20 */ /* 0x000fe20008410000 */
[----:B------:R-:W-:Y:S01]  /*ba00*/  FMUL.FTZ R138, R140, UR5 ;  /* 0x000000058c8a7c20 */ /* 0x000fe20008410000 */
[----:B------:R-:W-:Y:S01]  /*ba10*/  ULOP3.LUT UR6, UR6, 0x3000000, URZ, 0xfc, !UPT ;  /* 0x0300000006067892 */ /* 0x000fe2000f8efc3f */
[----:B------:R-:W-:Y:S01]  /*ba20*/  FMUL.FTZ R127, R162, UR5 ;  /* 0x00000005a27f7c20 */ /* 0x000fe20008410000 */
[----:B------:R-:W-:-:S02]  /*ba30*/  IMAD.U32 R15, RZ, RZ, UR37 ;  /* 0x00000025ff0f7e24 */ /* 0x000fc4000f8e00ff */
[----:B------:R-:W-:Y:S01]  /*ba40*/  FMUL.FTZ R140, R144, UR5 ;  /* 0x00000005908c7c20 */ /* 0x000fe20008410000 */
[----:B------:R-:W-:Y:S01]  /*ba50*/  UIMAD UR4, UR4, 0x900, UR6 ;  /* 0x00000900040478a4 */ /* 0x000fe2000f8e0206 */
[----:B------:R-:W-:Y:S01]  /*ba60*/  FMUL.FTZ R144, R148, UR5 ;  /* 0x0000000594907c20 */ /* 0x000fe20008410000 */
[----:B------:R-:W-:Y:S01]  /*ba70*/  FMUL.FTZ R148, R152, UR5 ;  /* 0x0000000598947c20 */ /* 0x000fe20008410000 */
        /* <DEDUP_REMOVED lines=73> */
[----:B------:R-:W-:Y:S02]  /*bf10*/  VIADD R141, R19, UR60 ;  /* 0x0000003c138d7c36 */ /* 0x000fe40008000000 */
[----:B------:R-:W-:-:S09]  /*bf20*/  FMUL.FTZ R177, R132, UR5 ;  /* 0x0000000584b17c20 */ /* 0x000fd20008410000 */
        /* <DEDUP_REMOVED lines=13> */
[----:B------:R-:W-:Y:S01]  /*c000*/  @!P3 LEA R14, R15, UR38, 0x3 ;  /* 0x000000260f0ebc11 */ /* 0x000fe2000f8e18ff */
[----:B------:R-:W-:Y:S01]  /*c010*/  FMUL.FTZ R158, R161, UR5 ;  /* 0x00000005a19e7c20 */ /* 0x000fe20008410000 */
[----:B------:R-:W-:Y:S01]  /*c020*/  PLOP3.LUT P1, PT, PT, PT, UP1, 0x40, 0x0 ;  /* 0x000000000000781c */ /* 0x000fe20003f2e818 */
[----:B------:R-:W5:Y:S01]  /*c030*/  SHFL.IDX PT, R162, R141, RZ, 0x1c1f ;  /* 0x001c1fff8da27589 */ /* 0x000f6200000e0000 */
[----:B------:R-:W0:Y:S01]  /*c040*/  MUFU.TANH R176, R176 ;  /* 0x000000b000b07308 */ /* 0x000e220000002400 */
[----:B------:R-:W-:-:S05]  /*c050*/  @!P3 VIADD R14, R14, 0x30840 ;  /* 0x000308400e0eb836 */ /* 0x000fca0000000000 */
[----:B------:R-:W-:Y:S02]  /*c060*/  @!P3 PRMT R14, RZ, 0x654, R14 ;  /* 0x00000654ff0eb816 */ /* 0x000fe4000000000e */
        /* <DEDUP_REMOVED lines=15> */
[----:B------:R-:W-:Y:S02]  /*c160*/  IMAD R145, R10, -0x60, RZ ;  /* 0xffffffa00a917824 */ /* 0x000fe400078e02ff */
[----:B------:R-:W-:Y:S01]  /*c170*/  FMUL.FTZ R173, R125, UR5 ;  /* 0x000000057dad7c20 */ /* 0x000fe20008410000 */
[----:B------:R-:W-:Y:S01]  /*c180*/  HGMMA.64x192x16.F32 R24, R168, gdesc[UR4].tnspB, R24, gsb0 ;  /* 0x42e00004a8187df0 */ /* 0x000fe20008000818 */
[----:B------:R-:W-:Y:S01]  /*c190*/  FMUL.FTZ R174, R128, UR5 ;  /* 0x0000000580ae7c20 */ /* 0x000fe20008410000 */
[----:B------:R-:W-:Y:S01]  /*c1a0*/  FMUL.FTZ R175, R129, UR5 ;  /* 0x0000000581af7c20 */ /* 0x000fe20008410000 */
[----:B------:R-:W-:-:S02]  /*c1b0*/  VIADD R15, R145, 0x1 ;  /* 0x00000001910f7836 */ /* 0x000fc40000000000 */
[----:B------:R-:W-:Y:S01]  /*c1c0*/  FMUL.FTZ R125, R147, UR5 ;  /* 0x00000005937d7c20 */ /* 0x000fe20008410000 */
[----:B------:R-:W-:Y:S01]  /*c1d0*/  FMUL.FTZ R128, R163, UR5 ;  /* 0x00000005a3807c20 */ /* 0x000fe20008410000 */
[----:B------:R-:W-:Y:S01]  /*c1e0*/  FMUL.FTZ R129, R166, UR5 ;  /* 0x00000005a6817c20 */ /* 0x000fe20008410000 */
[----:B------:R-:W-:Y:S01]  /*c1f0*/  IMAD R15, R18, -0x2, R15 ;  /* 0xfffffffe120f7824 */ /* 0x000fe200078e020f */
[----:B------:R-:W0:Y:S03]  /*c200*/  MUFU.TANH R172, R172 ;  /* 0x000000ac00ac7308 */ /* 0x000e260000002400 */
[----:B------:R-:W-:Y:S01]  /*c210*/  VIADD R143, R15, 0xffffffff ;  /* 0xffffffff0f8f7836 */ /* 0x000fe20000000000 */
[----:B------:R-:W-:-:S04]  /*c220*/  IADD3 R147, -R17, R15, R16 ;  /* 0x0000000f11937210 */ /* 0x000fc80007ffe110 */
        /* <DEDUP_REMOVED lines=27> */
.L_x_1434:
[----:B------:R-:W-:-:S05]  /*c3e0*/  IMAD.U32 R162, RZ, RZ, UR39 ;  /* 0x00000027ffa27e24 */ /* 0x000fca000f8e00ff */
[----:B------:R-:W-:-:S13]  /*c3f0*/  ISETP.NE.AND P1, PT, R162, 0x1, PT ;  /* 0x00000001a200780c */ /* 0x000fda0003f25270 */
[----:B0-----:R-:W0:Y:S02]  /*c400*/  @P1 LDC.64 R14, c[0x0][0x9e8] ;  /* 0x00027a00ff0e1b82 */ /* 0x001e240000000a00 */
[----:B0-----:R-:W-:-:S05]  /*c410*/  @P1 IMAD.HI.U32 R14, R155, R14, RZ ;  /* 0x0000000e9b0e1227 */ /* 0x001fca00078e00ff */
[----:B------:R-:W-:-:S07]  /*c420*/  @P1 SHF.R.U32.HI R155, RZ, R15, R14 ;  /* 0x0000000fff9b1219 */ /* 0x000fce000001160e */
.L_x_1435:
[----:B------:R-:W-:Y:S05]  /*c430*/  BSYNC B0 ;  /* 0x0000000000007941 */ /* 0x000fea0003800000 */
.L_x_1433:
[----:B------:R-:W-:-:S05]  /*c440*/  IMAD R14, R155, R162, R143 ;  /* 0x000000a29b0e7224 */ /* 0x000fca00078e028f */
[----:B------:R-:W-:Y:S02]  /*c450*/  VIADDMNMX R151, R14, R162, R151, PT ;  /* 0x000000a20e977246 */ /* 0x000fe40003800197 */
[----:B------:R-:W-:-:S07]  /*c460*/  VIMNMX R153, R153, R14, !PT ;  /* 0x0000000e99997248 */ /* 0x000fce0007fe0100 */
.L_x_1432:
        /* <DEDUP_REMOVED lines=111> */
[----:B------:R-:W-:Y:S01]  /*cb60*/  FSEL R218, R3, -INF , !P6 ;  /* 0xff80000003da7808 */ /* 0x000fe20007000000 */
[----:B------:R-:W-:Y:S01]  /*cb70*/  IMAD.IADD R3, R149, 0x1, R14 ;  /* 0x0000000195037824 */ /* 0x000fe200078e020e */
        /* <DEDUP_REMOVED lines=19> */
.L_x_1438:
[----:B------:R-:W-:-:S05]  /*ccb0*/  IMAD.U32 R184, RZ, RZ, UR39 ;  /* 0x00000027ffb87e24 */ /* 0x000fca000f8e00ff */
[----:B------:R-:W-:-:S13]  /*ccc0*/  ISETP.NE.AND P6, PT, R184, 0x1, PT ;  /* 0x00000001b800780c */ /* 0x000fda0003fc5270 */
[----:B------:R-:W0:Y:S02]  /*ccd0*/  @P6 LDC.64 R14, c[0x0][0x9e8] ;  /* 0x00027a00ff0e6b82 */ /* 0x000e240000000a00 */
[----:B0-----:R-:W-:-:S05]  /*cce0*/  @P6 IMAD.HI.U32 R14, R139, R14, RZ ;  /* 0x0000000e8b0e6227 */ /* 0x001fca00078e00ff */
[----:B------:R-:W-:-:S07]  /*ccf0*/  @P6 SHF.R.U32.HI R139, RZ, R15, R14 ;  /* 0x0000000fff8b6219 */ /* 0x000fce000001160e */
.L_x_1439:
[----:B------:R-:W-:Y:S05]  /*cd00*/  BSYNC B0 ;  /* 0x0000000000007941 */ /* 0x000fea0003800000 */
.L_x_1437:
[----:B------:R-:W-:-:S05]  /*cd10*/  IMAD R14, R139, R184, R143 ;  /* 0x000000b88b0e7224 */ /* 0x000fca00078e028f */
[----:B------:R-:W-:Y:S02]  /*cd20*/  VIADDMNMX R3, R14, R184, R3, PT ;  /* 0x000000b80e037246 */ /* 0x000fe40003800103 */
[----:B------:R-:W-:-:S07]  /*cd30*/  VIMNMX R137, R137, R14, !PT ;  /* 0x0000000e89897248 */ /* 0x000fce0007fe0100 */
.L_x_1436:
[C---:B------:R-:W-:Y:S01]  /*cd40*/  ISETP.GT.AND P1, PT, R137.reuse, 0x1, !P1 ;  /* 0x000000018900780c */ /* 0x040fe20004f24270 */
[----:B------:R-:W-:Y:S01]  /*cd50*/  UMOV UR7, UR36 ;  /* 0x0000002400077c82 */ /* 0x000fe20008000000 */
[----:B------:R-:W-:Y:S02]  /*cd60*/  ISETP.GT.AND P2, PT, R137, 0x8, !P2 ;  /* 0x000000088900780c */ /* 0x000fe40005744270 */
        /* <DEDUP_REMOVED lines=32> */
[----:B------:R-:W-:Y:S02]  /*cf70*/  ISETP.NE.AND P2, PT, R186, RZ, PT ;  /* 0x000000ffba00720c */ /* 0x000fe40003f45270 */
        /* <DEDUP_REMOVED lines=55> */
[C---:B------:R-:W-:Y:S01]  /*d2f0*/  ISETP.LT.OR P5, PT, R3.reuse, 0x59, P5 ;  /* 0x000000590300780c */ /* 0x040fe20002fa1670 */
[----:B------:R-:W1:Y:S01]  /*d300*/  SHFL.BFLY PT, R4, R15, 0x1, 0x1f ;  /* 0x0c201f000f047f89 */ /* 0x000e6200000e0000 */
[----:B------:R-:W-:Y:S02]  /*d310*/  ISETP.LT.OR P1, PT, R3, 0x3a, P1 ;  /* 0x0000003a0300780c */ /* 0x000fe40000f21670 */
[----:B------:R-:W-:-:S02]  /*d320*/  FSEL R128, R128, -INF , !P4 ;  /* 0xff80000080807808 */ /* 0x000fc40006000000 */
[----:B------:R-:W-:Y:S02]  /*d330*/  FSEL R120, R131, -INF , !P1 ;  /* 0xff80000083787808 */ /* 0x000fe40004800000 */
[----:B------:R-:W-:Y:S02]  /*d340*/  ISETP.NE.AND P1, PT, R177, RZ, PT ;  /* 0x000000ffb100720c */ /* 0x000fe40003f25270 */
[----:B------:R-:W-:Y:S02]  /*d350*/  R2UR UR4, R23 ;  /* 0x00000000170472ca */ /* 0x000fe400000e0000 */
        /* <DEDUP_REMOVED lines=32> */
[--C-:B------:R-:W-:Y:S01]  /*d560*/  FFMA.FTZ R176, R176, R9, -R125.reuse ;  /* 0x00000009b0b07223 */ /* 0x100fe2000001087d */
[----:B------:R-:W-:Y:S01]  /*d570*/  FSEL R146, R4, RZ, P1 ;  /* 0x000000ff04927208 */ /* 0x000fe20000800000 */
        /* <DEDUP_REMOVED lines=14> */
[----:B------:R-:W-:Y:S01]  /*d660*/  FFMA.FTZ R141, R160, R9, -R125 ;  /* 0x00000009a08d7223 */ /* 0x000fe2000001087d */
[----:B------:R-:W-:Y:S01]  /*d670*/  LOP3.LUT P6, RZ, R209, 0x7f, RZ, 0xc0, !PT ;  /* 0x0000007fd1ff7812 */ /* 0x000fe200078cc0ff */
[----:B------:R0:W-:Y:S01]  /*d680*/  MUFU.EX2 R15, R172 ;  /* 0x000000ac000f7308 */ /* 0x0001e20000000800 */
[----:B------:R-:W-:-:S04]  /*d690*/  FMNMX.FTZ R21, R186, R21, !PT ;  /* 0x00000015ba157209 */ /* 0x000fc80007810000 */
[----:B------:R-:W-:-:S03]  /*d6a0*/  FMNMX.FTZ R121, R208, R21, !PT ;  /* 0x00000015d0797209 */ /* 0x000fc60007810000 */
[----:B------:R1:W-:Y:S01]  /*d6b0*/  MUFU.EX2 R21, R174 ;  /* 0x000000ae00157308 */ /* 0x0003e20000000800 */
[----:B------:R-:W-:Y:S01]  /*d6c0*/  FMNMX.FTZ R121, R124, R121, !PT ;  /* 0x000000797c797209 */ /* 0x000fe20007810000 */
[-CC-:B0-----:R-:W-:Y:S01]  /*d6d0*/  FFMA.FTZ R172, R178, R9.reuse, -R125.reuse ;  /* 0x00000009b2ac7223 */ /* 0x181fe2000001087d */
[-CC-:B------:R-:W-:Y:S01]  /*d6e0*/  FFMA.FTZ R178, R144, R9.reuse, -R125.reuse ;  /* 0x0000000990b27223 */ /* 0x180fe2000001087d */
[----:B------:R-:W-:Y:S01]  /*d6f0*/  FFMA.FTZ R144, R158, R9, -R125 ;  /* 0x000000099e907223 */ /* 0x000fe2000001087d */
[----:B------:R-:W-:-:S03]  /*d700*/  FMNMX.FTZ R121, R190, R121, !PT ;  /* 0x00000079be797209 */ /* 0x000fc60007810000 */
[----:B------:R-:W-:Y:S01]  /*d710*/  MUFU.EX2 R168, R168 ;  /* 0x000000a800a87308 */ /* 0x000fe20000000800 */
[----:B------:R-:W-:Y:S02]  /*d720*/  FMNMX.FTZ R121, R126, R121, !PT ;  /* 0x000000797e797209 */ /* 0x000fe40007810000 */
[----:B-1----:R-:W-:Y:S01]  /*d730*/  FSEL R174, R127, -INF , !P3 ;  /* 0xff8000007fae7808 */ /* 0x002fe20005800000 */
[--C-:B------:R-:W-:Y:S01]  /*d740*/  FFMA.FTZ R127, R166, R9, -R125.reuse ;  /* 0x00000009a67f7223 */ /* 0x100fe2000001087d */
[----:B------:R-:W-:Y:S02]  /*d750*/  FMNMX.FTZ R131, R20, R121, !PT ;  /* 0x0000007914837209 */ /* 0x000fe40007810000 */
[----:B------:R-:W-:Y:S01]  /*d760*/  FSEL R166, R129, -INF , !P5 ;  /* 0xff80000081a67808 */ /* 0x000fe20006800000 */
[--C-:B------:R-:W-:Y:S01]  /*d770*/  FFMA.FTZ R129, R138, R9, -R125.reuse ;  /* 0x000000098a817223 */ /* 0x100fe2000001087d */
[----:B------:R-:W-:Y:S01]  /*d780*/  FMNMX.FTZ R131, R132, R131, !PT ;  /* 0x0000008384837209 */ /* 0x000fe20007810000 */
[-CC-:B------:R-:W-:Y:S01]  /*d790*/  FFMA.FTZ R138, R142, R9.reuse, -R125.reuse ;  /* 0x000000098e8a7223 */ /* 0x180fe2000001087d */
[----:B------:R-:W-:Y:S01]  /*d7a0*/  MUFU.EX2 R170, R170 ;  /* 0x000000aa00aa7308 */ /* 0x000fe20000000800 */
[----:B------:R-:W-:Y:S01]  /*d7b0*/  FFMA.FTZ R142, R154, R9, -R125 ;  /* 0x000000099a8e7223 */ /* 0x000fe2000001087d */
[----:B------:R-:W-:-:S04]  /*d7c0*/  FMNMX.FTZ R131, R120, R131, !PT ;  /* 0x0000008378837209 */ /* 0x000fc80007810000 */
[----:B------:R-:W-:Y:S02]  /*d7d0*/  FMNMX.FTZ R131, R134, R131, !PT ;  /* 0x0000008386837209 */ /* 0x000fe40007810000 */
[----:B------:R-:W-:Y:S02]  /*d7e0*/  MUFU.EX2 R121, R180 ;  /* 0x000000b400797308 */ /* 0x000fe40000000800 */
[----:B------:R-:W-:-:S04]  /*d7f0*/  FMNMX.FTZ R131, R14, R131, !PT ;  /* 0x000000830e837209 */ /* 0x000fc80007810000 */
[----:B------:R-:W-:Y:S02]  /*d800*/  FMNMX.FTZ R131, R136, R131, !PT ;  /* 0x0000008388837209 */ /* 0x000fe40007810000 */
[----:B------:R-:W-:Y:S02]  /*d810*/  MUFU.EX2 R172, R172 ;  /* 0x000000ac00ac7308 */ /* 0x000fe40000000800 */
[----:B------:R-:W-:-:S04]  /*d820*/  FMNMX.FTZ R131, R122, R131, !PT ;  /* 0x000000837a837209 */ /* 0x000fc80007810000 */
[----:B------:R-:W-:Y:S02]  /*d830*/  FMNMX.FTZ R131, R174, R131, !PT ;  /* 0x00000083ae837209 */ /* 0x000fe40007810000 */
[----:B------:R0:W-:Y:S02]  /*d840*/  MUFU.EX2 R180, R182 ;  /* 0x000000b600b47308 */ /* 0x0001e40000000800 */
[----:B------:R-:W-:-:S04]  /*d850*/  FMNMX.FTZ R131, R128, R131, !PT ;  /* 0x0000008380837209 */ /* 0x000fc80007810000 */
[----:B------:R-:W-:Y:S02]  /*d860*/  FMNMX.FTZ R131, R166, R131, !PT ;  /* 0x00000083a6837209 */ /* 0x000fe40007810000 */
[----:B------:R-:W-:Y:S01]  /*d870*/  MUFU.EX2 R127, R127 ;  /* 0x0000007f007f7308 */ /* 0x000fe20000000800 */
[--C-:B0-----:R-:W-:Y:S01]  /*d880*/  FFMA.FTZ R182, R162, R9, -R125.reuse ;  /* 0x00000009a2b67223 */ /* 0x101fe2000001087d */
[----:B------:R-:W-:Y:S01]  /*d890*/  FMNMX.FTZ R0, R130, R131, !PT ;  /* 0x0000008382007209 */ /* 0x000fe20007810000 */
[-CC-:B------:R-:W-:Y:S01]  /*d8a0*/  FFMA.FTZ R131, R140, R9.reuse, -R125.reuse ;  /* 0x000000098c837223 */ /* 0x180fe2000001087d */
[----:B------:R-:W-:-:S03]  /*d8b0*/  FFMA.FTZ R140, R150, R9, -R125 ;  /* 0x00000009968c7223 */ /* 0x000fc6000001087d */
        /* <DEDUP_REMOVED lines=159> */
.L_x_1423:
        /* <DEDUP_REMOVED lines=99> */
.L_x_1441:
[----:B------:R-:W-:Y:S01]  /*e8e0*/  ULEA UR5, UR37, UR38, 0x3 ;  /* 0x0000002625057291 */ /* 0x000fe2000f8e183f */
[----:B------:R-:W-:-:S05]  /*e8f0*/  IMAD.U32 R0, RZ, RZ, UR36 ;  /* 0x00000024ff007e24 */ /* 0x000fca000f8e00ff */
[----:B------:R-:W-:-:S04]  /*e900*/  SHF.L.U32 R0, R0, 0x1f, RZ ;  /* 0x0000001f00007819 */ /* 0x000fc800000006ff */
[----:B------:R0:W1:Y:S01]  /*e910*/  SYNCS.PHASECHK.TRANS64.TRYWAIT P1, [UR5+0x30850], R0 ;  /* 0x03085000ff0075a7 */ /* 0x0000620008020145 */
[----:B------:R-:W-:Y:S05]  /*e920*/  @!P0 BRA `(.L_x_1442) ;  /* 0x0000000000048947 */ /* 0x000fea0003800000 */
[----:B------:R-:W-:Y:S01]  /*e930*/  BPT.TRAP 0x1 ;  /* 0x000000040000795c */ /* 0x000fe20000300000 */
.L_x_1442:
[----:B-1----:R-:W-:Y:S05]  /*e940*/  @P1 BRA `(.L_x_1443) ;  /* 0x0000000000081947 */ /* 0x002fea0003800000 */
[----:B------:R-:W1:Y:S02]  /*e950*/  SYNCS.PHASECHK.TRANS64.TRYWAIT P0, [UR5+0x30850], R0 ;  /* 0x03085000ff0075a7 */ /* 0x000e640008000145 */
[----:B-1----:R-:W-:Y:S05]  /*e960*/  @!P0 BRA `(.L_x_1444) ;  /* 0x000000a4000c8947 */ /* 0x002fea0003800000 */
.L_x_1443:
[----:B------:R-:W-:Y:S01]  /*e970*/  UIADD3 UR38, UR38, 0x400, URZ ;  /* 0x0000040026267890 */ /* 0x000fe2000fffe03f */
[----:B------:R-:W-:Y:S01]  /*e980*/  WARPGROUP.ARRIVE ;  /* 0x00000000000079c5 */ /* 0x000fe20000000000 */
[----:B------:R-:W-:Y:S01]  /*e990*/  UMOV UR7, 0x40000040 ;  /* 0x4000004000077882 */ /* 0x000fe20000000000 */
[----:B01----:R-:W0:Y:S01]  /*e9a0*/  SHFL.BFLY PT, R0, R5, 0x2, 0x1f ;  /* 0x0c401f0005007f89 */ /* 0x003e2200000e0000 */
[----:B------:R-:W-:Y:S01]  /*e9b0*/  USHF.R.U32.HI UR38, URZ, 0x4, UR38 ;  /* 0x000000043f267899 */ /* 0x000fe20008011626 */
[----:B------:R-:W-:Y:S01]  /*e9c0*/  IMAD.MOV.U32 R10, RZ, RZ, RZ ;  /* 0x000000ffff0a7224 */ /* 0x000fe200078e00ff */
[----:B------:R-:W-:Y:S01]  /*e9d0*/  R2UR UR8, R198 ;  /* 0x00000000c60872ca */ /* 0x000fe200000e0000 */
[----:B------:R-:W1:Y:S01]  /*e9e0*/  SHFL.BFLY PT, R7, R8, 0x2, 0x1f ;  /* 0x0c401f0008077f89 */ /* 0x000e6200000e0000 */
[----:B------:R-:W-:Y:S01]  /*e9f0*/  ULOP3.LUT UR38, UR38, 0x3fff, URZ, 0xc0, !UPT ;  /* 0x00003fff26267892 */ /* 0x000fe2000f8ec03f */
[----:B------:R-:W2:Y:S03]  /*ea00*/  S2R R12, SR_TID.X ;  /* 0x00000000000c7919 */ /* 0x000ea60000002100 */
        /* <DEDUP_REMOVED lines=8> */
[----:B0-----:R-:W-:Y:S01]  /*ea90*/  FADD.FTZ R2, R0, R5 ;  /* 0x0000000500027221 */ /* 0x001fe20000010000 */
[----:B------:R-:W-:Y:S01]  /*eaa0*/  UMOV UR7, 0x40000040 ;  /* 0x4000004000077882 */ /* 0x000fe20000000000 */
[----:B------:R-:W-:-:S02]  /*eab0*/  IMAD.U32 R198, RZ, RZ, UR8 ;  /* 0x00000008ffc67e24 */ /* 0x000fc4000f8e00ff */
[----:B-1----:R-:W-:Y:S01]  /*eac0*/  FADD.FTZ R7, R7, R8 ;  /* 0x0000000807077221 */ /* 0x002fe20000010000 */
        /* <DEDUP_REMOVED lines=9> */
[----:B------:R-:W-:Y:S02]  /*eb60*/  IMAD.U32 R7, RZ, RZ, UR5 ;  /* 0x00000005ff077e24 */ /* 0x000fe4000f8e00ff */
[----:B------:R-:W-:Y:S01]  /*eb70*/  IMAD.MOV.U32 R0, RZ, RZ, -0x800000 ;  /* 0xff800000ff007424 */ /* 0x000fe200078e00ff */
[----:B------:R-:W-:-:S03]  /*eb80*/  FSETP.NE.FTZ.AND P0, PT, R13, RZ, PT ;  /* 0x000000ff0d00720b */ /* 0x000fc60003f15000 */
[----:B------:R-:W-:-:S06]  /*eb90*/  @!P2 VIADD R7, R7, 0x30860 ;  /* 0x000308600707a836 */ /* 0x000fcc0000000000 */
[----:B------:R-:W0:Y:S04]  /*eba0*/  @P1 MUFU.LG2 R11, R14 ;  /* 0x0000000e000b1308 */ /* 0x000e280000000c00 */
[C---:B------:R-:W-:Y:S01]  /*ebb0*/  @P0 FMUL.FTZ R5, R9.reuse, 0.69314718246459960938 ;  /* 0x3f31721809050820 */ /* 0x040fe20000410000 */
[----:B------:R-:W-:-:S03]  /*ebc0*/  @P1 FMUL.FTZ R9, R9, 0.69314718246459960938 ;  /* 0x3f31721809091820 */ /* 0x000fc60000410000 */
[----:B------:R-:W1:Y:S08]  /*ebd0*/  @P0 MUFU.LG2 R6, R13 ;  /* 0x0000000d00060308 */ /* 0x000e700000000c00 */
[----:B------:R-:W2:Y:S01]  /*ebe0*/  @P1 MUFU.RCP R10, R14 ;  /* 0x0000000e000a1308 */ /* 0x000ea20000001000 */
[----:B0-----:R-:W-:-:S04]  /*ebf0*/  @P1 FMUL.FTZ R12, R11, 0.69314718246459960938 ;  /* 0x3f3172180b0c1820 */ /* 0x001fc80000410000 */
[----:B------:R-:W-:Y:S01]  /*ec00*/  @P1 FFMA.FTZ R2, R9, R3, R12 ;  /* 0x0000000309021223 */ /* 0x000fe2000001000c */
[----:B------:R-:W-:Y:S02]  /*ec10*/  @!P2 PRMT R9, RZ, 0x654, R7 ;  /* 0x00000654ff09a816 */ /* 0x000fe40000000007 */
[----:B------:R-:W0:Y:S01]  /*ec20*/  @P0 MUFU.RCP R8, R13 ;  /* 0x0000000d00080308 */ /* 0x000e220000001000 */
[----:B-1----:R-:W-:-:S04]  /*ec30*/  @P0 FMUL.FTZ R6, R6, 0.69314718246459960938 ;  /* 0x3f31721806060820 */ /* 0x002fc80000410000 */
[----:B------:R-:W-:Y:S01]  /*ec40*/  @P0 FFMA.FTZ R0, R5, R4, R6 ;  /* 0x0000000405000223 */ /* 0x000fe20000010006 */
[----:B------:R-:W-:Y:S01]  /*ec50*/  PLOP3.LUT P0, PT, PT, PT, PT, 0x8, 0x0 ;  /* 0x000000000000781c */ /* 0x000fe20003f0e170 */
        /* <DEDUP_REMOVED lines=27> */
[----:B------:R1:W-:Y:S01]  /*ee10*/  @!P2 SYNCS.ARRIVE.TRANS64.RED.A1T0 RZ, [R9+URZ], RZ ;  /* 0x000000ff09ffa9a7 */ /* 0x0003e2000810043f */
[----:B--2---:R-:W-:Y:S01]  /*ee20*/  FMUL.FTZ R125, R43, R10 ;  /* 0x0000000a2b7d7220 */ /* 0x004fe20000410000 */
[----:B0-----:R-:W-:Y:S01]  /*ee30*/  FMUL.FTZ R3, R32, R8 ;  /* 0x0000000820037220 */ /* 0x001fe20000410000 */
        /* <DEDUP_REMOVED lines=94> */
.L_x_1374:
[----:B------:R-:W0:Y:S01]  /*f420*/  S2R R8, SR_CgaCtaId ;  /* 0x0000000000087919 */ /* 0x000e220000008800 */
[----:B------:R-:W-:Y:S01]  /*f430*/  MOV R23, 0x400 ;  /* 0x0000040000177802 */ /* 0x000fe20000000f00 */
[----:B------:R-:W-:Y:S01]  /*f440*/  BSSY B0, `(.L_x_1445) ;  /* 0x0000288000007945 */ /* 0x000fe20003800000 */
[----:B------:R-:W-:Y:S02]  /*f450*/  BAR.SYNC.DEFER_BLOCKING 0x5, 0x180 ;  /* 0x0146000000007b1d */ /* 0x000fe40000010000 */
[----:B0-----:R-:W-:-:S05]  /*f460*/  LEA R23, R8, R23, 0x18 ;  /* 0x0000001708177211 */ /* 0x001fca00078ec0ff */
[----:B------:R-:W0:Y:S02]  /*f470*/  LDS.128 R8, [R23+0x308d0] ;  /* 0x0308d00017087984 */ /* 0x000e240000000c00 */
[----:B0-----:R-:W-:Y:S02]  /*f480*/  R2UR UR5, R9 ;  /* 0x00000000090572ca */ /* 0x001fe400000e0000 */
[----:B------:R-:W-:Y:S02]  /*f490*/  R2UR UR7, R10 ;  /* 0x000000000a0772ca */ /* 0x000fe400000e0000 */
[----:B------:R-:W-:Y:S01]  /*f4a0*/  R2UR UR6, R11 ;  /* 0x000000000b0672ca */ /* 0x000fe200000e0000 */
[----:B------:R-:W-:Y:S06]  /*f4b0*/  BAR.ARV 0x4, 0x180 ;  /* 0x0106000000007b1d */ /* 0x000fec0000002000 */
[----:B------:R-:W-:Y:S08]  /*f4c0*/  @P0 BRA `(.L_x_1446) ;  /* 0x0000001800ac0947 */ /* 0x000ff00003800000 */
[----:B------:R-:W0:Y:S01]  /*f4d0*/  S2R R8, SR_SWINHI ;  /* 0x0000000000087919 */ /* 0x000e220000002f00 */
[----:B------:R-:W-:Y:S01]  /*f4e0*/  F2FP.F16.F32.PACK_AB R4, R5, R4 ;  /* 0x000000040504723e */ /* 0x000fe200000000ff */
[----:B------:R-:W-:Y:S01]  /*f4f0*/  ULDC.64 UR8, c[0x0][0xc00] ;  /* 0x0003000000087ab9 */ /* 0x000fe20000000a00 */
[----:B------:R-:W-:Y:S01]  /*f500*/  F2FP.F16.F32.PACK_AB R6, R7, R6 ;  /* 0x000000060706723e */ /* 0x000fe200000000ff */
[----:B------:R-:W-:Y:S01]  /*f510*/  UISETP.NE.U32.AND UP0, UPT, UR8, URZ, UPT ;  /* 0x0000003f0800728c */ /* 0x000fe2000bf05070 */
[----:B------:R-:W-:Y:S01]  /*f520*/  F2FP.F16.F32.PACK_AB R5, R131, R32 ;  /* 0x000000208305723e */ /* 0x000fe200000000ff */
[----:B------:R-:W-:Y:S01]  /*f530*/  ULDC.64 UR12, c[0x0][0x208] ;  /* 0x00008200000c7ab9 */ /* 0x000fe20000000a00 */
[----:B------:R-:W-:Y:S01]  /*f540*/  F2FP.F16.F32.PACK_AB R7, R129, R20 ;  /* 0x000000148107723e */ /* 0x000fe200000000ff */
[----:B------:R-:W-:Y:S01]  /*f550*/  UISETP.NE.AND.EX UP0, UPT, UR9, URZ, UPT, UP0 ;  /* 0x0000003f0900728c */ /* 0x000fe2000bf05300 */
[----:B------:R-:W-:Y:S02]  /*f560*/  F2FP.F16.F32.PACK_AB R88, R89, R88 ;  /* 0x000000585958723e */ /* 0x000fe400000000ff */
[----:B------:R-:W-:Y:S01]  /*f570*/  F2FP.F16.F32.PACK_AB R89, R43, R90 ;  /* 0x0000005a2b59723e */ /* 0x000fe200000000ff */
[----:B------:R-:W-:Y:S01]  /*f580*/  ULDC.64 UR8, c[0x0][0xc00] ;  /* 0x0003000000087ab9 */ /* 0x000fe20000000a00 */
        /* <DEDUP_REMOVED lines=10> */
[----:B------:R-:W-:Y:S02]  /*f630*/  MOV R16, R23 ;  /* 0x0000001700107202 */ /* 0x000fe40000000f00 */
[----:B0-----:R-:W-:Y:S02]  /*f640*/  MOV R17, R8 ;  /* 0x0000000800117202 */ /* 0x001fe40000000f00 */
[----:B------:R-:W-:-:S02]  /*f650*/  F2FP.F16.F32.PACK_AB R107, R111, R110 ;  /* 0x0000006e6f6b723e */ /* 0x000fc400000000ff */
[----:B------:R-:W-:Y:S01]  /*f660*/  F2FP.F16.F32.PACK_AB R113, R115, R114 ;  /* 0x000000727371723e */ /* 0x000fe200000000ff */
[----:B------:R-:W-:Y:S01]  /*f670*/  IMAD.WIDE R38, R202, 0x2, R16 ;  /* 0x00000002ca267825 */ /* 0x000fe200078e0210 */
[----:B------:R-:W-:Y:S02]  /*f680*/  F2FP.F16.F32.PACK_AB R114, R117, R116 ;  /* 0x000000747572723e */ /* 0x000fe400000000ff */
[----:B------:R-:W-:Y:S02]  /*f690*/  F2FP.F16.F32.PACK_AB R115, R119, R118 ;  /* 0x000000767773723e */ /* 0x000fe400000000ff */
[C---:B------:R-:W-:Y:S02]  /*f6a0*/  LOP3.LUT R21, R38.reuse, 0x380, RZ, 0xc0, !PT ;  /* 0x0000038026157812 */ /* 0x040fe400078ec0ff */
[C---:B------:R-:W-:Y:S02]  /*f6b0*/  IADD3 R75, P2, R38.reuse, 0x20, RZ ;  /* 0x00000020264b7810 */ /* 0x040fe40007f5e0ff */
[----:B------:R-:W-:-:S02]  /*f6c0*/  IADD3 R95, P1, R38, 0x40, RZ ;  /* 0x00000040265f7810 */ /* 0x000fc40007f3e0ff */
[C---:B------:R-:W-:Y:S01]  /*f6d0*/  IADD3 R133, P6, R38.reuse, 0x60, RZ ;  /* 0x0000006026857810 */ /* 0x040fe20007fde0ff */
[--C-:B------:R-:W-:Y:S01]  /*f6e0*/  IMAD.X R9, RZ, RZ, R39.reuse, P2 ;  /* 0x000000ffff097224 */ /* 0x100fe200010e0627 */
[C---:B------:R-:W-:Y:S01]  /*f6f0*/  IADD3 R135, P5, R38.reuse, 0x4000, RZ ;  /* 0x0000400026877810 */ /* 0x040fe20007fbe0ff */
[--C-:B------:R-:W-:Y:S01]  /*f700*/  IMAD.X R11, RZ, RZ, R39.reuse, P1 ;  /* 0x000000ffff0b7224 */ /* 0x100fe200008e0627 */
[----:B------:R-:W-:Y:S01]  /*f710*/  SHF.R.U64 R21, R21, 0x3, RZ ;  /* 0x0000000315157819 */ /* 0x000fe200000012ff */
        /* <DEDUP_REMOVED lines=8> */
[----:B------:R-:W-:Y:S01]  /*f7a0*/  LOP3.LUT R8, R75, 0x380, RZ, 0xc0, !PT ;  /* 0x000003804b087812 */ /* 0x000fe200078ec0ff */
[--C-:B------:R-:W-:Y:S01]  /*f7b0*/  IMAD.X R29, RZ, RZ, R39.reuse, P3 ;  /* 0x000000ffff1d7224 */ /* 0x100fe200018e0627 */
[----:B------:R-:W-:Y:S01]  /*f7c0*/  LOP3.LUT R10, R95, 0x380, RZ, 0xc0, !PT ;  /* 0x000003805f0a7812 */ /* 0x000fe200078ec0ff */
[----:B------:R-:W-:Y:S01]  /*f7d0*/  IMAD.X R31, RZ, RZ, R39, P2 ;  /* 0x000000ffff1f7224 */ /* 0x000fe200010e0627 */
[----:B------:R-:W-:-:S02]  /*f7e0*/  IADD3 R145, P1, R38, 0x8020, RZ ;  /* 0x0000802026917810 */ /* 0x000fc40007f3e0ff */
[C---:B------:R-:W-:Y:S02]  /*f7f0*/  IADD3 R147, P6, R38.reuse, 0x8040, RZ ;  /* 0x0000804026937810 */ /* 0x040fe40007fde0ff */
[----:B------:R-:W-:Y:S01]  /*f800*/  IADD3 R149, P5, R38, 0x8060, RZ ;  /* 0x0000806026957810 */ /* 0x000fe20007fbe0ff */
[--C-:B------:R-:W-:Y:S01]  /*f810*/  IMAD.X R33, RZ, RZ, R39.reuse, P1 ;  /* 0x000000ffff217224 */ /* 0x100fe200008e0627 */
[----:B------:R-:W-:Y:S01]  /*f820*/  LOP3.LUT R38, R21, R38, RZ, 0x3c, !PT ;  /* 0x0000002615267212 */ /* 0x000fe200078e3cff */
[--C-:B------:R-:W-:Y:S01]  /*f830*/  IMAD.X R35, RZ, RZ, R39.reuse, P6 ;  /* 0x000000ffff237224 */ /* 0x100fe200030e0627 */
[----:B------:R-:W-:Y:S01]  /*f840*/  LOP3.LUT R12, R133, 0x380, RZ, 0xc0, !PT ;  /* 0x00000380850c7812 */ /* 0x000fe200078ec0ff */
[----:B------:R-:W-:Y:S01]  /*f850*/  IMAD.X R21, RZ, RZ, R39, P5 ;  /* 0x000000ffff157224 */ /* 0x000fe200028e0627 */
[----:B------:R-:W-:Y:S02]  /*f860*/  LOP3.LUT R14, R135, 0x380, RZ, 0xc0, !PT ;  /* 0x00000380870e7812 */ /* 0x000fe400078ec0ff */
[----:B------:R-:W-:-:S02]  /*f870*/  LOP3.LUT R24, R137, 0x380, RZ, 0xc0, !PT ;  /* 0x0000038089187812 */ /* 0x000fc400078ec0ff */
[----:B------:R-:W-:Y:S02]  /*f880*/  LOP3.LUT R26, R139, 0x380, RZ, 0xc0, !PT ;  /* 0x000003808b1a7812 */ /* 0x000fe400078ec0ff */
[----:B------:R-:W-:Y:S02]  /*f890*/  SHF.R.U64 R8, R8, 0x3, RZ ;  /* 0x0000000308087819 */ /* 0x000fe400000012ff */
[----:B------:R-:W-:Y:S02]  /*f8a0*/  SHF.R.U64 R10, R10, 0x3, RZ ;  /* 0x000000030a0a7819 */ /* 0x000fe400000012ff */
[----:B------:R-:W-:Y:S02]  /*f8b0*/  LOP3.LUT R28, R141, 0x380, RZ, 0xc0, !PT ;  /* 0x000003808d1c7812 */ /* 0x000fe400078ec0ff */
[----:B------:R-:W-:Y:S02]  /*f8c0*/  LOP3.LUT R30, R143, 0x380, RZ, 0xc0, !PT ;  /* 0x000003808f1e7812 */ /* 0x000fe400078ec0ff */
[----:B------:R-:W-:-:S02]  /*f8d0*/  SHF.R.U64 R12, R12, 0x3, RZ ;  /* 0x000000030c0c7819 */ /* 0x000fc400000012ff */
[----:B------:R-:W-:Y:S02]  /*f8e0*/  SHF.R.U64 R14, R14, 0x3, RZ ;  /* 0x000000030e0e7819 */ /* 0x000fe400000012ff */
[----:B------:R-:W-:Y:S01]  /*f8f0*/  MOV R132, R38 ;  /* 0x0000002600847202 */ /* 0x000fe20000000f00 */
[----:B------:R-:W-:Y:S01]  /*f900*/  BAR.SYNC.DEFER_BLOCKING 0x1, 0x100 ;  /* 0x0044000000007b1d */ /* 0x000fe20000010000 */
[----:B------:R-:W-:Y:S02]  /*f910*/  SHF.R.U64 R24, R24, 0x3, RZ ;  /* 0x0000000318187819 */ /* 0x000fe400000012ff */
[----:B------:R-:W-:Y:S02]  /*f920*/  SHF.R.U64 R26, R26, 0x3, RZ ;  /* 0x000000031a1a7819 */ /* 0x000fe400000012ff */
[----:B------:R-:W-:Y:S02]  /*f930*/  LOP3.LUT R38, R149, 0x380, RZ, 0xc0, !PT ;  /* 0x0000038095267812 */ /* 0x000fe400078ec0ff */
[----:B------:R-:W-:-:S02]  /*f940*/  LOP3.LUT R8, R8, R75, RZ, 0x3c, !PT ;  /* 0x0000004b08087212 */ /* 0x000fc400078e3cff */
[----:B------:R-:W-:Y:S02]  /*f950*/  LOP3.LUT R10, R10, R95, RZ, 0x3c, !PT ;  /* 0x0000005f0a0a7212 */ /* 0x000fe400078e3cff */
[----:B------:R-:W-:Y:S02]  /*f960*/  SHF.R.U64 R28, R28, 0x3, RZ ;  /* 0x000000031c1c7819 */ /* 0x000fe400000012ff */
[----:B------:R-:W-:Y:S02]  /*f970*/  SHF.R.U64 R30, R30, 0x3, RZ ;  /* 0x000000031e1e7819 */ /* 0x000fe400000012ff */
[----:B------:R-:W-:Y:S02]  /*f980*/  LOP3.LUT R32, R145, 0x380, RZ, 0xc0, !PT ;  /* 0x0000038091207812 */ /* 0x000fe400078ec0ff */
[----:B------:R-:W-:Y:S02]  /*f990*/  LOP3.LUT R12, R12, R133, RZ, 0x3c, !PT ;  /* 0x000000850c0c7212 */ /* 0x000fe400078e3cff */
[----:B------:R-:W-:-:S02]  /*f9a0*/  LOP3.LUT R14, R14, R135, RZ, 0x3c, !PT ;  /* 0x000000870e0e7212 */ /* 0x000fc400078e3cff */
[----:B------:R-:W-:Y:S02]  /*f9b0*/  LOP3.LUT R34, R147, 0x380, RZ, 0xc0, !PT ;  /* 0x0000038093227812 */ /* 0x000fe400078ec0ff */
[----:B------:R-:W-:Y:S01]  /*f9c0*/  LOP3.LUT R24, R24, R137, RZ, 0x3c, !PT ;  /* 0x0000008918187212 */ /* 0x000fe200078e3cff */
[----:B------:R0:W-:Y:S01]  /*f9d0*/  STSM.16.M88.4 [R132], R4 ;  /* 0x0000000484007844 */ /* 0x0001e20000000200 */
[----:B------:R-:W-:Y:S02]  /*f9e0*/  LOP3.LUT R26, R26, R139, RZ, 0x3c, !PT ;  /* 0x0000008b1a1a7212 */ /* 0x000fe400078e3cff */
[----:B------:R-:W-:Y:S02]  /*f9f0*/  SHF.R.U64 R38, R38, 0x3, RZ ;  /* 0x0000000326267819 */ /* 0x000fe400000012ff */
[----:B------:R-:W-:Y:S02]  /*fa00*/  LOP3.LUT R28, R28, R141, RZ, 0x3c, !PT ;  /* 0x0000008d1c1c7212 */ /* 0x000fe400078e3cff */
[----:B------:R-:W-:-:S02]  /*fa10*/  LOP3.LUT R30, R30, R143, RZ, 0x3c, !PT ;  /* 0x0000008f1e1e7212 */ /* 0x000fc400078e3cff */
[----:B------:R-:W-:Y:S02]  /*fa20*/  MOV R130, R8 ;  /* 0x0000000800827202 */ /* 0x000fe40000000f00 */
[----:B------:R-:W-:Y:S02]  /*fa30*/  MOV R129, R10 ;  /* 0x0000000a00817202 */ /* 0x000fe40000000f00 */
[----:B------:R-:W-:Y:S02]  /*fa40*/  SHF.R.U64 R32, R32, 0x3, RZ ;  /* 0x0000000320207819 */ /* 0x000fe400000012ff */
[----:B------:R-:W-:Y:S02]  /*fa50*/  F2FP.F16.F32.PACK_AB R8, R41, R40 ;  /* 0x000000282908723e */ /* 0x000fe400000000ff */
[----:B0-----:R-:W-:Y:S02]  /*fa60*/  F2FP.F16.F32.PACK_AB R4, R120, R3 ;  /* 0x000000037804723e */ /* 0x001fe400000000ff */
[----:B------:R-:W-:-:S02]  /*fa70*/  F2FP.F16.F32.PACK_AB R5, R127, R124 ;  /* 0x0000007c7f05723e */ /* 0x000fc400000000ff */
[----:B------:R-:W-:Y:S02]  /*fa80*/  F2FP.F16.F32.PACK_AB R6, R37, R36 ;  /* 0x000000242506723e */ /* 0x000fe400000000ff */
[----:B------:R-:W-:Y:S02]  /*fa90*/  F2FP.F16.F32.PACK_AB R7, R128, R123 ;  /* 0x0000007b8007723e */ /* 0x000fe400000000ff */
[----:B------:R-:W-:Y:S02]  /*faa0*/  F2FP.F16.F32.PACK_AB R9, R125, R122 ;  /* 0x0000007a7d09723e */ /* 0x000fe400000000ff */
[----:B------:R-:W-:Y:S01]  /*fab0*/  F2FP.F16.F32.PACK_AB R10, R45, R44 ;  /* 0x0000002c2d0a723e */ /* 0x000fe200000000ff */
[----:B------:R0:W-:Y:S01]  /*fac0*/  STSM.16.M88.4 [R130], R4 ;  /* 0x0000000482007844 */ /* 0x0001e20000000200 */
[----:B------:R-:W-:Y:S02]  /*fad0*/  F2FP.F16.F32.PACK_AB R11, R126, R121 ;  /* 0x000000797e0b723e */ /* 0x000fe400000000ff */
[----:B------:R-:W-:-:S02]  /*fae0*/  SHF.R.U64 R34, R34, 0x3, RZ ;  /* 0x0000000322227819 */ /* 0x000fc400000012ff */
        /* <DEDUP_REMOVED lines=10> */
[----:B------:R-:W-:Y:S02]  /*fb90*/  MOV R39, R28 ;  /* 0x0000001c00277202 */ /* 0x000fe40000000f00 */
[----:B------:R-:W-:Y:S01]  /*fba0*/  MOV R38, R30 ;  /* 0x0000001e00267202 */ /* 0x000fe20000000f00 */
[----:B------:R-:W-:Y:S01]  /*fbb0*/  STSM.16.M88.4 [R95], R12 ;  /* 0x0000000c5f007844 */ /* 0x000fe20000000200 */
[----:B------:R-:W-:-:S02]  /*fbc0*/  F2FP.F16.F32.PACK_AB R24, R57, R56 ;  /* 0x000000383918723e */ /* 0x000fc400000000ff */
[----:B------:R-:W-:Y:S02]  /*fbd0*/  F2FP.F16.F32.PACK_AB R25, R59, R58 ;  /* 0x0000003a3b19723e */ /* 0x000fe400000000ff */
[----:B------:R-:W-:Y:S02]  /*fbe0*/  F2FP.F16.F32.PACK_AB R26, R61, R60 ;  /* 0x0000003c3d1a723e */ /* 0x000fe400000000ff */
[----:B------:R-:W-:Y:S01]  /*fbf0*/  F2FP.F16.F32.PACK_AB R27, R63, R62 ;  /* 0x0000003e3f1b723e */ /* 0x000fe200000000ff */
[----:B------:R-:W2:Y:S01]  /*fc00*/  LDC R60, c[0x0][0xbe8] ;  /* 0x0002fa00ff3c7b82 */ /* 0x000ea20000000800 */
[----:B------:R-:W-:Y:S02]  /*fc10*/  LOP3.LUT R32, R32, R145, RZ, 0x3c, !PT ;  /* 0x0000009120207212 */ /* 0x000fe400078e3cff */
[----:B------:R-:W-:Y:S01]  /*fc20*/  F2FP.F16.F32.PACK_AB R28, R65, R64 ;  /* 0x00000040411c723e */ /* 0x000fe200000000ff */
[----:B------:R-:W-:Y:S01]  /*fc30*/  STSM.16.M88.4 [R94], R24 ;  /* 0x000000185e007844 */ /* 0x000fe20000000200 */
[----:B------:R-:W-:-:S02]  /*fc40*/  F2FP.F16.F32.PACK_AB R29, R67, R66 ;  /* 0x00000042431d723e */ /* 0x000fc400000000ff */
[----:B------:R-:W-:Y:S02]  /*fc50*/  F2FP.F16.F32.PACK_AB R30, R69, R68 ;  /* 0x00000044451e723e */ /* 0x000fe400000000ff */
[----:B------:R-:W-:Y:S02]  /*fc60*/  F2FP.F16.F32.PACK_AB R31, R71, R70 ;  /* 0x00000046471f723e */ /* 0x000fe400000000ff */
[----:B------:R-:W-:Y:S02]  /*fc70*/  LOP3.LUT R34, R34, R147, RZ, 0x3c, !PT ;  /* 0x0000009322227212 */ /* 0x000fe400078e3cff */
[----:B0-----:R-:W-:Y:S01]  /*fc80*/  F2FP.F16.F32.PACK_AB R4, R73, R72 ;  /* 0x000000484904723e */ /* 0x001fe200000000ff */
[----:B------:R-:W-:Y:S01]  /*fc90*/  STSM.16.M88.4 [R75], R28 ;  /* 0x0000001c4b007844 */ /* 0x000fe20000000200 */
[----:B------:R-:W-:Y:S02]  /*fca0*/  F2FP.F16.F32.PACK_AB R5, R47, R42 ;  /* 0x0000002a2f05723e */ /* 0x000fe400000000ff */
[----:B------:R-:W-:-:S02]  /*fcb0*/  F2FP.F16.F32.PACK_AB R6, R77, R76 ;  /* 0x0000004c4d06723e */ /* 0x000fc400000000ff */
[----:B------:R-:W-:Y:S02]  /*fcc0*/  F2FP.F16.F32.PACK_AB R7, R79, R78 ;  /* 0x0000004e4f07723e */ /* 0x000fe400000000ff */
[----:B-1----:R-:W-:Y:S02]  /*fcd0*/  F2FP.F16.F32.PACK_AB R8, R81, R80 ;  /* 0x000000505108723e */ /* 0x002fe400000000ff */
[----:B------:R-:W-:Y:S01]  /*fce0*/  F2FP.F16.F32.PACK_AB R9, R83, R82 ;  /* 0x000000525309723e */ /* 0x000fe200000000ff */
[----:B------:R0:W-:Y:S01]  /*fcf0*/  STSM.16.M88.4 [R74], R4 ;  /* 0x000000044a007844 */ /* 0x0001e20000000200 */
[----:B------:R-:W-:Y:S02]  /*fd00*/  F2FP.F16.F32.PACK_AB R10, R85, R84 ;  /* 0x00000054550a723e */ /* 0x000fe400000000ff */
[----:B------:R-:W-:Y:S02]  /*fd10*/  F2FP.F16.F32.PACK_AB R11, R87, R86 ;  /* 0x00000056570b723e */ /* 0x000fe400000000ff */
[----:B------:R-:W-:-:S02]  /*fd20*/  MOV R32, R32 ;  /* 0x0000002000207202 */ /* 0x000fc40000000f00 */
[----:B------:R-:W-:Y:S01]  /*fd30*/  MOV R34, R34 ;  /* 0x0000002200227202 */ /* 0x000fe20000000f00 */
[----:B------:R1:W-:Y:S01]  /*fd40*/  STSM.16.M88.4 [R39], R8 ;  /* 0x0000000827007844 */ /* 0x0003e20000000200 */
[----:B------:R-:W-:Y:S02]  /*fd50*/  MOV R20, R20 ;  /* 0x0000001400147202 */ /* 0x000fe40000000f00 */
[----:B------:R-:W-:Y:S01]  /*fd60*/  R2UR UR4, R197 ;  /* 0x00000000c50472ca */ /* 0x000fe200000e0000 */
[----:B------:R3:W-:Y:S01]  /*fd70*/  STSM.16.M88.4 [R38], R88 ;  /* 0x0000005826007844 */ /* 0x0007e20000000200 */
[----:B------:R-:W-:-:S03]  /*fd80*/  PLOP3.LUT P0, PT, PT, PT, UP0, 0x80, 0x0 ;  /* 0x000000000000781c */ /* 0x000fc60003f0f008 */
[----:B------:R3:W-:Y:S04]  /*fd90*/  STSM.16.M88.4 [R32], R96 ;  /* 0x0000006020007844 */ /* 0x0007e80000000200 */
[----:B------:R3:W-:Y:S04]  /*fda0*/  STSM.16.M88.4 [R34], R104 ;  /* 0x0000006822007844 */ /* 0x0007e80000000200 */
[----:B------:R3:W-:Y:S01]  /*fdb0*/  STSM.16.M88.4 [R20], R112 ;  /* 0x0000007014007844 */ /* 0x0007e20000000200 */
[----:B------:R-:W-:-:S06]  /*fdc0*/  UIMAD.WIDE UR8, UR4, 0x4, UR8 ;  /* 0x00000004040878a5 */ /* 0x000fcc000f8e0208 */
[----:B0-----:R-:W-:Y:S02]  /*fdd0*/  IMAD.U32 R4, RZ, RZ, UR8 ;  /* 0x00000008ff047e24 */ /* 0x001fe4000f8e00ff */
[----:B------:R-:W-:Y:S01]  /*fde0*/  IMAD.U32 R5, RZ, RZ, UR9 ;  /* 0x00000009ff057e24 */ /* 0x000fe2000f8e00ff */
[----:B------:R-:W-:Y:S01]  /*fdf0*/  BAR.SYNC.DEFER_BLOCKING 0x1, 0x100 ;  /* 0x0044000000007b1d */ /* 0x000fe20000010000 */
[----:B--2---:R-:W-:-:S05]  /*fe00*/  ISETP.NE.AND P1, PT, R60, 0x1, PT ;  /* 0x000000013c00780c */ /* 0x004fca0003f25270 */
[----:B------:R-:W-:Y:S01]  /*fe10*/  ULDC.64 UR8, c[0x0][0xc08] ;  /* 0x0003020000087ab9 */ /* 0x000fe20000000a00 */
[----:B------:R-:W2:Y:S01]  /*fe20*/  @P0 LDG.E R3, desc[UR12][R4.64] ;  /* 0x0000000c04030981 */ /* 0x000ea2000c1e1900 */
[----:B------:R-:W-:-:S06]  /*fe30*/  UISETP.NE.U32.AND UP1, UPT, UR8, URZ, UPT ;  /* 0x0000003f0800728c */ /* 0x000fcc000bf25070 */
[----:B------:R-:W0:Y:S01]  /*fe40*/  @P1 LDC R6, c[0x0][0xbec] ;  /* 0x0002fb00ff061b82 */ /* 0x000e220000000800 */
[----:B------:R-:W-:Y:S01]  /*fe50*/  ULDC UR10, c[0x0][0xa88] ;  /* 0x0002a200000a7ab9 */ /* 0x000fe20000000800 */
[----:B------:R-:W-:-:S06]  /*fe60*/  UISETP.NE.AND.EX UP1, UPT, UR9, URZ, UPT, UP1 ;  /* 0x0000003f0900728c */ /* 0x000fcc000bf25310 */
[----:B-1----:R-:W1:Y:S01]  /*fe70*/  @P1 LDC R8, c[0x0][0xbf0] ;  /* 0x0002fc00ff081b82 */ /* 0x002e620000000800 */
[----:B------:R-:W-:-:S04]  /*fe80*/  PLOP3.LUT P2, PT, PT, PT, UP1, 0x80, 0x0 ;  /* 0x000000000000781c */ /* 0x000fc80003f4f018 */
[----:B------:R-:W-:Y:S02]  /*fe90*/  @UP1 ULDC.64 UR8, c[0x0][0xc08] ;  /* 0x0003020000081ab9 */ /* 0x000fe40000000a00 */
[----:B------:R-:W-:-:S03]  /*fea0*/  @UP1 UIMAD.WIDE UR8, UR4, 0x4, UR8 ;  /* 0x00000004040818a5 */ /* 0x000fc6000f8e0208 */
[----:B------:R-:W-:-:S03]  /*feb0*/  UMOV UR4, URZ ;  /* 0x0000003f00047c82 */ /* 0x000fc60008000000 */
[----:B------:R-:W-:Y:S02]  /*fec0*/  IMAD.U32 R10, RZ, RZ, UR8 ;  /* 0x00000008ff0a7e24 */ /* 0x000fe4000f8e00ff */
[----:B------:R-:W-:Y:S01]  /*fed0*/  IMAD.U32 R11, RZ, RZ, UR9 ;  /* 0x00000009ff0b7e24 */ /* 0x000fe2000f8e00ff */
[----:B--2---:R-:W-:Y:S01]  /*fee0*/  @P0 R2UR UR4, R3 ;  /* 0x00000000030402ca */ /* 0x004fe200000e0000 */
[----:B------:R-:W-:-:S06]  /*fef0*/  IMAD.U32 R3, RZ, RZ, UR10 ;  /* 0x0000000aff037e24 */ /* 0x000fcc000f8e00ff */
[----:B------:R3:W5:Y:S01]  /*ff00*/  @P2 LDG.E R3, desc[UR12][R10.64] ;  /* 0x0000000c0a032981 */ /* 0x000762000c1e1900 */
[----:B01----:R-:W-:Y:S07]  /*ff10*/  @P2 BRA `(.L_x_1447) ;  /* 0x0000000000142947 */ /* 0x003fee0003800000 */
[----:B------:R-:W-:Y:S05]  /*ff20*/  @!P0 BRA `(.L_x_1447) ;  /* 0x0000000000108947 */ /* 0x000fea0003800000 */
[----:B------:R-:W-:Y:S02]  /*ff30*/  ULDC.64 UR8, c[0x0][0x208] ;  /* 0x0000820000087ab9 */ /* 0x000fe40000000a00 */
[----:B---3--:R-:W2:Y:S04]  /*ff40*/  LDG.E R10, desc[UR8][R4.64] ;  /* 0x00000008040a7981 */ /* 0x008ea8000c1e1900 */
[----:B-----5:R-:W2:Y:S02]  /*ff50*/  LDG.E R3, desc[UR8][R4.64+0x4] ;  /* 0x0000040804037981 */ /* 0x020ea4000c1e1900 */
[----:B--2---:R-:W-:-:S07]  /*ff60*/  IMAD.IADD R3, R3, 0x1, -R10 ;  /* 0x0000000103037824 */ /* 0x004fce00078e0a0a */
.L_x_1447:
[----:B------:R-:W-:Y:S01]  /*ff70*/  R2UR UR19, R195 ;  /* 0x00000000c31372ca */ /* 0x000fe200000e0000 */
[----:B------:R-:W-:Y:S01]  /*ff80*/  USHF.R.S32.HI UR9, URZ, 0x1f, UR4 ;  /* 0x0000001f3f097899 */ /* 0x000fe20008011404 */
[----:B------:R-:W-:Y:S01]  /*ff90*/  R2UR UR13, R197 ;  /* 0x00000000c50d72ca */ /* 0x000fe200000e0000 */
[----:B------:R-:W-:Y:S01]  /*ffa0*/  ULDC.64 UR14, c[0x0][0xb90] ;  /* 0x0002e400000e7ab9 */ /* 0x000fe20000000a00 */
[----:B------:R-:W-:Y:S01]  /*ffb0*/  UMOV UR8, UR4 ;  /* 0x0000000400087c82 */ /* 0x000fe20008000000 */
[----:B------:R-:W-:Y:S01]  /*ffc0*/  VIADD R9, R19, UR60 ;  /* 0x0000003c13097c36 */ /* 0x000fe20008000000 */
[----:B------:R-:W-:Y:S01]  /*ffd0*/  ULDC.64 UR20, c[0x0][0x208] ;  /* 0x0000820000147ab9 */ /* 0x000fe20000000a00 */
[----:B------:R-:W-:Y:S02]  /*ffe0*/  VIADD R26, R201, UR60 ;  /* 0x0000003cc91a7c36 */ /* 0x000fe40008000000 */
[----:B------:R-:W-:-:S04]  /*fff0*/  @P1 IMAD.HI.U32 R5, R9, R6, RZ ;  /* 0x0000000609051227 */ /* 0x000fc800078e00ff */
[----:B------:R-:W-:Y:S01]  /*10000*/  USHF.R.S32.HI UR16, URZ, 0x1f, UR19 ;  /* 0x0000001f3f107899 */ /* 0x000fe20008011413 */
[----:B------:R-:W-:Y:S01]  /*10010*/  IMAD.MOV.U32 R4, RZ, RZ, R9 ;  /* 0x000000ffff047224 */ /* 0x000fe200078e0009 */
[----:B------:R-:W-:Y:S01]  /*10020*/  UIMAD.WIDE.U32 UR10, UR19, UR14, UR8 ;  /* 0x0000000e130a72a5 */ /* 0x000fe2000f8e0008 */
[----:B------:R-:W-:Y:S01]  /*10030*/  @P1 SHF.R.U32.HI R4, RZ, R8, R5 ;  /* 0x00000008ff041219 */ /* 0x000fe20000011605 */
[----:B------:R-:W-:Y:S01]  /*10040*/  USHF.R.S32.HI UR8, URZ, 0x1f, UR13 ;  /* 0x0000001f3f087899 */ /* 0x000fe2000801140d */
[----:B------:R-:W-:Y:S01]  /*10050*/  IMAD R5, R196, 0x40, R22 ;  /* 0x00000040c4057824 */ /* 0x000fe200078e0216 */
[----:B------:R-:W-:Y:S01]  /*10060*/  UIMAD UR12, UR16, UR14, URZ ;  /* 0x0000000e100c72a4 */ /* 0x000fe2000f8e023f */
[----:B-----5:R-:W-:Y:S01]  /*10070*/  IMAD R63, R3, R60, RZ ;  /* 0x0000003c033f7224 */ /* 0x020fe200078e02ff */
[----:B------:R-:W-:Y:S01]  /*10080*/  USEL UR18, UR8, URZ, !UP0 ;  /* 0x0000003f08127287 */ /* 0x000fe2000c000000 */
[----:B------:R-:W-:Y:S01]  /*10090*/  IMAD.MOV R7, RZ, RZ, -R4 ;  /* 0x000000ffff077224 */ /* 0x000fe200078e0a04 */
[----:B------:R-:W-:Y:S01]  /*100a0*/  UIMAD UR12, UR19, UR15, UR12 ;  /* 0x0000000f130c72a4 */ /* 0x000fe2000f8e020c */
[----:B------:R-:W-:Y:S01]  /*100b0*/  IMAD.WIDE R16, R5, 0x2, R16 ;  /* 0x0000000205107825 */ /* 0x000fe200078e0210 */
[----:B------:R-:W-:Y:S01]  /*100c0*/  USEL UR17, UR13, URZ, !UP0 ;  /* 0x0000003f0d117287 */ /* 0x000fe2000c000000 */
[----:B------:R-:W-:Y:S01]  /*100d0*/  SHF.R.S32.HI R5, RZ, 0x1f, R4 ;  /* 0x0000001fff057819 */ /* 0x000fe20000011404 */
[----:B------:R-:W-:Y:S01]  /*100e0*/  ULDC.64 UR14, c[0x0][0xb98] ;  /* 0x0002e600000e7ab9 */ /* 0x000fe20000000a00 */
[----:B------:R-:W-:Y:S01]  /*100f0*/  UIADD3 UR11, UR11, UR12, URZ ;  /* 0x0000000c0b0b7290 */ /* 0x000fe2000fffe03f */
[----:B------:R-:W-:Y:S01]  /*10100*/  IMAD R7, R60, R7, R9 ;  /* 0x000000073c077224 */ /* 0x000fe200078e0209 */
[----:B------:R-:W-:Y:S01]  /*10110*/  UIMAD UR8, UR18, UR14, URZ ;  /* 0x0000000e120872a4 */ /* 0x000fe2000f8e023f */
[C---:B------:R-:W-:Y:S01]  /*10120*/  IADD3 R13, P2, R16.reuse, 0x1000, RZ ;  /* 0x00001000100d7810 */ /* 0x040fe20007f5e0ff */
[----:B------:R-:W-:Y:S01]  /*10130*/  UIMAD.WIDE.U32 UR10, UR17, UR14, UR10 ;  /* 0x0000000e110a72a5 */ /* 0x000fe2000f8e000a */
[----:B------:R-:W-:Y:S01]  /*10140*/  IADD3 R33, P3, R16, 0x6000, RZ ;  /* 0x0000600010217810 */ /* 0x000fe20007f7e0ff */
[----:B------:R-:W-:Y:S01]  /*10150*/  UIMAD UR8, UR17, UR15, UR8 ;  /* 0x0000000f110872a4 */ /* 0x000fe2000f8e0208 */
[----:B------:R-:W-:Y:S01]  /*10160*/  SHF.R.S32.HI R6, RZ, 0x1f, R7 ;  /* 0x0000001fff067819 */ /* 0x000fe20000011407 */
[----:B------:R-:W-:Y:S01]  /*10170*/  ULDC.64 UR12, c[0x0][0xaa0] ;  /* 0x0002a800000c7ab9 */ /* 0x000fe20000000a00 */
[----:B------:R-:W-:-:S02]  /*10180*/  LOP3.LUT R12, R13, 0x380, RZ, 0xc0, !PT ;  /* 0x000003800d0c7812 */ /* 0x000fc400078ec0ff */
[----:B------:R-:W-:Y:S01]  /*10190*/  IADD3 R4, P0, R4, UR10, RZ ;  /* 0x0000000a04047c10 */ /* 0x000fe2000ff1e0ff */
[----:B------:R-:W-:Y:S01]  /*101a0*/  IMAD.U32 R8, RZ, RZ, UR8 ;  /* 0x00000008ff087e24 */ /* 0x000fe2000f8e00ff */
[----:B------:R-:W-:Y:S02]  /*101b0*/  SHF.R.U64 R12, R12, 0x3, RZ ;  /* 0x000000030c0c7819 */ /* 0x000fe400000012ff */
[----:B---3--:R-:W-:Y:S02]  /*101c0*/  LOP3.LUT R32, R33, 0x380, RZ, 0xc0, !PT ;  /* 0x0000038021207812 */ /* 0x008fe400078ec0ff */
[----:B------:R-:W-:Y:S01]  /*101d0*/  IADD3.X R5, R5, UR11, R8, P0, !PT ;  /* 0x0000000b05057c10 */ /* 0x000fe200087fe408 */
[----:B------:R-:W-:Y:S01]  /*101e0*/  ULDC.64 UR10, c[0x0][0xb88] ;  /* 0x0002e200000a7ab9 */ /* 0x000fe20000000a00 */
[----:B------:R-:W-:Y:S01]  /*101f0*/  LOP3.LUT R12, R12, R13, RZ, 0x3c, !PT ;  /* 0x0000000d0c0c7212 */ /* 0x000fe200078e3cff */
[----:B------:R-:W-:Y:S01]  /*10200*/  IMAD R6, R6, UR10, RZ ;  /* 0x0000000a06067c24 */ /* 0x000fe2000f8e02ff */
[----:B------:R-:W-:Y:S01]  /*10210*/  SHF.R.U64 R32, R32, 0x3, RZ ;  /* 0x0000000320207819 */ /* 0x000fe200000012ff */
[----:B------:R-:W-:Y:S01]  /*10220*/  IMAD.WIDE.U32 R4, R7, UR10, R4 ;  /* 0x0000000a07047c25 */ /* 0x000fe2000f8e0004 */
[----:B------:R-:W-:-:S02]  /*10230*/  IADD3 R9, P6, R16, 0x2000, RZ ;  /* 0x0000200010097810 */ /* 0x000fc40007fde0ff */
[----:B------:R-:W-:Y:S01]  /*10240*/  LOP3.LUT R32, R32, R33, RZ, 0x3c, !PT ;  /* 0x0000002120207212 */ /* 0x000fe200078e3cff */
[----:B------:R-:W-:Y:S01]  /*10250*/  IMAD R11, R7, UR11, R6 ;  /* 0x0000000b070b7c24 */ /* 0x000fe2000f8e0206 */
[----:B------:R-:W-:Y:S01]  /*10260*/  ULDC.64 UR10, c[0x0][0xb50] ;  /* 0x0002d400000a7ab9 */ /* 0x000fe20000000a00 */
[----:B------:R-:W-:Y:S01]  /*10270*/  IMAD.X R13, RZ, RZ, R17, P2 ;  /* 0x000000ffff0d7224 */ /* 0x000fe200010e0611 */
[----:B------:R-:W-:Y:S01]  /*10280*/  IADD3 R25, P2, R16, 0x7000, RZ ;  /* 0x0000700010197810 */ /* 0x000fe20007f5e0ff */
[----:B------:R-:W-:Y:S01]  /*10290*/  IMAD.IADD R5, R5, 0x1, R11 ;  /* 0x0000000105057824 */ /* 0x000fe200078e020b */
[----:B------:R-:W-:Y:S01]  /*102a0*/  LEA R11, P0, R4, UR10, 0x2 ;  /* 0x0000000a040b7c11 */ /* 0x000fe2000f8010ff */
[----:B------:R-:W-:Y:S01]  /*102b0*/  IMAD.X R33, RZ, RZ, R17, P3 ;  /* 0x000000ffff217224 */ /* 0x000fe200018e0611 */
[----:B------:R-:W-:Y:S01]  /*102c0*/  LOP3.LUT R24, R25, 0x380, RZ, 0xc0, !PT ;  /* 0x0000038019187812 */ /* 0x000fe200078ec0ff */
[----:B------:R-:W-:Y:S01]  /*102d0*/  VIADD R6, R26, 0x8 ;  /* 0x000000081a067836 */ /* 0x000fe20000000000 */
[----:B------:R-:W-:Y:S01]  /*102e0*/  LEA.HI.X R14, R4, UR11, R5, 0x2, P0 ;  /* 0x0000000b040e7c11 */ /* 0x000fe200080f1405 */
[----:B------:R-:W-:Y:S01]  /*102f0*/  SHFL.IDX PT, R20, R11, RZ, 0x1c1f ;  /* 0x001c1fff0b147589 */ /* 0x000fe200000e0000 */
[----:B------:R-:W-:-:S02]  /*10300*/  IADD3 R41, P0, R16, 0x5000, RZ ;  /* 0x0000500010297810 */ /* 0x000fc40007f1e0ff */
[----:B------:R-:W-:Y:S01]  /*10310*/  SHF.R.U64 R24, R24, 0x3, RZ ;  /* 0x0000000318187819 */ /* 0x000fe200000012ff */
[----:B------:R-:W0:Y:S01]  /*10320*/  SHFL.IDX PT, R21, R14, RZ, 0x1c1f ;  /* 0x001c1fff0e157589 */ /* 0x000e2200000e0000 */
[----:B------:R-:W-:Y:S02]  /*10330*/  LOP3.LUT R40, R41, 0x380, RZ, 0xc0, !PT ;  /* 0x0000038029287812 */ /* 0x000fe400078ec0ff */
[----:B------:R-:W-:Y:S01]  /*10340*/  IADD3 R10, P3, R16, 0xb000, RZ ;  /* 0x0000b000100a7810 */ /* 0x000fe20007f7e0ff */
[----:B------:R-:W-:Y:S01]  /*10350*/  SHFL.IDX PT, R38, R11, 0x1, 0x1c1f ;  /* 0x003c1f000b267f89 */ /* 0x000fe200000e0000 */
[----:B------:R-:W-:Y:S02]  /*10360*/  SHF.R.U64 R40, R40, 0x3, RZ ;  /* 0x0000000328287819 */ /* 0x000fe400000012ff */
[----:B------:R-:W-:Y:S01]  /*10370*/  LOP3.LUT R24, R24, R25, RZ, 0x3c, !PT ;  /* 0x0000001918187212 */ /* 0x000fe200078e3cff */
[--C-:B------:R-:W-:Y:S01]  /*10380*/  IMAD.X R25, RZ, RZ, R17.reuse, P2 ;  /* 0x000000ffff197224 */ /* 0x100fe200010e0611 */
[----:B------:R-:W-:Y:S01]  /*10390*/  LOP3.LUT R40, R40, R41, RZ, 0x3c, !PT ;  /* 0x0000002928287212 */ /* 0x000fe200078e3cff */
[----:B------:R-:W-:Y:S01]  /*103a0*/  IMAD.X R41, RZ, RZ, R17, P0 ;  /* 0x000000ffff297224 */ /* 0x000fe200000e0611 */
[----:B------:R-:W-:Y:S01]  /*103b0*/  LOP3.LUT P0, RZ, R199, 0x3, RZ, 0xc0, !PT ;  /* 0x00000003c7ff7812 */ /* 0x000fe2000780c0ff */
[----:B------:R-:W1:Y:S01]  /*103c0*/  SHFL.IDX PT, R39, R14, 0x1, 0x1c1f ;  /* 0x003c1f000e277f89 */ /* 0x000e6200000e0000 */
[----:B------:R-:W-:-:S02]  /*103d0*/  LOP3.LUT R3, R10, 0x380, RZ, 0xc0, !PT ;  /* 0x000003800a037812 */ /* 0x000fc400078ec0ff */
[C---:B------:R-:W-:Y:S02]  /*103e0*/  IADD3 R45, P4, R16.reuse, 0x4000, RZ ;  /* 0x00004000102d7810 */ /* 0x040fe40007f9e0ff */
[----:B------:R-:W-:Y:S02]  /*103f0*/  LOP3.LUT R8, R9, 0x380, RZ, 0xc0, !PT ;  /* 0x0000038009087812 */ /* 0x000fe400078ec0ff */
[----:B------:R-:W-:Y:S01]  /*10400*/  LOP3.LUT R7, R16, 0x380, RZ, 0xc0, !PT ;  /* 0x0000038010077812 */ /* 0x000fe200078ec0ff */
[----:B------:R-:W-:Y:S01]  /*10410*/  UIMAD UR10, UR9, UR12, URZ ;  /* 0x0000000c090a72a4 */ /* 0x000fe2000f8e023f */
[----:B------:R-:W-:Y:S01]  /*10420*/  ISETP.GE.OR P2, PT, R26, R63, P0 ;  /* 0x0000003f1a00720c */ /* 0x000fe20000746670 */
[----:B------:R-:W-:Y:S01]  /*10430*/  IMAD.X R37, RZ, RZ, R17, P3 ;  /* 0x000000ffff257224 */ /* 0x000fe200018e0611 */
[----:B------:R-:W-:Y:S02]  /*10440*/  SHF.R.U64 R3, R3, 0x3, RZ ;  /* 0x0000000303037819 */ /* 0x000fe400000012ff */
[----:B------:R-:W-:-:S02]  /*10450*/  IADD3 R5, P5, R16, 0x3000, RZ ;  /* 0x0000300010057810 */ /* 0x000fc40007fbe0ff */
[----:B------:R-:W-:Y:S02]  /*10460*/  LOP3.LUT R36, R3, R10, RZ, 0x3c, !PT ;  /* 0x0000000a03247212 */ /* 0x000fe400078e3cff */
[----:B------:R-:W2:Y:S01]  /*10470*/  @P1 LDC R3, c[0x0][0xbec] ;  /* 0x0002fb00ff031b82 */ /* 0x000ea20000000800 */
[----:B------:R-:W-:Y:S02]  /*10480*/  LOP3.LUT R4, R5, 0x380, RZ, 0xc0, !PT ;  /* 0x0000038005047812 */ /* 0x000fe400078ec0ff */
[----:B------:R-:W-:Y:S02]  /*10490*/  LOP3.LUT R44, R45, 0x380, RZ, 0xc0, !PT ;  /* 0x000003802d2c7812 */ /* 0x000fe400078ec0ff */
[----:B0-----:R0:W-:Y:S01]  /*104a0*/  @!P2 ST.E desc[UR20][R20.64], R0 ;  /* 0x000000001400a985 */ /* 0x0011e2000c101914 */
[----:B------:R-:W-:Y:S02]  /*104b0*/  ISETP.GE.OR P0, PT, R6, R63, P0 ;  /* 0x0000003f0600720c */ /* 0x000fe40000706670 */
[----:B------:R-:W-:-:S02]  /*104c0*/  SHF.R.U64 R8, R8, 0x3, RZ ;  /* 0x0000000308087819 */ /* 0x000fc400000012ff */
[----:B------:R-:W-:Y:S02]  /*104d0*/  SHF.R.U64 R4, R4, 0x3, RZ ;  /* 0x0000000304047819 */ /* 0x000fe400000012ff */
[----:B------:R-:W-:Y:S02]  /*104e0*/  SHF.R.U64 R44, R44, 0x3, RZ ;  /* 0x000000032c2c7819 */ /* 0x000fe400000012ff */
[----:B------:R-:W-:Y:S02]  /*104f0*/  SHF.R.U64 R7, R7, 0x3, RZ ;  /* 0x0000000307077819 */ /* 0x000fe400000012ff */
[----:B------:R-:W-:Y:S01]  /*10500*/  LOP3.LUT R8, R8, R9, RZ, 0x3c, !PT ;  /* 0x0000000908087212 */ /* 0x000fe200078e3cff */
[----:B0-----:R-:W0:Y:S01]  /*10510*/  @P1 LDC R21, c[0x0][0xbf0] ;  /* 0x0002fc00ff151b82 */ /* 0x001e220000000800 */
[----:B------:R-:W-:Y:S01]  /*10520*/  LOP3.LUT R4, R4, R5, RZ, 0x3c, !PT ;  /* 0x0000000504047212 */ /* 0x000fe200078e3cff */
[--C-:B------:R-:W-:Y:S01]  /*10530*/  IMAD.X R9, RZ, RZ, R17.reuse, P6 ;  /* 0x000000ffff097224 */ /* 0x100fe200030e0611 */
[----:B------:R-:W-:Y:S01]  /*10540*/  LOP3.LUT R44, R44, R45, RZ, 0x3c, !PT ;  /* 0x0000002d2c2c7212 */ /* 0x000fe200078e3cff */
[--C-:B------:R-:W-:Y:S01]  /*10550*/  IMAD.X R5, RZ, RZ, R17.reuse, P5 ;  /* 0x000000ffff057224 */ /* 0x100fe200028e0611 */
[C---:B------:R-:W-:Y:S01]  /*10560*/  IADD3 R57, P6, R16.reuse, 0x8000, RZ ;  /* 0x0000800010397810 */ /* 0x040fe20007fde0ff */
[--C-:B------:R-:W-:Y:S01]  /*10570*/  IMAD.X R45, RZ, RZ, R17.reuse, P4 ;  /* 0x000000ffff2d7224 */ /* 0x100fe200020e0611 */
[C---:B------:R-:W-:Y:S01]  /*10580*/  IADD3 R53, P5, R16.reuse, 0x9000, RZ ;  /* 0x0000900010357810 */ /* 0x040fe20007fbe0ff */
[----:B------:R-:W-:Y:S01]  /*10590*/  UIMAD.WIDE.U32 UR8, UR4, UR12, URZ ;  /* 0x0000000c040872a5 */ /* 0x000fe2000f8e003f */
[----:B------:R-:W-:Y:S01]  /*105a0*/  IADD3 R49, P4, R16, 0xa000, RZ ;  /* 0x0000a00010317810 */ /* 0x000fe20007f9e0ff */
[----:B------:R-:W-:Y:S01]  /*105b0*/  UIMAD UR10, UR4, UR13, UR10 ;  /* 0x0000000d040a72a4 */ /* 0x000fe2000f8e020a */
[----:B------:R-:W-:Y:S01]  /*105c0*/  LOP3.LUT R16, R7, R16, RZ, 0x3c, !PT ;  /* 0x0000001007107212 */ /* 0x000fe200078e3cff */
[----:B------:R-:W-:Y:S01]  /*105d0*/  IMAD R0, R194, 0x20, R196 ;  /* 0x00000020c2007824 */ /* 0x000fe200078e02c4 */
[----:B------:R-:W-:Y:S01]  /*105e0*/  ULDC.64 UR12, c[0x0][0xae8] ;  /* 0x0002ba00000c7ab9 */ /* 0x000fe20000000a00 */
[----:B------:R-:W-:Y:S01]  /*105f0*/  UIADD3 UR9, UR9, UR10, URZ ;  /* 0x0000000a09097290 */ /* 0x000fe2000fffe03f */
[----:B------:R-:W-:Y:S01]  /*10600*/  LOP3.LUT R56, R57, 0x380, RZ, 0xc0, !PT ;  /* 0x0000038039387812 */ /* 0x000fe200078ec0ff */
[----:B------:R-:W-:Y:S01]  /*10610*/  UIMAD UR4, UR16, UR12, URZ ;  /* 0x0000000c100472a4 */ /* 0x000fe2000f8e023f */
[----:B------:R-:W-:Y:S01]  /*10620*/  LOP3.LUT R52, R53, 0x380, RZ, 0xc0, !PT ;  /* 0x0000038035347812 */ /* 0x000fe200078ec0ff */
[----:B-1----:R1:W-:Y:S01]  /*10630*/  @!P0 ST.E desc[UR20][R38.64], R2 ;  /* 0x0000000226008985 */ /* 0x0023e2000c101914 */
[----:B------:R-:W-:Y:S01]  /*10640*/  LOP3.LUT R48, R49, 0x380, RZ, 0xc0, !PT ;  /* 0x0000038031307812 */ /* 0x000fe200078ec0ff */
[----:B------:R-:W-:Y:S01]  /*10650*/  UIMAD UR4, UR19, UR13, UR4 ;  /* 0x0000000d130472a4 */ /* 0x000fe2000f8e0204 */
[----:B------:R-:W-:Y:S01]  /*10660*/  SHF.R.U64 R56, R56, 0x3, RZ ;  /* 0x0000000338387819 */ /* 0x000fe200000012ff */
[----:B------:R3:W5:Y:S01]  /*10670*/  LD.E.128 R28, desc[UR20][R16.64] ;  /* 0x00000014101c7980 */ /* 0x000762000c101d00 */
[----:B------:R-:W-:Y:S01]  /*10680*/  UIMAD.WIDE.U32 UR8, UR19, UR12, UR8 ;  /* 0x0000000c130872a5 */ /* 0x000fe2000f8e0008 */
[----:B------:R-:W-:Y:S01]  /*10690*/  SHF.R.U64 R52, R52, 0x3, RZ ;  /* 0x0000000334347819 */ /* 0x000fe200000012ff */
[----:B------:R-:W-:Y:S01]  /*106a0*/  ULDC.64 UR10, c[0x0][0xaf0] ;  /* 0x0002bc00000a7ab9 */ /* 0x000fe20000000a00 */
[----:B------:R-:W-:Y:S01]  /*106b0*/  SHF.R.U64 R48, R48, 0x3, RZ ;  /* 0x0000000330307819 */ /* 0x000fe200000012ff */
[----:B------:R-:W-:Y:S01]  /*106c0*/  UIADD3 UR9, UR9, UR4, URZ ;  /* 0x0000000409097290 */ /* 0x000fe2000fffe03f */
[----:B------:R-:W-:Y:S01]  /*106d0*/  LOP3.LUT R56, R56, R57, RZ, 0x3c, !PT ;  /* 0x0000003938387212 */ /* 0x000fe200078e3cff */
[----:B------:R-:W5:Y:S01]  /*106e0*/  LD.E.128 R12, desc[UR20][R12.64] ;  /* 0x000000140c0c7980 */ /* 0x000f62000c101d00 */
[----:B------:R-:W-:Y:S01]  /*106f0*/  LOP3.LUT R52, R52, R53, RZ, 0x3c, !PT ;  /* 0x0000003534347212 */ /* 0x000fe200078e3cff */
[----:B---3--:R-:W-:Y:S01]  /*10700*/  VIADD R16, R0, UR60 ;  /* 0x0000003c00107c36 */ /* 0x008fe20008000000 */
[----:B------:R-:W-:Y:S01]  /*10710*/  LOP3.LUT R48, R48, R49, RZ, 0x3c, !PT ;  /* 0x0000003130307212 */ /* 0x000fe200078e3cff */
[----:B------:R-:W-:Y:S01]  /*10720*/  UIMAD UR4, UR18, UR10, URZ ;  /* 0x0000000a120472a4 */ /* 0x000fe2000f8e023f */
[----:B------:R-:W-:Y:S01]  /*10730*/  IMAD.X R57, RZ, RZ, R17, P6 ;  /* 0x000000ffff397224 */ /* 0x000fe200030e0611 */
[----:B------:R-:W5:Y:S01]  /*10740*/  LD.E.128 R8, desc[UR20][R8.64] ;  /* 0x0000001408087980 */ /* 0x000f62000c101d00 */
[----:B--2---:R-:W-:Y:S01]  /*10750*/  @P1 IMAD.HI.U32 R0, R16, R3, RZ ;  /* 0x0000000310001227 */ /* 0x004fe200078e00ff */
[----:B------:R-:W-:-:S02]  /*10760*/  UIMAD UR4, UR17, UR11, UR4 ;  /* 0x0000000b110472a4 */ /* 0x000fc4000f8e0204 */
[----:B------:R-:W5:Y:S01]  /*10770*/  LD.E.128 R4, desc[UR20][R4.64] ;  /* 0x0000001404047980 */ /* 0x000f62000c101d00 */
[--C-:B------:R-:W-:Y:S02]  /*10780*/  IMAD.X R53, RZ, RZ, R17.reuse, P5 ;  /* 0x000000ffff357224 */ /* 0x100fe400028e0611 */
[----:B------:R-:W-:Y:S01]  /*10790*/  IMAD.X R49, RZ, RZ, R17, P4 ;  /* 0x000000ffff317224 */ /* 0x000fe200020e0611 */
[----:B------:R-:W-:Y:S01]  /*107a0*/  UIMAD.WIDE.U32 UR8, UR17, UR10, UR8 ;  /* 0x0000000a110872a5 */ /* 0x000fe2000f8e0008 */
[----:B------:R-:W-:Y:S01]  /*107b0*/  IMAD.MOV.U32 R17, RZ, RZ, R16 ;  /* 0x000000ffff117224 */ /* 0x000fe200078e0010 */
[----:B0-----:R-:W-:Y:S01]  /*107c0*/  @P1 SHF.R.U32.HI R17, RZ, R21, R0 ;  /* 0x00000015ff111219 */ /* 0x001fe20000011600 */
[----:B------:R-:W-:Y:S01]  /*107d0*/  ULDC.64 UR10, c[0x0][0xae0] ;  /* 0x0002b800000a7ab9 */ /* 0x000fe20000000a00 */
[----:B------:R-:W-:Y:S01]  /*107e0*/  UIADD3 UR4, UR9, UR4, URZ ;  /* 0x0000000409047290 */ /* 0x000fe2000fffe03f */
[----:B------:R-:W5:Y:S01]  /*107f0*/  LD.E.128 R44, desc[UR20][R44.64] ;  /* 0x000000142c2c7980 */ /* 0x000f62000c101d00 */
[--C-:B------:R-:W-:Y:S01]  /*10800*/  SHF.R.S32.HI R0, RZ, 0x1f, R17.reuse ;  /* 0x0000001fff007819 */ /* 0x100fe20000011411 */
[----:B------:R-:W-:-:S02]  /*10810*/  IMAD.MOV R21, RZ, RZ, -R17 ;  /* 0x000000ffff157224 */ /* 0x000fc400078e0a11 */
[----:B------:R-:W-:Y:S01]  /*10820*/  IMAD.U32 R3, RZ, RZ, UR9 ;  /* 0x00000009ff037e24 */ /* 0x000fe2000f8e00ff */
[----:B------:R-:W5:Y:S01]  /*10830*/  LD.E.128 R40, desc[UR20][R40.64] ;  /* 0x0000001428287980 */ /* 0x000f62000c101d00 */
[----:B------:R-:W-:Y:S02]  /*10840*/  IMAD R0, R0, UR10, RZ ;  /* 0x0000000a00007c24 */ /* 0x000fe4000f8e02ff */
[----:B------:R-:W-:Y:S01]  /*10850*/  IMAD R21, R60, R21, R16 ;  /* 0x000000153c157224 */ /* 0x000fe200078e0210 */
[----:B------:R-:W5:Y:S01]  /*10860*/  LD.E.128 R32, desc[UR20][R32.64] ;  /* 0x0000001420207980 */ /* 0x000f62000c101d00 */
[----:B-1----:R-:W-:Y:S01]  /*10870*/  IMAD.U32 R2, RZ, RZ, UR8 ;  /* 0x00000008ff027e24 */ /* 0x002fe2000f8e00ff */
[----:B------:R-:W-:Y:S01]  /*10880*/  ULDC.64 UR8, c[0x0][0xad8] ;  /* 0x0002b60000087ab9 */ /* 0x000fe20000000a00 */
[----:B------:R-:W-:Y:S01]  /*10890*/  IMAD.U32 R3, RZ, RZ, UR4 ;  /* 0x00000004ff037e24 */ /* 0x000fe2000f8e00ff */
[----:B------:R-:W5:Y:S01]  /*108a0*/  LD.E.128 R24, desc[UR20][R24.64] ;  /* 0x0000001418187980 */ /* 0x000f62000c101d00 */
[----:B------:R-:W-:Y:S01]  /*108b0*/  IMAD R61, R17, UR11, R0 ;  /* 0x0000000b113d7c24 */ /* 0x000fe2000f8e0200 */
[----:B------:R-:W-:-:S02]  /*108c0*/  SHF.R.S32.HI R0, RZ, 0x1f, R21 ;  /* 0x0000001fff007819 */ /* 0x000fc40000011415 */
[----:B------:R-:W5:Y:S01]  /*108d0*/  LD.E.128 R56, desc[UR20][R56.64] ;  /* 0x0000001438387980 */ /* 0x000f62000c101d00 */
[----:B------:R-:W-:-:S03]  /*108e0*/  IMAD.WIDE.U32 R2, R17, UR10, R2 ;  /* 0x0000000a11027c25 */ /* 0x000fc6000f8e0002 */
        /* <DEDUP_REMOVED lines=14> */
[----:B------:R-:W-:Y:S01]  /*109d0*/  ISETP.GE.AND P2, PT, R62, R63, PT ;  /* 0x0000003f3e00720c */ /* 0x000fe20003f46270 */
[----:B------:R-:W-:Y:S02]  /*109e0*/  ULDC.64 UR8, c[0x0][0xa80] ;  /* 0x0002a00000087ab9 */ /* 0x000fe40000000a00 */
[----:B------:R-:W-:Y:S01]  /*109f0*/  IMAD.IADD R3, R3, 0x1, R17 ;  /* 0x0000000103037824 */ /* 0x000fe200078e0211 */
[----:B------:R-:W-:Y:S01]  /*10a00*/  LEA R60, P3, R2, UR8, 0x1 ;  /* 0x00000008023c7c11 */ /* 0x000fe2000f8608ff */
[----:B------:R-:W-:-:S02]  /*10a10*/  VIADD R23, R23, 0x30820 ;  /* 0x0003082017177836 */ /* 0x000fc40000000000 */
[----:B------:R-:W-:Y:S01]  /*10a20*/  VIADD R0, R62, 0x20 ;  /* 0x000000203e007836 */ /* 0x000fe20000000000 */
[----:B------:R-:W-:Y:S02]  /*10a30*/  LEA.HI.X R61, R2, UR9, R3, 0x1, P3 ;  /* 0x00000009023d7c11 */ /* 0x000fe400098f0c03 */
[----:B------:R-:W-:Y:S02]  /*10a40*/  PRMT R23, RZ, 0x654, R23 ;  /* 0x00000654ff177816 */ /* 0x000fe40000000017 */
[-C--:B------:R-:W-:Y:S01]  /*10a50*/  ISETP.GE.AND P1, PT, R0, R63.reuse, PT ;  /* 0x0000003f0000720c */ /* 0x080fe20003f26270 */
[----:B------:R-:W-:Y:S01]  /*10a60*/  VIADD R0, R62, 0x40 ;  /* 0x000000403e007836 */ /* 0x000fe20000000000 */
[----:B0-----:R0:W-:Y:S01]  /*10a70*/  SYNCS.ARRIVE.TRANS64.RED.A1T0 RZ, [R23+URZ], RZ ;  /* 0x000000ff17ff79a7 */ /* 0x0011e2000810043f */
[----:B------:R0:W1:Y:S01]  /*10a80*/  SHFL.IDX PT, R17, R60, RZ, 0x181f ;  /* 0x00181fff3c117589 */ /* 0x00006200000e0000 */
[----:B------:R-:W-:Y:S03]  /*10a90*/  BSSY B1, `(.L_x_1448) ;  /* 0x0000012000017945 */ /* 0x000fe60003800000 */
[----:B------:R0:W2:Y:S01]  /*10aa0*/  SHFL.IDX PT, R21, R61, RZ, 0x181f ;  /* 0x00181fff3d157589 */ /* 0x0000a200000e0000 */
[----:B------:R-:W-:Y:S01]  /*10ab0*/  ISETP.GE.AND P0, PT, R0, R63, PT ;  /* 0x0000003f0000720c */ /* 0x000fe20003f06270 */
[----:B------:R-:W-:-:S12]  /*10ac0*/  @P2 BRA `(.L_x_1449) ;  /* 0x0000000000382947 */ /* 0x000fd80003800000 */
        /* <DEDUP_REMOVED lines=14> */
.L_x_1449:
[----:B------:R-:W-:Y:S05]  /*10bb0*/  BSYNC B1 ;  /* 0x0000000000017941 */ /* 0x000fea0003800000 */
.L_x_1448:
[----:B--23--:R2:W3:Y:S01]  /*10bc0*/  SHFL.IDX PT, R21, R61, 0x1, 0x181f ;  /* 0x00381f003d157f89 */ /* 0x00c4e200000e0000 */
[----:B------:R-:W-:Y:S03]  /*10bd0*/  BSSY B1, `(.L_x_1450) ;  /* 0x0000011000017945 */ /* 0x000fe60003800000 */
[----:B------:R2:W4:Y:S01]  /*10be0*/  SHFL.IDX PT, R3, R60, 0x1, 0x181f ;  /* 0x00381f003c037f89 */ /* 0x00052200000e0000 */
[----:B------:R-:W-:Y:S05]  /*10bf0*/  @P1 BRA `(.L_x_1451) ;  /* 0x0000000000381947 */ /* 0x000fea0003800000 */
[----:B------:R-:W-:Y:S01]  /*10c00*/  ULDC UR4, c[0x0][0xac8] ;  /* 0x0002b20000047ab9 */ /* 0x000fe20000000800 */
[----:B------:R-:W-:Y:S01]  /*10c10*/  ULDC.64 UR8, c[0x0][0x208] ;  /* 0x0000820000087ab9 */ /* 0x000fe20000000a00 */
[----:B------:R-:W-:Y:S02]  /*10c20*/  ISETP.GE.AND P4, PT, R22, UR4, PT ;  /* 0x0000000416007c0c */ /* 0x000fe4000bf86270 */
[----:B------:R-:W-:Y:S02]  /*10c30*/  ISETP.GE.AND P5, PT, R192, UR4, PT ;  /* 0x00000004c0007c0c */ /* 0x000fe4000bfa6270 */
[----:B------:R-:W-:-:S09]  /*10c40*/  ISETP.GE.AND P6, PT, R193, UR4, PT ;  /* 0x00000004c1007c0c */ /* 0x000fd2000bfc6270 */
[-C--:B----4-:R-:W-:Y:S02]  /*10c50*/  @!P4 LEA R2, P1, R22, R3.reuse, 0x1 ;  /* 0x000000031602c211 */ /* 0x090fe400078208ff */
[-C--:B------:R-:W-:Y:S02]  /*10c60*/  @!P5 LEA R16, P2, R192, R3.reuse, 0x1 ;  /* 0x00000003c010d211 */ /* 0x080fe400078408ff */
[C---:B------:R-:W-:Y:S02]  /*10c70*/  @!P6 LEA R20, P3, R193.reuse, R3, 0x1 ;  /* 0x00000003c114e211 */ /* 0x040fe400078608ff */
[-C--:B---3--:R-:W-:Y:S02]  /*10c80*/  @!P4 LEA.HI.X R3, R22, R21.reuse, R206, 0x1, P1 ;  /* 0x000000151603c211 */ /* 0x088fe400008f0cce */
[-C--:B-1----:R-:W-:Y:S02]  /*10c90*/  @!P5 LEA.HI.X R17, R192, R21.reuse, R205, 0x1, P2 ;  /* 0x00000015c011d211 */ /* 0x082fe400010f0ccd */
[----:B------:R-:W-:Y:S01]  /*10ca0*/  @!P6 LEA.HI.X R21, R193, R21, R204, 0x1, P3 ;  /* 0x00000015c115e211 */ /* 0x000fe200018f0ccc */
[----:B-----5:R1:W-:Y:S04]  /*10cb0*/  @!P4 ST.E.128 desc[UR8][R2.64], R12 ;  /* 0x0000000c0200c985 */ /* 0x0203e8000c101d08 */
[----:B------:R1:W-:Y:S04]  /*10cc0*/  @!P5 ST.E.128 desc[UR8][R16.64], R40 ;  /* 0x000000281000d985 */ /* 0x0003e8000c101d08 */
[----:B------:R1:W-:Y:S02]  /*10cd0*/  @!P6 ST.E.128 desc[UR8][R20.64], R52 ;  /* 0x000000341400e985 */ /* 0x0003e4000c101d08 */
.L_x_1451:
[----:B------:R-:W-:Y:S05]  /*10ce0*/  BSYNC B1 ;  /* 0x0000000000017941 */ /* 0x000fea0003800000 */
.L_x_1450:
[----:B-1---5:R1:W0:Y:S01]  /*10cf0*/  SHFL.IDX PT, R15, R61, 0x2, 0x181f ;  /* 0x00581f003d0f7f89 */ /* 0x02222200000e0000 */
[----:B------:R-:W-:Y:S03]  /*10d00*/  BSSY B1, `(.L_x_1452) ;  /* 0x0000011000017945 */ /* 0x000fe60003800000 */
[----:B----4-:R1:W4:Y:S01]  /*10d10*/  SHFL.IDX PT, R3, R60, 0x2, 0x181f ;  /* 0x00581f003c037f89 */ /* 0x01032200000e0000 */
        /* <DEDUP_REMOVED lines=15> */
.L_x_1453:
[----:B------:R-:W-:Y:S05]  /*10e10*/  BSYNC B1 ;  /* 0x0000000000017941 */ /* 0x000fea0003800000 */
.L_x_1452:
[----:B------:R-:W-:Y:S01]  /*10e20*/  VIADD R0, R62, 0x60 ;  /* 0x000000603e007836 */ /* 0x000fe20000000000 */
[----:B012---:R-:W0:Y:S04]  /*10e30*/  SHFL.IDX PT, R61, R61, 0x3, 0x181f ;  /* 0x00781f003d3d7f89 */ /* 0x007e2800000e0000 */
        /* <DEDUP_REMOVED lines=9> */
[-C--:B0---4-:R-:W-:Y:S02]  /*10ed0*/  @!P2 LEA.HI.X R3, R22, R61.reuse, R206, 0x1, P0 ;  /* 0x0000003d1603a211 */ /* 0x091fe400000f0cce */
[----:B------:R-:W-:Y:S02]  /*10ee0*/  ISETP.GE.AND P0, PT, R193, UR4, PT ;  /* 0x00000004c1007c0c */ /* 0x000fe4000bf06270 */
[----:B------:R-:W-:Y:S01]  /*10ef0*/  @!P3 LEA.HI.X R9, R192, R61, R205, 0x1, P1 ;  /* 0x0000003dc009b211 */ /* 0x000fe200008f0ccd */
[----:B------:R1:W-:Y:S04]  /*10f00*/  @!P2 ST.E.128 desc[UR8][R2.64], R4 ;  /* 0x000000040200a985 */ /* 0x0003e8000c101d08 */
[----:B------:R1:W-:Y:S06]  /*10f10*/  @!P3 ST.E.128 desc[UR8][R8.64], R24 ;  /* 0x000000180800b985 */ /* 0x0003ec000c101d08 */
[----:B------:R-:W-:Y:S05]  /*10f20*/  @P0 BRA `(.L_x_1454) ;  /* 0x0000000c00640947 */ /* 0x000fea0003800000 */
[----:B-1----:R-:W-:Y:S01]  /*10f30*/  LEA R2, P0, R193, R11, 0x1 ;  /* 0x0000000bc1027211 */ /* 0x002fe200078008ff */
[----:B------:R-:W-:-:S03]  /*10f40*/  ULDC.64 UR8, c[0x0][0x208] ;  /* 0x0000820000087ab9 */ /* 0x000fc60000000a00 */
[----:B------:R-:W-:-:S05]  /*10f50*/  LEA.HI.X R3, R193, R61, R204, 0x1, P0 ;  /* 0x0000003dc1037211 */ /* 0x000fca00000f0ccc */
[----:B------:R0:W-:Y:S01]  /*10f60*/  ST.E.128 desc[UR8][R2.64], R36 ;  /* 0x0000002402007985 */ /* 0x0001e2000c101d08 */
[----:B------:R-:W-:Y:S05]  /*10f70*/  BRA `(.L_x_1454) ;  /* 0x0000000c00507947 */ /* 0x000fea0003800000 */
.L_x_1446:
[----:B------:R-:W-:Y:S01]  /*10f80*/  ULDC.64 UR8, c[0x0][0xc00] ;  /* 0x0003000000087ab9 */ /* 0x000fe20000000a00 */
[----:B------:R-:W-:Y:S01]  /*10f90*/  R2UR UR4, R197 ;  /* 0x00000000c50472ca */ /* 0x000fe200000e0000 */
[----:B------:R-:W-:Y:S01]  /*10fa0*/  UISETP.NE.U32.AND UP0, UPT, UR8, URZ, UPT ;  /* 0x0000003f0800728c */ /* 0x000fe2000bf05070 */
[----:B------:R-:W0:Y:S01]  /*10fb0*/  LDC R11, c[0x0][0xbe8] ;  /* 0x0002fa00ff0b7b82 */ /* 0x000e220000000800 */
[----:B------:R-:W-:Y:S01]  /*10fc0*/  ULDC.64 UR12, c[0x0][0x208] ;  /* 0x00008200000c7ab9 */ /* 0x000fe20000000a00 */
[----:B------:R-:W-:Y:S01]  /*10fd0*/  R2UR UR10, R195 ;  /* 0x00000000c30a72ca */ /* 0x000fe200000e0000 */
[----:B------:R-:W-:-:S03]  /*10fe0*/  UISETP.NE.AND.EX UP0, UPT, UR9, URZ, UPT, UP0 ;  /* 0x0000003f0900728c */ /* 0x000fc6000bf05300 */
[----:B------:R-:W-:-:S03]  /*10ff0*/  ULDC.64 UR8, c[0x0][0xc00] ;  /* 0x0003000000087ab9 */ /* 0x000fc60000000a00 */
[----:B------:R-:W-:Y:S02]  /*11000*/  PLOP3.LUT P2, PT, PT, PT, UP0, 0x80, 0x0 ;  /* 0x000000000000781c */ /* 0x000fe40003f4f008 */
[----:B------:R-:W-:-:S06]  /*11010*/  UIMAD.WIDE UR8, UR4, 0x4, UR8 ;  /* 0x00000004040878a5 */ /* 0x000fcc000f8e0208 */
[----:B------:R-:W-:Y:S02]  /*11020*/  IMAD.U32 R2, RZ, RZ, UR8 ;  /* 0x00000008ff027e24 */ /* 0x000fe4000f8e00ff */
[----:B------:R-:W-:Y:S01]  /*11030*/  IMAD.U32 R3, RZ, RZ, UR9 ;  /* 0x00000009ff037e24 */ /* 0x000fe2000f8e00ff */
[----:B------:R-:W-:-:S04]  /*11040*/  ULDC.64 UR8, c[0x0][0xc08] ;  /* 0x0003020000087ab9 */ /* 0x000fc80000000a00 */
[----:B------:R-:W2:Y:S01]  /*11050*/  @P2 LDG.E R6, desc[UR12][R2.64] ;  /* 0x0000000c02062981 */ /* 0x000ea2000c1e1900 */
[----:B0-----:R-:W-:Y:S01]  /*11060*/  ISETP.NE.AND P0, PT, R11, 0x1, PT ;  /* 0x000000010b00780c */ /* 0x001fe20003f05270 */
[----:B------:R-:W-:-:S04]  /*11070*/  UISETP.NE.U32.AND UP1, UPT, UR8, URZ, UPT ;  /* 0x0000003f0800728c */ /* 0x000fc8000bf25070 */
[----:B------:R-:W-:-:S06]  /*11080*/  UISETP.NE.AND.EX UP1, UPT, UR9, URZ, UPT, UP1 ;  /* 0x0000003f0900728c */ /* 0x000fcc000bf25310 */
[----:B------:R-:W-:Y:S02]  /*11090*/  PLOP3.LUT P3, PT, PT, PT, UP1, 0x80, 0x0 ;  /* 0x000000000000781c */ /* 0x000fe40003f6f018 */
[----:B------:R-:W0:Y:S03]  /*110a0*/  @P0 LDC R9, c[0x0][0xbec] ;  /* 0x0002fb00ff090b82 */ /* 0x000e260000000800 */
[----:B------:R-:W-:Y:S02]  /*110b0*/  @UP1 ULDC.64 UR8, c[0x0][0xc08] ;  /* 0x0003020000081ab9 */ /* 0x000fe40000000a00 */
[----:B------:R-:W-:-:S03]  /*110c0*/  @UP1 UIMAD.WIDE UR8, UR4, 0x4, UR8 ;  /* 0x00000004040818a5 */ /* 0x000fc6000f8e0208 */
[----:B------:R-:W-:Y:S02]  /*110d0*/  ULDC UR4, c[0x0][0xa88] ;  /* 0x0002a20000047ab9 */ /* 0x000fe40000000800 */
[----:B------:R-:W-:Y:S02]  /*110e0*/  IMAD.U32 R0, RZ, RZ, UR4 ;  /* 0x00000004ff007e24 */ /* 0x000fe4000f8e00ff */
[----:B------:R-:W-:Y:S02]  /*110f0*/  IMAD.U32 R4, RZ, RZ, UR8 ;  /* 0x00000008ff047e24 */ /* 0x000fe4000f8e00ff */
[----:B------:R-:W-:Y:S01]  /*11100*/  IMAD.U32 R5, RZ, RZ, UR9 ;  /* 0x00000009ff057e24 */ /* 0x000fe2000f8e00ff */
[----:B------:R-:W-:-:S04]  /*11110*/  UMOV UR4, URZ ;  /* 0x0000003f00047c82 */ /* 0x000fc80008000000 */
[----:B------:R1:W5:Y:S01]  /*11120*/  @P3 LDG.E R0, desc[UR12][R4.64] ;  /* 0x0000000c04003981 */ /* 0x000362000c1e1900 */
[----:B------:R-:W-:Y:S01]  /*11130*/  USHF.R.S32.HI UR12, URZ, 0x1f, UR10 ;  /* 0x0000001f3f0c7899 */ /* 0x000fe2000801140a */
[----:B------:R-:W-:Y:S02]  /*11140*/  ISETP.GE.AND P1, PT, R207, 0x80, PT ;  /* 0x00000080cf00780c */ /* 0x000fe40003f26270 */
[----:B--2---:R-:W-:Y:S01]  /*11150*/  @P2 R2UR UR4, R6 ;  /* 0x00000000060422ca */ /* 0x004fe200000e0000 */
[----:B01----:R-:W-:-:S14]  /*11160*/  @P3 BRA `(.L_x_1455) ;  /* 0x0000000000143947 */ /* 0x003fdc0003800000 */
[----:B------:R-:W-:Y:S05]  /*11170*/  @!P2 BRA `(.L_x_1455) ;  /* 0x000000000010a947 */ /* 0x000fea0003800000 */
[----:B------:R-:W-:Y:S02]  /*11180*/  ULDC.64 UR8, c[0x0][0x208] ;  /* 0x0000820000087ab9 */ /* 0x000fe40000000a00 */
[----:B------:R-:W2:Y:S04]  /*11190*/  LDG.E R5, desc[UR8][R2.64] ;  /* 0x0000000802057981 */ /* 0x000ea8000c1e1900 */
[----:B-----5:R-:W2:Y:S02]  /*111a0*/  LDG.E R0, desc[UR8][R2.64+0x4] ;  /* 0x0000040802007981 */ /* 0x020ea4000c1e1900 */
[----:B--2---:R-:W-:-:S07]  /*111b0*/  IMAD.IADD R0, R0, 0x1, -R5 ;  /* 0x0000000100007824 */ /* 0x004fce00078e0a05 */
.L_x_1455:
[----:B------:R-:W-:Y:S01]  /*111c0*/  R2UR UR9, R197 ;  /* 0x00000000c50972ca */ /* 0x000fe200000e0000 */
[----:B------:R-:W-:Y:S01]  /*111d0*/  USHF.R.S32.HI UR11, URZ, 0x1f, UR4 ;  /* 0x0000001f3f0b7899 */ /* 0x000fe20008011404 */
[----:B------:R-:W-:Y:S11]  /*111e0*/  BSSY B1, `(.L_x_1456) ;  /* 0x0000030000017945 */ /* 0x000ff60003800000 */
[----:B------:R-:W-:-:S02]  /*111f0*/  USHF.R.S32.HI UR8, URZ, 0x1f, UR9 ;  /* 0x0000001f3f087899 */ /* 0x000fc40008011409 */
[----:B------:R-:W-:Y:S02]  /*11200*/  USEL UR13, UR9, URZ, !UP0 ;  /* 0x0000003f090d7287 */ /* 0x000fe4000c000000 */
[----:B------:R-:W-:Y:S01]  /*11210*/  USEL UR14, UR8, URZ, !UP0 ;  /* 0x0000003f080e7287 */ /* 0x000fe2000c000000 */
[----:B------:R-:W-:Y:S11]  /*11220*/  @P1 BRA `(.L_x_1457) ;  /* 0x0000000000ac1947 */ /* 0x000ff60003800000 */
[----:B------:R-:W0:Y:S01]  /*11230*/  S2R R3, SR_TID.X ;  /* 0x0000000000037919 */ /* 0x000e220000002100 */
[----:B------:R-:W1:Y:S01]  /*11240*/  LDC R7, c[0x0][0xbe8] ;  /* 0x0002fa00ff077b82 */ /* 0x000e620000000800 */
[----:B------:R-:W-:Y:S02]  /*11250*/  IMAD.U32 R4, RZ, RZ, UR60 ;  /* 0x0000003cff047e24 */ /* 0x000fe4000f8e00ff */
[----:B-1---5:R-:W-:-:S03]  /*11260*/  IMAD R2, R0, R7, RZ ;  /* 0x0000000700027224 */ /* 0x022fc600078e02ff */
[----:B0-----:R-:W-:-:S04]  /*11270*/  IADD3 R4, R4, -0x80, R3 ;  /* 0xffffff8004047810 */ /* 0x001fc80007ffe003 */
[----:B------:R-:W-:-:S13]  /*11280*/  ISETP.GE.AND P1, PT, R4, R2, PT ;  /* 0x000000020400720c */ /* 0x000fda0003f26270 */
[----:B------:R-:W-:Y:S05]  /*11290*/  @P1 BRA `(.L_x_1457) ;  /* 0x0000000000901947 */ /* 0x000fea0003800000 */
[----:B------:R-:W-:Y:S01]  /*112a0*/  ISETP.NE.AND P1, PT, R7, 0x1, PT ;  /* 0x000000010700780c */ /* 0x000fe20003f25270 */
[----:B------:R-:W-:Y:S01]  /*112b0*/  ULDC.64 UR16, c[0x0][0xb90] ;  /* 0x0002e40000107ab9 */ /* 0x000fe20000000a00 */
[----:B------:R-:W-:Y:S01]  /*112c0*/  R2UR UR15, R195 ;  /* 0x00000000c30f72ca */ /* 0x000fe200000e0000 */
[----:B------:R-:W-:Y:S01]  /*112d0*/  UIMAD UR10, UR12, UR16, URZ ;  /* 0x000000100c0a72a4 */ /* 0x000fe2000f8e023f */
[----:B------:R-:W-:Y:S01]  /*112e0*/  IMAD.MOV.U32 R2, RZ, RZ, R4 ;  /* 0x000000ffff027224 */ /* 0x000fe200078e0004 */
[----:B------:R-:W-:Y:S01]  /*112f0*/  UMOV UR8, UR4 ;  /* 0x0000000400087c82 */ /* 0x000fe20008000000 */
[----:B------:R-:W-:Y:S01]  /*11300*/  UMOV UR9, UR11 ;  /* 0x0000000b00097c82 */ /* 0x000fe20008000000 */
[----:B------:R-:W-:-:S06]  /*11310*/  ULDC.64 UR18, c[0x0][0x208] ;  /* 0x0000820000127ab9 */ /* 0x000fcc0000000a00 */
[----:B------:R-:W0:Y:S02]  /*11320*/  @P1 LDC R3, c[0x0][0xbec] ;  /* 0x0002fb00ff031b82 */ /* 0x000e240000000800 */
[----:B------:R-:W-:Y:S02]  /*11330*/  UIMAD.WIDE.U32 UR8, UR15, UR16, UR8 ;  /* 0x000000100f0872a5 */ /* 0x000fe4000f8e0008 */
[----:B------:R-:W-:-:S03]  /*11340*/  UIMAD UR10, UR15, UR17, UR10 ;  /* 0x000000110f0a72a4 */ /* 0x000fc6000f8e020a */
[----:B------:R-:W-:Y:S01]  /*11350*/  ULDC.64 UR16, c[0x0][0xb98] ;  /* 0x0002e60000107ab9 */ /* 0x000fe20000000a00 */
[----:B------:R-:W1:Y:S01]  /*11360*/  @P1 LDC R6, c[0x0][0xbf0] ;  /* 0x0002fc00ff061b82 */ /* 0x000e620000000800 */
[----:B------:R-:W-:Y:S02]  /*11370*/  UIADD3 UR9, UR9, UR10, URZ ;  /* 0x0000000a09097290 */ /* 0x000fe4000fffe03f */
[----:B------:R-:W-:Y:S02]  /*11380*/  UIMAD UR10, UR14, UR16, URZ ;  /* 0x000000100e0a72a4 */ /* 0x000fe4000f8e023f */
[----:B------:R-:W-:Y:S02]  /*11390*/  UIMAD.WIDE.U32 UR8, UR13, UR16, UR8 ;  /* 0x000000100d0872a5 */ /* 0x000fe4000f8e0008 */
[----:B------:R-:W-:-:S03]  /*113a0*/  UIMAD UR10, UR13, UR17, UR10 ;  /* 0x000000110d0a72a4 */ /* 0x000fc6000f8e020a */
[----:B------:R-:W-:Y:S01]  /*113b0*/  ULDC.64 UR16, c[0x0][0xb88] ;  /* 0x0002e20000107ab9 */ /* 0x000fe20000000a00 */
[----:B0-----:R-:W-:-:S05]  /*113c0*/  @P1 IMAD.HI.U32 R3, R4, R3, RZ ;  /* 0x0000000304031227 */ /* 0x001fca00078e00ff */
[----:B-1----:R-:W-:Y:S01]  /*113d0*/  @P1 SHF.R.U32.HI R2, RZ, R6, R3 ;  /* 0x00000006ff021219 */ /* 0x002fe20000011603 */
[----:B------:R-:W-:-:S03]  /*113e0*/  IMAD.U32 R6, RZ, RZ, UR10 ;  /* 0x0000000aff067e24 */ /* 0x000fc6000f8e00ff */
[--C-:B------:R-:W-:Y:S01]  /*113f0*/  SHF.R.S32.HI R3, RZ, 0x1f, R2.reuse ;  /* 0x0000001fff037819 */ /* 0x100fe20000011402 */
[----:B------:R-:W-:Y:S01]  /*11400*/  IMAD.MOV R5, RZ, RZ, -R2 ;  /* 0x000000ffff057224 */ /* 0x000fe200078e0a02 */
[----:B------:R-:W-:-:S03]  /*11410*/  IADD3 R2, P1, R2, UR8, RZ ;  /* 0x0000000802027c10 */ /* 0x000fc6000ff3e0ff */
[----:B------:R-:W-:Y:S01]  /*11420*/  IMAD R5, R7, R5, R4 ;  /* 0x0000000507057224 */ /* 0x000fe200078e0204 */
[----:B------:R-:W-:Y:S01]  /*11430*/  IADD3.X R3, R3, UR9, R6, P1, !PT ;  /* 0x0000000903037c10 */ /* 0x000fe20008ffe406 */
[----:B------:R-:W-:-:S03]  /*11440*/  ULDC.64 UR8, c[0x0][0xb50] ;  /* 0x0002d40000087ab9 */ /* 0x000fc60000000a00 */
[----:B------:R-:W-:Y:S01]  /*11450*/  SHF.R.S32.HI R4, RZ, 0x1f, R5 ;  /* 0x0000001fff047819 */ /* 0x000fe20000011405 */
[----:B------:R-:W-:-:S04]  /*11460*/  IMAD.WIDE.U32 R2, R5, UR16, R2 ;  /* 0x0000001005027c25 */ /* 0x000fc8000f8e0002 */
[----:B------:R-:W-:-:S04]  /*11470*/  IMAD R4, R4, UR16, RZ ;  /* 0x0000001004047c24 */ /* 0x000fc8000f8e02ff */
[----:B------:R-:W-:Y:S01]  /*11480*/  IMAD R7, R5, UR17, R4 ;  /* 0x0000001105077c24 */ /* 0x000fe2000f8e0204 */
[----:B------:R-:W-:-:S03]  /*11490*/  LEA R4, P1, R2, UR8, 0x2 ;  /* 0x0000000802047c11 */ /* 0x000fc6000f8210ff */
[----:B------:R-:W-:-:S05]  /*114a0*/  IMAD.IADD R3, R3, 0x1, R7 ;  /* 0x0000000103037824 */ /* 0x000fca00078e0207 */
[----:B------:R-:W-:Y:S01]  /*114b0*/  LEA.HI.X R5, R2, UR9, R3, 0x2, P1 ;  /* 0x0000000902057c11 */ /* 0x000fe200088f1403 */
[----:B------:R-:W-:-:S05]  /*114c0*/  IMAD.MOV.U32 R3, RZ, RZ, -0x800000 ;  /* 0xff800000ff037424 */ /* 0x000fca00078e00ff */
[----:B------:R0:W-:Y:S02]  /*114d0*/  STG.E desc[UR18][R4.64], R3 ;  /* 0x0000000304007986 */ /* 0x0001e4000c101912 */
.L_x_1457:
[----:B------:R-:W-:Y:S05]  /*114e0*/  BSYNC B1 ;  /* 0x0000000000017941 */ /* 0x000fea0003800000 */
.L_x_1456:
[----:B0-----:R-:W0:Y:S01]  /*114f0*/  @P0 LDC R3, c[0x0][0xbf0] ;  /* 0x0002fc00ff030b82 */ /* 0x001e220000000800 */
[----:B------:R-:W-:Y:S01]  /*11500*/  ULDC.64 UR16, c[0x0][0xaa0] ;  /* 0x0002a80000107ab9 */ /* 0x000fe20000000a00 */
[----:B------:R-:W-:Y:S01]  /*11510*/  R2UR UR15, R195 ;  /* 0x00000000c30f72ca */ /* 0x000fe200000e0000 */
[----:B------:R-:W-:Y:S01]  /*11520*/  UIMAD UR10, UR11, UR16, URZ ;  /* 0x000000100b0a72a4 */ /* 0x000fe2000f8e023f */
[----:B------:R-:W-:Y:S01]  /*11530*/  IMAD R2, R194, 0x20, R196 ;  /* 0x00000020c2027824 */ /* 0x000fe200078e02c4 */
[----:B------:R-:W-:Y:S01]  /*11540*/  UIMAD.WIDE.U32 UR8, UR4, UR16, URZ ;  /* 0x00000010040872a5 */ /* 0x000fe2000f8e003f */
[----:B------:R-:W-:Y:S01]  /*11550*/  BSSY B1, `(.L_x_1458) ;  /* 0x000003d000017945 */ /* 0x000fe20003800000 */
[----:B------:R-:W-:Y:S01]  /*11560*/  UIMAD UR10, UR4, UR17, UR10 ;  /* 0x00000011040a72a4 */ /* 0x000fe2000f8e020a */
[----:B------:R-:W-:Y:S02]  /*11570*/  VIADD R6, R2, UR60 ;  /* 0x0000003c02067c36 */ /* 0x000fe40008000000 */
[----:B------:R-:W-:Y:S01]  /*11580*/  ULDC.64 UR16, c[0x0][0xae8] ;  /* 0x0002ba0000107ab9 */ /* 0x000fe20000000a00 */
[----:B------:R-:W-:Y:S01]  /*11590*/  UIADD3 UR9, UR9, UR10, URZ ;  /* 0x0000000a09097290 */ /* 0x000fe2000fffe03f */
[----:B------:R-:W-:Y:S01]  /*115a0*/  @P0 IMAD.HI.U32 R2, R6, R9, RZ ;  /* 0x0000000906020227 */ /* 0x000fe200078e00ff */
[----:B------:R-:W-:-:S02]  /*115b0*/  UIMAD UR4, UR12, UR16, URZ ;  /* 0x000000100c0472a4 */ /* 0x000fc4000f8e023f */
[----:B------:R-:W-:Y:S01]  /*115c0*/  UIMAD.WIDE.U32 UR8, UR15, UR16, UR8 ;  /* 0x000000100f0872a5 */ /* 0x000fe2000f8e0008 */
[----:B------:R-:W-:Y:S01]  /*115d0*/  IMAD.MOV.U32 R5, RZ, RZ, R6 ;  /* 0x000000ffff057224 */ /* 0x000fe200078e0006 */
[----:B------:R-:W-:Y:S01]  /*115e0*/  UIMAD UR4, UR15, UR17, UR4 ;  /* 0x000000110f0472a4 */ /* 0x000fe2000f8e0204 */
[----:B------:R-:W-:-:S03]  /*115f0*/  ULDC.64 UR10, c[0x0][0xaf0] ;  /* 0x0002bc00000a7ab9 */ /* 0x000fc60000000a00 */
[----:B------:R-:W-:Y:S02]  /*11600*/  UIADD3 UR9, UR9, UR4, URZ ;  /* 0x0000000409097290 */ /* 0x000fe4000fffe03f */
[----:B------:R-:W-:Y:S01]  /*11610*/  UIMAD UR4, UR14, UR10, URZ ;  /* 0x0000000a0e0472a4 */ /* 0x000fe2000f8e023f */
[----:B0-----:R-:W-:Y:S01]  /*11620*/  @P0 SHF.R.U32.HI R5, RZ, R3, R2 ;  /* 0x00000003ff050219 */ /* 0x001fe20000011602 */
[----:B------:R-:W-:Y:S02]  /*11630*/  UIMAD.WIDE.U32 UR8, UR13, UR10, UR8 ;  /* 0x0000000a0d0872a5 */ /* 0x000fe4000f8e0008 */
[----:B------:R-:W-:Y:S01]  /*11640*/  UIMAD UR4, UR13, UR11, UR4 ;  /* 0x0000000b0d0472a4 */ /* 0x000fe2000f8e0204 */
[--C-:B------:R-:W-:Y:S01]  /*11650*/  SHF.R.S32.HI R2, RZ, 0x1f, R5.reuse ;  /* 0x0000001fff027819 */ /* 0x100fe20000011405 */
[----:B------:R-:W-:Y:S01]  /*11660*/  IMAD.MOV R7, RZ, RZ, -R5 ;  /* 0x000000ffff077224 */ /* 0x000fe200078e0a05 */
[----:B------:R-:W-:Y:S01]  /*11670*/  ULDC.64 UR10, c[0x0][0xae0] ;  /* 0x0002b800000a7ab9 */ /* 0x000fe20000000a00 */
[----:B------:R-:W-:-:S02]  /*11680*/  UIADD3 UR4, UR9, UR4, URZ ;  /* 0x0000000409047290 */ /* 0x000fc4000fffe03f */
[----:B------:R-:W-:Y:S02]  /*11690*/  IMAD.U32 R3, RZ, RZ, UR9 ;  /* 0x00000009ff037e24 */ /* 0x000fe4000f8e00ff */
[----:B------:R-:W-:Y:S02]  /*116a0*/  IMAD R4, R2, UR10, RZ ;  /* 0x0000000a02047c24 */ /* 0x000fe4000f8e02ff */
[----:B------:R-:W-:Y:S02]  /*116b0*/  IMAD R7, R11, R7, R6 ;  /* 0x000000070b077224 */ /* 0x000fe400078e0206 */
[----:B------:R-:W-:Y:S01]  /*116c0*/  IMAD.U32 R2, RZ, RZ, UR8 ;  /* 0x00000008ff027e24 */ /* 0x000fe2000f8e00ff */
[----:B------:R-:W-:Y:S01]  /*116d0*/  ULDC.64 UR8, c[0x0][0xad8] ;  /* 0x0002b60000087ab9 */ /* 0x000fe20000000a00 */
[----:B------:R-:W-:Y:S02]  /*116e0*/  IMAD.U32 R3, RZ, RZ, UR4 ;  /* 0x00000004ff037e24 */ /* 0x000fe4000f8e00ff */
[C---:B------:R-:W-:Y:S01]  /*116f0*/  IMAD R9, R5.reuse, UR11, R4 ;  /* 0x0000000b05097c24 */ /* 0x040fe2000f8e0204 */
[----:B------:R-:W-:Y:S01]  /*11700*/  SHF.R.S32.HI R4, RZ, 0x1f, R7 ;  /* 0x0000001fff047819 */ /* 0x000fe20000011407 */
[----:B------:R-:W-:-:S04]  /*11710*/  IMAD.WIDE.U32 R2, R5, UR10, R2 ;  /* 0x0000000a05027c25 */ /* 0x000fc8000f8e0002 */
[----:B------:R-:W-:Y:S02]  /*11720*/  IMAD.IADD R3, R3, 0x1, R9 ;  /* 0x0000000103037824 */ /* 0x000fe400078e0209 */
[----:B------:R-:W-:Y:S02]  /*11730*/  IMAD R4, R4, UR8, RZ ;  /* 0x0000000804047c24 */ /* 0x000fe4000f8e02ff */
[----:B------:R-:W-:Y:S02]  /*11740*/  VIADD R6, R196, UR60 ;  /* 0x0000003cc4067c36 */ /* 0x000fe40008000000 */
[----:B-----5:R-:W-:Y:S02]  /*11750*/  IMAD R11, R0, R11, RZ ;  /* 0x0000000b000b7224 */ /* 0x020fe400078e02ff */
[C---:B------:R-:W-:Y:S02]  /*11760*/  IMAD R5, R7.reuse, UR9, R4 ;  /* 0x0000000907057c24 */ /* 0x040fe4000f8e0204 */
[----:B------:R-:W-:Y:S01]  /*11770*/  IMAD.WIDE.U32 R2, R7, UR8, R2 ;  /* 0x0000000807027c25 */ /* 0x000fe2000f8e0002 */
[----:B------:R-:W-:Y:S01]  /*11780*/  ISETP.GE.AND P2, PT, R6, R11, PT ;  /* 0x0000000b0600720c */ /* 0x000fe20003f46270 */
[----:B------:R-:W-:-:S02]  /*11790*/  ULDC.64 UR8, c[0x0][0xa80] ;  /* 0x0002a00000087ab9 */ /* 0x000fc40000000a00 */
[----:B------:R-:W-:Y:S01]  /*117a0*/  IMAD.IADD R3, R3, 0x1, R5 ;  /* 0x0000000103037824 */ /* 0x000fe200078e0205 */
[----:B------:R-:W-:Y:S01]  /*117b0*/  LEA R4, P3, R2, UR8, 0x1 ;  /* 0x0000000802047c11 */ /* 0x000fe2000f8608ff */
[----:B------:R-:W-:-:S03]  /*117c0*/  VIADD R0, R6, 0x20 ;  /* 0x0000002006007836 */ /* 0x000fc60000000000 */
[----:B------:R-:W-:Y:S01]  /*117d0*/  LEA.HI.X R5, R2, UR9, R3, 0x1, P3 ;  /* 0x0000000902057c11 */ /* 0x000fe200098f0c03 */
[----:B------:R0:W1:Y:S01]  /*117e0*/  SHFL.IDX PT, R7, R4, RZ, 0x181f ;  /* 0x00181fff04077589 */ /* 0x00006200000e0000 */
[-C--:B------:R-:W-:Y:S01]  /*117f0*/  ISETP.GE.AND P1, PT, R0, R11.reuse, PT ;  /* 0x0000000b0000720c */ /* 0x080fe20003f26270 */
[----:B------:R-:W-:Y:S02]  /*11800*/  VIADD R0, R6, 0x40 ;  /* 0x0000004006007836 */ /* 0x000fe40000000000 */
[----:B------:R0:W2:Y:S03]  /*11810*/  SHFL.IDX PT, R3, R5, RZ, 0x181f ;  /* 0x00181fff05037589 */ /* 0x0000a600000e0000 */
        /* <DEDUP_REMOVED lines=16> */
.L_x_1459:
[----:B------:R-:W-:Y:S05]  /*11920*/  BSYNC B1 ;  /* 0x0000000000017941 */ /* 0x000fea0003800000 */
.L_x_1458:
[----:B--23--:R2:W3:Y:S01]  /*11930*/  SHFL.IDX PT, R3, R5, 0x1, 0x181f ;  /* 0x00381f0005037f89 */ /* 0x00c4e200000e0000 */
[----:B------:R-:W-:Y:S03]  /*11940*/  BSSY B1, `(.L_x_1460) ;  /* 0x0000011000017945 */ /* 0x000fe60003800000 */
[----:B-1----:R2:W1:Y:S01]  /*11950*/  SHFL.IDX PT, R7, R4, 0x1, 0x181f ;  /* 0x00381f0004077f89 */ /* 0x00246200000e0000 */
        /* <DEDUP_REMOVED lines=15> */
.L_x_1461:
[----:B------:R-:W-:Y:S05]  /*11a50*/  BSYNC B1 ;  /* 0x0000000000017941 */ /* 0x000fea0003800000 */
.L_x_1460:
[----:B---34-:R3:W4:Y:S01]  /*11a60*/  SHFL.IDX PT, R3, R5, 0x2, 0x181f ;  /* 0x00581f0005037f89 */ /* 0x01872200000e0000 */
        /* <DEDUP_REMOVED lines=17> */
.L_x_1463:
[----:B------:R-:W-:Y:S05]  /*11b80*/  BSYNC B1 ;  /* 0x0000000000017941 */ /* 0x000fea0003800000 */
.L_x_1462:
[----:B------:R-:W-:Y:S01]  /*11b90*/  VIADD R0, R6, 0x60 ;  /* 0x0000006006007836 */ /* 0x000fe20000000000 */
[----:B0-23--:R-:W0:Y:S04]  /*11ba0*/  SHFL.IDX PT, R5, R5, 0x3, 0x181f ;  /* 0x00781f0005057f89 */ /* 0x00de2800000e0000 */
[----:B------:R-:W-:Y:S01]  /*11bb0*/  ISETP.GE.AND P0, PT, R0, R11, PT ;  /* 0x0000000b0000720c */ /* 0x000fe20003f06270 */
[----:B-1--4-:R1:W2:-:S12]  /*11bc0*/  SHFL.IDX PT, R3, R4, 0x3, 0x181f ;  /* 0x00781f0004037f89 */ /* 0x01229800000e0000 */
[----:B-1----:R-:W-:Y:S05]  /*11bd0*/  @P0 BRA `(.L_x_1454) ;  /* 0x0000000000380947 */ /* 0x002fea0003800000 */
[----:B------:R-:W-:Y:S01]  /*11be0*/  ULDC UR4, c[0x0][0xac8] ;  /* 0x0002b20000047ab9 */ /* 0x000fe20000000800 */
[----:B------:R-:W-:Y:S01]  /*11bf0*/  ULDC.64 UR8, c[0x0][0x208] ;  /* 0x0000820000087ab9 */ /* 0x000fe20000000a00 */
        /* <DEDUP_REMOVED lines=12> */
.L_x_1454:
[----:B------:R-:W-:Y:S05]  /*11cc0*/  BSYNC B0 ;  /* 0x0000000000007941 */ /* 0x000fea0003800000 */
.L_x_1445:
[----:B------:R-:W-:Y:S02]  /*11cd0*/  ULDC UR4, c[0x0][0xc3c] ;  /* 0x00030f0000047ab9 */ /* 0x000fe40000000800 */
[----:B------:R-:W-:-:S06]  /*11ce0*/  UISETP.GE.AND UP0, UPT, UR6, UR4, UPT ;  /* 0x000000040600728c */ /* 0x000fcc000bf06270 */
[----:B------:R-:W-:-:S13]  /*11cf0*/  PLOP3.LUT P0, PT, PT, PT, UP0, 0x80, 0x0 ;  /* 0x000000000000781c */ /* 0x000fda0003f0f008 */
[----:B------:R-:W-:Y:S05]  /*11d00*/  @!P0 BRA `(.L_x_1464) ;  /* 0xfffffef000508947 */ /* 0x000fea000383ffff */
[----:B------:R-:W-:Y:S05]  /*11d10*/  EXIT ;  /* 0x000000000000794d */ /* 0x000fea0003800000 */
.L_x_1363:
        /* <DEDUP_REMOVED lines=15> */
[----:B------:R-:W2:Y:S01]  /*11e10*/  LDS.128 R16, [UR4+0x308d0] ;  /* 0x0308d004ff107984 */ /* 0x000ea20008000c00 */
[----:B------:R-:W-:Y:S06]  /*11e20*/  BAR.ARV 0x4, 0x180 ;  /* 0x0106000000007b1d */ /* 0x000fec0000002000 */
[----:B------:R-:W-:Y:S05]  /*11e30*/  BRA `(.L_x_1466) ;  /* 0x0000000800947947 */ /* 0x000fea0003800000 */
.L_x_1465:
[----:B------:R-:W1:Y:S01]  /*11e40*/  S2R R0, SR_TID.X ;  /* 0x0000000000007919 */ /* 0x000e620000002100 */
[----:B------:R-:W-:Y:S01]  /*11e50*/  ULDC UR4, c[0x0][0xc3c] ;  /* 0x00030f0000047ab9 */ /* 0x000fe20000000800 */
[----:B------:R-:W-:Y:S01]  /*11e60*/  ULDC.64 UR6, c[0x0][0x208] ;  /* 0x0000820000067ab9 */ /* 0x000fe20000000a00 */
[----:B------:R-:W-:Y:S01]  /*11e70*/  ULDC UR5, c[0x0][0xc38] ;  /* 0x00030e0000057ab9 */ /* 0x000fe20000000800 */
[----:B-1----:R-:W-:-:S04]  /*11e80*/  LOP3.LUT R0, R0, 0x1f, RZ, 0xc0, !PT ;  /* 0x0000001f00007812 */ /* 0x002fc800078ec0ff */
[----:B------:R-:W-:-:S04]  /*11e90*/  ISETP.NE.AND P0, PT, R0, 0x1f, PT ;  /* 0x0000001f0000780c */ /* 0x000fc80003f05270 */
[----:B------:R-:W-:-:S13]  /*11ea0*/  ISETP.GE.OR P1, PT, R0, UR4, !P0 ;  /* 0x0000000400007c0c */ /* 0x000fda000c726670 */
[----:B0-----:R-:W0:Y:S02]  /*11eb0*/  @!P1 LDC.64 R2, c[0x0][0xc80] ;  /* 0x00032000ff029b82 */ /* 0x001e240000000a00 */
[----:B0-----:R-:W-:-:S05]  /*11ec0*/  @!P1 IMAD.WIDE.U32 R2, R0, 0x4, R2 ;  /* 0x0000000400029825 */ /* 0x001fca00078e0002 */
[----:B------:R-:W2:Y:S01]  /*11ed0*/  @!P1 LDG.E R5, desc[UR6][R2.64] ;  /* 0x0000000602059981 */ /* 0x000ea2000c1e1900 */
[C---:B------:R-:W-:Y:S01]  /*11ee0*/  ISETP.NE.AND P1, PT, R0.reuse, RZ, PT ;  /* 0x000000ff0000720c */ /* 0x040fe20003f25270 */
[----:B------:R-:W0:Y:S01]  /*11ef0*/  S2UR UR6, SR_CTAID.X ;  /* 0x00000000000679c3 */ /* 0x000e220000002500 */
[C---:B------:R-:W-:Y:S01]  /*11f00*/  ISETP.GE.U32.AND P2, PT, R0.reuse, 0x2, PT ;  /* 0x000000020000780c */ /* 0x040fe20003f46070 */
[----:B------:R-:W-:Y:S01]  /*11f10*/  UMOV UR4, URZ ;  /* 0x0000003f00047c82 */ /* 0x000fe20008000000 */
[C---:B------:R-:W-:Y:S01]  /*11f20*/  ISETP.GE.U32.AND P3, PT, R0.reuse, 0x4, PT ;  /* 0x000000040000780c */ /* 0x040fe20003f66070 */
[----:B------:R-:W-:Y:S01]  /*11f30*/  IMAD.MOV.U32 R16, RZ, RZ, RZ ;  /* 0x000000ffff107224 */ /* 0x000fe200078e00ff */
[C---:B------:R-:W-:Y:S02]  /*11f40*/  ISETP.GE.U32.AND P4, PT, R0.reuse, 0x8, PT ;  /* 0x000000080000780c */ /* 0x040fe40003f86070 */
[----:B------:R-:W-:Y:S01]  /*11f50*/  ISETP.GE.U32.AND P5, PT, R0, 0x10, PT ;  /* 0x000000100000780c */ /* 0x000fe20003fa6070 */
[----:B--2---:R-:W1:Y:S02]  /*11f60*/  SHFL.UP PT, R4, R5, 0x1, RZ ;  /* 0x0420000005047989 */ /* 0x004e6400000e00ff */
[----:B-1----:R-:W-:-:S05]  /*11f70*/  SEL R4, R4, RZ, P1 ;  /* 0x000000ff04047207 */ /* 0x002fca0000800000 */
[----:B------:R-:W-:-:S05]  /*11f80*/  IMAD.IADD R4, R5, 0x1, R4 ;  /* 0x0000000105047824 */ /* 0x000fca00078e0204 */
[----:B------:R-:W1:Y:S02]  /*11f90*/  SHFL.UP PT, R6, R4, 0x2, RZ ;  /* 0x0440000004067989 */ /* 0x000e6400000e00ff */
        /* <DEDUP_REMOVED lines=11> */
[----:B------:R-:W1:Y:S02]  /*12050*/  SHFL.IDX PT, R2, R4, 0x1f, 0x1f ;  /* 0x03e01f0004027f89 */ /* 0x000e6400000e0000 */
[----:B-1----:R-:W-:-:S04]  /*12060*/  IMAD R6, R2, UR5, RZ ;  /* 0x0000000502067c24 */ /* 0x002fc8000f8e02ff */
[----:B------:R-:W-:Y:S01]  /*12070*/  IMAD.MOV.U32 R7, RZ, RZ, R6 ;  /* 0x000000ffff077224 */ /* 0x000fe200078e0006 */
[----:B0-----:R-:W-:-:S13]  /*12080*/  ISETP.GT.AND P6, PT, R6, UR6, PT ;  /* 0x0000000606007c0c */ /* 0x001fda000bfc4270 */
[----:B------:R-:W-:Y:S05]  /*12090*/  @P6 BRA `(.L_x_1467) ;  /* 0x0000000000a06947 */ /* 0x000fea0003800000 */
[----:B------:R-:W0:Y:S01]  /*120a0*/  LDC R4, c[0x0][0xc3c] ;  /* 0x00030f00ff047b82 */ /* 0x000e220000000800 */
[----:B------:R-:W-:Y:S01]  /*120b0*/  IMAD.MOV.U32 R6, RZ, RZ, R7 ;  /* 0x000000ffff067224 */ /* 0x000fe200078e0007 */
[----:B------:R-:W-:Y:S01]  /*120c0*/  UMOV UR4, URZ ;  /* 0x0000003f00047c82 */ /* 0x000fe20008000000 */
[----:B------:R-:W-:Y:S01]  /*120d0*/  ULDC UR7, c[0x0][0xc3c] ;  /* 0x00030f0000077ab9 */ /* 0x000fe20000000800 */
[----:B------:R-:W-:-:S05]  /*120e0*/  ULDC UR5, c[0x0][0xc38] ;  /* 0x00030e0000057ab9 */ /* 0x000fca0000000800 */
.L_x_1471:
        /* <DEDUP_REMOVED lines=9> */
[----:B------:R-:W0:Y:S01]  /*12180*/  LDC.64 R2, c[0x0][0xc80] ;  /* 0x00032000ff027b82 */ /* 0x000e220000000a00 */
[----:B------:R-:W-:Y:S01]  /*12190*/  ULDC.64 UR8, c[0x0][0x208] ;  /* 0x0000820000087ab9 */ /* 0x000fe20000000a00 */
[----:B0-----:R-:W-:-:S05]  /*121a0*/  IMAD.WIDE R2, R7, 0x4, R2 ;  /* 0x0000000407027825 */ /* 0x001fca00078e0202 */
[----:B------:R0:W5:Y:S02]  /*121b0*/  LDG.E R5, desc[UR8][R2.64] ;  /* 0x0000000802057981 */ /* 0x000164000c1e1900 */
.L_x_1470:
[----:B------:R-:W-:Y:S05]  /*121c0*/  BSYNC B0 ;  /* 0x0000000000007941 */ /* 0x000fea0003800000 */
.L_x_1469:
[----:B0----5:R-:W0:Y:S02]  /*121d0*/  SHFL.UP PT, R2, R5, 0x1, RZ ;  /* 0x0420000005027989 */ /* 0x021e2400000e00ff */
        /* <DEDUP_REMOVED lines=19> */
[----:B------:R-:W-:-:S07]  /*12310*/  IMAD.MOV.U32 R4, RZ, RZ, R10 ;  /* 0x000000ffff047224 */ /* 0x000fce00078e000a */
.L_x_1467:
[----:B------:R-:W-:Y:S01]  /*12320*/  IMAD.IADD R7, R6, 0x1, -R7 ;  /* 0x0000000106077824 */ /* 0x000fe200078e0a07 */
[----:B------:R-:W-:-:S03]  /*12330*/  ULDC.64 UR8, c[0x0][0x208] ;  /* 0x0000820000087ab9 */ /* 0x000fc60000000a00 */
[----:B------:R-:W-:-:S05]  /*12340*/  IMAD R2, R4, UR5, R7 ;  /* 0x0000000504027c24 */ /* 0x000fca000f8e0207 */
[----:B------:R-:W-:Y:S02]  /*12350*/  ISETP.GT.AND P0, PT, R2, UR6, PT ;  /* 0x0000000602007c0c */ /* 0x000fe4000bf04270 */
[----:B------:R-:W0:Y:S11]  /*12360*/  LDC.64 R2, c[0x0][0xc90] ;  /* 0x00032400ff027b82 */ /* 0x000e360000000a00 */
[----:B------:R-:W-:-:S04]  /*12370*/  VOTE.ANY R11, PT, !P0 ;  /* 0x00000000000b7806 */ /* 0x000fc800040e0100 */
[----:B------:R-:W1:Y:S02]  /*12380*/  POPC R6, R11 ;  /* 0x0000000b00067309 */ /* 0x000e640000000000 */
[----:B-1----:R-:W-:-:S04]  /*12390*/  VIADD R19, R6, UR4 ;  /* 0x0000000406137c36 */ /* 0x002fc80008000000 */
[----:B0-----:R-:W-:-:S05]  /*123a0*/  IMAD.WIDE R2, R19, 0x4, R2 ;  /* 0x0000000413027825 */ /* 0x001fca00078e0202 */
[----:B------:R-:W2:Y:S01]  /*123b0*/  LDG.E R10, desc[UR8][R2.64] ;  /* 0x00000008020a7981 */ /* 0x000ea2000c1e1900 */
[----:B------:R-:W-:-:S03]  /*123c0*/  ISETP.NE.AND P0, PT, R11, RZ, PT ;  /* 0x000000ff0b00720c */ /* 0x000fc60003f05270 */
[----:B------:R-:W2:Y:S02]  /*123d0*/  SHFL.IDX PT, R5, R5, R6, 0x1f ;  /* 0x00001f0605057589 */ /* 0x000ea400000e0000 */
[----:B--2---:R-:W-:-:S05]  /*123e0*/  IMAD R8, R5, R10, RZ ;  /* 0x0000000a05087224 */ /* 0x004fca00078e02ff */
[----:B------:R-:W-:-:S04]  /*123f0*/  IABS R9, R8 ;  /* 0x0000000800097213 */ /* 0x000fc80000000000 */
[----:B------:R-:W0:Y:S08]  /*12400*/  I2F.RP R12, R9 ;  /* 0x00000009000c7306 */ /* 0x000e300000209400 */
[----:B0-----:R-:W0:Y:S02]  /*12410*/  MUFU.RCP R12, R12 ;  /* 0x0000000c000c7308 */ /* 0x001e240000001000 */
[----:B0-----:R-:W-:-:S06]  /*12420*/  VIADD R13, R12, 0xffffffe ;  /* 0x0ffffffe0c0d7836 */ /* 0x001fcc0000000000 */
[----:B------:R0:W1:Y:S01]  /*12430*/  F2I.FTZ.U32.TRUNC.NTZ R3, R13 ;  /* 0x0000000d00037305 */ /* 0x000062000021f000 */
[----:B------:R-:W-:Y:S05]  /*12440*/  @!P0 BRA `(.L_x_1472) ;  /* 0x0000000000088947 */ /* 0x000fea0003800000 */
[----:B------:R-:W-:-:S05]  /*12450*/  VIADD R11, R6, 0xffffffff ;  /* 0xffffffff060b7836 */ /* 0x000fca0000000000 */
[----:B------:R2:W3:Y:S02]  /*12460*/  SHFL.IDX PT, R16, R4, R11, 0x1f ;  /* 0x00001f0b04107589 */ /* 0x0004e400000e0000 */
.L_x_1472:
[----:B-1----:R-:W-:Y:S01]  /*12470*/  IMAD.MOV R2, RZ, RZ, -R3 ;  /* 0x000000ffff027224 */ /* 0x002fe200078e0a03 */
[----:B--2---:R-:W-:Y:S01]  /*12480*/  IABS R4, R8 ;  /* 0x0000000800047213 */ /* 0x004fe20000000000 */
[----:B---3--:R-:W-:Y:S02]  /*12490*/  IMAD R16, R16, UR5, R7 ;  /* 0x0000000510107c24 */ /* 0x008fe4000f8e0207 */
[----:B------:R-:W-:Y:S02]  /*124a0*/  IMAD R7, R2, R9, RZ ;  /* 0x0000000902077224 */ /* 0x000fe400078e02ff */
[----:B------:R-:W-:Y:S02]  /*124b0*/  IMAD.MOV.U32 R2, RZ, RZ, RZ ;  /* 0x000000ffff027224 */ /* 0x000fe400078e00ff */
[----:B------:R-:W-:Y:S02]  /*124c0*/  IMAD.MOV R4, RZ, RZ, -R4 ;  /* 0x000000ffff047224 */ /* 0x000fe400078e0a04 */
[----:B------:R-:W-:Y:S01]  /*124d0*/  IMAD.HI.U32 R2, R3, R7, R2 ;  /* 0x0000000703027227 */ /* 0x000fe200078e0002 */
[----:B------:R-:W-:-:S04]  /*124e0*/  IADD3 R7, -R16, UR6, RZ ;  /* 0x0000000610077c10 */ /* 0x000fc8000fffe1ff */
[----:B------:R-:W-:-:S05]  /*124f0*/  IABS R3, R7 ;  /* 0x0000000700037213 */ /* 0x000fca0000000000 */
[----:B------:R-:W-:-:S04]  /*12500*/  IMAD.HI.U32 R2, R2, R3, RZ ;  /* 0x0000000302027227 */ /* 0x000fc800078e00ff */
[----:B------:R-:W-:Y:S01]  /*12510*/  IMAD R4, R2, R4, R3 ;  /* 0x0000000402047224 */ /* 0x000fe200078e0203 */
[----:B------:R-:W-:-:S04]  /*12520*/  LOP3.LUT R3, R7, R8, RZ, 0x3c, !PT ;  /* 0x0000000807037212 */ /* 0x000fc800078e3cff */
[----:B------:R-:W-:Y:S02]  /*12530*/  ISETP.GT.U32.AND P1, PT, R9, R4, PT ;  /* 0x000000040900720c */ /* 0x000fe40003f24070 */
[----:B------:R-:W-:-:S11]  /*12540*/  ISETP.GE.AND P2, PT, R3, RZ, PT ;  /* 0x000000ff0300720c */ /* 0x000fd60003f46270 */
[----:B------:R-:W-:Y:S02]  /*12550*/  @!P1 IMAD.IADD R4, R4, 0x1, -R9 ;  /* 0x0000000104049824 */ /* 0x000fe400078e0a09 */
[----:B------:R-:W-:Y:S01]  /*12560*/  @!P1 VIADD R2, R2, 0x1 ;  /* 0x0000000102029836 */ /* 0x000fe20000000000 */
[----:B------:R-:W-:Y:S02]  /*12570*/  ISETP.NE.AND P1, PT, R8, RZ, PT ;  /* 0x000000ff0800720c */ /* 0x000fe40003f25270 */
[----:B------:R-:W-:-:S13]  /*12580*/  ISETP.GE.U32.AND P0, PT, R4, R9, PT ;  /* 0x000000090400720c */ /* 0x000fda0003f06070 */
[----:B------:R-:W-:-:S04]  /*12590*/  @P0 VIADD R2, R2, 0x1 ;  /* 0x0000000102020836 */ /* 0x000fc80000000000 */
[----:B------:R-:W-:-:S04]  /*125a0*/  IMAD.MOV.U32 R9, RZ, RZ, R2 ;  /* 0x000000ffff097224 */ /* 0x000fc800078e0002 */
[----:B------:R-:W-:Y:S01]  /*125b0*/  @!P2 IMAD.MOV R9, RZ, RZ, -R9 ;  /* 0x000000ffff09a224 */ /* 0x000fe200078e0a09 */
[----:B------:R-:W-:-:S05]  /*125c0*/  @!P1 LOP3.LUT R9, RZ, R8, RZ, 0x33, !PT ;  /* 0x00000008ff099212 */ /* 0x000fca00078e33ff */
[----:B------:R-:W-:Y:S02]  /*125d0*/  IMAD R4, R10, R9, RZ ;  /* 0x000000090a047224 */ /* 0x000fe400078e02ff */
[----:B------:R-:W-:Y:S02]  /*125e0*/  IMAD.MOV R9, RZ, RZ, -R9 ;  /* 0x000000ffff097224 */ /* 0x000fe400078e0a09 */
[----:B------:R-:W-:Y:S02]  /*125f0*/  IMAD.MOV R3, RZ, RZ, -R4 ;  /* 0x000000ffff037224 */ /* 0x000fe400078e0a04 */
[----:B------:R-:W-:-:S03]  /*12600*/  IMAD R7, R8, R9, R7 ;  /* 0x0000000908077224 */ /* 0x000fc600078e0207 */
[----:B------:R-:W-:Y:S01]  /*12610*/  VIADDMNMX R10, R3, UR5, R10, PT ;  /* 0x00000005030a7c46 */ /* 0x000fe2000b80010a */
[----:B------:R-:W-:Y:S01]  /*12620*/  IMAD.IADD R4, R7, 0x1, R4 ;  /* 0x0000000107047824 */ /* 0x000fe200078e0204 */
[----:B------:R-:W-:Y:S02]  /*12630*/  IABS R8, R7 ;  /* 0x0000000700087213 */ /* 0x000fe40000000000 */
[----:B------:R-:W-:-:S04]  /*12640*/  IABS R6, R10 ;  /* 0x0000000a00067213 */ /* 0x000fc80000000000 */
[----:B------:R-:W1:Y:S08]  /*12650*/  I2F.RP R11, R6 ;  /* 0x00000006000b7306 */ /* 0x000e700000209400 */
[----:B-1----:R-:W1:Y:S02]  /*12660*/  MUFU.RCP R11, R11 ;  /* 0x0000000b000b7308 */ /* 0x002e640000001000 */
[----:B-1----:R-:W-:-:S06]  /*12670*/  VIADD R2, R11, 0xffffffe ;  /* 0x0ffffffe0b027836 */ /* 0x002fcc0000000000 */
[----:B------:R1:W2:Y:S02]  /*12680*/  F2I.FTZ.U32.TRUNC.NTZ R3, R2 ;  /* 0x0000000200037305 */ /* 0x0002a4000021f000 */
[----:B-1----:R-:W-:Y:S02]  /*12690*/  IMAD.MOV.U32 R2, RZ, RZ, RZ ;  /* 0x000000ffff027224 */ /* 0x002fe400078e00ff */
[----:B--2---:R-:W-:-:S04]  /*126a0*/  IMAD.MOV R9, RZ, RZ, -R3 ;  /* 0x000000ffff097224 */ /* 0x004fc800078e0a03 */
[----:B------:R-:W-:-:S04]  /*126b0*/  IMAD R9, R9, R6, RZ ;  /* 0x0000000609097224 */ /* 0x000fc800078e02ff */
[----:B------:R-:W-:Y:S01]  /*126c0*/  IMAD.HI.U32 R3, R3, R9, R2 ;  /* 0x0000000903037227 */ /* 0x000fe200078e0002 */
[-C--:B------:R-:W-:Y:S02]  /*126d0*/  IABS R9, R10.reuse ;  /* 0x0000000a00097213 */ /* 0x080fe40000000000 */
[----:B------:R-:W-:-:S03]  /*126e0*/  LOP3.LUT R2, R7, R10, RZ, 0x3c, !PT ;  /* 0x0000000a07027212 */ /* 0x000fc600078e3cff */
[----:B------:R-:W-:Y:S01]  /*126f0*/  IMAD.MOV R9, RZ, RZ, -R9 ;  /* 0x000000ffff097224 */ /* 0x000fe200078e0a09 */
[----:B------:R-:W-:Y:S01]  /*12700*/  ISETP.GE.AND P2, PT, R2, RZ, PT ;  /* 0x000000ff0200720c */ /* 0x000fe20003f46270 */
[----:B------:R-:W-:-:S04]  /*12710*/  IMAD.HI.U32 R3, R3, R8, RZ ;  /* 0x0000000803037227 */ /* 0x000fc800078e00ff */
[----:B------:R-:W-:-:S05]  /*12720*/  IMAD R9, R3, R9, R8 ;  /* 0x0000000903097224 */ /* 0x000fca00078e0208 */
[----:B------:R-:W-:-:S13]  /*12730*/  ISETP.GT.U32.AND P1, PT, R6, R9, PT ;  /* 0x000000090600720c */ /* 0x000fda0003f24070 */
[----:B------:R-:W-:Y:S02]  /*12740*/  @!P1 IMAD.IADD R9, R9, 0x1, -R6 ;  /* 0x0000000109099824 */ /* 0x000fe400078e0a06 */
[----:B------:R-:W-:Y:S01]  /*12750*/  @!P1 VIADD R3, R3, 0x1 ;  /* 0x0000000103039836 */ /* 0x000fe20000000000 */
[----:B------:R-:W-:Y:S02]  /*12760*/  ISETP.NE.AND P1, PT, R10, RZ, PT ;  /* 0x000000ff0a00720c */ /* 0x000fe40003f25270 */
[----:B------:R-:W-:-:S13]  /*12770*/  ISETP.GE.U32.AND P0, PT, R9, R6, PT ;  /* 0x000000060900720c */ /* 0x000fda0003f06070 */
[----:B------:R-:W-:-:S04]  /*12780*/  @P0 VIADD R3, R3, 0x1 ;  /* 0x0000000103030836 */ /* 0x000fc80000000000 */
[----:B------:R-:W-:Y:S01]  /*12790*/  @!P2 IMAD.MOV R3, RZ, RZ, -R3 ;  /* 0x000000ffff03a224 */ /* 0x000fe200078e0a03 */
[----:B------:R-:W-:Y:S01]  /*127a0*/  @!P1 LOP3.LUT R3, RZ, R10, RZ, 0x33, !PT ;  /* 0x0000000aff039212 */ /* 0x000fe200078e33ff */
[----:B------:R-:W-:-:S03]  /*127b0*/  IMAD.MOV R10, RZ, RZ, -R10 ;  /* 0x000000ffff0a7224 */ /* 0x000fc600078e0a0a */
[----:B------:R-:W-:Y:S01]  /*127c0*/  LOP3.LUT R2, RZ, R3, RZ, 0x33, !PT ;  /* 0x00000003ff027212 */ /* 0x000fe200078e33ff */
[----:B------:R-:W-:-:S04]  /*127d0*/  IMAD R18, R3, R10, R4 ;  /* 0x0000000a03127224 */ /* 0x000fc800078e0204 */
[----:B------:R-:W-:Y:S01]  /*127e0*/  IMAD.IADD R17, R5, 0x1, R2 ;  /* 0x0000000105117824 */ /* 0x000fe200078e0202 */
[----:B------:R-:W-:Y:S06]  /*127f0*/  BRA `(.L_x_1473) ;  /* 0x00000000000c7947 */ /* 0x000fec0003800000 */
.L_x_1468:
[----:B------:R-:W-:Y:S02]  /*12800*/  IMAD.MOV.U32 R17, RZ, RZ, RZ ;  /* 0x000000ffff117224 */ /* 0x000fe400078e00ff */
[----:B------:R-:W-:Y:S02]  /*12810*/  IMAD.U32 R16, RZ, RZ, UR6 ;  /* 0x00000006ff107e24 */ /* 0x000fe4000f8e00ff */
[----:B------:R-:W-:-:S07]  /*12820*/  IMAD.MOV.U32 R18, RZ, RZ, RZ ;  /* 0x000000ffff127224 */ /* 0x000fce00078e00ff */
.L_x_1473:
[----:B------:R-:W-:-:S13]  /*12830*/  ISETP.NE.AND P0, PT, R0, RZ, PT ;  /* 0x000000ff0000720c */ /* 0x000fda0003f05270 */
[----:B------:R-:W1:Y:S01]  /*12840*/  @!P0 S2R R3, SR_CgaCtaId ;  /* 0x0000000000038919 */ /* 0x000e620000008800 */
[----:B------:R-:W-:-:S04]  /*12850*/  @!P0 MOV R0, 0x400 ;  /* 0x0000040000008802 */ /* 0x000fc80000000f00 */
[----:B-1----:R-:W-:-:S05]  /*12860*/  @!P0 LEA R0, R3, R0, 0x18 ;  /* 0x0000000003008211 */ /* 0x002fca00078ec0ff */
[----:B------:R1:W-:Y:S01]  /*12870*/  @!P0 STS.128 [R0+0x308d0], R16 ;  /* 0x0308d01000008388 */ /* 0x0003e20000000c00 */
[----:B------:R-:W-:Y:S06]  /*12880*/  BAR.ARV 0x5, 0x180 ;  /* 0x0146000000007b1d */ /* 0x000fec0000002000 */
.L_x_1466:
[----:B-1----:R-:W-:Y:S01]  /*12890*/  IMAD.MOV.U32 R0, RZ, RZ, 0x1 ;  /* 0x00000001ff007424 */ /* 0x002fe200078e00ff */
[----:B------:R1:W-:Y:S01]  /*128a0*/  STL [R1+0x4], RZ ;  /* 0x000004ff01007387 */ /* 0x0003e20000100800 */
[----:B------:R-:W-:Y:S02]  /*128b0*/  ULDC UR4, c[0x0][0xc3c] ;  /* 0x00030f0000047ab9 */ /* 0x000fe40000000800 */
[----:B--2---:R-:W-:Y:S01]  /*128c0*/  ISETP.GE.AND P0, PT, R19, UR4, PT ;  /* 0x0000000413007c0c */ /* 0x004fe2000bf06270 */
[----:B------:R1:W-:Y:S04]  /*128d0*/  STL [R1+0x10], R0 ;  /* 0x0000100001007387 */ /* 0x0003e80000100800 */
[----:B------:R1:W-:Y:S08]  /*128e0*/  STL [R1+0x38], RZ ;  /* 0x000038ff01007387 */ /* 0x0003f00000100800 */
[----:B-1----:R-:W-:Y:S05]  /*128f0*/  @P0 BRA `(.L_x_1474) ;  /* 0x0000005c00700947 */ /* 0x002fea0003800000 */
[----:B------:R-:W1:Y:S01]  /*12900*/  S2R R5, SR_TID.X ;  /* 0x0000000000057919 */ /* 0x000e620000002100 */
[----:B------:R-:W2:Y:S01]  /*12910*/  S2UR UR5, SR_CgaCtaId ;  /* 0x00000000000579c3 */ /* 0x000ea20000008800 */
[----:B------:R-:W-:Y:S01]  /*12920*/  UMOV UR4, 0x400 ;  /* 0x0000040000047882 */ /* 0x000fe20000000000 */
[----:B------:R-:W-:Y:S01]  /*12930*/  BSSY B8, `(.L_x_1474) ;  /* 0x00005d8000087945 */ /* 0x000fe20003800000 */
[----:B------:R-:W-:Y:S01]  /*12940*/  ULDC UR38, c[0x0][0xc] ;  /* 0x0000030000267ab9 */ /* 0x000fe20000000800 */
[----:B------:R-:W-:Y:S01]  /*12950*/  ULDC.64 UR36, c[0x0][0x198] ;  /* 0x0000660000247ab9 */ /* 0x000fe20000000a00 */
[----:B--2---:R-:W-:Y:S01]  /*12960*/  ULEA UR4, UR5, UR4, 0x18 ;  /* 0x0000000405047291 */ /* 0x004fe2000f8ec03f */
[C---:B-1----:R-:W-:Y:S01]  /*12970*/  IMAD.SHL.U32 R0, R5.reuse, 0x8, RZ ;  /* 0x0000000805007824 */ /* 0x042fe200078e00ff */
[----:B------:R-:W-:-:S04]  /*12980*/  LOP3.LUT R4, R5, 0x7f, RZ, 0xc0, !PT ;  /* 0x0000007f05047812 */ /* 0x000fc800078ec0ff */
[C---:B0-----:R-:W-:Y:S02]  /*12990*/  LOP3.LUT R2, R0.reuse, 0x1f8, RZ, 0xc0, !PT ;  /* 0x000001f800027812 */ /* 0x041fe400078ec0ff */
        /* <DEDUP_REMOVED lines=9> */
[----:B------:R-:W-:Y:S01]  /*12a30*/  STL [R1], R4 ;  /* 0x0000000401007387 */ /* 0x000fe20000100800 */
[----:B------:R-:W-:-:S03]  /*12a40*/  IMAD.MOV.U32 R2, RZ, RZ, 0x1 ;  /* 0x00000001ff027424 */ /* 0x000fc600078e00ff */
[----:B------:R-:W-:Y:S04]  /*12a50*/  STL [R1+0x1c], R3 ;  /* 0x00001c0301007387 */ /* 0x000fe80000100800 */
[----:B------:R-:W-:Y:S04]  /*12a60*/  STL [R1+0x38], RZ ;  /* 0x000038ff01007387 */ /* 0x000fe80000100800 */
[----:B------:R0:W-:Y:S04]  /*12a70*/  STL [R1+0x10], R2 ;  /* 0x0000100201007387 */ /* 0x0001e80000100800 */
[----:B------:R1:W-:Y:S01]  /*12a80*/  STL [R1+0x4], RZ ;  /* 0x000004ff01007387 */ /* 0x0003e20000100800 */
[----:B0-----:R-:W-:-:S02]  /*12a90*/  LOP3.LUT R2, R0, 0x40, RZ, 0xfc, !PT ;  /* 0x0000004000027812 */ /* 0x001fc400078efcff */
[----:B-1----:R-:W-:-:S07]  /*12aa0*/  LOP3.LUT R0, R0, 0x80, RZ, 0xfc, !PT ;  /* 0x0000008000007812 */ /* 0x002fce00078efcff */
.L_x_1588:
[----:B------:R-:W-:Y:S05]  /*12ab0*/  YIELD ;  /* 0x0000000000007946 */ /* 0x000fea0003800000 */
[----:B------:R-:W-:Y:S01]  /*12ac0*/  ULDC.64 UR4, c[0x0][0xa28] ;  /* 0x00028a0000047ab9 */ /* 0x000fe20000000a00 */
[----:B---3--:R-:W-:Y:S01]  /*12ad0*/  IMAD.MOV.U32 R0, RZ, RZ, RZ ;  /* 0x000000ffff007224 */ /* 0x008fe200078e00ff */
[----:B------:R-:W-:Y:S01]  /*12ae0*/  ISETP.NE.U32.AND P0, PT, RZ, UR4, PT ;  /* 0x00000004ff007c0c */ /* 0x000fe2000bf05070 */
[----:B0-----:R-:W0:Y:S01]  /*12af0*/  LDC.64 R4, c[0x0][0xa00] ;  /* 0x00028000ff047b82 */ /* 0x001e220000000a00 */
[----:B------:R-:W-:Y:S01]  /*12b00*/  ULDC.64 UR8, c[0x0][0x208] ;  /* 0x0000820000087ab9 */ /* 0x000fe20000000a00 */
[----:B-1----:R-:W-:-:S02]  /*12b10*/  CS2R R8, SRZ ;  /* 0x0000000000087805 */ /* 0x002fc4000001ff00 */
[----:B------:R-:W-:Y:S01]  /*12b20*/  ISETP.NE.AND.EX P0, PT, RZ, UR5, PT, P0 ;  /* 0x00000005ff007c0c */ /* 0x000fe2000bf05300 */
[----:B------:R-:W-:Y:S01]  /*12b30*/  ULDC.64 UR4, c[0x0][0xa18] ;  /* 0x0002860000047ab9 */ /* 0x000fe20000000a00 */
[----:B------:R-:W-:-:S11]  /*12b40*/  ULDC.64 UR6, c[0x0][0xa08] ;  /* 0x0002820000067ab9 */ /* 0x000fd60000000a00 */
[----:B------:R-:W1:Y:S02]  /*12b50*/  @P0 LDC.64 R2, c[0x0][0xa28] ;  /* 0x00028a00ff020b82 */ /* 0x000e640000000a00 */
[----:B-1----:R-:W-:-:S05]  /*12b60*/  @P0 IMAD.WIDE R2, R19, 0x4, R2 ;  /* 0x0000000413020825 */ /* 0x002fca00078e0202 */
[----:B------:R1:W5:Y:S01]  /*12b70*/  @P0 LDG.E R0, desc[UR8][R2.64] ;  /* 0x0000000802000981 */ /* 0x000362000c1e1900 */
[----:B------:R-:W-:Y:S01]  /*12b80*/  ISETP.NE.U32.AND P0, PT, RZ, UR4, PT ;  /* 0x00000004ff007c0c */ /* 0x000fe2000bf05070 */
[----:B0-----:R-:W-:Y:S01]  /*12b90*/  IMAD.WIDE R4, R19, 0x4, R4 ;  /* 0x0000000413047825 */ /* 0x001fe200078e0204 */
[----:B------:R-:W-:Y:S02]  /*12ba0*/  ISETP.NE.U32.AND P1, PT, RZ, UR6, PT ;  /* 0x00000006ff007c0c */ /* 0x000fe4000bf25070 */
[----:B------:R-:W-:Y:S01]  /*12bb0*/  ISETP.NE.AND.EX P2, PT, RZ, UR5, PT, P0 ;  /* 0x00000005ff007c0c */ /* 0x000fe2000bf45300 */
[----:B------:R-:W-:Y:S01]  /*12bc0*/  ULDC.64 UR4, c[0x0][0xa00] ;  /* 0x0002800000047ab9 */ /* 0x000fe20000000a00 */
[----:B------:R-:W-:Y:S02]  /*12bd0*/  ISETP.NE.AND.EX P1, PT, RZ, UR7, PT, P1 ;  /* 0x00000007ff007c0c */ /* 0x000fe4000bf25310 */
[----:B------:R-:W-:Y:S01]  /*12be0*/  ISETP.NE.U32.AND P0, PT, RZ, UR4, PT ;  /* 0x00000004ff007c0c */ /* 0x000fe2000bf05070 */
[----:B-1----:R-:W0:Y:S03]  /*12bf0*/  LDC.64 R2, c[0x0][0xa08] ;  /* 0x00028200ff027b82 */ /* 0x002e260000000a00 */
[----:B------:R-:W-:-:S05]  /*12c00*/  ISETP.NE.AND.EX P0, PT, RZ, UR5, PT, P0 ;  /* 0x00000005ff007c0c */ /* 0x000fca000bf05300 */
[----:B--2---:R-:W1:Y:S08]  /*12c10*/  @P2 LDC.64 R6, c[0x0][0xa18] ;  /* 0x00028600ff062b82 */ /* 0x004e700000000a00 */
[----:B------:R-:W2:Y:S01]  /*12c20*/  @P0 LDG.E R9, desc[UR8][R4.64] ;  /* 0x0000000804090981 */ /* 0x000ea2000c1e1900 */
[----:B------:R-:W-:Y:S01]  /*12c30*/  ULDC UR4, c[0x0][0x288] ;  /* 0x0000a20000047ab9 */ /* 0x000fe20000000800 */
[----:B0-----:R-:W-:-:S05]  /*12c40*/  IMAD.WIDE R2, R19, 0x4, R2 ;  /* 0x0000000413027825 */ /* 0x001fca00078e0202 */
[----:B------:R-:W5:Y:S01]  /*12c50*/  @P1 LDG.E R8, desc[UR8][R2.64] ;  /* 0x0000000802081981 */ /* 0x000f62000c1e1900 */
[----:B-1----:R-:W-:-:S03]  /*12c60*/  @P2 IMAD.WIDE R6, R19, 0x4, R6 ;  /* 0x0000000413062825 */ /* 0x002fc600078e0206 */
[----:B--2---:R0:W-:Y:S02]  /*12c70*/  STL [R1+0x34], R9 ;  /* 0x0000340901007387 */ /* 0x0041e40000100800 */
[----:B0-----:R-:W-:Y:S01]  /*12c80*/  IMAD.U32 R9, RZ, RZ, UR4 ;  /* 0x00000004ff097e24 */ /* 0x001fe2000f8e00ff */
[----:B------:R-:W-:-:S05]  /*12c90*/  ULDC.64 UR4, c[0x0][0x418] ;  /* 0x0001060000047ab9 */ /* 0x000fca0000000a00 */
        /* <DEDUP_REMOVED lines=11> */
[----:B------:R-:W-:Y:S02]  /*12d50*/  ULDC.64 UR4, c[0x0][0x208] ;  /* 0x0000820000047ab9 */ /* 0x000fe40000000a00 */
[----:B------:R-:W0:Y:S04]  /*12d60*/  LDG.E R7, desc[UR4][R4.64] ;  /* 0x0000000404077981 */ /* 0x000e28000c1e1900 */
[----:B------:R-:W0:Y:S02]  /*12d70*/  LDG.E R4, desc[UR4][R4.64+0x4] ;  /* 0x0000040404047981 */ /* 0x000e24000c1e1900 */
[----:B0-----:R-:W-:-:S05]  /*12d80*/  IMAD.IADD R9, R4, 0x1, -R7 ;  /* 0x0000000104097824 */ /* 0x001fca00078e0a07 */
[----:B------:R1:W-:Y:S02]  /*12d90*/  STL [R1+0x30], R9 ;  /* 0x0000300901007387 */ /* 0x0003e40000100800 */
.L_x_1475:
[----:B-----5:R-:W-:Y:S01]  /*12da0*/  IMAD.IADD R4, R8, 0x1, R0 ;  /* 0x0000000108047824 */ /* 0x020fe200078e0200 */
[----:B------:R-:W-:Y:S02]  /*12db0*/  ULDC.64 UR4, c[0x0][0xa20] ;  /* 0x0002880000047ab9 */ /* 0x000fe40000000a00 */
[----:B------:R-:W-:Y:S02]  /*12dc0*/  ISETP.NE.U32.AND P0, PT, RZ, UR4, PT ;  /* 0x00000004ff007c0c */ /* 0x000fe4000bf05070 */
[----:B------:R2:W-:Y:S02]  /*12dd0*/  STL [R1+0x14], R4 ;  /* 0x0000140401007387 */ /* 0x0005e40000100800 */
[----:B------:R-:W-:-:S13]  /*12de0*/  ISETP.NE.AND.EX P0, PT, RZ, UR5, PT, P0 ;  /* 0x00000005ff007c0c */ /* 0x000fda000bf05300 */
[----:B--2---:R-:W-:Y:S05]  /*12df0*/  @!P0 BRA `(.L_x_1476) ;  /* 0x0000000000148947 */ /* 0x004fea0003800000 */
[----:B------:R-:W2:Y:S01]  /*12e00*/  LDC.64 R2, c[0x0][0xa20] ;  /* 0x00028800ff027b82 */ /* 0x000ea20000000a00 */
[----:B------:R-:W-:Y:S01]  /*12e10*/  ULDC.64 UR4, c[0x0][0x208] ;  /* 0x0000820000047ab9 */ /* 0x000fe20000000a00 */
[----:B--2---:R-:W-:-:S05]  /*12e20*/  IMAD.WIDE R2, R19, 0x4, R2 ;  /* 0x0000000413027825 */ /* 0x004fca00078e0202 */
[----:B------:R2:W5:Y:S01]  /*12e30*/  LDG.E R6, desc[UR4][R2.64] ;  /* 0x0000000402067981 */ /* 0x000562000c1e1900 */
[----:B------:R-:W-:Y:S05]  /*12e40*/  BRA `(.L_x_1477) ;  /* 0x0000000000147947 */ /* 0x000fea0003800000 */
.L_x_1476:
[----:B------:R-:W-:Y:S05]  /*12e50*/  @!P1 BRA `(.L_x_1477) ;  /* 0x0000000000109947 */ /* 0x000fea0003800000 */
[----:B------:R-:W-:Y:S02]  /*12e60*/  ULDC.64 UR4, c[0x0][0x208] ;  /* 0x0000820000047ab9 */ /* 0x000fe40000000a00 */
[----:B------:R-:W2:Y:S04]  /*12e70*/  LDG.E R6, desc[UR4][R2.64] ;  /* 0x0000000402067981 */ /* 0x000ea8000c1e1900 */
[----:B------:R-:W2:Y:S02]  /*12e80*/  LDG.E R2, desc[UR4][R2.64+0x4] ;  /* 0x0000040402027981 */ /* 0x000ea4000c1e1900 */
[----:B--2---:R-:W-:-:S07]  /*12e90*/  IMAD.IADD R6, R2, 0x1, -R6 ;  /* 0x0000000102067824 */ /* 0x004fce00078e0a06 */
.L_x_1477:
[----:B--2---:R-:W2:Y:S01]  /*12ea0*/  LDC R2, c[0x0][0x448] ;  /* 0x00011200ff027b82 */ /* 0x004ea20000000800 */
[----:B------:R-:W-:Y:S02]  /*12eb0*/  IMAD.SHL.U32 R8, R17, 0x80, RZ ;  /* 0x0000008011087824 */ /* 0x000fe400078e00ff */
[----:B-----5:R-:W-:Y:S02]  /*12ec0*/  IMAD.IADD R0, R6, 0x1, -R0 ;  /* 0x0000000106007824 */ /* 0x020fe400078e0a00 */
[----:B------:R-:W-:Y:S01]  /*12ed0*/  VIADD R4, R8, 0x7f ;  /* 0x0000007f08047836 */ /* 0x000fe20000000000 */
[----:B------:R3:W-:Y:S03]  /*12ee0*/  STL [R1+0x2c], R8 ;  /* 0x00002c0801007387 */ /* 0x0007e60000100800 */
[----:B------:R-:W-:Y:S01]  /*12ef0*/  IMAD.MOV.U32 R6, RZ, RZ, R4 ;  /* 0x000000ffff067224 */ /* 0x000fe200078e0004 */
[----:B--2---:R-:W-:-:S13]  /*12f00*/  ISETP.NE.AND P1, PT, R2, 0x1, PT ;  /* 0x000000010200780c */ /* 0x004fda0003f25270 */
[----:B------:R-:W2:Y:S08]  /*12f10*/  @P1 LDC R3, c[0x0][0x44c] ;  /* 0x00011300ff031b82 */ /* 0x000eb00000000800 */
[----:B------:R-:W4:Y:S01]  /*12f20*/  @P1 LDC R2, c[0x0][0x450] ;  /* 0x00011400ff021b82 */ /* 0x000f220000000800 */
[----:B--2---:R-:W-:-:S05]  /*12f30*/  @P1 IMAD.HI.U32 R3, R4, R3, RZ ;  /* 0x0000000304031227 */ /* 0x004fca00078e00ff */
[----:B----4-:R-:W-:Y:S02]  /*12f40*/  @P1 SHF.R.U32.HI R6, RZ, R2, R3 ;  /* 0x00000002ff061219 */ /* 0x010fe40000011603 */
[----:B------:R-:W-:-:S05]  /*12f50*/  IADD3 R2, R0, 0x1, -R9 ;  /* 0x0000000100027810 */ /* 0x000fca0007ffe809 */
[----:B------:R-:W-:Y:S02]  /*12f60*/  IMAD.IADD R6, R2, 0x1, R6 ;  /* 0x0000000102067824 */ /* 0x000fe400078e0206 */
[----:B------:R-:W2:Y:S02]  /*12f70*/  LDC.64 R2, c[0x0][0x9e0] ;  /* 0x00027800ff027b82 */ /* 0x000ea40000000a00 */
[----:B--2---:R-:W-:Y:S01]  /*12f80*/  ISETP.GE.AND P2, PT, R3, 0x1, PT ;  /* 0x000000010300780c */ /* 0x004fe20003f46270 */
[----:B------:R-:W-:-:S12]  /*12f90*/  IMAD.IADD R2, R6, 0x1, R2 ;  /* 0x0000000106027824 */ /* 0x000fd800078e0202 */
[----:B---3--:R-:W-:Y:S05]  /*12fa0*/  @!P2 BRA `(.L_x_1478) ;  /* 0x000000000048a947 */ /* 0x008fea0003800000 */
[C---:B------:R-:W-:Y:S01]  /*12fb0*/  ISETP.GT.AND P0, PT, R6.reuse, RZ, PT ;  /* 0x000000ff0600720c */ /* 0x040fe20003f04270 */
[----:B------:R-:W-:Y:S01]  /*12fc0*/  BSSY B0, `(.L_x_1479) ;  /* 0x000000e000007945 */ /* 0x000fe20003800000 */
[----:B------:R-:W-:-:S11]  /*12fd0*/  VIADD R7, R6, 0xffffffff ;  /* 0xffffffff06077836 */ /* 0x000fd60000000000 */
[----:B------:R-:W-:Y:S05]  /*12fe0*/  @P0 BRA `(.L_x_1480) ;  /* 0x00000000001c0947 */ /* 0x000fea0003800000 */
[----:B------:R-:W-:Y:S01]  /*12ff0*/  ISETP.NE.AND P0, PT, R3, 0x1, PT ;  /* 0x000000010300780c */ /* 0x000fe20003f05270 */
[----:B------:R-:W-:-:S12]  /*13000*/  IMAD.MOV R6, RZ, RZ, -R6 ;  /* 0x000000ffff067224 */ /* 0x000fd800078e0a06 */
[----:B------:R-:W2:Y:S02]  /*13010*/  @P0 LDC.64 R4, c[0x0][0x9e8] ;  /* 0x00027a00ff040b82 */ /* 0x000ea40000000a00 */
[----:B--2---:R-:W-:-:S05]  /*13020*/  @P0 IMAD.HI.U32 R4, R6, R4, RZ ;  /* 0x0000000406040227 */ /* 0x004fca00078e00ff */
[----:B------:R-:W-:-:S04]  /*13030*/  @P0 SHF.R.U32.HI R6, RZ, R5, R4 ;  /* 0x00000005ff060219 */ /* 0x000fc80000011604 */
[----:B------:R-:W-:Y:S01]  /*13040*/  LOP3.LUT R7, RZ, R6, RZ, 0x33, !PT ;  /* 0x00000006ff077212 */ /* 0x000fe200078e33ff */
[----:B------:R-:W-:Y:S06]  /*13050*/  BRA `(.L_x_1481) ;  /* 0x0000000000107947 */ /* 0x000fec0003800000 */
.L_x_1480:
[----:B------:R-:W-:-:S13]  /*13060*/  ISETP.NE.AND P0, PT, R3, 0x1, PT ;  /* 0x000000010300780c */ /* 0x000fda0003f05270 */
[----:B------:R-:W2:Y:S02]  /*13070*/  @P0 LDC.64 R4, c[0x0][0x9e8] ;  /* 0x00027a00ff040b82 */ /* 0x000ea40000000a00 */
[----:B--2---:R-:W-:-:S05]  /*13080*/  @P0 IMAD.HI.U32 R4, R7, R4, RZ ;  /* 0x0000000407040227 */ /* 0x004fca00078e00ff */
[----:B------:R-:W-:-:S07]  /*13090*/  @P0 SHF.R.U32.HI R7, RZ, R5, R4 ;  /* 0x00000005ff070219 */ /* 0x000fce0000011604 */
.L_x_1481:
[----:B------:R-:W-:Y:S05]  /*130a0*/  BSYNC B0 ;  /* 0x0000000000007941 */ /* 0x000fea0003800000 */
.L_x_1479:
[----:B------:R-:W-:-:S05]  /*130b0*/  IMAD R7, R7, R3, R3 ;  /* 0x0000000307077224 */ /* 0x000fca00078e0203 */
[----:B------:R-:W-:-:S07]  /*130c0*/  VIMNMX R2, R2, R7, PT ;  /* 0x0000000702027248 */ /* 0x000fce0003fe0100 */
.L_x_1478:
[----:B------:R-:W2:Y:S01]  /*130d0*/  @P1 LDC R6, c[0x0][0x44c] ;  /* 0x00011300ff061b82 */ /* 0x000ea20000000800 */
[----:B------:R-:W-:Y:S01]  /*130e0*/  IMAD.MOV.U32 R4, RZ, RZ, R8 ;  /* 0x000000ffff047224 */ /* 0x000fe200078e0008 */
[----:B------:R-:W-:-:S06]  /*130f0*/  ULDC UR4, c[0x0][0x9dc] ;  /* 0x0002770000047ab9 */ /* 0x000fcc0000000800 */
[----:B------:R-:W3:Y:S01]  /*13100*/  @P1 LDC R5, c[0x0][0x450] ;  /* 0x00011400ff051b82 */ /* 0x000ee20000000800 */
[----:B--2---:R-:W-:-:S05]  /*13110*/  @P1 IMAD.HI.U32 R6, R8, R6, RZ ;  /* 0x0000000608061227 */ /* 0x004fca00078e00ff */
[----:B---3--:R-:W-:Y:S01]  /*13120*/  @P1 SHF.R.U32.HI R4, RZ, R5, R6 ;  /* 0x00000005ff041219 */ /* 0x008fe20000011606 */
[----:B------:R-:W-:Y:S02]  /*13130*/  VIADD R5, R2, 0x5f ;  /* 0x0000005f02057836 */ /* 0x000fe40000000000 */
[----:B------:R-:W-:Y:S01]  /*13140*/  VIADD R6, R0, 0x5f ;  /* 0x0000005f00067836 */ /* 0x000fe20000000000 */
[----:B------:R-:W-:Y:S01]  /*13150*/  IADD3 R2, R4, R0, -R9 ;  /* 0x0000000004027210 */ /* 0x000fe20007ffe809 */
[----:B------:R-:W-:-:S04]  /*13160*/  IMAD.HI R5, R5, 0x2aaaaaab, RZ ;  /* 0x2aaaaaab05057827 */ /* 0x000fc800078e02ff */
[----:B------:R-:W-:Y:S01]  /*13170*/  IMAD.HI R6, R6, 0x2aaaaaab, RZ ;  /* 0x2aaaaaab06067827 */ /* 0x000fe200078e02ff */
[----:B------:R-:W-:-:S04]  /*13180*/  SHF.R.U32.HI R0, RZ, 0x1f, R5 ;  /* 0x0000001fff007819 */ /* 0x000fc80000011605 */
[----:B------:R-:W-:Y:S02]  /*13190*/  SHF.R.U32.HI R4, RZ, 0x1f, R6 ;  /* 0x0000001fff047819 */ /* 0x000fe40000011606 */
[----:B------:R-:W-:Y:S02]  /*131a0*/  LEA.HI.SX32 R0, R5, R0, 0x1c ;  /* 0x0000000005007211 */ /* 0x000fe400078fe2ff */
[----:B------:R-:W-:-:S04]  /*131b0*/  LEA.HI.SX32 R4, R6, R4, 0x1c ;  /* 0x0000000406047211 */ /* 0x000fc800078fe2ff */
[----:B------:R-:W-:Y:S01]  /*131c0*/  VIMNMX R7, R4, R0, PT ;  /* 0x0000000004077248 */ /* 0x000fe20003fe0100 */
[----:B------:R-:W-:-:S04]  /*131d0*/  VIADD R0, R2, -UR4 ;  /* 0x8000000402007c36 */ /* 0x000fc80008000000 */
[----:B------:R2:W-:Y:S01]  /*131e0*/  STL [R1+0x28], R7 ;  /* 0x0000280701007387 */ /* 0x0005e20000100800 */
[----:B------:R-:W-:Y:S05]  /*131f0*/  @!P2 BRA `(.L_x_1482) ;  /* 0x000000000044a947 */ /* 0x000fea0003800000 */
[----:B------:R-:W-:Y:S01]  /*13200*/  ISETP.GT.AND P0, PT, R2, -0x1, PT ;  /* 0xffffffff0200780c */ /* 0x000fe20003f04270 */
[----:B------:R-:W-:-:S12]  /*13210*/  BSSY B0, `(.L_x_1483) ;  /* 0x000000d000007945 */ /* 0x000fd80003800000 */
[----:B------:R-:W-:Y:S05]  /*13220*/  @P0 BRA `(.L_x_1484) ;  /* 0x00000000001c0947 */ /* 0x000fea0003800000 */
[----:B------:R-:W-:Y:S02]  /*13230*/  ISETP.NE.AND P0, PT, R3, 0x1, PT ;  /* 0x000000010300780c */ /* 0x000fe40003f05270 */
[----:B------:R-:W-:-:S11]  /*13240*/  LOP3.LUT R2, RZ, R2, RZ, 0x33, !PT ;  /* 0x00000002ff027212 */ /* 0x000fd600078e33ff */
[----:B------:R-:W3:Y:S02]  /*13250*/  @P0 LDC.64 R4, c[0x0][0x9e8] ;  /* 0x00027a00ff040b82 */ /* 0x000ee40000000a00 */
[----:B---3--:R-:W-:-:S05]  /*13260*/  @P0 IMAD.HI.U32 R4, R2, R4, RZ ;  /* 0x0000000402040227 */ /* 0x008fca00078e00ff */
[----:B------:R-:W-:-:S04]  /*13270*/  @P0 SHF.R.U32.HI R2, RZ, R5, R4 ;  /* 0x00000005ff020219 */ /* 0x000fc80000011604 */
[----:B------:R-:W-:Y:S01]  /*13280*/  LOP3.LUT R2, RZ, R2, RZ, 0x33, !PT ;  /* 0x00000002ff027212 */ /* 0x000fe200078e33ff */
[----:B------:R-:W-:Y:S06]  /*13290*/  BRA `(.L_x_1485) ;  /* 0x0000000000107947 */ /* 0x000fec0003800000 */
.L_x_1484:
[----:B------:R-:W-:-:S13]  /*132a0*/  ISETP.NE.AND P0, PT, R3, 0x1, PT ;  /* 0x000000010300780c */ /* 0x000fda0003f05270 */
[----:B------:R-:W3:Y:S02]  /*132b0*/  @P0 LDC.64 R4, c[0x0][0x9e8] ;  /* 0x00027a00ff040b82 */ /* 0x000ee40000000a00 */
[----:B---3--:R-:W-:-:S05]  /*132c0*/  @P0 IMAD.HI.U32 R4, R2, R4, RZ ;  /* 0x0000000402040227 */ /* 0x008fca00078e00ff */
[----:B------:R-:W-:-:S07]  /*132d0*/  @P0 SHF.R.U32.HI R2, RZ, R5, R4 ;  /* 0x00000005ff020219 */ /* 0x000fce0000011604 */
.L_x_1485:
[----:B------:R-:W-:Y:S05]  /*132e0*/  BSYNC B0 ;  /* 0x0000000000007941 */ /* 0x000fea0003800000 */
.L_x_1483:
[----:B------:R-:W-:-:S05]  /*132f0*/  IMAD R2, R2, R3, RZ ;  /* 0x0000000302027224 */ /* 0x000fca00078e02ff */
[----:B------:R-:W-:-:S07]  /*13300*/  VIMNMX R0, R0, R2, !PT ;  /* 0x0000000200007248 */ /* 0x000fce0007fe0100 */
.L_x_1482:
[----:B------:R-:W-:Y:S01]  /*13310*/  IMAD.HI R0, R0, 0x2aaaaaab, RZ ;  /* 0x2aaaaaab00007827 */ /* 0x000fe200078e02ff */
[----:B------:R-:W-:Y:S04]  /*13320*/  BSSY B7, `(.L_x_1486) ;  /* 0x000046f000077945 */ /* 0x000fe80003800000 */
[----:B------:R-:W-:-:S04]  /*13330*/  SHF.R.U32.HI R2, RZ, 0x1f, R0 ;  /* 0x0000001fff027819 */ /* 0x000fc80000011600 */
[----:B------:R-:W-:-:S04]  /*13340*/  LEA.HI.SX32 R2, R0, R2, 0x1c ;  /* 0x0000000200027211 */ /* 0x000fc800078fe2ff */
[----:B------:R-:W-:-:S04]  /*13350*/  VIMNMX R3, RZ, R2, !PT ;  /* 0x00000002ff037248 */ /* 0x000fc80007fe0100 */
[----:B------:R-:W-:Y:S01]  /*13360*/  ISETP.GT.AND P0, PT, R7, R3, PT ;  /* 0x000000030700720c */ /* 0x000fe20003f04270 */
[----:B------:R3:W-:-:S12]  /*13370*/  STL [R1+0x20], R3 ;  /* 0x0000200301007387 */ /* 0x0007d80000100800 */
[----:B---3--:R-:W-:Y:S05]  /*13380*/  @P0 BRA `(.L_x_1487) ;  /* 0x0000000000480947 */ /* 0x008fea0003800000 */
[----:B------:R-:W3:Y:S02]  /*13390*/  S2R R3, SR_TID.X ;  /* 0x0000000000037919 */ /* 0x000ee40000002100 */
[----:B---3--:R-:W-:-:S04]  /*133a0*/  LOP3.LUT R3, R3, 0x7f, RZ, 0xc0, !PT ;  /* 0x0000007f03037812 */ /* 0x008fc800078ec0ff */
[----:B------:R-:W-:-:S13]  /*133b0*/  ISETP.NE.AND P0, PT, R3, RZ, PT ;  /* 0x000000ff0300720c */ /* 0x000fda0003f05270 */
[----:B------:R-:W-:Y:S05]  /*133c0*/  @P0 BRA `(.L_x_1488) ;  /* 0x0000004400900947 */ /* 0x000fea0003800000 */
[----:B------:R-:W3:Y:S01]  /*133d0*/  S2R R5, SR_LANEID ;  /* 0x0000000000057919 */ /* 0x000ee20000000000 */
[----:B------:R-:W-:Y:S01]  /*133e0*/  VOTEU.ANY UR4, UPT, PT ;  /* 0x0000000000047886 */ /* 0x000fe200038e0100 */
[----:B------:R-:W4:Y:S01]  /*133f0*/  LDC.64 R2, c[0x0][0xc60] ;  /* 0x00031800ff027b82 */ /* 0x000f220000000a00 */
[----:B------:R-:W3:Y:S01]  /*13400*/  FLO.U32 R0, UR4 ;  /* 0x0000000400007d00 */ /* 0x000ee200080e0000 */
[----:B------:R-:W-:Y:S01]  /*13410*/  ULDC.64 UR6, c[0x0][0x208] ;  /* 0x0000820000067ab9 */ /* 0x000fe20000000a00 */
[----:B---3--:R-:W-:-:S06]  /*13420*/  ISETP.EQ.U32.AND P0, PT, R0, R5, PT ;  /* 0x000000050000720c */ /* 0x008fcc0003f02070 */
[----:B------:R-:W4:Y:S07]  /*13430*/  POPC R5, UR4 ;  /* 0x0000000400057d09 */ /* 0x000f2e0008000000 */
[----:B----4-:R-:W3:Y:S01]  /*13440*/  @P0 ATOMG.E.ADD.STRONG.GPU PT, R3, desc[UR6][R2.64], R5 ;  /* 0x00000005020309a8 */ /* 0x010ee200081ee1c6 */
[----:B------:R-:W4:Y:S02]  /*13450*/  S2R R4, SR_LTMASK ;  /* 0x0000000000047919 */ /* 0x000f240000003900 */
[----:B----4-:R-:W-:-:S04]  /*13460*/  LOP3.LUT R4, R4, UR4, RZ, 0xc0, !PT ;  /* 0x0000000404047c12 */ /* 0x010fc8000f8ec0ff */
[----:B--2---:R-:W2:Y:S01]  /*13470*/  POPC R7, R4 ;  /* 0x0000000400077309 */ /* 0x004ea20000000000 */
[----:B---3--:R-:W2:Y:S02]  /*13480*/  SHFL.IDX PT, R0, R3, R0, 0x1f ;  /* 0x00001f0003007589 */ /* 0x008ea400000e0000 */
[----:B--2---:R-:W-:Y:S01]  /*13490*/  IADD3 R16, R0, UR38, R7 ;  /* 0x0000002600107c10 */ /* 0x004fe2000fffe007 */
[----:B------:R-:W-:Y:S06]  /*134a0*/  BRA `(.L_x_1488) ;  /* 0x0000004400587947 */ /* 0x000fec0003800000 */
.L_x_1487:
[----:B------:R-:W3:Y:S01]  /*134b0*/  LDL R17, [R1] ;  /* 0x0000000001117983 */ /* 0x000ee20000100800 */
[----:B------:R-:W-:Y:S01]  /*134c0*/  BSSY B6, `(.L_x_1489) ;  /* 0x0000014000067945 */ /* 0x000fe20003800000 */
[----:B---3--:R-:W-:-:S05]  /*134d0*/  VIADD R0, R17, 0x1e400 ;  /* 0x0001e40011007836 */ /* 0x008fca0000000000 */
[----:B------:R-:W-:-:S13]  /*134e0*/  LOP3.LUT P0, RZ, R0, 0x3ff, RZ, 0xc0, !PT ;  /* 0x000003ff00ff7812 */ /* 0x000fda000780c0ff */
[----:B------:R-:W-:Y:S05]  /*134f0*/  @!P0 BRA `(.L_x_1490) ;  /* 0x0000000000408947 */ /* 0x000fea0003800000 */
[----:B------:R-:W-:Y:S01]  /*13500*/  MOV R2, 0x0 ;  /* 0x0000000000027802 */ /* 0x000fe20000000f00 */
[----:B------:R-:W-:Y:S01]  /*13510*/  ULDC.64 UR6, c[0x4][0xa8] ;  /* 0x01002a0000067ab9 */ /* 0x000fe20000000a00 */
[----:B------:R-:W-:Y:S01]  /*13520*/  ULDC.64 UR8, c[0x4][0xb0] ;  /* 0x01002c0000087ab9 */ /* 0x000fe20000000a00 */
[----:B------:R-:W-:Y:S01]  /*13530*/  ULDC.64 UR4, c[0x4][0x30] ;  /* 0x01000c0000047ab9 */ /* 0x000fe20000000a00 */
[----:B------:R-:W-:Y:S02]  /*13540*/  IMAD.U32 R4, RZ, RZ, UR6 ;  /* 0x00000006ff047e24 */ /* 0x000fe4000f8e00ff */
[----:B------:R-:W3:Y:S01]  /*13550*/  LDC.64 R2, c[0x4][R2] ;  /* 0x0100000002027b82 */ /* 0x000ee20000000a00 */
[----:B------:R-:W-:Y:S02]  /*13560*/  IMAD.U32 R5, RZ, RZ, UR7 ;  /* 0x00000007ff057e24 */ /* 0x000fe4000f8e00ff */
[----:B------:R-:W-:Y:S02]  /*13570*/  IMAD.U32 R6, RZ, RZ, UR8 ;  /* 0x00000008ff067e24 */ /* 0x000fe4000f8e00ff */
[----:B--2---:R-:W-:-:S02]  /*13580*/  IMAD.U32 R7, RZ, RZ, UR9 ;  /* 0x00000009ff077e24 */ /* 0x004fc4000f8e00ff */
[----:B------:R-:W-:Y:S02]  /*13590*/  IMAD.U32 R10, RZ, RZ, UR4 ;  /* 0x00000004ff0a7e24 */ /* 0x000fe4000f8e00ff */
[----:B------:R-:W-:Y:S02]  /*135a0*/  IMAD.U32 R11, RZ, RZ, UR5 ;  /* 0x00000005ff0b7e24 */ /* 0x000fe4000f8e00ff */
[----:B------:R-:W-:Y:S02]  /*135b0*/  IMAD.MOV.U32 R8, RZ, RZ, 0x70 ;  /* 0x00000070ff087424 */ /* 0x000fe400078e00ff */
[----:B------:R-:W-:Y:S02]  /*135c0*/  IMAD.MOV.U32 R12, RZ, RZ, 0x1 ;  /* 0x00000001ff0c7424 */ /* 0x000fe400078e00ff */
[----:B------:R-:W-:-:S07]  /*135d0*/  IMAD.MOV.U32 R13, RZ, RZ, RZ ;  /* 0x000000ffff0d7224 */ /* 0x000fce00078e00ff */
[----:B------:R-:W-:-:S07]  /*135e0*/  LEPC R20, `(.L_x_1490) ;  /* 0x000000001014794e */ /* 0x000fce0000000000 */
[----:B01-3--:R-:W-:Y:S05]  /*135f0*/  CALL.ABS.NOINC R2 ;  /* 0x0000000002007343 */ /* 0x00bfea0003c00000 */
.L_x_1490:
[----:B------:R-:W-:Y:S05]  /*13600*/  BSYNC B6 ;  /* 0x0000000000067941 */ /* 0x000fea0003800000 */
.L_x_1489:
        /* <DEDUP_REMOVED lines=8> */
[----:B------:R3:W4:Y:S01]  /*13690*/  LDC.64 R2, c[0x4][R17] ;  /* 0x0100000011027b82 */ /* 0x0007220000000a00 */
[----:B------:R-:W-:Y:S02]  /*136a0*/  IMAD.U32 R4, RZ, RZ, UR6 ;  /* 0x00000006ff047e24 */ /* 0x000fe4000f8e00ff */
[----:B------:R-:W-:Y:S02]  /*136b0*/  IMAD.U32 R5, RZ, RZ, UR7 ;  /* 0x00000007ff057e24 */ /* 0x000fe4000f8e00ff */
[----:B------:R-:W-:Y:S02]  /*136c0*/  IMAD.U32 R6, RZ, RZ, UR8 ;  /* 0x00000008ff067e24 */ /* 0x000fe4000f8e00ff */
[----:B--2---:R-:W-:-:S02]  /*136d0*/  IMAD.U32 R7, RZ, RZ, UR9 ;  /* 0x00000009ff077e24 */ /* 0x004fc4000f8e00ff */
[----:B------:R-:W-:Y:S02]  /*136e0*/  IMAD.U32 R10, RZ, RZ, UR4 ;  /* 0x00000004ff0a7e24 */ /* 0x000fe4000f8e00ff */
[----:B------:R-:W-:Y:S02]  /*136f0*/  IMAD.U32 R11, RZ, RZ, UR5 ;  /* 0x00000005ff0b7e24 */ /* 0x000fe4000f8e00ff */
[----:B------:R-:W-:Y:S02]  /*13700*/  IMAD.MOV.U32 R8, RZ, RZ, 0x70 ;  /* 0x00000070ff087424 */ /* 0x000fe400078e00ff */
[----:B------:R-:W-:Y:S02]  /*13710*/  IMAD.MOV.U32 R12, RZ, RZ, 0x1 ;  /* 0x00000001ff0c7424 */ /* 0x000fe400078e00ff */
[----:B---3--:R-:W-:-:S07]  /*13720*/  IMAD.MOV.U32 R13, RZ, RZ, RZ ;  /* 0x000000ffff0d7224 */ /* 0x008fce00078e00ff */
[----:B------:R-:W-:-:S07]  /*13730*/  LEPC R20, `(.L_x_1493) ;  /* 0x000000001014794e */ /* 0x000fce0000000000 */
[----:B01--4-:R-:W-:Y:S05]  /*13740*/  CALL.ABS.NOINC R2 ;  /* 0x0000000002007343 */ /* 0x013fea0003c00000 */
.L_x_1493:
        /* <DEDUP_REMOVED lines=15> */
.L_x_1492:
[----:B------:R-:W-:Y:S05]  /*13840*/  BSYNC B6 ;  /* 0x0000000000067941 */ /* 0x000fea0003800000 */
.L_x_1491:
[----:B------:R-:W-:Y:S01]  /*13850*/  ULDC.64 UR4, c[0x0][0x9f8] ;  /* 0x00027e0000047ab9 */ /* 0x000fe20000000a00 */
[----:B------:R-:W3:Y:S01]  /*13860*/  LDL R17, [R1+0x28] ;  /* 0x0000280001117983 */ /* 0x000ee20000100800 */
[----:B------:R-:W-:Y:S01]  /*13870*/  ISETP.NE.U32.AND P0, PT, RZ, UR4, PT ;  /* 0x00000004ff007c0c */ /* 0x000fe2000bf05070 */
[----:B--2---:R-:W-:Y:S01]  /*13880*/  IMAD.MOV.U32 R7, RZ, RZ, R19 ;  /* 0x000000ffff077224 */ /* 0x004fe200078e0013 */
[----:B------:R-:W-:Y:S02]  /*13890*/  ULDC.64 UR6, c[0x0][0x208] ;  /* 0x0000820000067ab9 */ /* 0x000fe40000000a00 */
[----:B------:R-:W-:Y:S01]  /*138a0*/  ISETP.NE.AND.EX P0, PT, RZ, UR5, PT, P0 ;  /* 0x00000005ff007c0c */ /* 0x000fe2000bf05300 */
[----:B------:R-:W-:-:S12]  /*138b0*/  ULDC.64 UR4, c[0x0][0xa08] ;  /* 0x0002820000047ab9 */ /* 0x000fd80000000a00 */
[----:B------:R-:W2:Y:S02]  /*138c0*/  @P0 LDC.64 R2, c[0x0][0x9f8] ;  /* 0x00027e00ff020b82 */ /* 0x000ea40000000a00 */
[----:B--2---:R-:W-:-:S05]  /*138d0*/  @P0 IMAD.WIDE R2, R19, 0x4, R2 ;  /* 0x0000000413020825 */ /* 0x004fca00078e0202 */
[----:B------:R2:W4:Y:S02]  /*138e0*/  @P0 LDG.E R7, desc[UR6][R2.64] ;  /* 0x0000000602070981 */ /* 0x000524000c1e1900 */
[----:B--2---:R-:W2:Y:S02]  /*138f0*/  LDC.64 R2, c[0x0][0x418] ;  /* 0x00010600ff027b82 */ /* 0x004ea40000000a00 */
[----:B--2---:R-:W-:Y:S01]  /*13900*/  LOP3.LUT P0, RZ, R2, UR4, RZ, 0xfc, !PT ;  /* 0x0000000402ff7c12 */ /* 0x004fe2000f80fcff */
[----:B------:R-:W-:-:S03]  /*13910*/  UMOV UR4, 0xffffffff ;  /* 0xffffffff00047882 */ /* 0x000fc60000000000 */
[----:B------:R-:W-:Y:S01]  /*13920*/  LOP3.LUT P0, RZ, R3, UR5, RZ, 0xfc, P0 ;  /* 0x0000000503ff7c12 */ /* 0x000fe2000800fcff */
[----:B---3--:R-:W-:Y:S01]  /*13930*/  VIADD R0, R17, 0xffffffff ;  /* 0xffffffff11007836 */ /* 0x008fe20000000000 */
[----:B----4-:R-:W-:Y:S01]  /*13940*/  SHF.R.S32.HI R8, RZ, 0x1f, R7 ;  /* 0x0000001fff087819 */ /* 0x010fe20000011407 */
[----:B------:R2:W-:Y:S01]  /*13950*/  STL [R1+0xc], R7 ;  /* 0x00000c0701007387 */ /* 0x0005e20000100800 */
[----:B------:R-:W-:-:S03]  /*13960*/  SEL R17, R7, RZ, !P0 ;  /* 0x000000ff07117207 */ /* 0x000fc60004000000 */
[----:B------:R2:W-:Y:S01]  /*13970*/  STL [R1+0x18], R8 ;  /* 0x0000180801007387 */ /* 0x0005e20000100800 */
[----:B------:R-:W-:Y:S05]  /*13980*/  BRA.DIV UR4, `(.L_x_1494) ;  /* 0x00000056041c7947 */ /* 0x000fea000b800000 */
[----:B------:R-:W3:Y:S02]  /*13990*/  S2R R4, SR_TID.X ;  /* 0x0000000000047919 */ /* 0x000ee40000002100 */
[----:B---3--:R-:W-:-:S04]  /*139a0*/  SHF.R.U32.HI R4, RZ, 0x5, R4 ;  /* 0x00000005ff047819 */ /* 0x008fc80000011604 */
[----:B------:R-:W-:-:S05]  /*139b0*/  LOP3.LUT R4, R4, 0x3, RZ, 0xc0, !PT ;  /* 0x0000000304047812 */ /* 0x000fca00078ec0ff */
[----:B------:R3:W4:Y:S02]  /*139c0*/  SHFL.IDX PT, R14, R4, RZ, 0x1f ;  /* 0x00001fff040e7589 */ /* 0x00072400000e0000 */
.L_x_1604:
[----:B---3--:R-:W3:Y:S01]  /*139d0*/  LDL.LU R4, [R1+0x24] ;  /* 0x0000240001047983 */ /* 0x008ee20000300800 */
[----:B------:R-:W-:Y:S02]  /*139e0*/  PLOP3.LUT P1, PT, PT, PT, PT, 0x8, 0x0 ;  /* 0x000000000000781c */ /* 0x000fe40003f2e170 */
[----:B----4-:R-:W-:Y:S01]  /*139f0*/  ISETP.NE.AND P0, PT, R14, RZ, PT ;  /* 0x000000ff0e00720c */ /* 0x010fe20003f05270 */
[----:B------:R4:W-:Y:S01]  /*13a00*/  STL [R1+0x8], R0 ;  /* 0x0000080001007387 */ /* 0x0009e20000100800 */
[----:B---3--:R-:W-:-:S09]  /*13a10*/  LOP3.LUT R4, R4, 0xfffffffe, RZ, 0xc0, !PT ;  /* 0xfffffffe04047812 */ /* 0x008fd200078ec0ff */
[----:B------:R-:W-:-:S05]  /*13a20*/  @P1 LOP3.LUT R4, R4, 0x1, RZ, 0xfc, !PT ;  /* 0x0000000104041812 */ /* 0x000fca00078efcff */
[----:B------:R4:W-:Y:S01]  /*13a30*/  STL [R1+0x24], R4 ;  /* 0x0000240401007387 */ /* 0x0009e20000100800 */
[----:B------:R-:W-:Y:S05]  /*13a40*/  @P0 BRA `(.L_x_1495) ;  /* 0x00000004004c0947 */ /* 0x000fea0003800000 */
[----:B------:R-:W-:-:S03]  /*13a50*/  UMOV UR4, 0xffffffff ;  /* 0xffffffff00047882 */ /* 0x000fc60000000000 */
[----:B------:R-:W-:Y:S05]  /*13a60*/  BRA.DIV UR4, `(.L_x_1496) ;  /* 0x0000005604187947 */ /* 0x000fea000b800000 */
[----:B------:R-:W-:-:S13]  /*13a70*/  ELECT P6, URZ, PT ;  /* 0x00000000003f782f */ /* 0x000fda00038c0000 */
.L_x_1607:
[----:B------:R-:W-:Y:S05]  /*13a80*/  @!P6 BRA `(.L_x_1495) ;  /* 0x00000004003ce947 */ /* 0x000fea0003800000 */
[----:B------:R-:W-:-:S04]  /*13a90*/  ISETP.NE.U32.AND P0, PT, R2, RZ, PT ;  /* 0x000000ff0200720c */ /* 0x000fc80003f05070 */
[----:B------:R-:W-:-:S13]  /*13aa0*/  ISETP.NE.AND.EX P0, PT, R3, RZ, PT, P0 ;  /* 0x000000ff0300720c */ /* 0x000fda0003f05300 */
[----:B------:R-:W-:Y:S05]  /*13ab0*/  @!P0 BRA `(.L_x_1497) ;  /* 0x0000000000548947 */ /* 0x000fea0003800000 */
[----:B------:R-:W3:Y:S01]  /*13ac0*/  LDC R6, c[0x0][0x43c] ;  /* 0x00010f00ff067b82 */ /* 0x000ee20000000800 */
[----:B01----:R-:W-:Y:S01]  /*13ad0*/  IMAD.MOV.U32 R9, RZ, RZ, R0 ;  /* 0x000000ffff097224 */ /* 0x003fe200078e0000 */
[----:B------:R-:W-:Y:S01]  /*13ae0*/  ULDC.64 UR4, c[0x0][0x428] ;  /* 0x00010a0000047ab9 */ /* 0x000fe20000000a00 */
[----:B------:R-:W-:Y:S02]  /*13af0*/  ULDC.64 UR6, c[0x0][0x208] ;  /* 0x0000820000067ab9 */ /* 0x000fe40000000a00 */
[----:B----4-:R-:W-:Y:S01]  /*13b00*/  IMAD.MOV.U32 R0, RZ, RZ, R9 ;  /* 0x000000ffff007224 */ /* 0x010fe200078e0009 */
[----:B---3--:R-:W-:-:S13]  /*13b10*/  ISETP.NE.AND P0, PT, R6, 0x1, PT ;  /* 0x000000010600780c */ /* 0x008fda0003f05270 */
[----:B------:R-:W0:Y:S02]  /*13b20*/  @P0 LDC.64 R4, c[0x0][0x440] ;  /* 0x00011000ff040b82 */ /* 0x000e240000000a00 */
[----:B0-----:R-:W-:-:S05]  /*13b30*/  @P0 IMAD.HI.U32 R4, R9, R4, RZ ;  /* 0x0000000409040227 */ /* 0x001fca00078e00ff */
[----:B------:R-:W-:-:S04]  /*13b40*/  @P0 SHF.R.U32.HI R0, RZ, R5, R4 ;  /* 0x00000005ff000219 */ /* 0x000fc80000011604 */
[--C-:B------:R-:W-:Y:S01]  /*13b50*/  SHF.R.S32.HI R5, RZ, 0x1f, R0.reuse ;  /* 0x0000001fff057819 */ /* 0x100fe20000011400 */
[----:B------:R-:W-:-:S04]  /*13b60*/  IMAD.MOV R4, RZ, RZ, -R0 ;  /* 0x000000ffff047224 */ /* 0x000fc800078e0a00 */
[----:B------:R-:W-:Y:S02]  /*13b70*/  IMAD R9, R6, R4, R9 ;  /* 0x0000000406097224 */ /* 0x000fe400078e0209 */
[----:B------:R-:W-:Y:S02]  /*13b80*/  IMAD R6, R8, UR4, RZ ;  /* 0x0000000408067c24 */ /* 0x000fe4000f8e02ff */
[----:B------:R-:W-:Y:S01]  /*13b90*/  IMAD.MOV.U32 R4, RZ, RZ, R0 ;  /* 0x000000ffff047224 */ /* 0x000fe200078e0000 */
[----:B------:R3:W-:Y:S01]  /*13ba0*/  STL [R1+0x8], R9 ;  /* 0x0000080901007387 */ /* 0x0007e20000100800 */
[C---:B------:R-:W-:Y:S02]  /*13bb0*/  IMAD R0, R7.reuse, UR5, R6 ;  /* 0x0000000507007c24 */ /* 0x040fe4000f8e0206 */
[----:B------:R-:W-:-:S04]  /*13bc0*/  IMAD.WIDE.U32 R4, R7, UR4, R4 ;  /* 0x0000000407047c25 */ /* 0x000fc8000f8e0004 */
[----:B------:R-:W-:Y:S01]  /*13bd0*/  IMAD.IADD R0, R5, 0x1, R0 ;  /* 0x0000000105007824 */ /* 0x000fe200078e0200 */
[----:B------:R-:W-:-:S04]  /*13be0*/  LEA R2, P0, R4, R2, 0x2 ;  /* 0x0000000204027211 */ /* 0x000fc800078010ff */
[----:B------:R-:W-:-:S05]  /*13bf0*/  LEA.HI.X R3, R4, R3, R0, 0x2, P0 ;  /* 0x0000000304037211 */ /* 0x000fca00000f1400 */
[----:B------:R3:W5:Y:S04]  /*13c00*/  LDG.E R17, desc[UR6][R2.64] ;  /* 0x0000000602117981 */ /* 0x000768000c1e1900 */
.L_x_1497:
[----:B--2---:R-:W2:Y:S04]  /*13c10*/  LDL R7, [R1] ;  /* 0x0000000001077983 */ /* 0x004ea80000100800 */
[----:B----4-:R-:W2:Y:S04]  /*13c20*/  LDL R0, [R1+0x4] ;  /* 0x0000040001007983 */ /* 0x010ea80000100800 */
[----:B---3--:R-:W3:Y:S01]  /*13c30*/  LDL R2, [R1+0x10] ;  /* 0x0000100001027983 */ /* 0x008ee20000100800 */
[----:B--2---:R-:W-:Y:S01]  /*13c40*/  IMAD R0, R0, 0x8, R7 ;  /* 0x0000000800007824 */ /* 0x004fe200078e0207 */
[----:B---3--:R-:W-:-:S04]  /*13c50*/  SHF.L.U32 R2, R2, 0x1f, RZ ;  /* 0x0000001f02027819 */ /* 0x008fc800000006ff */
[----:B------:R-:W2:Y:S02]  /*13c60*/  SYNCS.PHASECHK.TRANS64.TRYWAIT P0, [R0+URZ+0x30840], R2 ;  /* 0x03084002000075a7 */ /* 0x000ea4000800017f */
[----:B--2---:R-:W-:Y:S05]  /*13c70*/  @!P0 BRA `(.L_x_1498) ;  /* 0x0000005000b48947 */ /* 0x004fea0003800000 */
.L_x_1608:
[----:B------:R-:W3:Y:S02]  /*13c80*/  S2R R3, SR_TID.X ;  /* 0x0000000000037919 */ /* 0x000ee40000002100 */
[----:B---3--:R-:W-:-:S04]  /*13c90*/  LOP3.LUT R3, R3, 0x7f, RZ, 0xc0, !PT ;  /* 0x0000007f03037812 */ /* 0x008fc800078ec0ff */
[----:B------:R-:W-:-:S13]  /*13ca0*/  ISETP.NE.AND P0, PT, R3, RZ, PT ;  /* 0x000000ff0300720c */ /* 0x000fda0003f05270 */
        /* <DEDUP_REMOVED lines=8> */
.L_x_1499:
[----:B------:R-:W3:Y:S04]  /*13d30*/  LDL R6, [R1] ;  /* 0x0000000001067983 */ /* 0x000ee80000100800 */
[----:B------:R-:W3:Y:S04]  /*13d40*/  LDL R5, [R1+0x4] ;  /* 0x0000040001057983 */ /* 0x000ee80000100800 */
[----:B------:R-:W4:Y:S04]  /*13d50*/  LDL R4, [R1+0x8] ;  /* 0x0000080001047983 */ /* 0x000f280000100800 */
[----:B------:R-:W4:Y:S04]  /*13d60*/  LDL R3, [R1+0x14] ;  /* 0x0000140001037983 */ /* 0x000f280000100800 */
[----:B--2---:R-:W2:Y:S01]  /*13d70*/  LDL.LU R2, [R1+0x24] ;  /* 0x0000240001027983 */ /* 0x004ea20000300800 */
[----:B------:R-:W-:Y:S01]  /*13d80*/  R2UR UR9, R0 ;  /* 0x00000000000972ca */ /* 0x000fe200000e0000 */
[----:B------:R-:W-:Y:S01]  /*13d90*/  UIADD3 UR4, UP0, UR36, 0x370, URZ ;  /* 0x0000037024047890 */ /* 0x000fe2000ff1e03f */
[----:B------:R-:W-:Y:S01]  /*13da0*/  R2UR UR12, R18 ;  /* 0x00000000120c72ca */ /* 0x000fe200000e0000 */
[----:B------:R-:W-:Y:S01]  /*13db0*/  UMOV UR10, URZ ;  /* 0x0000003f000a7c82 */ /* 0x000fe20008000000 */
[----:B-----5:R-:W-:Y:S01]  /*13dc0*/  R2UR UR13, R17 ;  /* 0x00000000110d72ca */ /* 0x020fe200000e0000 */
[----:B------:R-:W-:Y:S01]  /*13dd0*/  UMOV UR6, 0x0 ;  /* 0x0000000000067882 */ /* 0x000fe20000000000 */
[----:B------:R-:W-:Y:S01]  /*13de0*/  PLOP3.LUT P0, PT, PT, PT, PT, 0x80, 0x0 ;  /* 0x000000000000781c */ /* 0x000fe20003f0f070 */
[----:B------:R-:W-:Y:S01]  /*13df0*/  UMOV UR7, 0x14f00000 ;  /* 0x14f0000000077882 */ /* 0x000fe20000000000 */
[----:B------:R-:W-:-:S05]  /*13e00*/  UMOV UR16, 0x40 ;  /* 0x0000004000107882 */ /* 0x000fca0000000000 */
[----:B------:R-:W-:Y:S01]  /*13e10*/  UIADD3 UR9, UR9, 0x30830, URZ ;  /* 0x0003083009097890 */ /* 0x000fe2000fffe03f */
[----:B---3--:R-:W-:Y:S01]  /*13e20*/  IMAD R0, R5, 0x9000, R6 ;  /* 0x0000900005007824 */ /* 0x008fe200078e0206 */
[----:B----4-:R-:W-:-:S04]  /*13e30*/  R2UR UR11, R4 ;  /* 0x00000000040b72ca */ /* 0x010fc800000e0000 */
[----:B------:R-:W-:Y:S02]  /*13e40*/  R2UR UR8, R0 ;  /* 0x00000000000872ca */ /* 0x000fe400000e0000 */
[----:B------:R-:W-:Y:S02]  /*13e50*/  R2UR UR5, R3 ;  /* 0x00000000030572ca */ /* 0x000fe400000e0000 */
[----:B--2---:R-:W-:-:S04]  /*13e60*/  LOP3.LUT R2, R2, 0xfffffffe, RZ, 0xc0, !PT ;  /* 0xfffffffe02027812 */ /* 0x004fc800078ec0ff */
[----:B------:R-:W-:-:S05]  /*13e70*/  @P0 LOP3.LUT R2, R2, 0x1, RZ, 0xfc, !PT ;  /* 0x0000000102020812 */ /* 0x000fca00078efcff */
[----:B------:R-:W-:Y:S02]  /*13e80*/  UIADD3 UR14, UR8, 0x1e400, URZ ;  /* 0x0001e400080e7890 */ /* 0x000fe4000fffe03f */
[----:B------:R-:W-:Y:S01]  /*13e90*/  UIMAD UR11, UR11, 0x60, UR5 ;  /* 0x000000600b0b78a4 */ /* 0x000fe2000f8e0205 */
[----:B------:R3:W-:Y:S01]  /*13ea0*/  STL [R1+0x24], R2 ;  /* 0x0000240201007387 */ /* 0x0007e20000100800 */
[----:B------:R-:W-:Y:S02]  /*13eb0*/  UIADD3.X UR5, URZ, UR37, URZ, UP0, !UPT ;  /* 0x000000253f057290 */ /* 0x000fe400087fe43f */
[----:B------:R-:W-:Y:S02]  /*13ec0*/  UIADD3 UR15, UR8, 0x21400, URZ ;  /* 0x00021400080f7890 */ /* 0x000fe4000fffe03f */
[----:B------:R-:W-:-:S03]  /*13ed0*/  UIADD3 UR17, UR8, 0x24400, URZ ;  /* 0x0002440008117890 */ /* 0x000fc6000fffe03f */
[----:B------:R-:W-:Y:S01]  /*13ee0*/  UMOV UR8, UR14 ;  /* 0x0000000e00087c82 */ /* 0x000fe20008000000 */
[----:B------:R-:W-:Y:S01]  /*13ef0*/  UMOV UR14, 0x80 ;  /* 0x00000080000e7882 */ /* 0x000fe20000000000 */
[----:B------:R2:W-:Y:S02]  /*13f00*/  UTMALDG.4D [UR8], [UR4], desc[UR6] ;  /* 0x00000608040075b4 */ /* 0x0005e40008019000 */
[----:B--2---:R-:W-:Y:S01]  /*13f10*/  UMOV UR8, UR15 ;  /* 0x0000000f00087c82 */ /* 0x004fe20008000000 */
[----:B------:R-:W-:Y:S02]  /*13f20*/  UMOV UR10, UR16 ;  /* 0x00000010000a7c82 */ /* 0x000fe40008000000 */
[----:B------:R2:W-:Y:S02]  /*13f30*/  UTMALDG.4D [UR8], [UR4], desc[UR6] ;  /* 0x00000608040075b4 */ /* 0x0005e40008019000 */
[----:B--2---:R-:W-:Y:S01]  /*13f40*/  UMOV UR8, UR17 ;  /* 0x0000001100087c82 */ /* 0x004fe20008000000 */
[----:B------:R-:W-:-:S02]  /*13f50*/  UMOV UR10, UR14 ;  /* 0x0000000e000a7c82 */ /* 0x000fc40008000000 */
[----:B------:R3:W-:Y:S02]  /*13f60*/  UTMALDG.4D [UR8], [UR4], desc[UR6] ;  /* 0x00000608040075b4 */ /* 0x0007e40008019000 */
[----:B---3--:R-:W-:Y:S01]  /*13f70*/  NOP ;  /* 0x0000000000007918 */ /* 0x008fe20000000000 */
.L_x_1495:
[----:B----4-:R-:W3:Y:S04]  /*13f80*/  LDL R0, [R1] ;  /* 0x0000000001007983 */ /* 0x010ee80000100800 */
[----:B------:R-:W4:Y:S01]  /*13f90*/  LDL.LU R3, [R1+0x34] ;  /* 0x0000340001037983 */ /* 0x000f220000300800 */
[----:B------:R-:W-:Y:S05]  /*13fa0*/  WARPSYNC.ALL ;  /* 0x0000000000007948 */ /* 0x000fea0003800000 */
[----:B------:R-:W-:Y:S01]  /*13fb0*/  ULDC.64 UR4, c[0x0][0x298] ;  /* 0x0000a60000047ab9 */ /* 0x000fe20000000a00 */
[----:B------:R-:W-:Y:S01]  /*13fc0*/  BSSY B6, `(.L_x_1500) ;  /* 0x000001c000067945 */ /* 0x000fe20003800000 */
[----:B------:R-:W-:Y:S01]  /*13fd0*/  BAR.SYNC.DEFER_BLOCKING 0x8, 0x180 ;  /* 0x0206000000007b1d */ /* 0x000fe20000010000 */
[----:B---3--:R-:W-:Y:S01]  /*13fe0*/  VIADD R0, R0, 0x12400 ;  /* 0x0001240000007836 */ /* 0x008fe20000000000 */
[----:B----4-:R-:W-:Y:S01]  /*13ff0*/  SHF.R.S32.HI R2, RZ, 0x1f, R3 ;  /* 0x0000001fff027819 */ /* 0x010fe20000011403 */
[----:B------:R-:W-:-:S03]  /*14000*/  IMAD.WIDE.U32 R4, R3, UR4, RZ ;  /* 0x0000000403047c25 */ /* 0x000fc6000f8e00ff */
[----:B------:R-:W-:Y:S01]  /*14010*/  LOP3.LUT P0, RZ, R0, 0x3ff, RZ, 0xc0, !PT ;  /* 0x000003ff00ff7812 */ /* 0x000fe2000780c0ff */
[----:B------:R-:W-:Y:S01]  /*14020*/  IMAD R2, R2, UR4, RZ ;  /* 0x0000000402027c24 */ /* 0x000fe2000f8e02ff */
[----:B------:R3:W-:Y:S03]  /*14030*/  STL.64 [R1+0x40], R4 ;  /* 0x0000400401007387 */ /* 0x0007e60000100a00 */
[----:B------:R-:W-:-:S04]  /*14040*/  IMAD R2, R3, UR5, R2 ;  /* 0x0000000503027c24 */ /* 0x000fc8000f8e0202 */
[----:B------:R-:W-:-:S05]  /*14050*/  IMAD.IADD R0, R5, 0x1, R2 ;  /* 0x0000000105007824 */ /* 0x000fca00078e0202 */
[----:B------:R3:W-:Y:S01]  /*14060*/  STL [R1+0x34], R0 ;  /* 0x0000340001007387 */ /* 0x0007e20000100800 */
[----:B------:R-:W-:Y:S05]  /*14070*/  @!P0 BRA `(.L_x_1501) ;  /* 0x0000000000408947 */ /* 0x000fea0003800000 */
[----:B------:R-:W-:Y:S01]  /*14080*/  MOV R2, 0x0 ;  /* 0x0000000000027802 */ /* 0x000fe20000000f00 */
[----:B------:R-:W-:Y:S01]  /*14090*/  ULDC.64 UR6, c[0x4][0xa8] ;  /* 0x01002a0000067ab9 */ /* 0x000fe20000000a00 */
[----:B------:R-:W-:Y:S01]  /*140a0*/  ULDC.64 UR8, c[0x4][0xb0] ;  /* 0x01002c0000087ab9 */ /* 0x000fe20000000a00 */
[----:B------:R-:W-:Y:S01]  /*140b0*/  ULDC.64 UR4, c[0x4][0x20] ;  /* 0x0100080000047ab9 */ /* 0x000fe20000000a00 */
[----:B---3--:R-:W-:Y:S02]  /*140c0*/  IMAD.U32 R4, RZ, RZ, UR6 ;  /* 0x00000006ff047e24 */ /* 0x008fe4000f8e00ff */
        /* <DEDUP_REMOVED lines=11> */
.L_x_1501:
[----:B------:R-:W-:Y:S05]  /*14180*/  BSYNC B6 ;  /* 0x0000000000067941 */ /* 0x000fea0003800000 */
.L_x_1500:
[----:B---3--:R-:W3:Y:S01]  /*14190*/  LDL.LU R0, [R1+0x34] ;  /* 0x0000340001007983 */ /* 0x008ee20000300800 */
[----:B--2---:R-:W2:Y:S01]  /*141a0*/  LDC R7, c[0x0][0x448] ;  /* 0x00011200ff077b82 */ /* 0x004ea20000000800 */
[----:B------:R-:W-:Y:S01]  /*141b0*/  ULDC.64 UR4, c[0x0][0x2d8] ;  /* 0x0000b60000047ab9 */ /* 0x000fe20000000a00 */
[----:B------:R-:W-:Y:S01]  /*141c0*/  ULDC.64 UR6, c[0x0][0x280] ;  /* 0x0000a00000067ab9 */ /* 0x000fe20000000a00 */
[----:B------:R-:W3:Y:S04]  /*141d0*/  LDL.LU.64 R2, [R1+0x40] ;  /* 0x0000400001027983 */ /* 0x000ee80000300a00 */
[----:B01----:R-:W4:Y:S01]  /*141e0*/  LDL R9, [R1+0x2c] ;  /* 0x00002c0001097983 */ /* 0x003f220000100800 */
[----:B------:R-:W0:Y:S01]  /*141f0*/  S2R R5, SR_TID.X ;  /* 0x0000000000057919 */ /* 0x000e220000002100 */
[----:B------:R-:W1:Y:S01]  /*14200*/  S2R R6, SR_TID.X ;  /* 0x0000000000067919 */ /* 0x000e620000002100 */
[----:B------:R-:W1:Y:S01]  /*14210*/  S2R R10, SR_TID.X ;  /* 0x00000000000a7919 */ /* 0x000e620000002100 */
[----:B0-----:R-:W-:-:S04]  /*14220*/  LOP3.LUT R5, R5, 0x7f, RZ, 0xc0, !PT ;  /* 0x0000007f05057812 */ /* 0x001fc800078ec0ff */
[----:B------:R-:W-:Y:S01]  /*14230*/  SHF.R.U32.HI R5, RZ, 0x3, R5 ;  /* 0x00000003ff057819 */ /* 0x000fe20000011605 */
[----:B-1----:R-:W-:-:S05]  /*14240*/  IMAD.SHL.U32 R8, R6, 0x10, RZ ;  /* 0x0000001006087824 */ /* 0x002fca00078e00ff */
[----:B------:R-:W-:Y:S01]  /*14250*/  LOP3.LUT R8, R5, 0x70, R8, 0xf8, !PT ;  /* 0x0000007005087812 */ /* 0x000fe200078ef808 */
[----:B------:R-:W-:-:S05]  /*14260*/  IMAD.SHL.U32 R10, R10, 0x8, RZ ;  /* 0x000000080a0a7824 */ /* 0x000fca00078e00ff */
[----:B------:R-:W-:-:S04]  /*14270*/  LOP3.LUT R10, R10, 0x38, RZ, 0xc0, !PT ;  /* 0x000000380a0a7812 */ /* 0x000fc800078ec0ff */
[C---:B------:R-:W-:Y:S02]  /*14280*/  LOP3.LUT R11, R10.reuse, 0x40, RZ, 0xfc, !PT ;  /* 0x000000400a0b7812 */ /* 0x040fe400078efcff */
[----:B------:R-:W-:Y:S01]  /*14290*/  LOP3.LUT R10, R10, 0x80, RZ, 0xfc, !PT ;  /* 0x000000800a0a7812 */ /* 0x000fe200078efcff */
[----:B---3--:R-:W-:Y:S01]  /*142a0*/  IMAD.MOV.U32 R3, RZ, RZ, R0 ;  /* 0x000000ffff037224 */ /* 0x008fe200078e0000 */
[----:B------:R-:W-:-:S05]  /*142b0*/  SHF.R.S32.HI R0, RZ, 0x1f, R18 ;  /* 0x0000001fff007819 */ /* 0x000fca0000011412 */
[----:B------:R-:W-:Y:S02]  /*142c0*/  IMAD R0, R0, UR4, RZ ;  /* 0x0000000400007c24 */ /* 0x000fe4000f8e02ff */
[----:B------:R-:W-:-:S04]  /*142d0*/  IMAD.WIDE.U32 R2, R18, UR4, R2 ;  /* 0x0000000412027c25 */ /* 0x000fc8000f8e0002 */
[----:B------:R-:W-:Y:S01]  /*142e0*/  IMAD R0, R18, UR5, R0 ;  /* 0x0000000512007c24 */ /* 0x000fe2000f8e0200 */
[----:B------:R-:W-:Y:S02]  /*142f0*/  ULDC.64 UR4, c[0x0][0xa00] ;  /* 0x0002800000047ab9 */ /* 0x000fe40000000a00 */
[----:B------:R-:W-:Y:S01]  /*14300*/  ISETP.NE.U32.AND P0, PT, RZ, UR4, PT ;  /* 0x00000004ff007c0c */ /* 0x000fe2000bf05070 */
[----:B------:R-:W-:Y:S01]  /*14310*/  IMAD.IADD R3, R3, 0x1, R0 ;  /* 0x0000000103037824 */ /* 0x000fe200078e0200 */
[----:B------:R-:W-:Y:S02]  /*14320*/  SHF.R.S32.HI R0, RZ, 0x1f, R19 ;  /* 0x0000001fff007819 */ /* 0x000fe40000011413 */
[----:B------:R-:W-:Y:S01]  /*14330*/  ISETP.NE.AND.EX P0, PT, RZ, UR5, PT, P0 ;  /* 0x00000005ff007c0c */ /* 0x000fe2000bf05300 */
[----:B------:R-:W-:-:S03]  /*14340*/  ULDC.64 UR4, c[0x0][0x2e0] ;  /* 0x0000b80000047ab9 */ /* 0x000fc60000000a00 */
[----:B------:R-:W-:Y:S02]  /*14350*/  SEL R4, R0, RZ, !P0 ;  /* 0x000000ff00047207 */ /* 0x000fe40004000000 */
[----:B------:R-:W-:Y:S02]  /*14360*/  SEL R0, R19, RZ, !P0 ;  /* 0x000000ff13007207 */ /* 0x000fe40004000000 */
[----:B--2---:R-:W-:Y:S01]  /*14370*/  ISETP.NE.AND P0, PT, R7, 0x1, PT ;  /* 0x000000010700780c */ /* 0x004fe20003f05270 */
[----:B------:R-:W-:-:S12]  /*14380*/  IMAD R4, R4, UR4, RZ ;  /* 0x0000000404047c24 */ /* 0x000fd8000f8e02ff */
[----:B------:R-:W0:Y:S08]  /*14390*/  @P0 LDC R5, c[0x0][0x44c] ;  /* 0x00011300ff050b82 */ /* 0x000e300000000800 */
[----:B------:R-:W1:Y:S01]  /*143a0*/  @P0 LDC R6, c[0x0][0x450] ;  /* 0x00011400ff060b82 */ /* 0x000e620000000800 */
[----:B------:R-:W-:-:S04]  /*143b0*/  IMAD.WIDE.U32 R2, R0, UR4, R2 ;  /* 0x0000000400027c25 */ /* 0x000fc8000f8e0002 */
[----:B------:R-:W-:Y:S01]  /*143c0*/  IMAD R0, R0, UR5, R4 ;  /* 0x0000000500007c24 */ /* 0x000fe2000f8e0204 */
[----:B------:R-:W-:-:S03]  /*143d0*/  ULDC.64 UR4, c[0x0][0x2d0] ;  /* 0x0000b40000047ab9 */ /* 0x000fc60000000a00 */
[----:B------:R-:W-:Y:S02]  /*143e0*/  IMAD.IADD R3, R3, 0x1, R0 ;  /* 0x0000000103037824 */ /* 0x000fe400078e0200 */
[----:B----4-:R-:W-:-:S04]  /*143f0*/  IMAD.IADD R0, R8, 0x1, R9 ;  /* 0x0000000108007824 */ /* 0x010fc800078e0209 */
[----:B0-----:R-:W-:-:S04]  /*14400*/  @P0 IMAD.HI.U32 R5, R0, R5, RZ ;  /* 0x0000000500050227 */ /* 0x001fc800078e00ff */
[----:B------:R-:W-:Y:S01]  /*14410*/  IMAD.MOV.U32 R4, RZ, RZ, R0 ;  /* 0x000000ffff047224 */ /* 0x000fe200078e0000 */
[----:B-1----:R-:W-:-:S05]  /*14420*/  @P0 SHF.R.U32.HI R4, RZ, R6, R5 ;  /* 0x00000006ff040219 */ /* 0x002fca0000011605 */
[----:B------:R-:W-:-:S04]  /*14430*/  IMAD.MOV R5, RZ, RZ, -R4 ;  /* 0x000000ffff057224 */ /* 0x000fc800078e0a04 */
[----:B------:R-:W-:Y:S01]  /*14440*/  IMAD R0, R7, R5, R0 ;  /* 0x0000000507007224 */ /* 0x000fe200078e0200 */
[----:B------:R-:W-:Y:S01]  /*14450*/  SHF.R.S32.HI R5, RZ, 0x1f, R4 ;  /* 0x0000001fff057819 */ /* 0x000fe20000011404 */
        /* <DEDUP_REMOVED lines=9> */
[----:B------:R-:W-:Y:S02]  /*144f0*/  ISETP.GE.AND P0, PT, R10, UR4, PT ;  /* 0x000000040a007c0c */ /* 0x000fe4000bf06270 */
[----:B------:R0:W5:Y:S01]  /*14500*/  LDL R10, [R1+0x1c] ;  /* 0x00001c00010a7983 */ /* 0x0001620000100800 */
[----:B------:R-:W1:Y:S01]  /*14510*/  S2R R5, SR_TID.X ;  /* 0x0000000000057919 */ /* 0x000e620000002100 */
[----:B------:R-:W-:Y:S01]  /*14520*/  IMAD R0, R0, UR5, R4 ;  /* 0x0000000500007c24 */ /* 0x000fe2000f8e0204 */
[----:B------:R-:W-:-:S03]  /*14530*/  LEA R4, P3, R2, UR6, 0x1 ;  /* 0x0000000602047c11 */ /* 0x000fc6000f8608ff */
[----:B------:R-:W-:Y:S01]  /*14540*/  IMAD.IADD R0, R3, 0x1, R0 ;  /* 0x0000000103007824 */ /* 0x000fe200078e0200 */
[----:B------:R-:W-:-:S04]  /*14550*/  ISETP.GE.AND P1, PT, R11, UR4, PT ;  /* 0x000000040b007c0c */ /* 0x000fc8000bf26270 */
[----:B------:R-:W-:Y:S01]  /*14560*/  LEA.HI.X R3, R2, UR7, R0, 0x1, P3 ;  /* 0x0000000702037c11 */ /* 0x000fe200098f0c00 */
[----:B-1----:R-:W-:-:S05]  /*14570*/  IMAD.SHL.U32 R8, R5, 0x8, RZ ;  /* 0x0000000805087824 */ /* 0x002fca00078e00ff */
[----:B------:R-:W-:-:S04]  /*14580*/  LOP3.LUT R8, R8, 0x38, RZ, 0xc0, !PT ;  /* 0x0000003808087812 */ /* 0x000fc800078ec0ff */
[----:B------:R-:W-:Y:S01]  /*14590*/  ISETP.GE.AND P2, PT, R8, UR4, PT ;  /* 0x0000000408007c0c */ /* 0x000fe2000bf46270 */
[----:B------:R-:W-:-:S03]  /*145a0*/  UMOV UR4, 0xffffffff ;  /* 0xffffffff00047882 */ /* 0x000fc60000000000 */
[----:B0-----:R-:W-:Y:S09]  /*145b0*/  BRA.DIV UR4, `(.L_x_1502) ;  /* 0x0000004a04787947 */ /* 0x001ff2000b800000 */
[----:B------:R-:W0:Y:S01]  /*145c0*/  S2R R5, SR_TID.X ;  /* 0x0000000000057919 */ /* 0x000e220000002100 */
[----:B------:R-:W2:Y:S01]  /*145d0*/  LDL.LU R8, [R1+0x2c] ;  /* 0x00002c0001087983 */ /* 0x000ea20000300800 */
[----:B0-----:R-:W-:-:S04]  /*145e0*/  LOP3.LUT R5, R5, 0x7f, RZ, 0xc0, !PT ;  /* 0x0000007f05057812 */ /* 0x001fc800078ec0ff */
[----:B------:R-:W-:Y:S02]  /*145f0*/  SHF.R.U32.HI R6, RZ, 0x3, R5 ;  /* 0x00000003ff067819 */ /* 0x000fe40000011605 */
[----:B------:R-:W3:Y:S04]  /*14600*/  LDL.LU R5, [R1+0x30] ;  /* 0x0000300001057983 */ /* 0x000ee80000300800 */
[----:B------:R-:W-:Y:S01]  /*14610*/  SHFL.IDX PT, R9, R3, 0x1, 0x181f ;  /* 0x00381f0003097f89 */ /* 0x000fe200000e0000 */
[----:B------:R-:W-:Y:S01]  /*14620*/  ULDC.64 UR4, c[0x0][0x208] ;  /* 0x0000820000047ab9 */ /* 0x000fe20000000a00 */
[----:B--2---:R-:W-:Y:S02]  /*14630*/  IMAD.IADD R0, R6, 0x1, R8 ;  /* 0x0000000106007824 */ /* 0x004fe400078e0208 */
[----:B------:R-:W0:Y:S01]  /*14640*/  S2R R6, SR_TID.X ;  /* 0x0000000000067919 */ /* 0x000e220000002100 */
[----:B---3--:R-:W-:-:S02]  /*14650*/  IMAD R2, R5, R7, RZ ;  /* 0x0000000705027224 */ /* 0x008fc400078e02ff */
[----:B------:R-:W1:Y:S01]  /*14660*/  SHFL.IDX PT, R7, R4, RZ, 0x181f ;  /* 0x00181fff04077589 */ /* 0x000e6200000e0000 */
[----:B0-----:R-:W-:-:S03]  /*14670*/  IMAD.SHL.U32 R11, R6, 0x8, RZ ;  /* 0x00000008060b7824 */ /* 0x001fc600078e00ff */
[----:B------:R-:W0:Y:S01]  /*14680*/  SHFL.IDX PT, R6, R3, RZ, 0x181f ;  /* 0x00181fff03067589 */ /* 0x000e2200000e0000 */
[C---:B------:R-:W-:Y:S01]  /*14690*/  VIADD R5, R0.reuse, 0x10 ;  /* 0x0000001000057836 */ /* 0x040fe20000000000 */
[----:B------:R-:W-:-:S04]  /*146a0*/  ISETP.GE.AND P4, PT, R0, R2, PT ;  /* 0x000000020000720c */ /* 0x000fc80003f86270 */
[----:B------:R-:W-:Y:S02]  /*146b0*/  ISETP.GE.AND P3, PT, R5, R2, PT ;  /* 0x000000020500720c */ /* 0x000fe40003f66270 */
[----:B------:R-:W2:Y:S01]  /*146c0*/  SHFL.IDX PT, R5, R4, 0x1, 0x181f ;  /* 0x00381f0004057f89 */ /* 0x000ea200000e0000 */
[----:B------:R-:W-:-:S06]  /*146d0*/  LOP3.LUT R11, R11, 0x38, RZ, 0xc0, !PT ;  /* 0x000000380b0b7812 */ /* 0x000fcc00078ec0ff */
[----:B-1----:R-:W-:-:S05]  /*146e0*/  @!P4 LEA R7, P5, R11, R7, 0x1 ;  /* 0x000000070b07c211 */ /* 0x002fca00078a08ff */
[----:B0-----:R-:W-:-:S05]  /*146f0*/  @!P4 IMAD.X R6, RZ, RZ, R6, P5 ;  /* 0x000000ffff06c224 */ /* 0x001fca00028e0606 */
[----:B------:R-:W-:-:S04]  /*14700*/  @!P4 LOP3.LUT R7, R7, R6, RZ, 0x3c, !PT ;  /* 0x000000060707c212 */ /* 0x000fc800078e3cff */
[----:B------:R-:W-:Y:S02]  /*14710*/  @!P4 LOP3.LUT R6, R7, R6, RZ, 0x3c, !PT ;  /* 0x000000060706c212 */ /* 0x000fe400078e3cff */
[----:B--2---:R-:W-:Y:S02]  /*14720*/  @!P3 LEA R8, P5, R11, R5, 0x1 ;  /* 0x000000050b08b211 */ /* 0x004fe400078a08ff */
[----:B------:R-:W-:-:S03]  /*14730*/  @!P4 LOP3.LUT R7, R7, R6, RZ, 0x3c, !PT ;  /* 0x000000060707c212 */ /* 0x000fc600078e3cff */
[----:B------:R-:W-:Y:S02]  /*14740*/  @!P3 IMAD.X R5, RZ, RZ, R9, P5 ;  /* 0x000000ffff05b224 */ /* 0x000fe400028e0609 */
[----:B-----5:R-:W-:Y:S04]  /*14750*/  @!P4 LDGSTS.E.BYPASS.LTC128B.128 [R10+0x12400], desc[UR4][R6.64], !P2 ;  /* 0x12400000060acfae */ /* 0x020fe8000d101d44 */
[----:B------:R-:W-:Y:S04]  /*14760*/  @!P4 LDGSTS.E.BYPASS.LTC128B.128 [R10+0x16400], desc[UR4][R6.64+0x80], !P1 ;  /* 0x16400080060acfae */ /* 0x000fe8000c901d44 */
[----:B------:R0:W-:Y:S02]  /*14770*/  @!P4 LDGSTS.E.BYPASS.LTC128B.128 [R10+0x1a400], desc[UR4][R6.64+0x100], !P0 ;  /* 0x1a400100060acfae */ /* 0x0001e4000c101d44 */
[----:B0-----:R-:W-:-:S02]  /*14780*/  @!P3 IMAD.MOV.U32 R6, RZ, RZ, R8 ;  /* 0x000000ffff06b224 */ /* 0x001fc400078e0008 */
[----:B------:R-:W-:Y:S02]  /*14790*/  @!P3 IMAD.MOV.U32 R7, RZ, RZ, R5 ;  /* 0x000000ffff07b224 */ /* 0x000fe400078e0005 */
[----:B------:R-:W-:-:S03]  /*147a0*/  VIADD R5, R0, 0x20 ;  /* 0x0000002000057836 */ /* 0x000fc60000000000 */
[----:B------:R-:W-:Y:S04]  /*147b0*/  @!P3 LDGSTS.E.BYPASS.LTC128B.128 [R10+0x12c00], desc[UR4][R6.64], !P2 ;  /* 0x12c00000060abfae */ /* 0x000fe8000d101d44 */
[----:B------:R-:W-:Y:S04]  /*147c0*/  @!P3 LDGSTS.E.BYPASS.LTC128B.128 [R10+0x16c00], desc[UR4][R6.64+0x80], !P1 ;  /* 0x16c00080060abfae */ /* 0x000fe8000c901d44 */
[----:B------:R0:W-:Y:S01]  /*147d0*/  @!P3 LDGSTS.E.BYPASS.LTC128B.128 [R10+0x1ac00], desc[UR4][R6.64+0x100], !P0 ;  /* 0x1ac00100060abfae */ /* 0x0001e2000c101d44 */
[----:B------:R-:W-:-:S03]  /*147e0*/  ISETP.GE.AND P3, PT, R5, R2, PT ;  /* 0x000000020500720c */ /* 0x000fc60003f66270 */
[----:B------:R-:W1:Y:S04]  /*147f0*/  SHFL.IDX PT, R5, R4, 0x2, 0x181f ;  /* 0x00581f0004057f89 */ /* 0x000e6800000e0000 */
[----:B------:R-:W0:Y:S06]  /*14800*/  SHFL.IDX PT, R8, R3, 0x2, 0x181f ;  /* 0x00581f0003087f89 */ /* 0x000e2c00000e0000 */
        /* <DEDUP_REMOVED lines=44> */
[----:B0-----:R-:W-:-:S03]  /*14ad0*/  @!P4 LEA R5, P3, R11, R5, 0x1 ;  /* 0x000000050b05c211 */ /* 0x001fc600078608ff */
[----:B------:R-:W0:Y:S04]  /*14ae0*/  SHFL.IDX PT, R3, R3, 0x7, 0x181f ;  /* 0x00f81f0003037f89 */ /* 0x000e2800000e0000 */
[----:B------:R-:W2:Y:S01]  /*14af0*/  SHFL.IDX PT, R4, R4, 0x7, 0x181f ;  /* 0x00f81f0004047f89 */ /* 0x000ea200000e0000 */
[----:B-1----:R-:W-:-:S04]  /*14b00*/  @!P4 IMAD.X R6, RZ, RZ, R6, P3 ;  /* 0x000000ffff06c224 */ /* 0x002fc800018e0606 */
[----:B------:R-:W-:Y:S02]  /*14b10*/  @!P4 IMAD.MOV.U32 R7, RZ, RZ, R6 ;  /* 0x000000ffff07c224 */ /* 0x000fe400078e0006 */
[----:B------:R-:W-:-:S05]  /*14b20*/  @!P4 IMAD.MOV.U32 R6, RZ, RZ, R5 ;  /* 0x000000ffff06c224 */ /* 0x000fca00078e0005 */
[----:B------:R1:W-:Y:S04]  /*14b30*/  @!P4 LDGSTS.E.BYPASS.LTC128B.128 [R10+0x15400], desc[UR4][R6.64], !P2 ;  /* 0x15400000060acfae */ /* 0x0003e8000d101d44 */
[----:B------:R1:W-:Y:S04]  /*14b40*/  @!P4 LDGSTS.E.BYPASS.LTC128B.128 [R10+0x19400], desc[UR4][R6.64+0x80], !P1 ;  /* 0x19400080060acfae */ /* 0x0003e8000c901d44 */
[----:B0-2---:R1:W-:Y:S02]  /*14b50*/  @!P4 LDGSTS.E.BYPASS.LTC128B.128 [R10+0x1d400], desc[UR4][R6.64+0x100], !P0 ;  /* 0x1d400100060acfae */ /* 0x0053e4000c101d44 */
.L_x_1625:
[----:B------:R-:W-:Y:S01]  /*14b60*/  VIADD R0, R0, 0x70 ;  /* 0x0000007000007836 */ /* 0x000fe20000000000 */
[----:B------:R-:W-:Y:S04]  /*14b70*/  BSSY B0, `(.L_x_1503) ;  /* 0x000000f000007945 */ /* 0x000fe80003800000 */
[----:B------:R-:W-:-:S13]  /*14b80*/  ISETP.GE.AND P3, PT, R0, R2, PT ;  /* 0x000000020000720c */ /* 0x000fda0003f66270 */
[----:B------:R-:W-:Y:S05]  /*14b90*/  @P3 BRA `(.L_x_1504) ;  /* 0x0000000000303947 */ /* 0x000fea0003800000 */
[----:B------:R-:W0:Y:S01]  /*14ba0*/  S2R R5, SR_TID.X ;  /* 0x0000000000057919 */ /* 0x000e220000002100 */
[----:B------:R-:W-:Y:S01]  /*14bb0*/  ULDC.64 UR4, c[0x0][0x208] ;  /* 0x0000820000047ab9 */ /* 0x000fe20000000a00 */
[----:B0-----:R-:W-:-:S05]  /*14bc0*/  IMAD.SHL.U32 R5, R5, 0x8, RZ ;  /* 0x0000000805057824 */ /* 0x001fca00078e00ff */
        /* <DEDUP_REMOVED lines=9> */
.L_x_1504:
[----:B------:R-:W-:Y:S05]  /*14c60*/  BSYNC B0 ;  /* 0x0000000000007941 */ /* 0x000fea0003800000 */
.L_x_1503:
[----:B01----:R-:W2:Y:S01]  /*14c70*/  LDL R10, [R1] ;  /* 0x00000000010a7983 */ /* 0x003ea20000100800 */
[----:B------:R-:W-:Y:S01]  /*14c80*/  PLOP3.LUT P0, PT, PT, PT, PT, 0x80, 0x0 ;  /* 0x000000000000781c */ /* 0x000fe20003f0f070 */
[----:B------:R-:W-:Y:S01]  /*14c90*/  NOP ;  /* 0x0000000000007918 */ /* 0x000fe20000000000 */
[----:B--2---:R-:W-:-:S11]  /*14ca0*/  VIADD R10, R10, 0x30800 ;  /* 0x000308000a0a7836 */ /* 0x004fd60000000000 */
.L_x_1505:
[----:B------:R-:W2:Y:S01]  /*14cb0*/  LDL R2, [R1] ;  /* 0x0000000001027983 */ /* 0x000ea20000100800 */
        /* <DEDUP_REMOVED lines=18> */
.L_x_1626:
[----:B------:R-:W-:Y:S05]  /*14de0*/  BSYNC B0 ;  /* 0x0000000000007941 */ /* 0x000fea0003800000 */
.L_x_1506:
[----:B------:R-:W2:Y:S04]  /*14df0*/  LDL R3, [R1+0x28] ;  /* 0x0000280001037983 */ /* 0x000ea80000100800 */
[----:B0-----:R-:W3:Y:S01]  /*14e00*/  LDL R2, [R1+0x20] ;  /* 0x0000200001027983 */ /* 0x001ee20000100800 */
[----:B------:R-:W-:Y:S01]  /*14e10*/  BSSY B0, `(.L_x_1508) ;  /* 0x0000254000007945 */ /* 0x000fe20003800000 */
[----:B--2---:R-:W-:-:S05]  /*14e20*/  VIADD R0, R3, 0xfffffffe ;  /* 0xfffffffe03007836 */ /* 0x004fca0000000000 */
[----:B---3--:R-:W-:-:S13]  /*14e30*/  ISETP.GE.AND P0, PT, R0, R2, PT ;  /* 0x000000020000720c */ /* 0x008fda0003f06270 */
[----:B------:R-:W-:Y:S05]  /*14e40*/  @!P0 BRA `(.L_x_1509) ;  /* 0x0000002400408947 */ /* 0x000fea0003800000 */
[----:B------:R-:W-:Y:S01]  /*14e50*/  LOP3.LUT R8, RZ, R2, RZ, 0x33, !PT ;  /* 0x00000002ff087212 */ /* 0x000fe200078e33ff */
[----:B------:R-:W-:Y:S01]  /*14e60*/  IMAD.MOV R2, RZ, RZ, -R3 ;  /* 0x000000ffff027224 */ /* 0x000fe200078e0a03 */
[----:B------:R-:W-:Y:S04]  /*14e70*/  BSSY B2, `(.L_x_1510) ;  /* 0x00000ca000027945 */ /* 0x000fe80003800000 */
[----:B------:R-:W-:-:S05]  /*14e80*/  VIADDMNMX R8, R2, 0x1, R8, !PT ;  /* 0x0000000102087846 */ /* 0x000fca0007800108 */
[----:B------:R-:W-:-:S05]  /*14e90*/  IMAD.IADD R2, R3, 0x1, R8 ;  /* 0x0000000103027824 */ /* 0x000fca00078e0208 */
[----:B------:R-:W-:-:S04]  /*14ea0*/  LOP3.LUT R2, R2, 0x1, RZ, 0xc0, !PT ;  /* 0x0000000102027812 */ /* 0x000fc800078ec0ff */
[----:B------:R-:W-:-:S13]  /*14eb0*/  ISETP.NE.U32.AND P0, PT, R2, 0x1, PT ;  /* 0x000000010200780c */ /* 0x000fda0003f05070 */
[----:B------:R-:W-:Y:S05]  /*14ec0*/  @P0 BRA `(.L_x_1511) ;  /* 0x0000000c00100947 */ /* 0x000fea0003800000 */
[----:B------:R-:W2:Y:S04]  /*14ed0*/  LDL R5, [R1+0x24] ;  /* 0x0000240001057983 */ /* 0x000ea80000100800 */
[----:B------:R-:W3:Y:S04]  /*14ee0*/  LDL R4, [R1+0x4] ;  /* 0x0000040001047983 */ /* 0x000ee80000100800 */
[----:B------:R-:W4:Y:S01]  /*14ef0*/  LDL R3, [R1+0x10] ;  /* 0x0000100001037983 */ /* 0x000f220000100800 */
[----:B------:R-:W-:Y:S01]  /*14f00*/  BSSY B1, `(.L_x_1512) ;  /* 0x00000bc000017945 */ /* 0x000fe20003800000 */
[----:B--2---:R-:W-:Y:S01]  /*14f10*/  LOP3.LUT P1, RZ, R5, 0x1, RZ, 0xc0, !PT ;  /* 0x0000000105ff7812 */ /* 0x004fe2000782c0ff */
        /* <DEDUP_REMOVED lines=12> */
[----:B------:R-:W0:Y:S01]  /*14fe0*/  LDC R5, c[0x0][0x43c] ;  /* 0x00010f00ff057b82 */ /* 0x000e220000000800 */
[----:B------:R-:W-:Y:S02]  /*14ff0*/  ULDC.64 UR6, c[0x0][0x428] ;  /* 0x00010a0000067ab9 */ /* 0x000fe40000000a00 */
[----:B------:R-:W3:Y:S01]  /*15000*/  LDL R6, [R1+0xc] ;  /* 0x00000c0001067983 */ /* 0x000ee20000100800 */
        /* <DEDUP_REMOVED lines=16> */
.L_x_1514:
[----:B------:R-:W2:Y:S01]  /*15110*/  LDL R2, [R1] ;  /* 0x0000000001027983 */ /* 0x000ea20000100800 */
[----:B------:R-:W-:Y:S01]  /*15120*/  BSSY B3, `(.L_x_1515) ;  /* 0x0000005000037945 */ /* 0x000fe20003800000 */
[----:B--2---:R-:W-:Y:S01]  /*15130*/  IMAD R3, R7, 0x8, R2 ;  /* 0x0000000807037824 */ /* 0x004fe200078e0202 */
[----:B------:R-:W-:-:S04]  /*15140*/  SHF.L.U32 R2, R9, 0x1f, RZ ;  /* 0x0000001f09027819 */ /* 0x000fc800000006ff */
[----:B------:R-:W1:Y:S02]  /*15150*/  SYNCS.PHASECHK.TRANS64.TRYWAIT P0, [R3+URZ+0x30840], R2 ;  /* 0x03084002030075a7 */ /* 0x000e64000800017f */
[----:B-1----:R-:W-:Y:S05]  /*15160*/  @!P0 BRA `(.L_x_1516) ;  /* 0x00000048009c8947 */ /* 0x002fea0003800000 */
.L_x_1627:
[----:B------:R-:W-:Y:S05]  /*15170*/  BSYNC B3 ;  /* 0x0000000000037941 */ /* 0x000fea0003800000 */
.L_x_1515:
        /* <DEDUP_REMOVED lines=12> */
.L_x_1518:
[----:B------:R-:W-:Y:S05]  /*15240*/  BSYNC B3 ;  /* 0x0000000000037941 */ /* 0x000fea0003800000 */
.L_x_1517:
[----:B------:R-:W2:Y:S04]  /*15250*/  LDL R5, [R1] ;  /* 0x0000000001057983 */ /* 0x000ea80000100800 */
        /* <DEDUP_REMOVED lines=12> */
.L_x_1519:
        /* <DEDUP_REMOVED lines=16> */
.L_x_1520:
        /* <DEDUP_REMOVED lines=16> */
.L_x_1521:
        /* <DEDUP_REMOVED lines=17> */
.L_x_1628:
[----:B------:R-:W-:Y:S05]  /*15630*/  BSYNC B3 ;  /* 0x0000000000037941 */ /* 0x000fea0003800000 */
.L_x_1522:
[----:B------:R-:W-:Y:S01]  /*15640*/  BSSY B3, `(.L_x_1524) ;  /* 0x000000e000037945 */ /* 0x000fe20003800000 */
[----:B------:R-:W-:Y:S02]  /*15650*/  IMAD.MOV.U32 R12, RZ, RZ, 0x0 ;  /* 0x00000000ff0c7424 */ /* 0x000fe400078e00ff */
[----:B------:R-:W-:Y:S01]  /*15660*/  IMAD.MOV.U32 R13, RZ, RZ, 0x14f00000 ;  /* 0x14f00000ff0d7424 */ /* 0x000fe200078e00ff */
[----:B------:R-:W-:Y:S06]  /*15670*/  @P1 BRA `(.L_x_1525) ;  /* 0x0000000000281947 */ /* 0x000fec0003800000 */
[----:B0-----:R-:W2:Y:S04]  /*15680*/  LDL R3, [R1] ;  /* 0x0000000001037983 */ /* 0x001ea80000100800 */
[----:B------:R-:W2:Y:S01]  /*15690*/  LDL R6, [R1+0x4] ;  /* 0x0000040001067983 */ /* 0x000ea20000100800 */
[----:B------:R-:W0:Y:S02]  /*156a0*/  S2R R5, SR_TID.X ;  /* 0x0000000000057919 */ /* 0x000e240000002100 */
[----:B0-----:R-:W-:-:S04]  /*156b0*/  LOP3.LUT R5, R5, 0x1f, RZ, 0xc0, !PT ;  /* 0x0000001f05057812 */ /* 0x001fc800078ec0ff */
[----:B------:R-:W-:Y:S01]  /*156c0*/  ISETP.NE.AND P0, PT, R5, RZ, PT ;  /* 0x000000ff0500720c */ /* 0x000fe20003f05270 */
[----:B--2---:R-:W-:Y:S02]  /*156d0*/  IMAD R2, R6, 0x8, R3 ;  /* 0x0000000806027824 */ /* 0x004fe400078e0203 */
[----:B------:R-:W-:-:S04]  /*156e0*/  IMAD.MOV.U32 R3, RZ, RZ, 0x9000 ;  /* 0x00009000ff037424 */ /* 0x000fc800078e00ff */
[----:B------:R1:W-:Y:S06]  /*156f0*/  SYNCS.ARRIVE.TRANS64 RZ, [R2+URZ+0x30850], R3 ;  /* 0x0308500302ff79a7 */ /* 0x0003ec000800003f */
[----:B------:R-:W-:Y:S05]  /*15700*/  @!P0 BRA `(.L_x_1525) ;  /* 0x0000000000048947 */ /* 0x000fea0003800000 */
[----:B------:R-:W-:Y:S01]  /*15710*/  BPT.TRAP 0x1 ;  /* 0x000000040000795c */ /* 0x000fe20000300000 */
.L_x_1525:
[----:B------:R-:W-:Y:S05]  /*15720*/  BSYNC B3 ;  /* 0x0000000000037941 */ /* 0x000fea0003800000 */
.L_x_1524:
[----:B01----:R-:W2:Y:S01]  /*15730*/  LDL.LU R2, [R1+0x4] ;  /* 0x0000040001027983 */ /* 0x003ea20000300800 */
[----:B------:R-:W-:-:S03]  /*15740*/  R2UR UR10, R11 ;  /* 0x000000000b0a72ca */ /* 0x000fc600000e0000 */
[----:B------:R-:W3:Y:S04]  /*15750*/  LDL R6, [R1+0x14] ;  /* 0x0000140001067983 */ /* 0x000ee80000100800 */
[----:B------:R-:W3:Y:S04]  /*15760*/  LDL.LU R5, [R1+0x8] ;  /* 0x0000080001057983 */ /* 0x000ee80000300800 */
[----:B------:R-:W2:Y:S01]  /*15770*/  LDL R11, [R1] ;  /* 0x00000000010b7983 */ /* 0x000ea20000100800 */
[----:B------:R-:W-:Y:S01]  /*15780*/  R2UR UR6, R12 ;  /* 0x000000000c0672ca */ /* 0x000fe200000e0000 */
[----:B------:R-:W-:Y:S01]  /*15790*/  UIADD3 UR4, UP0, UR36, 0x470, URZ ;  /* 0x0000047024047890 */ /* 0x000fe2000ff1e03f */
[----:B------:R-:W-:-:S02]  /*157a0*/  R2UR UR7, R13 ;  /* 0x000000000d0772ca */ /* 0x000fc400000e0000 */
[----:B------:R-:W-:Y:S01]  /*157b0*/  PLOP3.LUT P0, PT, PT, PT, PT, 0x80, 0x0 ;  /* 0x000000000000781c */ /* 0x000fe20003f0f070 */
[----:B------:R-:W-:Y:S01]  /*157c0*/  UIADD3.X UR5, URZ, UR37, URZ, UP0, !UPT ;  /* 0x000000253f057290 */ /* 0x000fe200087fe43f */
[----:B---3--:R-:W-:Y:S02]  /*157d0*/  IMAD R5, R5, 0x60, R6 ;  /* 0x0000006005057824 */ /* 0x008fe400078e0206 */
[C-C-:B--2---:R-:W-:Y:S02]  /*157e0*/  IMAD R3, R2.reuse, 0x8, R11.reuse ;  /* 0x0000000802037824 */ /* 0x144fe400078e020b */
[----:B------:R-:W-:Y:S02]  /*157f0*/  IMAD R2, R2, 0x9000, R11 ;  /* 0x0000900002027824 */ /* 0x000fe400078e020b */
[----:B------:R-:W-:Y:S02]  /*15800*/  VIADD R3, R3, 0x30850 ;  /* 0x0003085003037836 */ /* 0x000fe40000000000 */
[----:B------:R-:W-:-:S07]  /*15810*/  VIADD R6, R2, 0x400 ;  /* 0x0000040002067836 */ /* 0x000fce0000000000 */
.L_x_1526:
        /* <DEDUP_REMOVED lines=15> */
.L_x_1527:
        /* <DEDUP_REMOVED lines=15> */
.L_x_1528:
        /* <DEDUP_REMOVED lines=12> */
.L_x_1513:
[----:B------:R-:W-:Y:S05]  /*15ac0*/  BSYNC B1 ;  /* 0x0000000000017941 */ /* 0x000fea0003800000 */
.L_x_1512:
[----:B0-----:R-:W2:Y:S04]  /*15ad0*/  LDL R0, [R1+0x28] ;  /* 0x0000280001007983 */ /* 0x001ea80000100800 */
[----:B------:R0:W-:Y:S04]  /*15ae0*/  STL [R1+0x4], R7 ;  /* 0x0000040701007387 */ /* 0x0001e80000100800 */
[----:B------:R0:W-:Y:S02]  /*15af0*/  STL [R1+0x10], R9 ;  /* 0x0000100901007387 */ /* 0x0001e40000100800 */
[----:B0-2---:R-:W-:-:S07]  /*15b00*/  VIADD R0, R0, 0xfffffffd ;  /* 0xfffffffd00007836 */ /* 0x005fce0000000000 */
.L_x_1511:
[----:B------:R-:W-:Y:S05]  /*15b10*/  BSYNC B2 ;  /* 0x0000000000027941 */ /* 0x000fea0003800000 */
.L_x_1510:
[----:B------:R-:W2:Y:S01]  /*15b20*/  LDL.LU R2, [R1+0x28] ;  /* 0x0000280001027983 */ /* 0x000ea20000300800 */
[----:B------:R-:W-:Y:S01]  /*15b30*/  VIADD R8, R8, 0xfffffffe ;  /* 0xfffffffe08087836 */ /* 0x000fe20000000000 */
[----:B--2---:R-:W-:-:S04]  /*15b40*/  LOP3.LUT R2, RZ, R2, RZ, 0x33, !PT ;  /* 0x00000002ff027212 */ /* 0x004fc800078e33ff */
[----:B------:R-:W-:-:S13]  /*15b50*/  ISETP.NE.AND P0, PT, R8, R2, PT ;  /* 0x000000020800720c */ /* 0x000fda0003f05270 */
[----:B------:R-:W-:Y:S05]  /*15b60*/  @!P0 BRA `(.L_x_1509) ;  /* 0x0000001400f88947 */ /* 0x000fea0003800000 */
[----:B------:R-:W-:-:S07]  /*15b70*/  IMAD.MOV.U32 R9, RZ, RZ, R17 ;  /* 0x000000ffff097224 */ /* 0x000fce00078e0011 */
.L_x_1563:
[----:B--2---:R-:W2:Y:S04]  /*15b80*/  LDL R4, [R1+0x24] ;  /* 0x0000240001047983 */ /* 0x004ea80000100800 */
[----:B------:R-:W3:Y:S04]  /*15b90*/  LDL R3, [R1+0x4] ;  /* 0x0000040001037983 */ /* 0x000ee80000100800 */
[----:B------:R-:W4:Y:S01]  /*15ba0*/  LDL R2, [R1+0x10] ;  /* 0x0000100001027983 */ /* 0x000f220000100800 */
[----:B------:R-:W-:Y:S05]  /*15bb0*/  YIELD ;  /* 0x0000000000007946 */ /* 0x000fea0003800000 */
[----:B------:R-:W-:Y:S01]  /*15bc0*/  BSSY B1, `(.L_x_1529) ;  /* 0x00000b8000017945 */ /* 0x000fe20003800000 */
[----:B--2---:R-:W-:Y:S01]  /*15bd0*/  LOP3.LUT P1, RZ, R4, 0x1, RZ, 0xc0, !PT ;  /* 0x0000000104ff7812 */ /* 0x004fe2000782c0ff */
[----:B---3--:R-:W-:-:S05]  /*15be0*/  VIADD R4, R3, 0x1 ;  /* 0x0000000103047836 */ /* 0x008fca0000000000 */
[----:B------:R-:W-:-:S04]  /*15bf0*/  ISETP.NE.AND P0, PT, R4, 0x2, PT ;  /* 0x000000020400780c */ /* 0x000fc80003f05270 */
[----:B------:R-:W-:Y:S02]  /*15c00*/  SEL R5, RZ, 0x1, P0 ;  /* 0x00000001ff057807 */ /* 0x000fe40000000000 */
[----:B------:R-:W-:Y:S02]  /*15c10*/  SEL R4, R4, RZ, P0 ;  /* 0x000000ff04047207 */ /* 0x000fe40000000000 */
[----:B----4-:R-:W-:Y:S01]  /*15c20*/  LOP3.LUT R5, R2, R5, RZ, 0x3c, !PT ;  /* 0x0000000502057212 */ /* 0x010fe200078e3cff */
[----:B01----:R-:W-:Y:S06]  /*15c30*/  @!P1 BRA `(.L_x_1530) ;  /* 0x0000000800c09947 */ /* 0x003fec0003800000 */
        /* <DEDUP_REMOVED lines=20> */
[----:B------:R-:W-:-:S04]  /*15d80*/  IMAD.WIDE.U32 R2, R11, UR6, R2 ;  /* 0x000000060b027c25 */ /* 0x000fc8000f8e0002 */
[----:B------:R-:W-:Y:S01]  /*15d90*/  IMAD.IADD R3, R6, 0x1, R3 ;  /* 0x0000000106037824 */ /* 0x000fe200078e0203 */
[----:B------:R-:W-:-:S04]  /*15da0*/  LEA R6, P0, R2, UR4, 0x2 ;  /* 0x0000000402067c11 */ /* 0x000fc8000f8010ff */
[----:B------:R-:W-:-:S05]  /*15db0*/  LEA.HI.X R7, R2, UR5, R3, 0x2, P0 ;  /* 0x0000000502077c11 */ /* 0x000fca00080f1403 */
[----:B------:R0:W5:Y:S04]  /*15dc0*/  LDG.E R9, desc[UR8][R6.64] ;  /* 0x0000000806097981 */ /* 0x000168000c1e1900 */
.L_x_1531:
[----:B------:R-:W2:Y:S01]  /*15dd0*/  LDL R2, [R1] ;  /* 0x0000000001027983 */ /* 0x000ea20000100800 */
[----:B------:R-:W-:Y:S01]  /*15de0*/  BSSY B2, `(.L_x_1532) ;  /* 0x0000005000027945 */ /* 0x000fe20003800000 */
[----:B--2---:R-:W-:Y:S01]  /*15df0*/  IMAD R3, R4, 0x8, R2 ;  /* 0x0000000804037824 */ /* 0x004fe200078e0202 */
[----:B------:R-:W-:-:S04]  /*15e00*/  SHF.L.U32 R2, R5, 0x1f, RZ ;  /* 0x0000001f05027819 */ /* 0x000fc800000006ff */
[----:B------:R-:W1:Y:S02]  /*15e10*/  SYNCS.PHASECHK.TRANS64.TRYWAIT P0, [R3+URZ+0x30840], R2 ;  /* 0x03084002030075a7 */ /* 0x000e64000800017f */
[----:B-1----:R-:W-:Y:S05]  /*15e20*/  @!P0 BRA `(.L_x_1533) ;  /* 0x0000003c00948947 */ /* 0x002fea0003800000 */
.L_x_1629:
[----:B------:R-:W-:Y:S05]  /*15e30*/  BSYNC B2 ;  /* 0x0000000000027941 */ /* 0x000fea0003800000 */
.L_x_1532:
        /* <DEDUP_REMOVED lines=12> */
.L_x_1535:
[----:B------:R-:W-:Y:S05]  /*15f00*/  BSYNC B2 ;  /* 0x0000000000027941 */ /* 0x000fea0003800000 */
.L_x_1534:
        /* <DEDUP_REMOVED lines=13> */
.L_x_1536:
        /* <DEDUP_REMOVED lines=16> */
.L_x_1537:
        /* <DEDUP_REMOVED lines=16> */
.L_x_1538:
        /* <DEDUP_REMOVED lines=17> */
.L_x_1630:
[----:B------:R-:W-:Y:S05]  /*162f0*/  BSYNC B2 ;  /* 0x0000000000027941 */ /* 0x000fea0003800000 */
.L_x_1539:
        /* <DEDUP_REMOVED lines=11> */
.L_x_1542:
[----:B------:R-:W-:Y:S05]  /*163b0*/  BSYNC B2 ;  /* 0x0000000000027941 */ /* 0x000fea0003800000 */
.L_x_1541:
[----:B0-----:R-:W2:Y:S01]  /*163c0*/  LDL.LU R3, [R1+0x4] ;  /* 0x0000040001037983 */ /* 0x001ea20000300800 */
[----:B------:R-:W-:-:S03]  /*163d0*/  R2UR UR10, R11 ;  /* 0x000000000b0a72ca */ /* 0x000fc600000e0000 */
[----:B------:R-:W3:Y:S04]  /*163e0*/  LDL R7, [R1+0x14] ;  /* 0x0000140001077983 */ /* 0x000ee80000100800 */
[----:B------:R-:W3:Y:S04]  /*163f0*/  LDL.LU R6, [R1+0x8] ;  /* 0x0000080001067983 */ /* 0x000ee80000300800 */
[----:B------:R-:W2:Y:S01]  /*16400*/  LDL R11, [R1] ;  /* 0x00000000010b7983 */ /* 0x000ea20000100800 */
[----:B------:R-:W-:Y:S01]  /*16410*/  R2UR UR6, R12 ;  /* 0x000000000c0672ca */ /* 0x000fe200000e0000 */
[----:B------:R-:W-:Y:S01]  /*16420*/  UIADD3 UR4, UP0, UR36, 0x470, URZ ;  /* 0x0000047024047890 */ /* 0x000fe2000ff1e03f */
[----:B------:R-:W-:Y:S01]  /*16430*/  R2UR UR7, R13 ;  /* 0x000000000d0772ca */ /* 0x000fe200000e0000 */
[----:B------:R-:W-:Y:S01]  /*16440*/  VIADD R2, R2, 0x50 ;  /* 0x0000005002027836 */ /* 0x000fe20000000000 */
[----:B------:R-:W-:Y:S01]  /*16450*/  PLOP3.LUT P0, PT, PT, PT, PT, 0x80, 0x0 ;  /* 0x000000000000781c */ /* 0x000fe20003f0f070 */
[----:B------:R-:W-:Y:S01]  /*16460*/  UIADD3.X UR5, URZ, UR37, URZ, UP0, !UPT ;  /* 0x000000253f057290 */ /* 0x000fe200087fe43f */
[----:B---3--:R-:W-:-:S02]  /*16470*/  IMAD R6, R6, 0x60, R7 ;  /* 0x0000006006067824 */ /* 0x008fc400078e0207 */
[----:B--2---:R-:W-:-:S04]  /*16480*/  IMAD R3, R3, 0x9000, R11 ;  /* 0x0000900003037824 */ /* 0x004fc800078e020b */
[----:B------:R-:W-:-:S07]  /*16490*/  VIADD R7, R3, 0x400 ;  /* 0x0000040003077836 */ /* 0x000fce0000000000 */
.L_x_1543:
        /* <DEDUP_REMOVED lines=15> */
.L_x_1544:
        /* <DEDUP_REMOVED lines=15> */
.L_x_1545:
        /* <DEDUP_REMOVED lines=12> */
.L_x_1530:
[----:B------:R-:W-:Y:S05]  /*16740*/  BSYNC B1 ;  /* 0x0000000000017941 */ /* 0x000fea0003800000 */
.L_x_1529:
[----:B------:R-:W2:Y:S01]  /*16750*/  LDL R2, [R1+0x24] ;  /* 0x0000240001027983 */ /* 0x000ea20000100800 */
[----:B------:R-:W-:Y:S01]  /*16760*/  VIADD R3, R4, 0x1 ;  /* 0x0000000104037836 */ /* 0x000fe20000000000 */
[----:B------:R-:W-:Y:S01]  /*16770*/  BSSY B1, `(.L_x_1546) ;  /* 0x00000b9000017945 */ /* 0x000fe20003800000 */
[----:B------:R-:W-:-:S03]  /*16780*/  VIADD R6, R0, 0xffffffff ;  /* 0xffffffff00067836 */ /* 0x000fc60000000000 */
[----:B------:R-:W-:-:S04]  /*16790*/  ISETP.NE.AND P0, PT, R3, 0x2, PT ;  /* 0x000000020300780c */ /* 0x000fc80003f05270 */
[----:B------:R-:W-:Y:S02]  /*167a0*/  SEL R12, R3, RZ, P0 ;  /* 0x000000ff030c7207 */ /* 0x000fe40000000000 */
[----:B--2---:R-:W-:Y:S02]  /*167b0*/  LOP3.LUT P1, RZ, R2, 0x1, RZ, 0xc0, !PT ;  /* 0x0000000102ff7812 */ /* 0x004fe4000782c0ff */
[----:B------:R-:W-:-:S04]  /*167c0*/  SEL R2, RZ, 0x1, P0 ;  /* 0x00000001ff027807 */ /* 0x000fc80000000000 */
[----:B------:R-:W-:-:S05]  /*167d0*/  LOP3.LUT R11, R5, R2, RZ, 0x3c, !PT ;  /* 0x00000002050b7212 */ /* 0x000fca00078e3cff */
[----:B------:R1:W-:Y:S04]  /*167e0*/  STL [R1+0x10], R11 ;  /* 0x0000100b01007387 */ /* 0x0003e80000100800 */
[----:B------:R1:W-:Y:S01]  /*167f0*/  STL [R1+0x4], R12 ;  /* 0x0000040c01007387 */ /* 0x0003e20000100800 */
[----:B------:R-:W-:Y:S05]  /*16800*/  @!P1 BRA `(.L_x_1547) ;  /* 0x0000000800bc9947 */ /* 0x000fea0003800000 */
[----:B------:R-:W-:Y:S01]  /*16810*/  ULDC.64 UR4, c[0x0][0x418] ;  /* 0x0001060000047ab9 */ /* 0x000fe20000000a00 */
[----:B------:R-:W-:Y:S01]  /*16820*/  IMAD.MOV.U32 R7, RZ, RZ, R6 ;  /* 0x000000ffff077224 */ /* 0x000fe200078e0006 */
[----:B------:R-:W-:-:S04]  /*16830*/  ISETP.NE.U32.AND P0, PT, RZ, UR4, PT ;  /* 0x00000004ff007c0c */ /* 0x000fc8000bf05070 */
[----:B------:R-:W-:-:S13]  /*16840*/  ISETP.NE.AND.EX P0, PT, RZ, UR5, PT, P0 ;  /* 0x00000005ff007c0c */ /* 0x000fda000bf05300 */
[----:B------:R-:W-:Y:S05]  /*16850*/  @!P0 BRA `(.L_x_1548) ;  /* 0x0000000000508947 */ /* 0x000fea0003800000 */
[----:B------:R-:W2:Y:S01]  /*16860*/  LDL R14, [R1+0x18] ;  /* 0x00001800010e7983 */ /* 0x000ea20000100800 */
[----:B0-----:R-:W0:Y:S01]  /*16870*/  LDC R8, c[0x0][0x43c] ;  /* 0x00010f00ff087b82 */ /* 0x001e220000000800 */
        /* <DEDUP_REMOVED lines=16> */
[----:B------:R-:W-:-:S06]  /*16980*/  LEA.HI.X R9, R2, UR5, R3, 0x2, P0 ;  /* 0x0000000502097c11 */ /* 0x000fcc00080f1403 */
[----:B------:R2:W5:Y:S03]  /*16990*/  LDG.E R9, desc[UR8][R8.64] ;  /* 0x0000000808097981 */ /* 0x000566000c1e1900 */
.L_x_1548:
[----:B------:R-:W3:Y:S01]  /*169a0*/  LDL R2, [R1] ;  /* 0x0000000001027983 */ /* 0x000ee20000100800 */
[----:B------:R-:W-:Y:S01]  /*169b0*/  SHF.L.U32 R3, R11, 0x1f, RZ ;  /* 0x0000001f0b037819 */ /* 0x000fe200000006ff */
[----:B------:R-:W-:Y:S01]  /*169c0*/  BSSY B2, `(.L_x_1549) ;  /* 0x0000004000027945 */ /* 0x000fe20003800000 */
[----:B---3--:R-:W-:-:S04]  /*169d0*/  IMAD R2, R12, 0x8, R2 ;  /* 0x000000080c027824 */ /* 0x008fc800078e0202 */
[----:B------:R-:W3:Y:S02]  /*169e0*/  SYNCS.PHASECHK.TRANS64.TRYWAIT P0, [R2+URZ+0x30840], R3 ;  /* 0x03084003020075a7 */ /* 0x000ee4000800017f */
[----:B---3--:R-:W-:Y:S05]  /*169f0*/  @!P0 BRA `(.L_x_1550) ;  /* 0x0000003000c88947 */ /* 0x008fea0003800000 */
.L_x_1631:
[----:B------:R-:W-:Y:S05]  /*16a00*/  BSYNC B2 ;  /* 0x0000000000027941 */ /* 0x000fea0003800000 */
.L_x_1549:
        /* <DEDUP_REMOVED lines=12> */
.L_x_1552:
[----:B------:R-:W-:Y:S05]  /*16ad0*/  BSYNC B2 ;  /* 0x0000000000027941 */ /* 0x000fea0003800000 */
.L_x_1551:
[----:B------:R-:W2:Y:S04]  /*16ae0*/  LDL R8, [R1+0x4] ;  /* 0x0000040001087983 */ /* 0x000ea80000100800 */
[----:B-1----:R-:W4:Y:S04]  /*16af0*/  LDL R11, [R1] ;  /* 0x00000000010b7983 */ /* 0x002f280000100800 */
[----:B---3--:R-:W3:Y:S01]  /*16b00*/  LDL R2, [R1+0x14] ;  /* 0x0000140001027983 */ /* 0x008ee20000100800 */
        /* <DEDUP_REMOVED lines=8> */
[----:B----4-:R-:W-:Y:S02]  /*16b90*/  IMAD R8, R8, 0x9000, R11 ;  /* 0x0000900008087824 */ /* 0x010fe400078e020b */
[----:B------:R-:W-:-:S02]  /*16ba0*/  VIADD R3, R3, 0x30 ;  /* 0x0000003003037836 */ /* 0x000fc40000000000 */
[----:B---3--:R-:W-:Y:S02]  /*16bb0*/  IMAD R2, R7, 0x60, R2 ;  /* 0x0000006007027824 */ /* 0x008fe400078e0202 */
[----:B------:R-:W-:-:S07]  /*16bc0*/  VIADD R11, R8, 0x1e400 ;  /* 0x0001e400080b7836 */ /* 0x000fce0000000000 */
.L_x_1553:
        /* <DEDUP_REMOVED lines=16> */
.L_x_1554:
        /* <DEDUP_REMOVED lines=16> */
.L_x_1555:
        /* <DEDUP_REMOVED lines=15> */
.L_x_1632:
[----:B------:R-:W-:Y:S05]  /*16ec0*/  BSYNC B2 ;  /* 0x0000000000027941 */ /* 0x000fea0003800000 */
.L_x_1556:
        /* <DEDUP_REMOVED lines=11> */
.L_x_1559:
[----:B------:R-:W-:Y:S05]  /*16f80*/  BSYNC B2 ;  /* 0x0000000000027941 */ /* 0x000fea0003800000 */
.L_x_1558:
[----:B------:R-:W2:Y:S04]  /*16f90*/  LDL R8, [R1] ;  /* 0x0000000001087983 */ /* 0x000ea80000100800 */
        /* <DEDUP_REMOVED lines=12> */
.L_x_1560:
        /* <DEDUP_REMOVED lines=15> */
.L_x_1561:
        /* <DEDUP_REMOVED lines=15> */
.L_x_1562:
        /* <DEDUP_REMOVED lines=12> */
.L_x_1547:
[----:B------:R-:W-:Y:S05]  /*17300*/  BSYNC B1 ;  /* 0x0000000000017941 */ /* 0x000fea0003800000 */
.L_x_1546:
[----:B------:R-:W3:Y:S01]  /*17310*/  LDL R2, [R1+0x20] ;  /* 0x0000200001027983 */ /* 0x000ee20000100800 */
[----:B------:R-:W-:Y:S01]  /*17320*/  VIADD R0, R0, 0xfffffffe ;  /* 0xfffffffe00007836 */ /* 0x000fe20000000000 */
[----:B---3--:R-:W-:-:S13]  /*17330*/  ISETP.GT.AND P0, PT, R6, R2, PT ;  /* 0x000000020600720c */ /* 0x008fda0003f04270 */
[----:B------:R-:W-:Y:S05]  /*17340*/  @P0 BRA `(.L_x_1563) ;  /* 0xffffffe8000c0947 */ /* 0x000fea000383ffff */
.L_x_1509:
[----:B------:R-:W-:Y:S05]  /*17350*/  BSYNC B0 ;  /* 0x0000000000007941 */ /* 0x000fea0003800000 */
.L_x_1508:
[----:B------:R-:W3:Y:S01]  /*17360*/  S2R R2, SR_TID.X ;  /* 0x0000000000027919 */ /* 0x000ee20000002100 */
[----:B------:R-:W-:Y:S01]  /*17370*/  BSSY B0, `(.L_x_1564) ;  /* 0x0000011000007945 */ /* 0x000fe20003800000 */
        /* <DEDUP_REMOVED lines=10> */
[----:B----4-:R-:W3:Y:S04]  /*17420*/  @P0 ATOMG.E.ADD.STRONG.GPU PT, R2, desc[UR6][R4.64], R2 ;  /* 0x00000002040209a8 */ /* 0x010ee800081ee1c6 */
[----:B---3--:R3:W4:Y:S02]  /*17430*/  SHFL.IDX PT, R2, R2, R0, 0x1f ;  /* 0x00001f0002027589 */ /* 0x00872400000e0000 */
[----:B---3--:R-:W3:Y:S02]  /*17440*/  S2R R0, SR_LTMASK ;  /* 0x0000000000007919 */ /* 0x008ee40000003900 */
[----:B---3--:R-:W-:-:S06]  /*17450*/  LOP3.LUT R0, R0, UR4, RZ, 0xc0, !PT ;  /* 0x0000000400007c12 */ /* 0x008fcc000f8ec0ff */
[----:B------:R-:W4:Y:S02]  /*17460*/  POPC R0, R0 ;  /* 0x0000000000007309 */ /* 0x000f240000000000 */
[----:B----4-:R-:W-:-:S07]  /*17470*/  IADD3 R16, R2, UR38, R0 ;  /* 0x0000002602107c10 */ /* 0x010fce000fffe000 */
.L_x_1565:
[----:B------:R-:W-:Y:S05]  /*17480*/  BSYNC B0 ;  /* 0x0000000000007941 */ /* 0x000fea0003800000 */
.L_x_1564:
[----:B------:R-:W3:Y:S01]  /*17490*/  LDL R0, [R1+0x24] ;  /* 0x0000240001007983 */ /* 0x000ee20000100800 */
[----:B------:R-:W-:Y:S01]  /*174a0*/  BSSY B0, `(.L_x_1566) ;  /* 0x000004d000007945 */ /* 0x000fe20003800000 */
[----:B---3--:R-:W-:-:S13]  /*174b0*/  LOP3.LUT P0, RZ, R0, 0x1, RZ, 0xc0, !PT ;  /* 0x0000000100ff7812 */ /* 0x008fda000780c0ff */
[----:B------:R-:W-:Y:S05]  /*174c0*/  @!P0 BRA `(.L_x_1567) ;  /* 0x0000000400288947 */ /* 0x000fea0003800000 */
[----:B------:R-:W3:Y:S04]  /*174d0*/  LDL R4, [R1] ;  /* 0x0000000001047983 */ /* 0x000ee80000100800 */
[----:B------:R-:W3:Y:S04]  /*174e0*/  LDL R0, [R1+0x4] ;  /* 0x0000040001007983 */ /* 0x000ee80000100800 */
[----:B------:R-:W4:Y:S01]  /*174f0*/  LDL R2, [R1+0x10] ;  /* 0x0000100001027983 */ /* 0x000f220000100800 */
[----:B------:R-:W-:Y:S01]  /*17500*/  BSSY B1, `(.L_x_1568) ;  /* 0x0000006000017945 */ /* 0x000fe20003800000 */
[----:B------:R-:W-:Y:S01]  /*17510*/  ISETP.NE.AND P1, PT, R3, RZ, PT ;  /* 0x000000ff0300720c */ /* 0x000fe20003f25270 */
[----:B---3--:R-:W-:Y:S01]  /*17520*/  IMAD R0, R0, 0x8, R4 ;  /* 0x0000000800007824 */ /* 0x008fe200078e0204 */
[----:B----4-:R-:W-:-:S04]  /*17530*/  SHF.L.U32 R2, R2, 0x1f, RZ ;  /* 0x0000001f02027819 */ /* 0x010fc800000006ff */
[----:B------:R-:W3:Y:S02]  /*17540*/  SYNCS.PHASECHK.TRANS64.TRYWAIT P0, [R0+URZ+0x30860], R2 ;  /* 0x03086002000075a7 */ /* 0x000ee4000800017f */
[----:B---3--:R-:W-:Y:S05]  /*17550*/  @!P0 BRA `(.L_x_1569) ;  /* 0x0000002800188947 */ /* 0x008fea0003800000 */
.L_x_1633:
[----:B------:R-:W-:Y:S05]  /*17560*/  BSYNC B1 ;  /* 0x0000000000017941 */ /* 0x000fea0003800000 */
.L_x_1568:
[----:B------:R-:W-:Y:S04]  /*17570*/  BSSY B1, `(.L_x_1570) ;  /* 0x0000009000017945 */ /* 0x000fe80003800000 */
        /* <DEDUP_REMOVED lines=8> */
.L_x_1571:
[----:B------:R-:W-:Y:S05]  /*17600*/  BSYNC B1 ;  /* 0x0000000000017941 */ /* 0x000fea0003800000 */
.L_x_1570:
[----:B------:R-:W4:Y:S04]  /*17610*/  LDL.LU R5, [R1+0x14] ;  /* 0x0000140001057983 */ /* 0x000f280000300800 */
[----:B------:R-:W4:Y:S04]  /*17620*/  LDL.LU R3, [R1+0x8] ;  /* 0x0000080001037983 */ /* 0x000f280000300800 */
[----:B------:R-:W5:Y:S04]  /*17630*/  LDL R4, [R1] ;  /* 0x0000000001047983 */ /* 0x000f680000100800 */
[----:B---3--:R-:W5:Y:S01]  /*17640*/  LDL R2, [R1+0x4] ;  /* 0x0000040001027983 */ /* 0x008f620000100800 */
[----:B------:R-:W-:Y:S01]  /*17650*/  UIADD3 UR4, UP0, UR36, 0x470, URZ ;  /* 0x0000047024047890 */ /* 0x000fe2000ff1e03f */
[----:B------:R-:W-:Y:S01]  /*17660*/  PLOP3.LUT P0, PT, PT, PT, PT, 0x80, 0x0 ;  /* 0x000000000000781c */ /* 0x000fe20003f0f070 */
[----:B------:R-:W-:Y:S01]  /*17670*/  VIADD R0, R0, 0x30850 ;  /* 0x0003085000007836 */ /* 0x000fe20000000000 */
[----:B------:R-:W-:Y:S01]  /*17680*/  UMOV UR6, 0x0 ;  /* 0x0000000000067882 */ /* 0x000fe20000000000 */
[----:B------:R-:W-:Y:S01]  /*17690*/  UIADD3.X UR5, URZ, UR37, URZ, UP0, !UPT ;  /* 0x000000253f057290 */ /* 0x000fe200087fe43f */
[----:B------:R-:W-:Y:S01]  /*176a0*/  UMOV UR7, 0x14f00000 ;  /* 0x14f0000000077882 */ /* 0x000fe20000000000 */
[----:B------:R-:W-:Y:S01]  /*176b0*/  UMOV UR10, URZ ;  /* 0x0000003f000a7c82 */ /* 0x000fe20008000000 */
[----:B----4-:R-:W-:-:S02]  /*176c0*/  IMAD R3, R3, 0x60, R5 ;  /* 0x0000006003037824 */ /* 0x010fc400078e0205 */
[----:B-----5:R-:W-:-:S04]  /*176d0*/  IMAD R2, R2, 0x9000, R4 ;  /* 0x0000900002027824 */ /* 0x020fc800078e0204 */
[----:B------:R-:W-:-:S07]  /*176e0*/  VIADD R4, R2, 0x400 ;  /* 0x0000040002047836 */ /* 0x000fce0000000000 */
.L_x_1572:
        /* <DEDUP_REMOVED lines=9> */
[----:B---3--:R-:W-:Y:S05]  /*17780*/  @P0 BRA.U.ANY `(.L_x_1572) ;  /* 0xfffffffd00d80947 */ /* 0x008fea000393ffff */
[----:B------:R-:W-:Y:S01]  /*17790*/  PLOP3.LUT P0, PT, PT, PT, PT, 0x80, 0x0 ;  /* 0x000000000000781c */ /* 0x000fe20003f0f070 */
[----:B------:R-:W-:Y:S01]  /*177a0*/  VIADD R4, R2, 0x3400 ;  /* 0x0000340002047836 */ /* 0x000fe20000000000 */
[----:B------:R-:W-:Y:S01]  /*177b0*/  UMOV UR6, 0x0 ;  /* 0x0000000000067882 */ /* 0x000fe20000000000 */
[----:B------:R-:W-:Y:S01]  /*177c0*/  UMOV UR7, 0x14f00000 ;  /* 0x14f0000000077882 */ /* 0x000fe20000000000 */
[----:B------:R-:W-:-:S09]  /*177d0*/  UMOV UR10, 0x40 ;  /* 0x00000040000a7882 */ /* 0x000fd20000000000 */
.L_x_1573:
        /* <DEDUP_REMOVED lines=15> */
.L_x_1574:
        /* <DEDUP_REMOVED lines=10> */
.L_x_1567:
[----:B------:R-:W-:Y:S05]  /*17970*/  BSYNC B0 ;  /* 0x0000000000007941 */ /* 0x000fea0003800000 */
.L_x_1566:
[----:B------:R-:W3:Y:S04]  /*17980*/  LDL.LU R5, [R1+0x4] ;  /* 0x0000040001057983 */ /* 0x000ee80000300800 */
[----:B------:R-:W4:Y:S01]  /*17990*/  LDL.LU R4, [R1+0x10] ;  /* 0x0000100001047983 */ /* 0x000f220000300800 */
[----:B---3--:R-:W-:-:S05]  /*179a0*/  VIADD R0, R5, 0x1 ;  /* 0x0000000105007836 */ /* 0x008fca0000000000 */
[----:B------:R-:W-:-:S04]  /*179b0*/  ISETP.NE.AND P0, PT, R0, 0x2, PT ;  /* 0x000000020000780c */ /* 0x000fc80003f05270 */
[----:B------:R-:W-:Y:S02]  /*179c0*/  SEL R2, RZ, 0x1, P0 ;  /* 0x00000001ff027807 */ /* 0x000fe40000000000 */
[----:B------:R-:W-:Y:S02]  /*179d0*/  SEL R0, R0, RZ, P0 ;  /* 0x000000ff00007207 */ /* 0x000fe40000000000 */
[----:B----4-:R-:W-:-:S03]  /*179e0*/  LOP3.LUT R4, R4, R2, RZ, 0x3c, !PT ;  /* 0x0000000204047212 */ /* 0x010fc600078e3cff */
[----:B------:R3:W-:Y:S04]  /*179f0*/  STL [R1+0x4], R0 ;  /* 0x0000040001007387 */ /* 0x0007e80000100800 */
[----:B------:R3:W-:Y:S02]  /*17a00*/  STL [R1+0x10], R4 ;  /* 0x0000100401007387 */ /* 0x0007e40000100800 */
.L_x_1488:
[----:B------:R-:W-:Y:S05]  /*17a10*/  BSYNC B7 ;  /* 0x0000000000077941 */ /* 0x000fea0003800000 */
.L_x_1486:
[----:B---3--:R-:W3:Y:S02]  /*17a20*/  LDL R0, [R1+0x24] ;  /* 0x0000240001007983 */ /* 0x008ee40000100800 */
[----:B---3--:R-:W-:-:S13]  /*17a30*/  LOP3.LUT P0, RZ, R0, 0x2, RZ, 0xc0, !PT ;  /* 0x0000000200ff7812 */ /* 0x008fda000780c0ff */
[----:B------:R-:W-:Y:S05]  /*17a40*/  @!P0 BRA `(.L_x_1575) ;  /* 0x0000000000288947 */ /* 0x000fea0003800000 */
[----:B------:R-:W-:Y:S05]  /*17a50*/  WARPSYNC.ALL ;  /* 0x0000000000007948 */ /* 0x000fea0003800000 */
[----:B------:R-:W3:Y:S08]  /*17a60*/  S2UR UR5, SR_CgaCtaId ;  /* 0x00000000000579c3 */ /* 0x000ef00000008800 */
[----:B------:R-:W-:Y:S06]  /*17a70*/  BAR.SYNC.DEFER_BLOCKING 0x5, 0x180 ;  /* 0x0146000000007b1d */ /* 0x000fec0000010000 */
[----:B------:R-:W-:-:S02]  /*17a80*/  UMOV UR4, 0x400 ;  /* 0x0000040000047882 */ /* 0x000fc40000000000 */
[----:B---3--:R-:W-:-:S06]  /*17a90*/  ULEA UR4, UR5, UR4, 0x18 ;  /* 0x0000000405047291 */ /* 0x008fcc000f8ec03f */
[----:B------:R-:W-:-:S05]  /*17aa0*/  IMAD.U32 R0, RZ, RZ, UR4 ;  /* 0x00000004ff007e24 */ /* 0x000fca000f8e00ff */
[----:B------:R3:W4:Y:S04]  /*17ab0*/  LDS.128 R16, [R0+0x308d0] ;  /* 0x0308d00000107984 */ /* 0x0007280000000c00 */
[----:B------:R3:W-:Y:S01]  /*17ac0*/  STL [R1], R0 ;  /* 0x0000000001007387 */ /* 0x0007e20000100800 */
[----:B------:R-:W-:Y:S06]  /*17ad0*/  BAR.ARV 0x4, 0x180 ;  /* 0x0106000000007b1d */ /* 0x000fec0000002000 */
[----:B------:R-:W-:Y:S05]  /*17ae0*/  BRA `(.L_x_1576) ;  /* 0x0000000800e47947 */ /* 0x000fea0003800000 */
.L_x_1575:
[----:B------:R-:W3:Y:S01]  /*17af0*/  S2R R0, SR_TID.X ;  /* 0x0000000000007919 */ /* 0x000ee20000002100 */
[----:B------:R-:W-:Y:S01]  /*17b00*/  UMOV UR4, 0xffffffff ;  /* 0xffffffff00047882 */ /* 0x000fe20000000000 */
[----:B---3--:R-:W-:-:S04]  /*17b10*/  LOP3.LUT R6, R0, 0x1f, RZ, 0xc0, !PT ;  /* 0x0000001f00067812 */ /* 0x008fc800078ec0ff */
[----:B------:R-:W-:Y:S01]  /*17b20*/  ISETP.NE.AND P0, PT, R6, 0x1f, PT ;  /* 0x0000001f0600780c */ /* 0x000fe20003f05270 */
[----:B------:R-:W-:-:S12]  /*17b30*/  BRA.DIV UR4, `(.L_x_1577) ;  /* 0x0000002204b47947 */ /* 0x000fd8000b800000 */
[----:B------:R-:W-:Y:S01]  /*17b40*/  IMAD.IADD R5, R19, 0x1, R6 ;  /* 0x0000000113057824 */ /* 0x000fe200078e0206 */
[----:B------:R-:W-:Y:S01]  /*17b50*/  ULDC UR4, c[0x0][0xc3c] ;  /* 0x00030f0000047ab9 */ /* 0x000fe20000000800 */
[----:B------:R-:W-:-:S03]  /*17b60*/  ULDC.64 UR6, c[0x0][0x208] ;  /* 0x0000820000067ab9 */ /* 0x000fc60000000a00 */
[----:B------:R-:W-:-:S13]  /*17b70*/  ISETP.GE.OR P1, PT, R5, UR4, !P0 ;  /* 0x0000000405007c0c */ /* 0x000fda000c726670 */
[----:B------:R-:W3:Y:S02]  /*17b80*/  @!P1 LDC.64 R2, c[0x0][0xc80] ;  /* 0x00032000ff029b82 */ /* 0x000ee40000000a00 */
[----:B---3--:R-:W-:-:S06]  /*17b90*/  @!P1 IMAD.WIDE R2, R5, 0x4, R2 ;  /* 0x0000000405029825 */ /* 0x008fcc00078e0202 */
[----:B------:R3:W4:Y:S01]  /*17ba0*/  @!P1 LDG.E R3, desc[UR6][R2.64] ;  /* 0x0000000602039981 */ /* 0x000722000c1e1900 */
[C---:B------:R-:W-:Y:S02]  /*17bb0*/  ISETP.GE.U32.AND P2, PT, R6.reuse, 0x2, PT ;  /* 0x000000020600780c */ /* 0x040fe40003f46070 */
[C---:B------:R-:W-:Y:S01]  /*17bc0*/  ISETP.GE.U32.AND P3, PT, R6.reuse, 0x4, PT ;  /* 0x000000040600780c */ /* 0x040fe20003f66070 */
[----:B------:R-:W-:Y:S01]  /*17bd0*/  SHFL.IDX PT, R0, R16, RZ, 0x1f ;  /* 0x00001fff10007589 */ /* 0x000fe200000e0000 */
[C---:B------:R-:W-:Y:S02]  /*17be0*/  ISETP.GE.U32.AND P4, PT, R6.reuse, 0x8, PT ;  /* 0x000000080600780c */ /* 0x040fe40003f86070 */
[C---:B------:R-:W-:Y:S01]  /*17bf0*/  ISETP.GE.U32.AND P5, PT, R6.reuse, 0x10, PT ;  /* 0x000000100600780c */ /* 0x040fe20003fa6070 */
[----:B---3--:R-:W-:Y:S02]  /*17c00*/  IMAD.MOV.U32 R2, RZ, RZ, RZ ;  /* 0x000000ffff027224 */ /* 0x008fe400078e00ff */
[----:B----4-:R-:W-:Y:S01]  /*17c10*/  @!P1 IMAD.MOV.U32 R2, RZ, RZ, R3 ;  /* 0x000000ffff029224 */ /* 0x010fe200078e0003 */
[----:B------:R-:W-:-:S04]  /*17c20*/  ISETP.NE.AND P1, PT, R6, RZ, PT ;  /* 0x000000ff0600720c */ /* 0x000fc80003f25270 */
[----:B------:R-:W3:Y:S02]  /*17c30*/  SHFL.UP PT, R14, R2, 0x1, RZ ;  /* 0x04200000020e7989 */ /* 0x000ee400000e00ff */
[----:B---3--:R-:W-:-:S05]  /*17c40*/  SEL R5, R14, RZ, P1 ;  /* 0x000000ff0e057207 */ /* 0x008fca0000800000 */
[----:B------:R-:W-:Y:S02]  /*17c50*/  IMAD.IADD R3, R2, 0x1, R5 ;  /* 0x0000000102037824 */ /* 0x000fe400078e0205 */
[----:B------:R-:W-:Y:S04]  /*17c60*/  SHFL.IDX PT, R5, R16, 0x1, 0x1f ;  /* 0x00201f0010057f89 */ /* 0x000fe800000e0000 */
[----:B------:R-:W3:Y:S02]  /*17c70*/  SHFL.UP PT, R4, R3, 0x2, RZ ;  /* 0x0440000003047989 */ /* 0x000ee400000e00ff */
[----:B---3--:R-:W-:-:S05]  /*17c80*/  SEL R4, R4, RZ, P2 ;  /* 0x000000ff04047207 */ /* 0x008fca0001000000 */
[----:B------:R-:W-:-:S05]  /*17c90*/  IMAD.IADD R3, R3, 0x1, R4 ;  /* 0x0000000103037824 */ /* 0x000fca00078e0204 */
        /* <DEDUP_REMOVED lines=9> */
[----:B------:R3:W4:Y:S02]  /*17d30*/  SHFL.IDX PT, R16, R3, 0x1f, 0x1f ;  /* 0x03e01f0003107f89 */ /* 0x00072400000e0000 */
.L_x_1643:
[----:B------:R-:W-:Y:S02]  /*17d40*/  ULDC UR4, c[0x0][0xc38] ;  /* 0x00030e0000047ab9 */ /* 0x000fe40000000800 */
[----:B------:R-:W-:-:S04]  /*17d50*/  IMAD.U32 R4, RZ, RZ, UR4 ;  /* 0x00000004ff047e24 */ /* 0x000fc8000f8e00ff */
[----:B----4-:R-:W-:-:S04]  /*17d60*/  IMAD R16, R16, R4, RZ ;  /* 0x0000000410107224 */ /* 0x010fc800078e02ff */
[----:B------:R-:W-:-:S05]  /*17d70*/  IMAD.IADD R5, R5, 0x1, R16 ;  /* 0x0000000105057824 */ /* 0x000fca00078e0210 */
[----:B------:R-:W-:-:S13]  /*17d80*/  ISETP.GT.AND P6, PT, R5, R0, PT ;  /* 0x000000000500720c */ /* 0x000fda0003fc4270 */
[----:B------:R-:W-:Y:S05]  /*17d90*/  @P6 BRA `(.L_x_1578) ;  /* 0x0000000000a06947 */ /* 0x000fea0003800000 */
.L_x_1583:
[----:B------:R-:W4:Y:S01]  /*17da0*/  LDC R2, c[0x0][0xc3c] ;  /* 0x00030f00ff027b82 */ /* 0x000f220000000800 */
[----:B------:R-:W-:-:S05]  /*17db0*/  VIADD R19, R19, 0x1f ;  /* 0x0000001f13137836 */ /* 0x000fca0000000000 */
[----:B----4-:R-:W-:-:S13]  /*17dc0*/  ISETP.GE.AND P6, PT, R19, R2, PT ;  /* 0x000000021300720c */ /* 0x010fda0003fc6270 */
[----:B------:R-:W-:Y:S05]  /*17dd0*/  @P6 BRA `(.L_x_1579) ;  /* 0x0000000400dc6947 */ /* 0x000fea0003800000 */
[----:B---3--:R-:W3:Y:S01]  /*17de0*/  S2R R3, SR_TID.X ;  /* 0x0000000000037919 */ /* 0x008ee20000002100 */
[----:B------:R-:W-:Y:S01]  /*17df0*/  BSSY B0, `(.L_x_1580) ;  /* 0x000000a000007945 */ /* 0x000fe20003800000 */
[----:B---3--:R-:W-:-:S05]  /*17e00*/  LOP3.LUT R3, R3, 0x1f, RZ, 0xc0, !PT ;  /* 0x0000001f03037812 */ /* 0x008fca00078ec0ff */
[----:B------:R-:W-:-:S05]  /*17e10*/  IMAD.IADD R4, R19, 0x1, R3 ;  /* 0x0000000113047824 */ /* 0x000fca00078e0203 */
[----:B------:R-:W-:Y:S01]  /*17e20*/  ISETP.GE.OR P6, PT, R4, R2, !P0 ;  /* 0x000000020400720c */ /* 0x000fe200047c6670 */
[----:B------:R-:W-:-:S12]  /*17e30*/  IMAD.MOV.U32 R2, RZ, RZ, RZ ;  /* 0x000000ffff027224 */ /* 0x000fd800078e00ff */
[----:B------:R-:W-:Y:S05]  /*17e40*/  @P6 BRA `(.L_x_1581) ;  /* 0x0000000000106947 */ /* 0x000fea0003800000 */
[----:B------:R-:W3:Y:S01]  /*17e50*/  LDC.64 R2, c[0x0][0xc80] ;  /* 0x00032000ff027b82 */ /* 0x000ee20000000a00 */
[----:B------:R-:W-:Y:S01]  /*17e60*/  ULDC.64 UR4, c[0x0][0x208] ;  /* 0x0000820000047ab9 */ /* 0x000fe20000000a00 */
[----:B---3--:R-:W-:-:S06]  /*17e70*/  IMAD.WIDE R2, R4, 0x4, R2 ;  /* 0x0000000404027825 */ /* 0x008fcc00078e0202 */
[----:B------:R3:W5:Y:S02]  /*17e80*/  LDG.E R2, desc[UR4][R2.64] ;  /* 0x0000000402027981 */ /* 0x000764000c1e1900 */
.L_x_1581:
[----:B------:R-:W-:Y:S05]  /*17e90*/  BSYNC B0 ;  /* 0x0000000000007941 */ /* 0x000fea0003800000 */
.L_x_1580:
[----:B------:R-:W-:-:S03]  /*17ea0*/  UMOV UR4, 0xffffffff ;  /* 0xffffffff00047882 */ /* 0x000fc60000000000 */
[----:B------:R-:W-:Y:S05]  /*17eb0*/  BRA.DIV UR4, `(.L_x_1582) ;  /* 0x0000002604107947 */ /* 0x000fea000b800000 */
[----:B-----5:R-:W3:Y:S02]  /*17ec0*/  SHFL.UP PT, R14, R2, 0x1, RZ ;  /* 0x04200000020e7989 */ /* 0x020ee400000e00ff */
        /* <DEDUP_REMOVED lines=15> */
.L_x_1651:
[----:B------:R-:W-:Y:S02]  /*17fc0*/  ULDC UR4, c[0x0][0xc38] ;  /* 0x00030e0000047ab9 */ /* 0x000fe40000000800 */
[----:B------:R-:W-:-:S04]  /*17fd0*/  IMAD.U32 R4, RZ, RZ, UR4 ;  /* 0x00000004ff047e24 */ /* 0x000fc8000f8e00ff */
[----:B----4-:R-:W-:-:S04]  /*17fe0*/  IMAD R16, R16, R4, RZ ;  /* 0x0000000410107224 */ /* 0x010fc800078e02ff */
[----:B------:R-:W-:-:S05]  /*17ff0*/  IMAD.IADD R5, R16, 0x1, R5 ;  /* 0x0000000110057824 */ /* 0x000fca00078e0205 */
[----:B------:R-:W-:-:S13]  /*18000*/  ISETP.GT.AND P6, PT, R5, R0, PT ;  /* 0x000000000500720c */ /* 0x000fda0003fc4270 */
[----:B------:R-:W-:Y:S05]  /*18010*/  @!P6 BRA `(.L_x_1583) ;  /* 0xfffffffc0060e947 */ /* 0x000fea000383ffff */
.L_x_1578:
[----:B------:R-:W-:Y:S01]  /*18020*/  IMAD.IADD R16, R5, 0x1, -R16 ;  /* 0x0000000105107824 */ /* 0x000fe200078e0a10 */
[----:B------:R-:W-:-:S03]  /*18030*/  UMOV UR4, 0xffffffff ;  /* 0xffffffff00047882 */ /* 0x000fc60000000000 */
[----:B------:R-:W-:-:S05]  /*18040*/  IMAD R5, R3, R4, R16 ;  /* 0x0000000403057224 */ /* 0x000fca00078e0210 */
[----:B------:R-:W-:Y:S01]  /*18050*/  ISETP.GT.AND P6, PT, R5, R0, PT ;  /* 0x000000000500720c */ /* 0x000fe20003fc4270 */
[----:B------:R-:W-:-:S12]  /*18060*/  BRA.DIV UR4, `(.L_x_1584) ;  /* 0x0000002604687947 */ /* 0x000fd8000b800000 */
[----:B------:R-:W-:-:S04]  /*18070*/  VOTE.ANY R5, PT, !P6 ;  /* 0x0000000000057806 */ /* 0x000fc800070e0100 */
[----:B------:R-:W4:Y:S02]  /*18080*/  POPC R6, R5 ;  /* 0x0000000500067309 */ /* 0x000f240000000000 */
[----:B----4-:R4:W0:Y:S02]  /*18090*/  SHFL.IDX PT, R17, R2, R6, 0x1f ;  /* 0x00001f0602117589 */ /* 0x01082400000e0000 */
.L_x_1655:
[----:B------:R-:W-:Y:S01]  /*180a0*/  ISETP.NE.AND P0, PT, R5, RZ, PT ;  /* 0x000000ff0500720c */ /* 0x000fe20003f05270 */
[----:B------:R-:W-:-:S12]  /*180b0*/  IMAD.MOV.U32 R5, RZ, RZ, RZ ;  /* 0x000000ffff057224 */ /* 0x000fd800078e00ff */
[----:B------:R-:W-:Y:S05]  /*180c0*/  @!P0 BRA `(.L_x_1585) ;  /* 0x0000000000148947 */ /* 0x000fea0003800000 */
[----:B------:R-:W-:Y:S01]  /*180d0*/  UMOV UR4, 0xffffffff ;  /* 0xffffffff00047882 */ /* 0x000fe20000000000 */
[----:B-1----:R-:W-:Y:S02]  /*180e0*/  VIADD R12, R6, 0xffffffff ;  /* 0xffffffff060c7836 */ /* 0x002fe40000000000 */
[----:B------:R-:W-:Y:S05]  /*180f0*/  BRA.DIV UR4, `(.L_x_1586) ;  /* 0x00000026048c7947 */ /* 0x000fea000b800000 */
[----:B---3--:R1:W3:Y:S02]  /*18100*/  SHFL.IDX PT, R3, R3, R12, 0x1f ;  /* 0x00001f0c03037589 */ /* 0x0082e400000e0000 */
.L_x_1658:
[----:B---3--:R-:W-:-:S07]  /*18110*/  IMAD.MOV.U32 R5, RZ, RZ, R3 ;  /* 0x000000ffff057224 */ /* 0x008fce00078e0003 */
.L_x_1585:
[----:B---34-:R-:W3:Y:S01]  /*18120*/  LDC.64 R2, c[0x0][0xc90] ;  /* 0x00032400ff027b82 */ /* 0x018ee20000000a00 */
[----:B------:R-:W-:Y:S01]  /*18130*/  IMAD.IADD R19, R6, 0x1, R19 ;  /* 0x0000000106137824 */ /* 0x000fe200078e0213 */
[----:B------:R-:W-:-:S03]  /*18140*/  ULDC.64 UR4, c[0x0][0x208] ;  /* 0x0000820000047ab9 */ /* 0x000fc60000000a00 */
[----:B---3--:R-:W-:-:S05]  /*18150*/  IMAD.WIDE R2, R19, 0x4, R2 ;  /* 0x0000000413027825 */ /* 0x008fca00078e0202 */
[----:B--2---:R-:W0:Y:S01]  /*18160*/  LDG.E R7, desc[UR4][R2.64] ;  /* 0x0000000402077981 */ /* 0x004e22000c1e1900 */
[----:B------:R-:W-:-:S04]  /*18170*/  IMAD R16, R5, R4, R16 ;  /* 0x0000000405107224 */ /* 0x000fc800078e0210 */
[----:B------:R-:W-:Y:S02]  /*18180*/  IMAD.IADD R0, R0, 0x1, -R16 ;  /* 0x0000000100007824 */ /* 0x000fe400078e0a10 */
[----:B0-----:R-:W-:-:S05]  /*18190*/  IMAD R6, R17, R7, RZ ;  /* 0x0000000711067224 */ /* 0x001fca00078e02ff */
[----:B------:R-:W-:-:S04]  /*181a0*/  IABS R8, R6 ;  /* 0x0000000600087213 */ /* 0x000fc80000000000 */
[----:B------:R-:W0:Y:S08]  /*181b0*/  I2F.RP R2, R8 ;  /* 0x0000000800027306 */ /* 0x000e300000209400 */
[----:B0-----:R-:W0:Y:S02]  /*181c0*/  MUFU.RCP R2, R2 ;  /* 0x0000000200027308 */ /* 0x001e240000001000 */
[----:B0-----:R-:W-:-:S06]  /*181d0*/  VIADD R2, R2, 0xffffffe ;  /* 0x0ffffffe02027836 */ /* 0x001fcc0000000000 */
[----:B------:R-:W0:Y:S02]  /*181e0*/  F2I.FTZ.U32.TRUNC.NTZ R3, R2 ;  /* 0x0000000200037305 */ /* 0x000e24000021f000 */
[----:B0-----:R-:W-:-:S04]  /*181f0*/  IMAD.MOV R2, RZ, RZ, -R3 ;  /* 0x000000ffff027224 */ /* 0x001fc800078e0a03 */
[----:B------:R-:W-:Y:S02]  /*18200*/  IMAD R5, R2, R8, RZ ;  /* 0x0000000802057224 */ /* 0x000fe400078e02ff */
[----:B------:R-:W-:-:S04]  /*18210*/  IMAD.MOV.U32 R2, RZ, RZ, RZ ;  /* 0x000000ffff027224 */ /* 0x000fc800078e00ff */
[----:B------:R-:W-:Y:S01]  /*18220*/  IMAD.HI.U32 R2, R3, R5, R2 ;  /* 0x0000000503027227 */ /* 0x000fe200078e0002 */
[----:B------:R-:W-:Y:S02]  /*18230*/  IABS R3, R0 ;  /* 0x0000000000037213 */ /* 0x000fe40000000000 */
[----:B------:R-:W-:-:S03]  /*18240*/  IABS R5, R6 ;  /* 0x0000000600057213 */ /* 0x000fc60000000000 */
[----:B------:R-:W-:-:S04]  /*18250*/  IMAD.HI.U32 R2, R2, R3, RZ ;  /* 0x0000000302027227 */ /* 0x000fc800078e00ff */
[----:B------:R-:W-:-:S04]  /*18260*/  IMAD.MOV R5, RZ, RZ, -R5 ;  /* 0x000000ffff057224 */ /* 0x000fc800078e0a05 */
        /* <DEDUP_REMOVED lines=11> */
[----:B------:R-:W-:Y:S02]  /*18320*/  IMAD R5, R7, R2, RZ ;  /* 0x0000000207057224 */ /* 0x000fe400078e02ff */
[----:B------:R-:W-:Y:S02]  /*18330*/  IMAD.MOV R2, RZ, RZ, -R2 ;  /* 0x000000ffff027224 */ /* 0x000fe400078e0a02 */
[----:B------:R-:W-:Y:S02]  /*18340*/  IMAD.MOV R3, RZ, RZ, -R5 ;  /* 0x000000ffff037224 */ /* 0x000fe400078e0a05 */
[----:B------:R-:W-:-:S03]  /*18350*/  IMAD R0, R6, R2, R0 ;  /* 0x0000000206007224 */ /* 0x000fc600078e0200 */
[----:B------:R-:W-:Y:S01]  /*18360*/  VIADDMNMX R4, R3, R4, R7, PT ;  /* 0x0000000403047246 */ /* 0x000fe20003800107 */
[----:B------:R-:W-:-:S03]  /*18370*/  IMAD.IADD R5, R0, 0x1, R5 ;  /* 0x0000000100057824 */ /* 0x000fc600078e0205 */
        /* <DEDUP_REMOVED lines=23> */
[----:B------:R-:W-:Y:S01]  /*184f0*/  @!P1 LOP3.LUT R2, RZ, R4, RZ, 0x33, !PT ;  /* 0x00000004ff029212 */ /* 0x000fe200078e33ff */
[----:B------:R-:W-:-:S04]  /*18500*/  IMAD.MOV R4, RZ, RZ, -R4 ;  /* 0x000000ffff047224 */ /* 0x000fc800078e0a04 */
[----:B------:R-:W-:Y:S01]  /*18510*/  IMAD R18, R2, R4, R5 ;  /* 0x0000000402127224 */ /* 0x000fe200078e0205 */
[----:B------:R-:W-:-:S05]  /*18520*/  LOP3.LUT R2, RZ, R2, RZ, 0x33, !PT ;  /* 0x00000002ff027212 */ /* 0x000fca00078e33ff */
[----:B------:R-:W-:Y:S01]  /*18530*/  IMAD.IADD R17, R17, 0x1, R2 ;  /* 0x0000000111117824 */ /* 0x000fe200078e0202 */
[----:B------:R-:W-:Y:S06]  /*18540*/  BRA `(.L_x_1587) ;  /* 0x00000000001c7947 */ /* 0x000fec0003800000 */
.L_x_1579:
[----:B------:R-:W-:Y:S01]  /*18550*/  UMOV UR4, URZ ;  /* 0x0000003f00047c82 */ /* 0x000fe20008000000 */
[----:B------:R-:W-:Y:S01]  /*18560*/  UMOV UR5, URZ ;  /* 0x0000003f00057c82 */ /* 0x000fe20008000000 */
[----:B------:R-:W-:Y:S01]  /*18570*/  ULDC UR6, c[0x0][0xc3c] ;  /* 0x00030f0000067ab9 */ /* 0x000fe20000000800 */
[----:B------:R-:W-:Y:S02]  /*18580*/  IMAD.MOV.U32 R16, RZ, RZ, R0 ;  /* 0x000000ffff107224 */ /* 0x000fe400078e0000 */
[----:B------:R-:W-:Y:S02]  /*18590*/  IMAD.U32 R17, RZ, RZ, UR4 ;  /* 0x00000004ff117e24 */ /* 0x000fe4000f8e00ff */
[----:B------:R-:W-:Y:S02]  /*185a0*/  IMAD.U32 R18, RZ, RZ, UR5 ;  /* 0x00000005ff127e24 */ /* 0x000fe4000f8e00ff */
[----:B------:R-:W-:-:S07]  /*185b0*/  IMAD.U32 R19, RZ, RZ, UR6 ;  /* 0x00000006ff137e24 */ /* 0x000fce000f8e00ff */
.L_x_1587:
[----:B------:R4:W5:Y:S01]  /*185c0*/  LDL R2, [R1] ;  /* 0x0000000001027983 */ /* 0x0009620000100800 */
[----:B------:R-:W0:Y:S01]  /*185d0*/  S2R R0, SR_TID.X ;  /* 0x0000000000007919 */ /* 0x000e220000002100 */
[----:B------:R-:W-:Y:S05]  /*185e0*/  WARPSYNC.ALL ;  /* 0x0000000000007948 */ /* 0x000fea0003800000 */
[----:B0-----:R-:W-:Y:S01]  /*185f0*/  LOP3.LUT R0, R0, 0x1f, RZ, 0xc0, !PT ;  /* 0x0000001f00007812 */ /* 0x001fe200078ec0ff */
[----:B------:R-:W-:Y:S03]  /*18600*/  BAR.SYNC.DEFER_BLOCKING 0x4, 0x180 ;  /* 0x0106000000007b1d */ /* 0x000fe60000010000 */
[----:B------:R-:W-:-:S13]  /*18610*/  ISETP.NE.AND P0, PT, R0, RZ, PT ;  /* 0x000000ff0000720c */ /* 0x000fda0003f05270 */
[----:B---3--:R-:W5:Y:S01]  /*18620*/  @!P0 S2R R3, SR_CgaCtaId ;  /* 0x0000000000038919 */ /* 0x008f620000008800 */
[----:B------:R-:W-:-:S04]  /*18630*/  @!P0 MOV R0, 0x400 ;  /* 0x0000040000008802 */ /* 0x000fc80000000f00 */
[----:B-----5:R-:W-:-:S05]  /*18640*/  @!P0 LEA R2, R3, R0, 0x18 ;  /* 0x0000000003028211 */ /* 0x020fca00078ec0ff */
[----:B------:R4:W-:Y:S04]  /*18650*/  @!P0 STS.128 [R2+0x308d0], R16 ;  /* 0x0308d01002008388 */ /* 0x0009e80000000c00 */
[----:B------:R4:W-:Y:S01]  /*18660*/  @!P0 STL [R1], R2 ;  /* 0x0000000201008387 */ /* 0x0009e20000100800 */
[----:B------:R-:W-:Y:S06]  /*18670*/  BAR.ARV 0x5, 0x180 ;  /* 0x0146000000007b1d */ /* 0x000fec0000002000 */
.L_x_1576:
[----:B------:R-:W-:Y:S02]  /*18680*/  ULDC UR4, c[0x0][0xc3c] ;  /* 0x00030f0000047ab9 */ /* 0x000fe40000000800 */
[----:B----4-:R-:W-:-:S13]  /*18690*/  ISETP.GE.AND P0, PT, R19, UR4, PT ;  /* 0x0000000413007c0c */ /* 0x010fda000bf06270 */
[----:B------:R-:W-:Y:S05]  /*186a0*/  @!P0 BRA `(.L_x_1588) ;  /* 0xffffffa400008947 */ /* 0x000fea000383ffff */
[----:B------:R-:W-:Y:S05]  /*186b0*/  BSYNC B8 ;  /* 0x0000000000087941 */ /* 0x000fea0003800000 */
.L_x_1474:
[----:B---3--:R-:W3:Y:S01]  /*186c0*/  LDL.LU R0, [R1+0x38] ;  /* 0x0000380001007983 */ /* 0x008ee20000300800 */
[----:B------:R-:W-:Y:S01]  /*186d0*/  BSSY B0, `(.L_x_1589) ;  /* 0x000000b000007945 */ /* 0x000fe20003800000 */
[----:B------:R-:W4:Y:S01]  /*186e0*/  S2R R5, SR_CgaCtaId ;  /* 0x0000000000057919 */ /* 0x000f220000008800 */
[----:B---3--:R-:W-:-:S05]  /*186f0*/  VIADD R0, R0, 0x1 ;  /* 0x0000000100007836 */ /* 0x008fca0000000000 */
[----:B0-----:R-:W-:-:S04]  /*18700*/  LEA.HI R2, R0, R0, RZ, 0x1 ;  /* 0x0000000000027211 */ /* 0x001fc800078f08ff */
[----:B------:R-:W-:-:S05]  /*18710*/  LOP3.LUT R3, R2, 0xfffffffe, RZ, 0xc0, !PT ;  /* 0xfffffffe02037812 */ /* 0x000fca00078ec0ff */
[----:B------:R-:W-:Y:S01]  /*18720*/  IMAD.IADD R3, R0, 0x1, -R3 ;  /* 0x0000000100037824 */ /* 0x000fe200078e0a03 */
[----:B------:R-:W-:-:S04]  /*18730*/  MOV R0, 0x400 ;  /* 0x0000040000007802 */ /* 0x000fc80000000f00 */
[----:B----4-:R-:W-:Y:S02]  /*18740*/  LEA R0, R5, R0, 0x18 ;  /* 0x0000000005007211 */ /* 0x010fe400078ec0ff */
[----:B------:R-:W-:-:S04]  /*18750*/  SHF.L.U32 R3, R3, 0x1f, RZ ;  /* 0x0000001f03037819 */ /* 0x000fc800000006ff */
[----:B------:R-:W0:Y:S02]  /*18760*/  SYNCS.PHASECHK.TRANS64.TRYWAIT P0, [R0+URZ+0x30820], R3 ;  /* 0x03082003000075a7 */ /* 0x000e24000800017f */
[----:B0-----:R-:W-:Y:S05]  /*18770*/  @!P0 BRA `(.L_x_1590) ;  /* 0x0000002000148947 */ /* 0x001fea0003800000 */
.L_x_1659:
[----:B------:R-:W-:Y:S05]  /*18780*/  BSYNC B0 ;  /* 0x0000000000007941 */ /* 0x000fea0003800000 */
.L_x_1589:
[----:B------:R-:W-:-:S03]  /*18790*/  UMOV UR4, 0xffffffff ;  /* 0xffffffff00047882 */ /* 0x000fc60000000000 */
[----:B------:R-:W-:Y:S05]  /*187a0*/  BRA.DIV UR4, `(.L_x_1591) ;  /* 0x00000022041c7947 */ /* 0x000fea000b800000 */
[----:B------:R-:W3:Y:S02]  /*187b0*/  S2R R2, SR_TID.X ;  /* 0x0000000000027919 */ /* 0x000ee40000002100 */
[----:B---3--:R-:W-:-:S04]  /*187c0*/  SHF.R.U32.HI R2, RZ, 0x5, R2 ;  /* 0x00000005ff027819 */ /* 0x008fc80000011602 */
[----:B------:R-:W-:-:S05]  /*187d0*/  LOP3.LUT R2, R2, 0x3, RZ, 0xc0, !PT ;  /* 0x0000000302027812 */ /* 0x000fca00078ec0ff */
[----:B------:R3:W4:Y:S02]  /*187e0*/  SHFL.IDX PT, R14, R2, RZ, 0x1f ;  /* 0x00001fff020e7589 */ /* 0x00072400000e0000 */
.L_x_1662:
[----:B----4-:R-:W-:Y:S01]  /*187f0*/  ISETP.NE.AND P0, PT, R14, RZ, PT ;  /* 0x000000ff0e00720c */ /* 0x010fe20003f05270 */
[----:B------:R-:W-:-:S12]  /*18800*/  BSSY B0, `(.L_x_1592) ;  /* 0x0000029000007945 */ /* 0x000fd80003800000 */
[----:B------:R-:W-:Y:S05]  /*18810*/  @P0 BRA `(.L_x_1593) ;  /* 0x00000000009c0947 */ /* 0x000fea0003800000 */
[----:B------:R-:W-:-:S03]  /*18820*/  UMOV UR4, 0xffffffff ;  /* 0xffffffff00047882 */ /* 0x000fc60000000000 */
[----:B------:R-:W-:Y:S05]  /*18830*/  BRA.DIV UR4, `(.L_x_1594) ;  /* 0x00000022042c7947 */ /* 0x000fea000b800000 */
[----:B------:R-:W-:-:S13]  /*18840*/  ELECT P6, URZ, PT ;  /* 0x00000000003f782f */ /* 0x000fda00038c0000 */
.L_x_1665:
[----:B------:R-:W-:Y:S05]  /*18850*/  @!P6 BRA `(.L_x_1593) ;  /* 0x00000000008ce947 */ /* 0x000fea0003800000 */
[----:B---3--:R-:W3:Y:S02]  /*18860*/  LDL R2, [R1+0x48] ;  /* 0x0000480001027983 */ /* 0x008ee40000100800 */
[----:B---3--:R-:W-:-:S13]  /*18870*/  R2UR UR4, R2 ;  /* 0x00000000020472ca */ /* 0x008fda00000e0000 */
[----:B------:R-:W-:-:S06]  /*18880*/  ULOP3.LUT UR4, UR4, 0x2, URZ, 0xfc, !UPT ;  /* 0x0000000204047892 */ /* 0x000fcc000f8efc3f */
[----:B------:R-:W-:-:S05]  /*18890*/  IMAD.U32 R2, RZ, RZ, UR4 ;  /* 0x00000004ff027e24 */ /* 0x000fca000f8e00ff */
[----:B------:R-:W-:-:S13]  /*188a0*/  ISETP.NE.AND P2, PT, R2, 0x3, PT ;  /* 0x000000030200780c */ /* 0x000fda0003f45270 */
[----:B------:R-:W-:Y:S05]  /*188b0*/  @!P2 BRA `(.L_x_1595) ;  /* 0x000000000004a947 */ /* 0x000fea0003800000 */
[----:B------:R-:W-:Y:S01]  /*188c0*/  BPT.TRAP 0x1 ;  /* 0x000000040000795c */ /* 0x000fe20000300000 */
.L_x_1595:
[----:B0-----:R-:W3:Y:S04]  /*188d0*/  LDL R3, [R1+0x4] ;  /* 0x0000040001037983 */ /* 0x001ee80000100800 */
[----:B--2---:R-:W2:Y:S01]  /*188e0*/  LDL.LU R7, [R1+0x10] ;  /* 0x0000100001077983 */ /* 0x004ea20000300800 */
[----:B------:R-:W-:-:S04]  /*188f0*/  VIADD R2, R0, 0x30840 ;  /* 0x0003084000027836 */ /* 0x000fc80000000000 */
[C---:B---3--:R-:W-:Y:S02]  /*18900*/  IMAD R6, R3.reuse, 0x8, R2 ;  /* 0x0000000803067824 */ /* 0x048fe400078e0202 */
        /* <DEDUP_REMOVED lines=10> */
.L_x_1666:
[----:B------:R-:W2:Y:S02]  /*189b0*/  SYNCS.PHASECHK.TRANS64.TRYWAIT P0, [R7+URZ], R2 ;  /* 0x00000002070075a7 */ /* 0x000ea4000800017f */
[----:B--2---:R-:W-:Y:S05]  /*189c0*/  @!P0 BRA `(.L_x_1597) ;  /* 0x0000001c00fc8947 */ /* 0x004fea0003800000 */
.L_x_1667:
[----:B------:R-:W-:Y:S05]  /*189d0*/  @!P2 BRA `(.L_x_1598) ;  /* 0x000000000004a947 */ /* 0x000fea0003800000 */
[----:B------:R-:W-:Y:S01]  /*189e0*/  BPT.TRAP 0x1 ;  /* 0x000000040000795c */ /* 0x000fe20000300000 */
.L_x_1598:
[----:B------:R-:W3:Y:S01]  /*189f0*/  LDL.LU R4, [R1+0x4] ;  /* 0x0000040001047983 */ /* 0x000ee20000300800 */
[----:B------:R-:W-:-:S04]  /*18a00*/  VIADD R0, R0, 0x30860 ;  /* 0x0003086000007836 */ /* 0x000fc80000000000 */
[----:B---3--:R-:W-:-:S04]  /*18a10*/  IMAD R4, R4, 0x8, R0 ;  /* 0x0000000804047824 */ /* 0x008fc800078e0200 */
[----:B------:R-:W3:Y:S02]  /*18a20*/  SYNCS.PHASECHK.TRANS64.TRYWAIT P0, [R4+URZ], R5 ;  /* 0x00000005040075a7 */ /* 0x000ee4000800017f */
[----:B---3--:R-:W-:Y:S05]  /*18a30*/  @!P0 BRA `(.L_x_1599) ;  /* 0x0000001c00f48947 */ /* 0x008fea0003800000 */
.L_x_1668:
[----:B------:R-:W-:-:S07]  /*18a40*/  IMAD R3, R3, 0x8, R0 ;  /* 0x0000000803037824 */ /* 0x000fce00078e0200 */
.L_x_1600:
[----:B----4-:R4:W0:Y:S02]  /*18a50*/  SYNCS.PHASECHK.TRANS64.TRYWAIT P0, [R3+URZ], R2 ;  /* 0x00000002030075a7 */ /* 0x010824000800017f */
[----:B0-----:R-:W-:Y:S05]  /*18a60*/  @!P0 NANOSLEEP.SYNCS 0x989680 ;  /* 0x009896800000895d */ /* 0x001fea0003900000 */
[----:B------:R-:W0:Y:S02]  /*18a70*/  @!P0 SYNCS.PHASECHK.TRANS64 P0, [R3+URZ], R2 ;  /* 0x00000002030085a7 */ /* 0x000e24000800007f */
[----:B0-----:R-:W-:Y:S05]  /*18a80*/  @!P0 BRA `(.L_x_1600) ;  /* 0xfffffffc00f08947 */ /* 0x001fea000383ffff */
.L_x_1593:
[----:B------:R-:W-:Y:S05]  /*18a90*/  BSYNC B0 ;  /* 0x0000000000007941 */ /* 0x000fea0003800000 */
.L_x_1592:
[----:B------:R-:W-:Y:S05]  /*18aa0*/  EXIT ;  /* 0x000000000000794d */ /* 0x000fea0003800000 */
.L_x_1376:
[----:B0-----:R-:W-:-:S04]  /*18ab0*/  IMAD.U32 R3, RZ, RZ, UR38 ;  /* 0x00000026ff037e24 */ /* 0x001fc8000f8e00ff */
[----:B------:R0:W1:Y:S03]  /*18ac0*/  SYNCS.PHASECHK.TRANS64.TRYWAIT P1, [R3+URZ+0x30800], R0 ;  /* 0x03080000030075a7 */ /* 0x000066000802017f */
[----:B-1----:R-:W-:Y:S05]  /*18ad0*/  @!P1 NANOSLEEP.SYNCS 0x989680 ;  /* 0x009896800000995d */ /* 0x002fea0003900000 */
[----:B------:R-:W1:Y:S02]  /*18ae0*/  @!P1 SYNCS.PHASECHK.TRANS64 P1, [R3+URZ+0x30800], R0 ;  /* 0x03080000030095a7 */ /* 0x000e64000802007f */
[----:B-1----:R-:W-:Y:S05]  /*18af0*/  @!P1 BRA `(.L_x_1376) ;  /* 0xfffffffc00ec9947 */ /* 0x002fea000383ffff */
[----:B------:R-:W-:Y:S05]  /*18b00*/  BRA `(.L_x_1601) ;  /* 0xfffffe90008c7947 */ /* 0x000fea000383ffff */
.L_x_1380:
[----:B-1----:R1:W3:Y:S02]  /*18b10*/  SYNCS.PHASECHK.TRANS64.TRYWAIT P1, [R11+URZ+0x30830], R0 ;  /* 0x030830000b0075a7 */ /* 0x0022e4000802017f */
[----:B---3--:R-:W-:Y:S05]  /*18b20*/  @!P1 NANOSLEEP.SYNCS 0x989680 ;  /* 0x009896800000995d */ /* 0x008fea0003900000 */
[----:B------:R-:W3:Y:S02]  /*18b30*/  @!P1 SYNCS.PHASECHK.TRANS64 P1, [R11+URZ+0x30830], R0 ;  /* 0x030830000b0095a7 */ /* 0x000ee4000802007f */
[----:B---3--:R-:W-:Y:S05]  /*18b40*/  @!P1 BRA `(.L_x_1380) ;  /* 0xfffffffc00f09947 */ /* 0x008fea000383ffff */
[----:B------:R-:W-:Y:S05]  /*18b50*/  BRA `(.L_x_1379) ;  /* 0xfffffe9000c07947 */ /* 0x000fea000383ffff */
.L_x_1396:
[----:B-1----:R-:W-:-:S04]  /*18b60*/  IMAD.U32 R12, RZ, RZ, UR7 ;  /* 0x00000007ff0c7e24 */ /* 0x002fc8000f8e00ff */
[----:B------:R1:W2:Y:S03]  /*18b70*/  SYNCS.PHASECHK.TRANS64.TRYWAIT P1, [R12+URZ+0x30830], R9 ;  /* 0x030830090c0075a7 */ /* 0x0002a6000802017f */
[----:B--2---:R-:W-:Y:S05]  /*18b80*/  @!P1 NANOSLEEP.SYNCS 0x989680 ;  /* 0x009896800000995d */ /* 0x004fea0003900000 */
[----:B------:R-:W2:Y:S02]  /*18b90*/  @!P1 SYNCS.PHASECHK.TRANS64 P1, [R12+URZ+0x30830], R9 ;  /* 0x030830090c0095a7 */ /* 0x000ea4000802007f */
[----:B--2---:R-:W-:Y:S05]  /*18ba0*/  @!P1 BRA `(.L_x_1396) ;  /* 0xfffffffc00ec9947 */ /* 0x004fea000383ffff */
[----:B------:R-:W-:Y:S05]  /*18bb0*/  BRA `(.L_x_1395) ;  /* 0xfffffec400647947 */ /* 0x000fea000383ffff */
.L_x_1400:
[----:B01----:R-:W-:-:S04]  /*18bc0*/  IMAD.U32 R9, RZ, RZ, UR6 ;  /* 0x00000006ff097e24 */ /* 0x003fc8000f8e00ff */
[----:B------:R0:W1:Y:S03]  /*18bd0*/  SYNCS.PHASECHK.TRANS64.TRYWAIT P1, [R9+URZ+0x30850], R0 ;  /* 0x03085000090075a7 */ /* 0x000066000802017f */
[----:B-1----:R-:W-:Y:S05]  /*18be0*/  @!P1 NANOSLEEP.SYNCS 0x989680 ;  /* 0x009896800000995d */ /* 0x002fea0003900000 */
[----:B------:R-:W1:Y:S02]  /*18bf0*/  @!P1 SYNCS.PHASECHK.TRANS64 P1, [R9+URZ+0x30850], R0 ;  /* 0x03085000090095a7 */ /* 0x000e64000802007f */
[----:B-1----:R-:W-:Y:S05]  /*18c00*/  @!P1 BRA `(.L_x_1400) ;  /* 0xfffffffc00ec9947 */ /* 0x002fea000383ffff */
[----:B------:R-:W-:Y:S05]  /*18c10*/  BRA `(.L_x_1399) ;  /* 0xfffffed0000c7947 */ /* 0x000fea000383ffff */
.L_x_1417:
[----:B-1----:R-:W-:-:S04]  /*18c20*/  IMAD.U32 R4, RZ, RZ, UR6 ;  /* 0x00000006ff047e24 */ /* 0x002fc8000f8e00ff */
[----:B------:R1:W2:Y:S03]  /*18c30*/  SYNCS.PHASECHK.TRANS64.TRYWAIT P1, [R4+URZ+0x30830], R3 ;  /* 0x03083003040075a7 */ /* 0x0002a6000802017f */
[----:B--2---:R-:W-:Y:S05]  /*18c40*/  @!P1 NANOSLEEP.SYNCS 0x989680 ;  /* 0x009896800000995d */ /* 0x004fea0003900000 */
[----:B------:R-:W2:Y:S02]  /*18c50*/  @!P1 SYNCS.PHASECHK.TRANS64 P1, [R4+URZ+0x30830], R3 ;  /* 0x03083003040095a7 */ /* 0x000ea4000802007f */
[----:B--2---:R-:W-:Y:S05]  /*18c60*/  @!P1 BRA `(.L_x_1417) ;  /* 0xfffffffc00ec9947 */ /* 0x004fea000383ffff */
[----:B------:R-:W-:Y:S05]  /*18c70*/  BRA `(.L_x_1416) ;  /* 0xfffffefc00547947 */ /* 0x000fea000383ffff */
.L_x_1421:
[----:B01----:R-:W-:-:S04]  /*18c80*/  IMAD.U32 R3, RZ, RZ, UR10 ;  /* 0x0000000aff037e24 */ /* 0x003fc8000f8e00ff */
[----:B------:R0:W1:Y:S03]  /*18c90*/  SYNCS.PHASECHK.TRANS64.TRYWAIT P1, [R3+URZ+0x30850], R0 ;  /* 0x03085000030075a7 */ /* 0x000066000802017f */
[----:B-1----:R-:W-:Y:S05]  /*18ca0*/  @!P1 NANOSLEEP.SYNCS 0x989680 ;  /* 0x009896800000995d */ /* 0x002fea0003900000 */
[----:B------:R-:W1:Y:S02]  /*18cb0*/  @!P1 SYNCS.PHASECHK.TRANS64 P1, [R3+URZ+0x30850], R0 ;  /* 0x03085000030095a7 */ /* 0x000e64000802007f */
[----:B-1----:R-:W-:Y:S05]  /*18cc0*/  @!P1 BRA `(.L_x_1421) ;  /* 0xfffffffc00ec9947 */ /* 0x002fea000383ffff */
[----:B------:R-:W-:Y:S05]  /*18cd0*/  BRA `(.L_x_1420) ;  /* 0xffffff0400fc7947 */ /* 0x000fea000383ffff */
.L_x_1427:
[----:B-1----:R-:W-:-:S04]  /*18ce0*/  IMAD.U32 R4, RZ, RZ, UR6 ;  /* 0x00000006ff047e24 */ /* 0x002fc8000f8e00ff */
[----:B------:R1:W2:Y:S03]  /*18cf0*/  SYNCS.PHASECHK.TRANS64.TRYWAIT P1, [R4+URZ+0x30830], R3 ;  /* 0x03083003040075a7 */ /* 0x0002a6000802017f */
[----:B--2---:R-:W-:Y:S05]  /*18d00*/  @!P1 NANOSLEEP.SYNCS 0x989680 ;  /* 0x009896800000995d */ /* 0x004fea0003900000 */
[----:B------:R-:W2:Y:S02]  /*18d10*/  @!P1 SYNCS.PHASECHK.TRANS64 P1, [R4+URZ+0x30830], R3 ;  /* 0x03083003040095a7 */ /* 0x000ea4000802007f */
[----:B--2---:R-:W-:Y:S05]  /*18d20*/  @!P1 BRA `(.L_x_1427) ;  /* 0xfffffffc00ec9947 */ /* 0x004fea000383ffff */
[----:B------:R-:W-:Y:S05]  /*18d30*/  BRA `(.L_x_1426) ;  /* 0xffffff2000447947 */ /* 0x000fea000383ffff */
.L_x_1431:
[----:B01----:R-:W-:-:S04]  /*18d40*/  IMAD.U32 R3, RZ, RZ, UR10 ;  /* 0x0000000aff037e24 */ /* 0x003fc8000f8e00ff */
[----:B------:R0:W1:Y:S03]  /*18d50*/  SYNCS.PHASECHK.TRANS64.TRYWAIT P1, [R3+URZ+0x30850], R0 ;  /* 0x03085000030075a7 */ /* 0x000066000802017f */
[----:B-1----:R-:W-:Y:S05]  /*18d60*/  @!P1 NANOSLEEP.SYNCS 0x989680 ;  /* 0x009896800000995d */ /* 0x002fea0003900000 */
[----:B------:R-:W1:Y:S02]  /*18d70*/  @!P1 SYNCS.PHASECHK.TRANS64 P1, [R3+URZ+0x30850], R0 ;  /* 0x03085000030095a7 */ /* 0x000e64000802007f */
[----:B-1----:R-:W-:Y:S05]  /*18d80*/  @!P1 BRA `(.L_x_1431) ;  /* 0xfffffffc00ec9947 */ /* 0x002fea000383ffff */
[----:B------:R-:W-:Y:S05]  /*18d90*/  BRA `(.L_x_1430) ;  /* 0xffffff2800ec7947 */ /* 0x000fea000383ffff */
.L_x_1444:
[----:B-1----:R-:W-:-:S04]  /*18da0*/  IMAD.U32 R7, RZ, RZ, UR5 ;  /* 0x00000005ff077e24 */ /* 0x002fc8000f8e00ff */
[----:B------:R1:W2:Y:S03]  /*18db0*/  SYNCS.PHASECHK.TRANS64.TRYWAIT P0, [R7+URZ+0x30850], R0 ;  /* 0x03085000070075a7 */ /* 0x0002a6000800017f */
[----:B--2---:R-:W-:Y:S05]  /*18dc0*/  @!P0 NANOSLEEP.SYNCS 0x989680 ;  /* 0x009896800000895d */ /* 0x004fea0003900000 */
[----:B------:R-:W2:Y:S02]  /*18dd0*/  @!P0 SYNCS.PHASECHK.TRANS64 P0, [R7+URZ+0x30850], R0 ;  /* 0x03085000070085a7 */ /* 0x000ea4000800007f */
[----:B--2---:R-:W-:Y:S05]  /*18de0*/  @!P0 BRA `(.L_x_1444) ;  /* 0xfffffffc00ec8947 */ /* 0x004fea000383ffff */
[----:B------:R-:W-:Y:S05]  /*18df0*/  BRA `(.L_x_1443) ;  /* 0xffffff5800dc7947 */ /* 0x000fea000383ffff */
.L_x_1494:
[----:B------:R-:W3:Y:S01]  /*18e00*/  S2R R4, SR_TID.X ;  /* 0x0000000000047919 */ /* 0x000ee20000002100 */
[----:B------:R-:W-:Y:S01]  /*18e10*/  BSSY B0, `(.L_x_1602) ;  /* 0x000000a000007945 */ /* 0x000fe20003800000 */
[----:B------:R-:W-:Y:S02]  /*18e20*/  IMAD.MOV.U32 R12, RZ, RZ, RZ ;  /* 0x000000ffff0c7224 */ /* 0x000fe400078e00ff */
[----:B------:R-:W-:Y:S02]  /*18e30*/  IMAD.MOV.U32 R11, RZ, RZ, 0x1f ;  /* 0x0000001fff0b7424 */ /* 0x000fe400078e00ff */
[----:B------:R-:W-:Y:S01]  /*18e40*/  IMAD.MOV.U32 R15, RZ, RZ, -0x1 ;  /* 0xffffffffff0f7424 */ /* 0x000fe200078e00ff */
[----:B---3--:R-:W-:-:S04]  /*18e50*/  SHF.R.U32.HI R4, RZ, 0x5, R4 ;  /* 0x00000005ff047819 */ /* 0x008fc80000011604 */
[----:B------:R-:W-:-:S05]  /*18e60*/  LOP3.LUT R4, R4, 0x3, RZ, 0xc0, !PT ;  /* 0x0000000304047812 */ /* 0x000fca00078ec0ff */
[----:B------:R-:W-:-:S07]  /*18e70*/  IMAD.MOV.U32 R13, RZ, RZ, R4 ;  /* 0x000000ffff0d7224 */ /* 0x000fce00078e0004 */
[----:B012---:R-:W-:Y:S05]  /*18e80*/  WARPSYNC.COLLECTIVE R15, `(.L_x_1603) ;  /* 0x000000000f087348 */ /* 0x007fea0003c00000 */
[----:B------:R3:W4:Y:S02]  /*18e90*/  SHFL.IDX P6, R14, R13, R12, R11 ;  /* 0x0000000c0d0e7389 */ /* 0x00072400000c000b */
[----:B01234-:R-:W-:Y:S01]  /*18ea0*/  ENDCOLLECTIVE ;  /* 0x000000000000791b */ /* 0x01ffe20003800000 */
.L_x_1603:
[----:B------:R-:W-:Y:S05]  /*18eb0*/  BSYNC B0 ;  /* 0x0000000000007941 */ /* 0x000fea0003800000 */
.L_x_1602:
[----:B------:R-:W-:Y:S05]  /*18ec0*/  BRA `(.L_x_1604) ;  /* 0xffffffa800c07947 */ /* 0x000fea000383ffff */
.L_x_1496:
[----:B------:R-:W-:Y:S01]  /*18ed0*/  BSSY B0, `(.L_x_1605) ;  /* 0x0000006000007945 */ /* 0x000fe20003800000 */
[----:B------:R-:W-:-:S07]  /*18ee0*/  IMAD.MOV.U32 R15, RZ, RZ, -0x1 ;  /* 0xffffffffff0f7424 */ /* 0x000fce00078e00ff */
[----:B012-4-:R-:W-:Y:S05]  /*18ef0*/  WARPSYNC.COLLECTIVE R15, `(.L_x_1606) ;  /* 0x000000000f0c7348 */ /* 0x017fea0003c00000 */
[----:B------:R-:W-:Y:S02]  /*18f00*/  ELECT P6, UR62, PT ;  /* 0x00000000003e782f */ /* 0x000fe400038c0000 */
[----:B------:R-:W-:Y:S01]  /*18f10*/  MOV R14, UR62 ;  /* 0x0000003e000e7c02 */ /* 0x000fe20008000f00 */
[----:B012-4-:R-:W-:Y:S10]  /*18f20*/  ENDCOLLECTIVE ;  /* 0x000000000000791b */ /* 0x017ff40003800000 */
.L_x_1606:
[----:B------:R-:W-:Y:S05]  /*18f30*/  BSYNC B0 ;  /* 0x0000000000007941 */ /* 0x000fea0003800000 */
.L_x_1605:
[----:B------:R-:W-:Y:S05]  /*18f40*/  BRA `(.L_x_1607) ;  /* 0xffffffa800cc7947 */ /* 0x000fea000383ffff */
.L_x_1498:
[----:B--2---:R2:W3:Y:S02]  /*18f50*/  SYNCS.PHASECHK.TRANS64.TRYWAIT P0, [R0+URZ+0x30840], R2 ;  /* 0x03084002000075a7 */ /* 0x0044e4000800017f */
[----:B---3--:R-:W-:Y:S05]  /*18f60*/  @!P0 NANOSLEEP.SYNCS 0x989680 ;  /* 0x009896800000895d */ /* 0x008fea0003900000 */
[----:B------:R-:W3:Y:S02]  /*18f70*/  @!P0 SYNCS.PHASECHK.TRANS64 P0, [R0+URZ+0x30840], R2 ;  /* 0x03084002000085a7 */ /* 0x000ee4000800007f */
[----:B---3--:R-:W-:Y:S05]  /*18f80*/  @!P0 BRA `(.L_x_1498) ;  /* 0xfffffffc00f08947 */ /* 0x008fea000383ffff */
[----:B------:R-:W-:Y:S05]  /*18f90*/  BRA `(.L_x_1608) ;  /* 0xffffffac00387947 */ /* 0x000fea000383ffff */
.L_x_1502:
[----:B------:R-:W2:Y:S01]  /*18fa0*/  LDL.LU R11, [R1+0x30] ;  /* 0x00003000010b7983 */ /* 0x000ea20000300800 */
[----:B------:R-:W-:Y:S01]  /*18fb0*/  IMAD.MOV.U32 R13, RZ, RZ, R3 ;  /* 0x000000ffff0d7224 */ /* 0x000fe200078e0003 */
[----:B------:R-:W-:Y:S01]  /*18fc0*/  LOP3.LUT R5, R5, 0x7f, RZ, 0xc0, !PT ;  /* 0x0000007f05057812 */ /* 0x000fe200078ec0ff */
[----:B------:R-:W-:Y:S02]  /*18fd0*/  IMAD.MOV.U32 R12, RZ, RZ, RZ ;  /* 0x000000ffff0c7224 */ /* 0x000fe400078e00ff */
[----:B------:R-:W-:Y:S01]  /*18fe0*/  IMAD.MOV.U32 R15, RZ, RZ, -0x1 ;  /* 0xffffffffff0f7424 */ /* 0x000fe200078e00ff */
[----:B------:R-:W-:-:S05]  /*18ff0*/  SHF.R.U32.HI R5, RZ, 0x3, R5 ;  /* 0x00000003ff057819 */ /* 0x000fca0000011605 */
[----:B------:R-:W-:-:S04]  /*19000*/  IMAD.IADD R0, R5, 0x1, R9 ;  /* 0x0000000105007824 */ /* 0x000fc800078e0209 */
[----:B------:R-:W-:Y:S02]  /*19010*/  VIADD R5, R0, 0x10 ;  /* 0x0000001000057836 */ /* 0x000fe40000000000 */
[----:B--2---:R-:W-:Y:S02]  /*19020*/  IMAD R2, R11, R7, RZ ;  /* 0x000000070b027224 */ /* 0x004fe400078e02ff */
[----:B------:R-:W-:-:S03]  /*19030*/  IMAD.MOV.U32 R11, RZ, RZ, 0x181f ;  /* 0x0000181fff0b7424 */ /* 0x000fc600078e00ff */
[----:B------:R-:W-:-:S13]  /*19040*/  ISETP.GE.AND P3, PT, R0, R2, PT ;  /* 0x000000020000720c */ /* 0x000fda0003f66270 */
[----:B-----5:R-:W-:Y:S05]  /*19050*/  WARPSYNC.COLLECTIVE R15, `(.L_x_1609) ;  /* 0x000000000f087348 */ /* 0x020fea0003c00000 */
[----:B------:R0:W1:Y:S02]  /*19060*/  SHFL.IDX P6, R14, R13, R12, R11 ;  /* 0x0000000c0d0e7389 */ /* 0x00006400000c000b */
[----:B01---5:R-:W-:Y:S01]  /*19070*/  ENDCOLLECTIVE ;  /* 0x000000000000791b */ /* 0x023fe20003800000 */
.L_x_1609:
[----:B------:R-:W-:Y:S02]  /*19080*/  IMAD.MOV.U32 R13, RZ, RZ, R4 ;  /* 0x000000ffff0d7224 */ /* 0x000fe400078e0004 */
[----:B------:R-:W-:-:S07]  /*19090*/  IMAD.MOV.U32 R6, RZ, RZ, R14 ;  /* 0x000000ffff067224 */ /* 0x000fce00078e000e */
[----:B------:R-:W-:Y:S05]  /*190a0*/  WARPSYNC.COLLECTIVE R15, `(.L_x_1610) ;  /* 0x000000000f087348 */ /* 0x000fea0003c00000 */
[----:B------:R0:W1:Y:S02]  /*190b0*/  SHFL.IDX P6, R14, R13, R12, R11 ;  /* 0x0000000c0d0e7389 */ /* 0x00006400000c000b */
[----:B01----:R-:W-:Y:S01]  /*190c0*/  ENDCOLLECTIVE ;  /* 0x000000000000791b */ /* 0x003fe20003800000 */
.L_x_1610:
        /* <DEDUP_REMOVED lines=19> */
.L_x_1611:
[----:B------:R-:W-:Y:S02]  /*19200*/  IMAD.MOV.U32 R13, RZ, RZ, R4 ;  /* 0x000000ffff0d7224 */ /* 0x000fe400078e0004 */
[----:B------:R-:W-:-:S07]  /*19210*/  IMAD.MOV.U32 R9, RZ, RZ, R14 ;  /* 0x000000ffff097224 */ /* 0x000fce00078e000e */
[----:B------:R-:W-:Y:S05]  /*19220*/  WARPSYNC.COLLECTIVE R15, `(.L_x_1612) ;  /* 0x000000000f087348 */ /* 0x000fea0003c00000 */
[----:B------:R0:W1:Y:S02]  /*19230*/  SHFL.IDX P6, R14, R13, R12, R11 ;  /* 0x0000000c0d0e7389 */ /* 0x00006400000c000b */
[----:B01----:R-:W-:Y:S01]  /*19240*/  ENDCOLLECTIVE ;  /* 0x000000000000791b */ /* 0x003fe20003800000 */
.L_x_1612:
[----:B------:R-:W-:Y:S01]  /*19250*/  ULDC.64 UR4, c[0x0][0x208] ;  /* 0x0000820000047ab9 */ /* 0x000fe20000000a00 */
[----:B------:R-:W-:Y:S02]  /*19260*/  IMAD.MOV.U32 R13, RZ, RZ, R3 ;  /* 0x000000ffff0d7224 */ /* 0x000fe400078e0003 */
[----:B------:R-:W-:Y:S02]  /*19270*/  IMAD.MOV.U32 R12, RZ, RZ, 0x2 ;  /* 0x00000002ff0c7424 */ /* 0x000fe400078e00ff */
[----:B------:R-:W-:-:S05]  /*19280*/  IMAD.MOV.U32 R5, RZ, RZ, R14 ;  /* 0x000000ffff057224 */ /* 0x000fca00078e000e */
[----:B------:R-:W-:-:S05]  /*19290*/  @!P3 LEA R8, P5, R8, R5, 0x1 ;  /* 0x000000050808b211 */ /* 0x000fca00078a08ff */
[----:B------:R-:W-:Y:S02]  /*192a0*/  @!P3 IMAD.X R5, RZ, RZ, R9, P5 ;  /* 0x000000ffff05b224 */ /* 0x000fe400028e0609 */
[----:B------:R-:W-:Y:S01]  /*192b0*/  @!P3 IMAD.MOV.U32 R6, RZ, RZ, R8 ;  /* 0x000000ffff06b224 */ /* 0x000fe200078e0008 */
[----:B------:R-:W0:Y:S01]  /*192c0*/  S2R R9, SR_TID.X ;  /* 0x0000000000097919 */ /* 0x000e220000002100 */
[----:B------:R-:W-:Y:S02]  /*192d0*/  @!P3 IMAD.MOV.U32 R7, RZ, RZ, R5 ;  /* 0x000000ffff07b224 */ /* 0x000fe400078e0005 */
[----:B------:R-:W-:-:S03]  /*192e0*/  VIADD R5, R0, 0x20 ;  /* 0x0000002000057836 */ /* 0x000fc60000000000 */
[----:B------:R-:W-:Y:S01]  /*192f0*/  @!PT LDS RZ, [RZ] ;  /* 0x00000000fffff984 */ /* 0x000fe20000000800 */
[----:B------:R-:W-:Y:S01]  /*19300*/  @!PT LDS RZ, [RZ] ;  /* 0x00000000fffff984 */ /* 0x000fe20000000800 */
[----:B------:R-:W-:Y:S01]  /*19310*/  @!PT LDS RZ, [RZ] ;  /* 0x00000000fffff984 */ /* 0x000fe20000000800 */
[----:B------:R1:W-:Y:S04]  /*19320*/  @!P3 LDGSTS.E.BYPASS.LTC128B.128 [R10+0x12c00], desc[UR4][R6.64], !P2 ;  /* 0x12c00000060abfae */ /* 0x0003e8000d101d44 */
[----:B------:R1:W-:Y:S04]  /*19330*/  @!P3 LDGSTS.E.BYPASS.LTC128B.128 [R10+0x16c00], desc[UR4][R6.64+0x80], !P1 ;  /* 0x16c00080060abfae */ /* 0x0003e8000c901d44 */
[----:B------:R1:W-:Y:S01]  /*19340*/  @!P3 LDGSTS.E.BYPASS.LTC128B.128 [R10+0x1ac00], desc[UR4][R6.64+0x100], !P0 ;  /* 0x1ac00100060abfae */ /* 0x0003e2000c101d44 */
[----:B------:R-:W-:-:S13]  /*19350*/  ISETP.GE.AND P3, PT, R5, R2, PT ;  /* 0x000000020500720c */ /* 0x000fda0003f66270 */
[----:B01----:R-:W-:Y:S05]  /*19360*/  WARPSYNC.COLLECTIVE R15, `(.L_x_1613) ;  /* 0x000000000f087348 */ /* 0x003fea0003c00000 */
[----:B------:R2:W3:Y:S02]  /*19370*/  SHFL.IDX P6, R14, R13, R12, R11 ;  /* 0x0000000c0d0e7389 */ /* 0x0004e400000c000b */
[----:B0123--:R-:W-:Y:S01]  /*19380*/  ENDCOLLECTIVE ;  /* 0x000000000000791b */ /* 0x00ffe20003800000 */
.L_x_1613:
[----:B------:R-:W-:Y:S02]  /*19390*/  IMAD.MOV.U32 R13, RZ, RZ, R4 ;  /* 0x000000ffff0d7224 */ /* 0x000fe400078e0004 */
[----:B------:R-:W-:-:S05]  /*193a0*/  IMAD.SHL.U32 R9, R9, 0x8, RZ ;  /* 0x0000000809097824 */ /* 0x000fca00078e00ff */
[----:B------:R-:W-:Y:S01]  /*193b0*/  LOP3.LUT R9, R9, 0x38, RZ, 0xc0, !PT ;  /* 0x0000003809097812 */ /* 0x000fe200078ec0ff */
[----:B------:R-:W-:-:S07]  /*193c0*/  IMAD.MOV.U32 R8, RZ, RZ, R14 ;  /* 0x000000ffff087224 */ /* 0x000fce00078e000e */
[----:B------:R-:W-:Y:S05]  /*193d0*/  WARPSYNC.COLLECTIVE R15, `(.L_x_1614) ;  /* 0x000000000f087348 */ /* 0x000fea0003c00000 */
[----:B------:R0:W1:Y:S02]  /*193e0*/  SHFL.IDX P6, R14, R13, R12, R11 ;  /* 0x0000000c0d0e7389 */ /* 0x00006400000c000b */
[----:B01----:R-:W-:Y:S01]  /*193f0*/  ENDCOLLECTIVE ;  /* 0x000000000000791b */ /* 0x003fe20003800000 */
.L_x_1614:
[----:B------:R-:W-:Y:S01]  /*19400*/  ULDC.64 UR4, c[0x0][0x208] ;  /* 0x0000820000047ab9 */ /* 0x000fe20000000a00 */
[----:B------:R-:W-:Y:S02]  /*19410*/  IMAD.MOV.U32 R13, RZ, RZ, R3 ;  /* 0x000000ffff0d7224 */ /* 0x000fe400078e0003 */
[----:B------:R-:W-:Y:S02]  /*19420*/  IMAD.MOV.U32 R12, RZ, RZ, 0x3 ;  /* 0x00000003ff0c7424 */ /* 0x000fe400078e00ff */
[----:B------:R-:W-:-:S05]  /*19430*/  IMAD.MOV.U32 R5, RZ, RZ, R14 ;  /* 0x000000ffff057224 */ /* 0x000fca00078e000e */
[----:B------:R-:W-:-:S05]  /*19440*/  @!P3 LEA R5, P4, R9, R5, 0x1 ;  /* 0x000000050905b211 */ /* 0x000fca00078808ff */
[----:B------:R-:W-:-:S04]  /*19450*/  @!P3 IMAD.X R6, RZ, RZ, R8, P4 ;  /* 0x000000ffff06b224 */ /* 0x000fc800020e0608 */
[----:B------:R-:W-:Y:S02]  /*19460*/  @!P3 IMAD.MOV.U32 R7, RZ, RZ, R6 ;  /* 0x000000ffff07b224 */ /* 0x000fe400078e0006 */
        /* <DEDUP_REMOVED lines=12> */
.L_x_1615:
[----:B------:R-:W-:Y:S02]  /*19530*/  IMAD.MOV.U32 R13, RZ, RZ, R4 ;  /* 0x000000ffff0d7224 */ /* 0x000fe400078e0004 */
[----:B------:R-:W-:-:S07]  /*19540*/  IMAD.MOV.U32 R6, RZ, RZ, R14 ;  /* 0x000000ffff067224 */ /* 0x000fce00078e000e */
[----:B------:R-:W-:Y:S05]  /*19550*/  WARPSYNC.COLLECTIVE R15, `(.L_x_1616) ;  /* 0x000000000f087348 */ /* 0x000fea0003c00000 */
[----:B------:R0:W1:Y:S02]  /*19560*/  SHFL.IDX P6, R14, R13, R12, R11 ;  /* 0x0000000c0d0e7389 */ /* 0x00006400000c000b */
[----:B01----:R-:W-:Y:S01]  /*19570*/  ENDCOLLECTIVE ;  /* 0x000000000000791b */ /* 0x003fe20003800000 */
.L_x_1616:
        /* <DEDUP_REMOVED lines=19> */
.L_x_1617:
[----:B------:R-:W-:Y:S02]  /*196b0*/  IMAD.MOV.U32 R13, RZ, RZ, R4 ;  /* 0x000000ffff0d7224 */ /* 0x000fe400078e0004 */
[----:B------:R-:W-:-:S07]  /*196c0*/  IMAD.MOV.U32 R6, RZ, RZ, R14 ;  /* 0x000000ffff067224 */ /* 0x000fce00078e000e */
[----:B------:R-:W-:Y:S05]  /*196d0*/  WARPSYNC.COLLECTIVE R15, `(.L_x_1618) ;  /* 0x000000000f087348 */ /* 0x000fea0003c00000 */
[----:B------:R0:W1:Y:S02]  /*196e0*/  SHFL.IDX P6, R14, R13, R12, R11 ;  /* 0x0000000c0d0e7389 */ /* 0x00006400000c000b */
[----:B01----:R-:W-:Y:S01]  /*196f0*/  ENDCOLLECTIVE ;  /* 0x000000000000791b */ /* 0x003fe20003800000 */
.L_x_1618:
        /* <DEDUP_REMOVED lines=19> */
.L_x_1619:
[----:B------:R-:W-:Y:S02]  /*19830*/  IMAD.MOV.U32 R13, RZ, RZ, R4 ;  /* 0x000000ffff0d7224 */ /* 0x000fe400078e0004 */
[----:B------:R-:W-:-:S07]  /*19840*/  IMAD.MOV.U32 R6, RZ, RZ, R14 ;  /* 0x000000ffff067224 */ /* 0x000fce00078e000e */
[----:B------:R-:W-:Y:S05]  /*19850*/  WARPSYNC.COLLECTIVE R15, `(.L_x_1620) ;  /* 0x000000000f087348 */ /* 0x000fea0003c00000 */
[----:B------:R0:W1:Y:S02]  /*19860*/  SHFL.IDX P6, R14, R13, R12, R11 ;  /* 0x0000000c0d0e7389 */ /* 0x00006400000c000b */
[----:B01----:R-:W-:Y:S01]  /*19870*/  ENDCOLLECTIVE ;  /* 0x000000000000791b */ /* 0x003fe20003800000 */
.L_x_1620:
[----:B------:R-:W-:Y:S01]  /*19880*/  ULDC.64 UR4, c[0x0][0x208] ;  /* 0x0000820000047ab9 */ /* 0x000fe20000000a00 */
[----:B------:R-:W-:Y:S02]  /*19890*/  IMAD.MOV.U32 R13, RZ, RZ, R3 ;  /* 0x000000ffff0d7224 */ /* 0x000fe400078e0003 */
[----:B------:R-:W-:Y:S02]  /*198a0*/  IMAD.MOV.U32 R12, RZ, RZ, 0x6 ;  /* 0x00000006ff0c7424 */ /* 0x000fe400078e00ff */
[----:B------:R-:W-:-:S05]  /*198b0*/  IMAD.MOV.U32 R5, RZ, RZ, R14 ;  /* 0x000000ffff057224 */ /* 0x000fca00078e000e */
[----:B------:R-:W-:-:S05]  /*198c0*/  @!P3 LEA R5, P4, R9, R5, 0x1 ;  /* 0x000000050905b211 */ /* 0x000fca00078808ff */
[----:B------:R-:W-:-:S04]  /*198d0*/  @!P3 IMAD.X R6, RZ, RZ, R6, P4 ;  /* 0x000000ffff06b224 */ /* 0x000fc800020e0606 */
[----:B------:R-:W-:Y:S02]  /*198e0*/  @!P3 IMAD.MOV.U32 R7, RZ, RZ, R6 ;  /* 0x000000ffff07b224 */ /* 0x000fe400078e0006 */
[----:B------:R-:W-:-:S05]  /*198f0*/  @!P3 IMAD.MOV.U32 R6, RZ, RZ, R5 ;  /* 0x000000ffff06b224 */ /* 0x000fca00078e0005 */
        /* <DEDUP_REMOVED lines=9> */
.L_x_1621:
[----:B------:R-:W-:-:S05]  /*19990*/  VIADD R7, R0, 0x60 ;  /* 0x0000006000077836 */ /* 0x000fca0000000000 */
[----:B------:R-:W-:Y:S01]  /*199a0*/  ISETP.GE.AND P4, PT, R7, R2, PT ;  /* 0x000000020700720c */ /* 0x000fe20003f86270 */
[----:B------:R-:W-:Y:S02]  /*199b0*/  IMAD.MOV.U32 R13, RZ, RZ, R4 ;  /* 0x000000ffff0d7224 */ /* 0x000fe400078e0004 */
[----:B------:R-:W-:-:S10]  /*199c0*/  IMAD.MOV.U32 R6, RZ, RZ, R14 ;  /* 0x000000ffff067224 */ /* 0x000fd400078e000e */
[----:B------:R-:W-:Y:S05]  /*199d0*/  WARPSYNC.COLLECTIVE R15, `(.L_x_1622) ;  /* 0x000000000f087348 */ /* 0x000fea0003c00000 */
[----:B------:R0:W1:Y:S02]  /*199e0*/  SHFL.IDX P6, R14, R13, R12, R11 ;  /* 0x0000000c0d0e7389 */ /* 0x00006400000c000b */
[----:B01----:R-:W-:Y:S01]  /*199f0*/  ENDCOLLECTIVE ;  /* 0x000000000000791b */ /* 0x003fe20003800000 */
.L_x_1622:
        /* <DEDUP_REMOVED lines=17> */
.L_x_1623:
[----:B------:R-:W-:Y:S02]  /*19b10*/  IMAD.MOV.U32 R13, RZ, RZ, R4 ;  /* 0x000000ffff0d7224 */ /* 0x000fe400078e0004 */
[----:B------:R-:W-:-:S07]  /*19b20*/  IMAD.MOV.U32 R3, RZ, RZ, R14 ;  /* 0x000000ffff037224 */ /* 0x000fce00078e000e */
[----:B------:R-:W-:Y:S05]  /*19b30*/  WARPSYNC.COLLECTIVE R15, `(.L_x_1624) ;  /* 0x000000000f087348 */ /* 0x000fea0003c00000 */
[----:B------:R0:W1:Y:S02]  /*19b40*/  SHFL.IDX P6, R14, R13, R12, R11 ;  /* 0x0000000c0d0e7389 */ /* 0x00006400000c000b */
[----:B01----:R-:W-:Y:S01]  /*19b50*/  ENDCOLLECTIVE ;  /* 0x000000000000791b */ /* 0x003fe20003800000 */
.L_x_1624:
[----:B------:R-:W-:Y:S01]  /*19b60*/  IMAD.MOV.U32 R4, RZ, RZ, R14 ;  /* 0x000000ffff047224 */ /* 0x000fe200078e000e */
[----:B------:R-:W-:Y:S06]  /*19b70*/  BRA `(.L_x_1625) ;  /* 0xffffffac00f87947 */ /* 0x000fec000383ffff */
.L_x_1507:
[----:B0-----:R-:W2:Y:S02]  /*19b80*/  LDL R2, [R1] ;  /* 0x0000000001027983 */ /* 0x001ea40000100800 */
[----:B--2---:R0:W1:Y:S02]  /*19b90*/  SYNCS.PHASECHK.TRANS64.TRYWAIT P0, [R2+URZ+0x30820], R0 ;  /* 0x03082000020075a7 */ /* 0x004064000800017f */
[----:B-1----:R-:W-:Y:S05]  /*19ba0*/  @!P0 NANOSLEEP.SYNCS 0x989680 ;  /* 0x009896800000895d */ /* 0x002fea0003900000 */
[----:B------:R-:W1:Y:S02]  /*19bb0*/  @!P0 SYNCS.PHASECHK.TRANS64 P0, [R2+URZ+0x30820], R0 ;  /* 0x03082000020085a7 */ /* 0x000e64000800007f */
[----:B-1----:R-:W-:Y:S05]  /*19bc0*/  @!P0 BRA `(.L_x_1507) ;  /* 0xfffffffc00ec8947 */ /* 0x002fea000383ffff */
[----:B------:R-:W-:Y:S05]  /*19bd0*/  BRA `(.L_x_1626) ;  /* 0xffffffb000807947 */ /* 0x000fea000383ffff */
.L_x_1516:
[----:B-1----:R1:W2:Y:S02]  /*19be0*/  SYNCS.PHASECHK.TRANS64.TRYWAIT P0, [R3+URZ+0x30840], R2 ;  /* 0x03084002030075a7 */ /* 0x0022a4000800017f */
[----:B--2---:R-:W-:Y:S05]  /*19bf0*/  @!P0 NANOSLEEP.SYNCS 0x989680 ;  /* 0x009896800000895d */ /* 0x004fea0003900000 */
[----:B------:R-:W2:Y:S02]  /*19c00*/  @!P0 SYNCS.PHASECHK.TRANS64 P0, [R3+URZ+0x30840], R2 ;  /* 0x03084002030085a7 */ /* 0x000ea4000800007f */
[----:B--2---:R-:W-:Y:S05]  /*19c10*/  @!P0 BRA `(.L_x_1516) ;  /* 0xfffffffc00f08947 */ /* 0x004fea000383ffff */
[----:B------:R-:W-:Y:S05]  /*19c20*/  BRA `(.L_x_1627) ;  /* 0xffffffb400507947 */ /* 0x000fea000383ffff */
.L_x_1523:
[----:B0-----:R0:W1:Y:S02]  /*19c30*/  SYNCS.PHASECHK.TRANS64.TRYWAIT P0, [R3+URZ+0x60], R2 ;  /* 0x00006002030075a7 */ /* 0x001064000800017f */
[----:B-1----:R-:W-:Y:S05]  /*19c40*/  @!P0 NANOSLEEP.SYNCS 0x989680 ;  /* 0x009896800000895d */ /* 0x002fea0003900000 */
[----:B------:R-:W1:Y:S02]  /*19c50*/  @!P0 SYNCS.PHASECHK.TRANS64 P0, [R3+URZ+0x60], R2 ;  /* 0x00006002030085a7 */ /* 0x000e64000800007f */
[----:B-1----:R-:W-:Y:S05]  /*19c60*/  @!P0 BRA `(.L_x_1523) ;  /* 0xfffffffc00f08947 */ /* 0x002fea000383ffff */
[----:B------:R-:W-:Y:S05]  /*19c70*/  BRA `(.L_x_1628) ;  /* 0xffffffb8006c7947 */ /* 0x000fea000383ffff */
.L_x_1533:
[----:B-1----:R1:W2:Y:S02]  /*19c80*/  SYNCS.PHASECHK.TRANS64.TRYWAIT P0, [R3+URZ+0x30840], R2 ;  /* 0x03084002030075a7 */ /* 0x0022a4000800017f */
[----:B--2---:R-:W-:Y:S05]  /*19c90*/  @!P0 NANOSLEEP.SYNCS 0x989680 ;  /* 0x009896800000895d */ /* 0x004fea0003900000 */
[----:B------:R-:W2:Y:S02]  /*19ca0*/  @!P0 SYNCS.PHASECHK.TRANS64 P0, [R3+URZ+0x30840], R2 ;  /* 0x03084002030085a7 */ /* 0x000ea4000800007f */
[----:B--2---:R-:W-:Y:S05]  /*19cb0*/  @!P0 BRA `(.L_x_1533) ;  /* 0xfffffffc00f08947 */ /* 0x004fea000383ffff */
[----:B------:R-:W-:Y:S05]  /*19cc0*/  BRA `(.L_x_1629) ;  /* 0xffffffc000587947 */ /* 0x000fea000383ffff */
.L_x_1540:
[----:B0-----:R0:W1:Y:S02]  /*19cd0*/  SYNCS.PHASECHK.TRANS64.TRYWAIT P0, [R2+URZ+0x60], R3 ;  /* 0x00006003020075a7 */ /* 0x001064000800017f */
[----:B-1----:R-:W-:Y:S05]  /*19ce0*/  @!P0 NANOSLEEP.SYNCS 0x989680 ;  /* 0x009896800000895d */ /* 0x002fea0003900000 */
[----:B------:R-:W1:Y:S02]  /*19cf0*/  @!P0 SYNCS.PHASECHK.TRANS64 P0, [R2+URZ+0x60], R3 ;  /* 0x00006003020085a7 */ /* 0x000e64000800007f */
[----:B-1----:R-:W-:Y:S05]  /*19d00*/  @!P0 BRA `(.L_x_1540) ;  /* 0xfffffffc00f08947 */ /* 0x002fea000383ffff */
[----:B------:R-:W-:Y:S05]  /*19d10*/  BRA `(.L_x_1630) ;  /* 0xffffffc400747947 */ /* 0x000fea000383ffff */
.L_x_1550:
[----:B---3--:R3:W4:Y:S02]  /*19d20*/  SYNCS.PHASECHK.TRANS64.TRYWAIT P0, [R2+URZ+0x30840], R3 ;  /* 0x03084003020075a7 */ /* 0x008724000800017f */
[----:B----4-:R-:W-:Y:S05]  /*19d30*/  @!P0 NANOSLEEP.SYNCS 0x989680 ;  /* 0x009896800000895d */ /* 0x010fea0003900000 */
[----:B------:R-:W4:Y:S02]  /*19d40*/  @!P0 SYNCS.PHASECHK.TRANS64 P0, [R2+URZ+0x30840], R3 ;  /* 0x03084003020085a7 */ /* 0x000f24000800007f */
[----:B----4-:R-:W-:Y:S05]  /*19d50*/  @!P0 BRA `(.L_x_1550) ;  /* 0xfffffffc00f08947 */ /* 0x010fea000383ffff */
[----:B------:R-:W-:Y:S05]  /*19d60*/  BRA `(.L_x_1631) ;  /* 0xffffffcc00247947 */ /* 0x000fea000383ffff */
.L_x_1557:
[----:B0-----:R0:W1:Y:S02]  /*19d70*/  SYNCS.PHASECHK.TRANS64.TRYWAIT P0, [R2+URZ+0x60], R5 ;  /* 0x00006005020075a7 */ /* 0x001064000800017f */
[----:B-1----:R-:W-:Y:S05]  /*19d80*/  @!P0 NANOSLEEP.SYNCS 0x989680 ;  /* 0x009896800000895d */ /* 0x002fea0003900000 */
[----:B------:R-:W1:Y:S02]  /*19d90*/  @!P0 SYNCS.PHASECHK.TRANS64 P0, [R2+URZ+0x60], R5 ;  /* 0x00006005020085a7 */ /* 0x000e64000800007f */
[----:B-1----:R-:W-:Y:S05]  /*19da0*/  @!P0 BRA `(.L_x_1557) ;  /* 0xfffffffc00f08947 */ /* 0x002fea000383ffff */
[----:B------:R-:W-:Y:S05]  /*19db0*/  BRA `(.L_x_1632) ;  /* 0xffffffd000407947 */ /* 0x000fea000383ffff */
.L_x_1569:
[----:B---3--:R3:W4:Y:S02]  /*19dc0*/  SYNCS.PHASECHK.TRANS64.TRYWAIT P0, [R0+URZ+0x30860], R2 ;  /* 0x03086002000075a7 */ /* 0x008724000800017f */
[----:B----4-:R-:W-:Y:S05]  /*19dd0*/  @!P0 NANOSLEEP.SYNCS 0x989680 ;  /* 0x009896800000895d */ /* 0x010fea0003900000 */
[----:B------:R-:W4:Y:S02]  /*19de0*/  @!P0 SYNCS.PHASECHK.TRANS64 P0, [R0+URZ+0x30860], R2 ;  /* 0x03086002000085a7 */ /* 0x000f24000800007f */
[----:B----4-:R-:W-:Y:S05]  /*19df0*/  @!P0 BRA `(.L_x_1569) ;  /* 0xfffffffc00f08947 */ /* 0x010fea000383ffff */
[----:B------:R-:W-:Y:S05]  /*19e00*/  BRA `(.L_x_1633) ;  /* 0xffffffd400d47947 */ /* 0x000fea000383ffff */
.L_x_1577:
[----:B------:R-:W-:Y:S01]  /*19e10*/  BSSY B0, `(.L_x_1634) ;  /* 0x0000008000007945 */ /* 0x000fe20003800000 */
[----:B------:R-:W-:Y:S02]  /*19e20*/  IMAD.MOV.U32 R13, RZ, RZ, R16 ;  /* 0x000000ffff0d7224 */ /* 0x000fe400078e0010 */
[----:B-1----:R-:W-:Y:S02]  /*19e30*/  IMAD.MOV.U32 R12, RZ, RZ, RZ ;  /* 0x000000ffff0c7224 */ /* 0x002fe400078e00ff */
[----:B------:R-:W-:Y:S02]  /*19e40*/  IMAD.MOV.U32 R11, RZ, RZ, 0x1f ;  /* 0x0000001fff0b7424 */ /* 0x000fe400078e00ff */
[----:B------:R-:W-:-:S07]  /*19e50*/  IMAD.MOV.U32 R15, RZ, RZ, -0x1 ;  /* 0xffffffffff0f7424 */ /* 0x000fce00078e00ff */
[----:B0-2---:R-:W-:Y:S05]  /*19e60*/  WARPSYNC.COLLECTIVE R15, `(.L_x_1635) ;  /* 0x000000000f087348 */ /* 0x005fea0003c00000 */
[----:B------:R1:W3:Y:S02]  /*19e70*/  SHFL.IDX P6, R14, R13, R12, R11 ;  /* 0x0000000c0d0e7389 */ /* 0x0002e400000c000b */
[----:B0123--:R-:W-:Y:S01]  /*19e80*/  ENDCOLLECTIVE ;  /* 0x000000000000791b */ /* 0x00ffe20003800000 */
.L_x_1635:
[----:B------:R-:W-:Y:S05]  /*19e90*/  BSYNC B0 ;  /* 0x0000000000007941 */ /* 0x000fea0003800000 */
.L_x_1634:
[----:B------:R-:W-:Y:S02]  /*19ea0*/  IMAD.MOV.U32 R13, RZ, RZ, R16 ;  /* 0x000000ffff0d7224 */ /* 0x000fe400078e0010 */
[----:B------:R-:W-:Y:S02]  /*19eb0*/  IMAD.MOV.U32 R12, RZ, RZ, 0x1 ;  /* 0x00000001ff0c7424 */ /* 0x000fe400078e00ff */
[----:B------:R-:W-:Y:S02]  /*19ec0*/  IMAD.MOV.U32 R11, RZ, RZ, 0x1f ;  /* 0x0000001fff0b7424 */ /* 0x000fe400078e00ff */
[----:B------:R-:W-:Y:S02]  /*19ed0*/  IMAD.MOV.U32 R15, RZ, RZ, -0x1 ;  /* 0xffffffffff0f7424 */ /* 0x000fe400078e00ff */
[----:B------:R-:W-:Y:S02]  /*19ee0*/  IMAD.IADD R7, R19, 0x1, R6 ;  /* 0x0000000113077824 */ /* 0x000fe400078e0206 */
[----:B------:R-:W-:-:S07]  /*19ef0*/  IMAD.MOV.U32 R0, RZ, RZ, R14 ;  /* 0x000000ffff007224 */ /* 0x000fce00078e000e */
[----:B------:R-:W-:Y:S05]  /*19f00*/  WARPSYNC.COLLECTIVE R15, `(.L_x_1636) ;  /* 0x000000000f087348 */ /* 0x000fea0003c00000 */
[----:B------:R0:W1:Y:S02]  /*19f10*/  SHFL.IDX P6, R14, R13, R12, R11 ;  /* 0x0000000c0d0e7389 */ /* 0x00006400000c000b */
[----:B01----:R-:W-:Y:S01]  /*19f20*/  ENDCOLLECTIVE ;  /* 0x000000000000791b */ /* 0x003fe20003800000 */
.L_x_1636:
[----:B------:R-:W-:Y:S01]  /*19f30*/  ULDC UR4, c[0x0][0xc3c] ;  /* 0x00030f0000047ab9 */ /* 0x000fe20000000800 */
[----:B------:R-:W-:Y:S01]  /*19f40*/  ULDC.64 UR6, c[0x0][0x208] ;  /* 0x0000820000067ab9 */ /* 0x000fe20000000a00 */
        /* <DEDUP_REMOVED lines=17> */
.L_x_1637:
[----:B------:R-:W-:Y:S01]  /*1a060*/  IMAD.MOV.U32 R12, RZ, RZ, 0x2 ;  /* 0x00000002ff0c7424 */ /* 0x000fe200078e00ff */
[----:B------:R-:W-:-:S05]  /*1a070*/  SEL R7, R14, RZ, P1 ;  /* 0x000000ff0e077207 */ /* 0x000fca0000800000 */
[----:B------:R-:W-:-:S04]  /*1a080*/  IMAD.IADD R3, R2, 0x1, R7 ;  /* 0x0000000102037824 */ /* 0x000fc800078e0207 */
[----:B------:R-:W-:-:S07]  /*1a090*/  IMAD.MOV.U32 R13, RZ, RZ, R3 ;  /* 0x000000ffff0d7224 */ /* 0x000fce00078e0003 */
[----:B------:R-:W-:Y:S05]  /*1a0a0*/  WARPSYNC.COLLECTIVE R15, `(.L_x_1638) ;  /* 0x000000000f087348 */ /* 0x000fea0003c00000 */
[----:B------:R0:W1:Y:S02]  /*1a0b0*/  SHFL.UP P6, R14, R13, R12, R11 ;  /* 0x0400000c0d0e7389 */ /* 0x00006400000c000b */
[----:B01----:R-:W-:Y:S01]  /*1a0c0*/  ENDCOLLECTIVE ;  /* 0x000000000000791b */ /* 0x003fe20003800000 */
.L_x_1638:
        /* <DEDUP_REMOVED lines=8> */
.L_x_1639:
        /* <DEDUP_REMOVED lines=8> */
.L_x_1640:
        /* <DEDUP_REMOVED lines=8> */
.L_x_1641:
        /* <DEDUP_REMOVED lines=9> */
.L_x_1642:
[----:B------:R-:W-:Y:S01]  /*1a2e0*/  IMAD.MOV.U32 R16, RZ, RZ, R14 ;  /* 0x000000ffff107224 */ /* 0x000fe200078e000e */
[----:B------:R-:W-:Y:S06]  /*1a2f0*/  BRA `(.L_x_1643) ;  /* 0xffffffd800907947 */ /* 0x000fec000383ffff */
.L_x_1582:
[----:B------:R-:W-:Y:S01]  /*1a300*/  BSSY B0, `(.L_x_1644) ;  /* 0x0000008000007945 */ /* 0x000fe20003800000 */
[----:B-----5:R-:W-:Y:S02]  /*1a310*/  IMAD.MOV.U32 R13, RZ, RZ, R2 ;  /* 0x000000ffff0d7224 */ /* 0x020fe400078e0002 */
[----:B-1----:R-:W-:Y:S02]  /*1a320*/  IMAD.MOV.U32 R12, RZ, RZ, 0x1 ;  /* 0x00000001ff0c7424 */ /* 0x002fe400078e00ff */
[----:B------:R-:W-:Y:S02]  /*1a330*/  IMAD.MOV.U32 R11, RZ, RZ, RZ ;  /* 0x000000ffff0b7224 */ /* 0x000fe400078e00ff */
[----:B------:R-:W-:-:S07]  /*1a340*/  IMAD.MOV.U32 R15, RZ, RZ, -0x1 ;  /* 0xffffffffff0f7424 */ /* 0x000fce00078e00ff */
[----:B0-23--:R-:W-:Y:S05]  /*1a350*/  WARPSYNC.COLLECTIVE R15, `(.L_x_1645) ;  /* 0x000000000f087348 */ /* 0x00dfea0003c00000 */
[----:B------:R1:W4:Y:S02]  /*1a360*/  SHFL.UP P6, R14, R13, R12, R11 ;  /* 0x0400000c0d0e7389 */ /* 0x00032400000c000b */
[----:B01234-:R-:W-:Y:S01]  /*1a370*/  ENDCOLLECTIVE ;  /* 0x000000000000791b */ /* 0x01ffe20003800000 */
.L_x_1645:
[----:B------:R-:W-:Y:S05]  /*1a380*/  BSYNC B0 ;  /* 0x0000000000007941 */ /* 0x000fea0003800000 */
.L_x_1644:
        /* <DEDUP_REMOVED lines=9> */
.L_x_1646:
[----:B------:R-:W-:Y:S01]  /*1a420*/  IMAD.MOV.U32 R12, RZ, RZ, 0x4 ;  /* 0x00000004ff0c7424 */ /* 0x000fe200078e00ff */
[----:B------:R-:W-:-:S05]  /*1a430*/  SEL R14, R14, RZ, P2 ;  /* 0x000000ff0e0e7207 */ /* 0x000fca0001000000 */
[----:B------:R-:W-:-:S04]  /*1a440*/  IMAD.IADD R3, R3, 0x1, R14 ;  /* 0x0000000103037824 */ /* 0x000fc800078e020e */
[----:B------:R-:W-:-:S07]  /*1a450*/  IMAD.MOV.U32 R13, RZ, RZ, R3 ;  /* 0x000000ffff0d7224 */ /* 0x000fce00078e0003 */
[----:B------:R-:W-:Y:S05]  /*1a460*/  WARPSYNC.COLLECTIVE R15, `(.L_x_1647) ;  /* 0x000000000f087348 */ /* 0x000fea0003c00000 */
[----:B------:R0:W1:Y:S02]  /*1a470*/  SHFL.UP P6, R14, R13, R12, R11 ;  /* 0x0400000c0d0e7389 */ /* 0x00006400000c000b */
[----:B01----:R-:W-:Y:S01]  /*1a480*/  ENDCOLLECTIVE ;  /* 0x000000000000791b */ /* 0x003fe20003800000 */
.L_x_1647:
[----:B------:R-:W-:Y:S01]  /*1a490*/  IMAD.MOV.U32 R12, RZ, RZ, 0x8 ;  /* 0x00000008ff0c7424 */ /* 0x000fe200078e00ff */
[----:B------:R-:W-:-:S05]  /*1a4a0*/  SEL R14, R14, RZ, P3 ;  /* 0x000000ff0e0e7207 */ /* 0x000fca0001800000 */
[----:B------:R-:W-:-:S04]  /*1a4b0*/  IMAD.IADD R3, R3, 0x1, R14 ;  /* 0x0000000103037824 */ /* 0x000fc800078e020e */
[----:B------:R-:W-:-:S07]  /*1a4c0*/  IMAD.MOV.U32 R13, RZ, RZ, R3 ;  /* 0x000000ffff0d7224 */ /* 0x000fce00078e0003 */
[----:B------:R-:W-:Y:S05]  /*1a4d0*/  WARPSYNC.COLLECTIVE R15, `(.L_x_1648) ;  /* 0x000000000f087348 */ /* 0x000fea0003c00000 */
[----:B------:R0:W1:Y:S02]  /*1a4e0*/  SHFL.UP P6, R14, R13, R12, R11 ;  /* 0x0400000c0d0e7389 */ /* 0x00006400000c000b */
[----:B01----:R-:W-:Y:S01]  /*1a4f0*/  ENDCOLLECTIVE ;  /* 0x000000000000791b */ /* 0x003fe20003800000 */
.L_x_1648:
[----:B------:R-:W-:Y:S01]  /*1a500*/  IMAD.MOV.U32 R12, RZ, RZ, 0x10 ;  /* 0x00000010ff0c7424 */ /* 0x000fe200078e00ff */
[----:B------:R-:W-:-:S05]  /*1a510*/  SEL R14, R14, RZ, P4 ;  /* 0x000000ff0e0e7207 */ /* 0x000fca0002000000 */
[----:B------:R-:W-:-:S04]  /*1a520*/  IMAD.IADD R3, R3, 0x1, R14 ;  /* 0x0000000103037824 */ /* 0x000fc800078e020e */
[----:B------:R-:W-:-:S07]  /*1a530*/  IMAD.MOV.U32 R13, RZ, RZ, R3 ;  /* 0x000000ffff0d7224 */ /* 0x000fce00078e0003 */
[----:B------:R-:W-:Y:S05]  /*1a540*/  WARPSYNC.COLLECTIVE R15, `(.L_x_1649) ;  /* 0x000000000f087348 */ /* 0x000fea0003c00000 */
[----:B------:R0:W1:Y:S02]  /*1a550*/  SHFL.UP P6, R14, R13, R12, R11 ;  /* 0x0400000c0d0e7389 */ /* 0x00006400000c000b */
[----:B01----:R-:W-:Y:S01]  /*1a560*/  ENDCOLLECTIVE ;  /* 0x000000000000791b */ /* 0x003fe20003800000 */
.L_x_1649:
[----:B------:R-:W-:Y:S02]  /*1a570*/  IMAD.MOV.U32 R12, RZ, RZ, 0x1f ;  /* 0x0000001fff0c7424 */ /* 0x000fe400078e00ff */
[----:B------:R-:W-:Y:S01]  /*1a580*/  IMAD.MOV.U32 R11, RZ, RZ, 0x1f ;  /* 0x0000001fff0b7424 */ /* 0x000fe200078e00ff */
[----:B------:R-:W-:-:S05]  /*1a590*/  SEL R14, R14, RZ, P5 ;  /* 0x000000ff0e0e7207 */ /* 0x000fca0002800000 */
[----:B------:R-:W-:-:S04]  /*1a5a0*/  IMAD.IADD R3, R3, 0x1, R14 ;  /* 0x0000000103037824 */ /* 0x000fc800078e020e */
[----:B------:R-:W-:-:S07]  /*1a5b0*/  IMAD.MOV.U32 R13, RZ, RZ, R3 ;  /* 0x000000ffff0d7224 */ /* 0x000fce00078e0003 */
[----:B------:R-:W-:Y:S05]  /*1a5c0*/  WARPSYNC.COLLECTIVE R15, `(.L_x_1650) ;  /* 0x000000000f087348 */ /* 0x000fea0003c00000 */
[----:B------:R0:W1:Y:S02]  /*1a5d0*/  SHFL.IDX P6, R14, R13, R12, R11 ;  /* 0x0000000c0d0e7389 */ /* 0x00006400000c000b */
[----:B01----:R-:W-:Y:S01]  /*1a5e0*/  ENDCOLLECTIVE ;  /* 0x000000000000791b */ /* 0x003fe20003800000 */
.L_x_1650:
[----:B------:R-:W-:Y:S01]  /*1a5f0*/  IMAD.MOV.U32 R16, RZ, RZ, R14 ;  /* 0x000000ffff107224 */ /* 0x000fe200078e000e */
[----:B------:R-:W-:Y:S06]  /*1a600*/  BRA `(.L_x_1651) ;  /* 0xffffffd8006c7947 */ /* 0x000fec000383ffff */
.L_x_1584:
[----:B------:R-:W-:Y:S01]  /*1a610*/  BSSY B0, `(.L_x_1652) ;  /* 0x0000006000007945 */ /* 0x000fe20003800000 */
[----:B------:R-:W-:Y:S01]  /*1a620*/  PLOP3.LUT P6, PT, P6, PT, PT, 0x8, 0x0 ;  /* 0x000000000000781c */ /* 0x000fe200037ce170 */
[----:B------:R-:W-:-:S12]  /*1a630*/  IMAD.MOV.U32 R15, RZ, RZ, -0x1 ;  /* 0xffffffffff0f7424 */ /* 0x000fd800078e00ff */
[----:B0123--:R-:W-:Y:S05]  /*1a640*/  WARPSYNC.COLLECTIVE R15, `(.L_x_1653) ;  /* 0x000000000f087348 */ /* 0x00ffea0003c00000 */
[----:B------:R-:W-:Y:S01]  /*1a650*/  VOTE.ANY R14, PT, P6 ;  /* 0x00000000000e7806 */ /* 0x000fe200030e0100 */
[----:B0123--:R-:W-:Y:S06]  /*1a660*/  ENDCOLLECTIVE ;  /* 0x000000000000791b */ /* 0x00ffec0003800000 */
.L_x_1653:
[----:B------:R-:W-:Y:S05]  /*1a670*/  BSYNC B0 ;  /* 0x0000000000007941 */ /* 0x000fea0003800000 */
.L_x_1652:
        /* <DEDUP_REMOVED lines=9> */
.L_x_1654:
[----:B------:R-:W-:Y:S01]  /*1a710*/  IMAD.MOV.U32 R17, RZ, RZ, R14 ;  /* 0x000000ffff117224 */ /* 0x000fe200078e000e */
[----:B------:R-:W-:Y:S06]  /*1a720*/  BRA `(.L_x_1655) ;  /* 0xffffffd8005c7947 */ /* 0x000fec000383ffff */
.L_x_1586:
[----:B------:R-:W-:Y:S01]  /*1a730*/  BSSY B0, `(.L_x_1656) ;  /* 0x0000007000007945 */ /* 0x000fe20003800000 */
[----:B------:R-:W-:Y:S02]  /*1a740*/  IMAD.MOV.U32 R13, RZ, RZ, R3 ;  /* 0x000000ffff0d7224 */ /* 0x000fe400078e0003 */
[----:B------:R-:W-:Y:S02]  /*1a750*/  IMAD.MOV.U32 R11, RZ, RZ, 0x1f ;  /* 0x0000001fff0b7424 */ /* 0x000fe400078e00ff */
[----:B------:R-:W-:-:S07]  /*1a760*/  IMAD.MOV.U32 R15, RZ, RZ, -0x1 ;  /* 0xffffffffff0f7424 */ /* 0x000fce00078e00ff */
[----:B0-234-:R-:W-:Y:S05]  /*1a770*/  WARPSYNC.COLLECTIVE R15, `(.L_x_1657) ;  /* 0x000000000f087348 */ /* 0x01dfea0003c00000 */
[----:B------:R1:W0:Y:S02]  /*1a780*/  SHFL.IDX P6, R14, R13, R12, R11 ;  /* 0x0000000c0d0e7389 */ /* 0x00022400000c000b */
[----:B01234-:R-:W-:Y:S01]  /*1a790*/  ENDCOLLECTIVE ;  /* 0x000000000000791b */ /* 0x01ffe20003800000 */
.L_x_1657:
[----:B------:R-:W-:Y:S05]  /*1a7a0*/  BSYNC B0 ;  /* 0x0000000000007941 */ /* 0x000fea0003800000 */
.L_x_1656:
[----:B------:R-:W-:Y:S01]  /*1a7b0*/  IMAD.MOV.U32 R3, RZ, RZ, R14 ;  /* 0x000000ffff037224 */ /* 0x000fe200078e000e */
[----:B------:R-:W-:Y:S06]  /*1a7c0*/  BRA `(.L_x_1658) ;  /* 0xffffffd800507947 */ /* 0x000fec000383ffff */
.L_x_1590:
[----:B0-----:R0:W3:Y:S02]  /*1a7d0*/  SYNCS.PHASECHK.TRANS64.TRYWAIT P0, [R0+URZ+0x30820], R3 ;  /* 0x03082003000075a7 */ /* 0x0010e4000800017f */
[----:B---3--:R-:W-:Y:S05]  /*1a7e0*/  @!P0 NANOSLEEP.SYNCS 0x989680 ;  /* 0x009896800000895d */ /* 0x008fea0003900000 */
[----:B------:R-:W3:Y:S02]  /*1a7f0*/  @!P0 SYNCS.PHASECHK.TRANS64 P0, [R0+URZ+0x30820], R3 ;  /* 0x03082003000085a7 */ /* 0x000ee4000800007f */
[----:B---3--:R-:W-:Y:S05]  /*1a800*/  @!P0 BRA `(.L_x_1590) ;  /* 0xfffffffc00f08947 */ /* 0x008fea000383ffff */
[----:B------:R-:W-:Y:S05]  /*1a810*/  BRA `(.L_x_1659) ;  /* 0xffffffdc00d87947 */ /* 0x000fea000383ffff */
.L_x_1591:
[----:B------:R-:W3:Y:S01]  /*1a820*/  S2R R2, SR_TID.X ;  /* 0x0000000000027919 */ /* 0x000ee20000002100 */
[----:B------:R-:W-:Y:S01]  /*1a830*/  BSSY B0, `(.L_x_1660) ;  /* 0x000000a000007945 */ /* 0x000fe20003800000 */
[----:B-1----:R-:W-:Y:S02]  /*1a840*/  IMAD.MOV.U32 R12, RZ, RZ, RZ ;  /* 0x000000ffff0c7224 */ /* 0x002fe400078e00ff */
[----:B------:R-:W-:Y:S02]  /*1a850*/  IMAD.MOV.U32 R11, RZ, RZ, 0x1f ;  /* 0x0000001fff0b7424 */ /* 0x000fe400078e00ff */
[----:B------:R-:W-:Y:S01]  /*1a860*/  IMAD.MOV.U32 R15, RZ, RZ, -0x1 ;  /* 0xffffffffff0f7424 */ /* 0x000fe200078e00ff */
[----:B---3--:R-:W-:-:S04]  /*1a870*/  SHF.R.U32.HI R2, RZ, 0x5, R2 ;  /* 0x00000005ff027819 */ /* 0x008fc80000011602 */
[----:B------:R-:W-:-:S05]  /*1a880*/  LOP3.LUT R2, R2, 0x3, RZ, 0xc0, !PT ;  /* 0x0000000302027812 */ /* 0x000fca00078ec0ff */
[----:B------:R-:W-:-:S07]  /*1a890*/  IMAD.MOV.U32 R13, RZ, RZ, R2 ;  /* 0x000000ffff0d7224 */ /* 0x000fce00078e0002 */
[----:B0-2---:R-:W-:Y:S05]  /*1a8a0*/  WARPSYNC.COLLECTIVE R15, `(.L_x_1661) ;  /* 0x000000000f087348 */ /* 0x005fea0003c00000 */
[----:B------:R1:W3:Y:S02]  /*1a8b0*/  SHFL.IDX P6, R14, R13, R12, R11 ;  /* 0x0000000c0d0e7389 */ /* 0x0002e400000c000b */
[----:B0123--:R-:W-:Y:S01]  /*1a8c0*/  ENDCOLLECTIVE ;  /* 0x000000000000791b */ /* 0x00ffe20003800000 */
.L_x_1661:
[----:B------:R-:W-:Y:S05]  /*1a8d0*/  BSYNC B0 ;  /* 0x0000000000007941 */ /* 0x000fea0003800000 */
.L_x_1660:
[----:B------:R-:W-:Y:S05]  /*1a8e0*/  BRA `(.L_x_1662) ;  /* 0xffffffdc00c07947 */ /* 0x000fea000383ffff */
.L_x_1594:
[----:B------:R-:W-:Y:S01]  /*1a8f0*/  BSSY B1, `(.L_x_1663) ;  /* 0x0000006000017945 */ /* 0x000fe20003800000 */
[----:B------:R-:W-:-:S07]  /*1a900*/  IMAD.MOV.U32 R15, RZ, RZ, -0x1 ;  /* 0xffffffffff0f7424 */ /* 0x000fce00078e00ff */
[----:B0123--:R-:W-:Y:S05]  /*1a910*/  WARPSYNC.COLLECTIVE R15, `(.L_x_1664) ;  /* 0x000000000f0c7348 */ /* 0x00ffea0003c00000 */
[----:B------:R-:W-:Y:S02]  /*1a920*/  ELECT P6, UR62, PT ;  /* 0x00000000003e782f */ /* 0x000fe400038c0000 */
[----:B------:R-:W-:Y:S01]  /*1a930*/  MOV R14, UR62 ;  /* 0x0000003e000e7c02 */ /* 0x000fe20008000f00 */
[----:B0123--:R-:W-:Y:S10]  /*1a940*/  ENDCOLLECTIVE ;  /* 0x000000000000791b */ /* 0x00fff40003800000 */
.L_x_1664:
[----:B------:R-:W-:Y:S05]  /*1a950*/  BSYNC B1 ;  /* 0x0000000000017941 */ /* 0x000fea0003800000 */
.L_x_1663:
[----:B------:R-:W-:Y:S05]  /*1a960*/  BRA `(.L_x_1665) ;  /* 0xffffffdc00b87947 */ /* 0x000fea000383ffff */
.L_x_1596:
[----:B0-----:R0:W2:Y:S02]  /*1a970*/  SYNCS.PHASECHK.TRANS64.TRYWAIT P0, [R6+URZ], R5 ;  /* 0x00000005060075a7 */ /* 0x0010a4000800017f */
[----:B--2---:R-:W-:Y:S05]  /*1a980*/  @!P0 NANOSLEEP.SYNCS 0x989680 ;  /* 0x009896800000895d */ /* 0x004fea0003900000 */
[----:B------:R-:W2:Y:S02]  /*1a990*/  @!P0 SYNCS.PHASECHK.TRANS64 P0, [R6+URZ], R5 ;  /* 0x00000005060085a7 */ /* 0x000ea4000800007f */
[----:B--2---:R-:W-:Y:S05]  /*1a9a0*/  @!P0 BRA `(.L_x_1596) ;  /* 0xfffffffc00f08947 */ /* 0x004fea000383ffff */
[----:B------:R-:W-:Y:S05]  /*1a9b0*/  BRA `(.L_x_1666) ;  /* 0xffffffdc00fc7947 */ /* 0x000fea000383ffff */
.L_x_1597:
[----:B--2---:R2:W3:Y:S02]  /*1a9c0*/  SYNCS.PHASECHK.TRANS64.TRYWAIT P0, [R7+URZ], R2 ;  /* 0x00000002070075a7 */ /* 0x0044e4000800017f */
[----:B---3--:R-:W-:Y:S05]  /*1a9d0*/  @!P0 NANOSLEEP.SYNCS 0x989680 ;  /* 0x009896800000895d */ /* 0x008fea0003900000 */
[----:B------:R-:W3:Y:S02]  /*1a9e0*/  @!P0 SYNCS.PHASECHK.TRANS64 P0, [R7+URZ], R2 ;  /* 0x00000002070085a7 */ /* 0x000ee4000800007f */
[----:B---3--:R-:W-:Y:S05]  /*1a9f0*/  @!P0 BRA `(.L_x_1597) ;  /* 0xfffffffc00f08947 */ /* 0x008fea000383ffff */
[----:B------:R-:W-:Y:S05]  /*1aa00*/  BRA `(.L_x_1667) ;  /* 0xffffffdc00f07947 */ /* 0x000fea000383ffff */
.L_x_1599:
[----:B---3--:R3:W4:Y:S02]  /*1aa10*/  SYNCS.PHASECHK.TRANS64.TRYWAIT P0, [R4+URZ], R5 ;  /* 0x00000005040075a7 */ /* 0x008724000800017f */
[----:B----4-:R-:W-:Y:S05]  /*1aa20*/  @!P0 NANOSLEEP.SYNCS 0x989680 ;  /* 0x009896800000895d */ /* 0x010fea0003900000 */
[----:B------:R-:W4:Y:S02]  /*1aa30*/  @!P0 SYNCS.PHASECHK.TRANS64 P0, [R4+URZ], R5 ;  /* 0x00000005040085a7 */ /* 0x000f24000800007f */
[----:B----4-:R-:W-:Y:S05]  /*1aa40*/  @!P0 BRA `(.L_x_1599) ;  /* 0xfffffffc00f08947 */ /* 0x010fea000383ffff */
[----:B------:R-:W-:Y:S05]  /*1aa50*/  BRA `(.L_x_1668) ;  /* 0xffffffdc00f87947 */ /* 0x000fea000383ffff */
.L_x_1669:
        /* <DEDUP_REMOVED lines=10> */
.L_x_3245:


//--------------------- .text._ZN7cutlass13device_kernelIN5flash11enable_sm90INS1_16FlashAttnFwdSm90INS1_25CollectiveMainloopFwdSm90ILi2EN4cute5tupleIJNS5_1CILi1EEES8_S8_EEENS6_IJNS7_ILi128EEENS7_ILi96EEENS7_ILi192EEEEEELi192ENS_6half_tEfNS_4arch4Sm90ELb0ELb1ELb1ELb1ELb0ELb1ELb0ELb1ELb1ELb1ELb0ELb0EEENS1_21CollectiveEpilogueFwdINS6_IJSA_SC_SB_EEES9_SE_SG_Li256ELb1ELb1ELb0ELb0EEENS1_36VarlenDynamicPersistentTileSchedulerILi128ELi96ELi256ELi128ELb0ELb1ELb1ELb1ELb0ELb1EEEEEEEEEvNT_6ParamsE --------------------------
	.section	.text._ZN7cutlass13device_kernelIN5flash11enable_sm90INS1_16FlashAttnFwdSm90INS1_25CollectiveMainloopFwdSm90ILi2EN4cute5tupleIJNS5_1CILi1EEES8_S8_EEENS6_IJNS7_ILi128EEENS7_ILi96EEENS7_ILi192EEEEEELi192ENS_6half_tEfNS_4arch4Sm90ELb0ELb1ELb1ELb1ELb0ELb1ELb0ELb1ELb1ELb1ELb0ELb0EEENS1_21CollectiveEpilogueFwdINS6_IJSA_SC_SB_EEES9_SE_SG_Li256ELb1ELb1ELb0ELb0EEENS1_36VarlenDynamicPersistentTileSchedulerILi128ELi96ELi256ELi128ELb0ELb1ELb1ELb1ELb0ELb1EEEEEEEEEvNT_6ParamsE,"ax",@progbits
	.align	128
.text._ZN7cutlass13device_kernelIN5flash11enable_sm90INS1_16FlashAttnFwdSm90INS1_25CollectiveMainloopFwdSm90ILi2EN4cute5tupleIJNS5_1CILi1EEES8_S8_EEENS6_IJNS7_ILi128EEENS7_ILi96EEENS7_ILi192EEEEEELi192ENS_6half_tEfNS_4arch4Sm90ELb0ELb1ELb1ELb1ELb0ELb1ELb0ELb1ELb1ELb1ELb0ELb0EEENS1_21CollectiveEpilogueFwdINS6_IJSA_SC_SB_EEES9_SE_SG_Li256ELb1ELb1ELb0ELb0EEENS1_36VarlenDynamicPersistentTileSchedulerILi128ELi96ELi256ELi128ELb0ELb1ELb1ELb1ELb0ELb1EEEEEEEEEvNT_6ParamsE:
        .type           _ZN7cutlass13device_kernelIN5flash11enable_sm90INS1_16FlashAttnFwdSm90INS1_25CollectiveMainloopFwdSm90ILi2EN4cute5tupleIJNS5_1CILi1EEES8_S8_EEENS6_IJNS7_ILi128EEENS7_ILi96EEENS7_ILi192EEEEEELi192ENS_6half_tEfNS_4arch4Sm90ELb0ELb1ELb1ELb1ELb0ELb1ELb0ELb1ELb1ELb1ELb0ELb0EEENS1_21CollectiveEpilogueFwdINS6_IJSA_SC_SB_EEES9_SE_SG_Li256ELb1ELb1ELb0ELb0EEENS1_36VarlenDynamicPersistentTileSchedulerILi128ELi96ELi256ELi128ELb0ELb1ELb1ELb1ELb0ELb1EEEEEEEEEvNT_6ParamsE,@function
        .size           _ZN7cutlass13device_kernelIN5flash11enable_sm90INS1_16FlashAttnFwdSm90INS1_25CollectiveMainloopFwdSm90ILi2EN4cute5tupleIJNS5_1CILi1EEES8_S8_EEENS6_IJNS7_ILi128EEENS7_ILi96EEENS7_ILi192EEEEEELi192ENS_6half_tEfNS_4arch4Sm90ELb0ELb1ELb1ELb1ELb0ELb1ELb0ELb1ELb1ELb1ELb0ELb0EEENS1_21CollectiveEpilogueFwdINS6_IJSA_SC_SB_EEES9_SE_SG_Li256ELb1ELb1ELb0ELb0EEENS1_36VarlenDynamicPersistentTileSchedulerILi128ELi96ELi256ELi128ELb0ELb1ELb1ELb1ELb0ELb1EEEEEEEEEvNT_6ParamsE,(.L_x_3246 - _ZN7cutlass13device_kernelIN5flash11enable_sm90INS1_16FlashAttnFwdSm90INS1_25CollectiveMainloopFwdSm90ILi2EN4cute5tupleIJNS5_1CILi1EEES8_S8_EEENS6_IJNS7_ILi128EEENS7_ILi96EEENS7_ILi192EEEEEELi192ENS_6half_tEfNS_4arch4Sm90ELb0ELb1ELb1ELb1ELb0ELb1ELb0ELb1ELb1ELb1ELb0ELb0EEENS1_21CollectiveEpilogueFwdINS6_IJSA_SC_SB_EEES9_SE_SG_Li256ELb1ELb1ELb0ELb0EEENS1_36VarlenDynamicPersistentTileSchedulerILi128ELi96ELi256ELi128ELb0ELb1ELb1ELb1ELb0ELb1EEEEEEEEEvNT_6ParamsE)
        .other          _ZN7cutlass13device_kernelIN5flash11enable_sm90INS1_16FlashAttnFwdSm90INS1_25CollectiveMainloopFwdSm90ILi2EN4cute5tupleIJNS5_1CILi1EEES8_S8_EEENS6_IJNS7_ILi128EEENS7_ILi96EEENS7_ILi192EEEEEELi192ENS_6half_tEfNS_4arch4Sm90ELb0ELb1ELb1ELb1ELb0ELb1ELb0ELb1ELb1ELb1ELb0ELb0EEENS1_21CollectiveEpilogueFwdINS6_IJSA_SC_SB_EEES9_SE_SG_Li256ELb1ELb1ELb0ELb0EEENS1_36VarlenDynamicPersistentTileSchedulerILi128ELi96ELi256ELi128ELb0ELb1ELb1ELb1ELb0ELb1EEEEEEEEEvNT_6ParamsE,@"STO_CUDA_ENTRY STV_DEFAULT"
_ZN7cutlass13device_kernelIN5flash11enable_sm90INS1_16FlashAttnFwdSm90INS1_25CollectiveMainloopFwdSm90ILi2EN4cute5tupleIJNS5_1CILi1EEES8_S8_EEENS6_IJNS7_ILi128EEENS7_ILi96EEENS7_ILi192EEEEEELi192ENS_6half_tEfNS_4arch4Sm90ELb0ELb1ELb1ELb1ELb0ELb1ELb0ELb1ELb1ELb1ELb0ELb0EEENS1_21CollectiveEpilogueFwdINS6_IJSA_SC_SB_EEES9_SE_SG_Li256ELb1ELb1ELb0ELb0EEENS1_36VarlenDynamicPersistentTileSchedulerILi128ELi96ELi256ELi128ELb0ELb1ELb1ELb1ELb0ELb1EEEEEEEEEvNT_6ParamsE:
        /* <DEDUP_REMOVED lines=24> */
.L_x_1671:
[----:B------:R-:W-:Y:S05]  /*0180*/  BSYNC B0 ;  /* 0x0000000000007941 */ /* 0x000fea0003800000 */
.L_x_1670:
        /* <DEDUP_REMOVED lines=41> */
.L_x_1672:
        /* <DEDUP_REMOVED lines=22> */
.L_x_1673:
        /* <DEDUP_REMOVED lines=18> */
.L_x_1674:
        /* <DEDUP_REMOVED lines=22> */
.L_x_1675:
        /* <DEDUP_REMOVED lines=22> */
.L_x_1676:
        /* <DEDUP_REMOVED lines=10> */
.L_x_1679:
        /* <DEDUP_REMOVED lines=9> */
[----:B0-----:R-:W-:Y:S01]  /*0a90*/  IMAD.U32 R2, RZ, RZ, UR4 ;  /* 0x00000004ff027e24 */ /* 0x001fe2000f8e00ff */
[----:B------:R-:W-:-:S04]  /*0aa0*/  ULDC UR4, c[0x0][0xc3c] ;  /* 0x00030f0000047ab9 */ /* 0x000fc80000000800 */
[----:B------:R-:W0:Y:S01]  /*0ab0*/  LDS.128 R24, [R2+0x308d0] ;  /* 0x0308d00002187984 */ /* 0x000e220000000c00 */
[----:B------:R-:W-:Y:S06]  /*0ac0*/  BAR.ARV 0x4, 0x180 ;  /* 0x0106000000007b1d */ /* 0x000fec0000002000 */
[----:B0-----:R-:W-:-:S13]  /*0ad0*/  ISETP.GE.AND P0, PT, R27, UR4, PT ;  /* 0x000000041b007c0c */ /* 0x001fda000bf06270 */
[----:B------:R-:W-:Y:S05]  /*0ae0*/  @P0 BRA `(.L_x_1680) ;  /* 0x000002a800300947 */ /* 0x000fea0003800000 */
[----:B------:R-:W2:Y:S01]  /*0af0*/  LDL R0, [R1+0x5c] ;  /* 0x00005c0001007983 */ /* 0x000ea20000100800 */
[----:B------:R-:W-:Y:S01]  /*0b00*/  VIADD R4, R4, 0xffffff80 ;  /* 0xffffff8004047836 */ /* 0x000fe20000000000 */
[----:B------:R-:W-:Y:S01]  /*0b10*/  R2UR UR4, R2 ;  /* 0x00000000020472ca */ /* 0x000fe200000e0000 */
[----:B------:R-:W-:Y:S01]  /*0b20*/  IMAD.MOV.U32 R220, RZ, RZ, RZ ;  /* 0x000000ffffdc7224 */ /* 0x000fe200078e00ff */
[----:B------:R-:W-:Y:S01]  /*0b30*/  CS2R R16, SRZ ;  /* 0x0000000000107805 */ /* 0x000fe2000001ff00 */
[----:B------:R-:W-:Y:S01]  /*0b40*/  IMAD.MOV.U32 R198, RZ, RZ, RZ ;  /* 0x000000ffffc67224 */ /* 0x000fe200078e00ff */
[----:B------:R-:W-:Y:S01]  /*0b50*/  SHF.R.S32.HI R3, RZ, 0x1f, R4 ;  /* 0x0000001fff037819 */ /* 0x000fe20000011404 */
[----:B------:R-:W-:-:S03]  /*0b60*/  IMAD.MOV.U32 R192, RZ, RZ, RZ ;  /* 0x000000ffffc07224 */ /* 0x000fc600078e00ff */
[----:B------:R-:W-:-:S04]  /*0b70*/  LEA.HI R223, R3, R4, RZ, 0x3 ;  /* 0x0000000403df7211 */ /* 0x000fc800078f18ff */
[----:B------:R-:W-:Y:S01]  /*0b80*/  LOP3.LUT R217, R223, 0xfffffff8, RZ, 0xc0, !PT ;  /* 0xfffffff8dfd97812 */ /* 0x000fe200078ec0ff */
[----:B------:R-:W-:Y:S01]  /*0b90*/  UIADD3 UR4, UR4, 0x12400, URZ ;  /* 0x0001240004047890 */ /* 0x000fe2000fffe03f */
[----:B------:R-:W-:Y:S02]  /*0ba0*/  SHF.R.S32.HI R223, RZ, 0x3, R223 ;  /* 0x00000003ffdf7819 */ /* 0x000fe400000114df */
[----:B------:R-:W-:-:S05]  /*0bb0*/  IADD3 R217, R4, -R217, RZ ;  /* 0x800000d904d97210 */ /* 0x000fca0007ffe0ff */
[----:B------:R-:W-:-:S04]  /*0bc0*/  IMAD.SHL.U32 R213, R217, 0x8, RZ ;  /* 0x00000008d9d57824 */ /* 0x000fc800078e00ff */
[C---:B------:R-:W-:Y:S02]  /*0bd0*/  VIADD R216, R213.reuse, 0x80 ;  /* 0x00000080d5d87836 */ /* 0x040fe40000000000 */
[----:B------:R-:W-:Y:S01]  /*0be0*/  VIADD R215, R213, 0x40 ;  /* 0x00000040d5d77836 */ /* 0x000fe20000000000 */
[----:B--2---:R-:W-:Y:S02]  /*0bf0*/  R2UR UR5, R0 ;  /* 0x00000000000572ca */ /* 0x004fe400000e0000 */
[----:B------:R-:W-:-:S04]  /*0c00*/  LEA.HI R0, R3, R4, RZ, 0x7 ;  /* 0x0000000403007211 */ /* 0x000fc800078f38ff */
[----:B------:R-:W-:Y:S02]  /*0c10*/  LOP3.LUT R5, R0, 0xffffff80, RZ, 0xc0, !PT ;  /* 0xffffff8000057812 */ /* 0x000fe400078ec0ff */
[----:B------:R-:W-:-:S03]  /*0c20*/  SHF.R.S32.HI R12, RZ, 0x7, R0 ;  /* 0x00000007ff0c7819 */ /* 0x000fc60000011400 */
[----:B------:R-:W-:Y:S01]  /*0c30*/  IMAD.IADD R232, R4, 0x1, -R5 ;  /* 0x0000000104e87824 */ /* 0x000fe200078e0a05 */
[----:B------:R-:W-:Y:S01]  /*0c40*/  LEA.HI R5, R3, R4, RZ, 0x4 ;  /* 0x0000000403057211 */ /* 0x000fe200078f20ff */
[----:B------:R0:W-:Y:S01]  /*0c50*/  STL [R1+0x50], R12 ;  /* 0x0000500c01007387 */ /* 0x0001e20000100800 */
[----:B------:R-:W-:Y:S01]  /*0c60*/  LEA.HI R0, R0, R12, RZ, 0x1 ;  /* 0x0000000c00007211 */ /* 0x000fe200078f08ff */
[----:B------:R-:W-:Y:S01]  /*0c70*/  ULOP3.LUT UR5, UR5, 0x1, URZ, 0xfc, !UPT ;  /* 0x0000000105057892 */ /* 0x000fe2000f8efc3f */
[----:B------:R-:W-:Y:S02]  /*0c80*/  SHF.R.S32.HI R9, RZ, 0x1f, R232 ;  /* 0x0000001fff097819 */ /* 0x000fe400000114e8 */
[----:B------:R-:W-:Y:S02]  /*0c90*/  SHF.R.S32.HI R6, RZ, 0x4, R5 ;  /* 0x00000004ff067819 */ /* 0x000fe40000011405 */
[CC--:B------:R-:W-:Y:S02]  /*0ca0*/  LEA.HI R10, R9.reuse, R232.reuse, RZ, 0x2 ;  /* 0x000000e8090a7211 */ /* 0x0c0fe400078f10ff */
[----:B------:R-:W-:-:S02]  /*0cb0*/  LEA.HI R9, R9, R232, RZ, 0x5 ;  /* 0x000000e809097211 */ /* 0x000fc400078f28ff */
[--C-:B------:R-:W-:Y:S02]  /*0cc0*/  SHF.R.S32.HI R8, RZ, 0x2, R10.reuse ;  /* 0x00000002ff087819 */ /* 0x100fe4000001140a */
[----:B------:R-:W-:Y:S02]  /*0cd0*/  SHF.R.S32.HI R7, RZ, 0x1f, R10 ;  /* 0x0000001fff077819 */ /* 0x000fe4000001140a */
[----:B------:R-:W-:Y:S02]  /*0ce0*/  SHF.R.S32.HI R9, RZ, 0x5, R9 ;  /* 0x00000005ff097819 */ /* 0x000fe40000011409 */
[----:B------:R-:W-:Y:S02]  /*0cf0*/  LEA.HI R11, R7, R8, RZ, 0x3 ;  /* 0x00000008070b7211 */ /* 0x000fe400078f18ff */
[----:B------:R-:W-:Y:S02]  /*0d00*/  LEA.HI R7, R5, R6, RZ, 0x1 ;  /* 0x0000000605077211 */ /* 0x000fe400078f08ff */
[----:B------:R-:W-:-:S02]  /*0d10*/  LOP3.LUT R11, R11, 0xfffffff8, RZ, 0xc0, !PT ;  /* 0xfffffff80b0b7812 */ /* 0x000fc400078ec0ff */
[----:B------:R-:W-:Y:S02]  /*0d20*/  LOP3.LUT R7, R7, 0x1ffffffe, RZ, 0xc0, !PT ;  /* 0x1ffffffe07077812 */ /* 0x000fe400078ec0ff */
[----:B------:R-:W-:Y:S02]  /*0d30*/  IADD3 R8, R8, -R11, RZ ;  /* 0x8000000b08087210 */ /* 0x000fe40007ffe0ff */
[----:B------:R-:W-:Y:S01]  /*0d40*/  LOP3.LUT R0, R0, 0x3fffffe, RZ, 0xc0, !PT ;  /* 0x03fffffe00007812 */ /* 0x000fe200078ec0ff */
[----:B------:R-:W-:Y:S01]  /*0d50*/  IMAD.IADD R7, R6, 0x1, -R7 ;  /* 0x0000000106077824 */ /* 0x000fe200078e0a07 */
[-C--:B------:R-:W-:Y:S01]  /*0d60*/  LEA.HI R6, R3, R4.reuse, RZ, 0x5 ;  /* 0x0000000403067211 */ /* 0x080fe200078f28ff */
[----:B------:R-:W-:Y:S01]  /*0d70*/  IMAD R11, R9, 0x10, R8 ;  /* 0x00000010090b7824 */ /* 0x000fe200078e0208 */
[----:B------:R-:W-:Y:S01]  /*0d80*/  LEA.HI R8, R3, R4, RZ, 0x2 ;  /* 0x0000000403087211 */ /* 0x000fe200078f10ff */
[----:B------:R-:W-:Y:S01]  /*0d90*/  IMAD.IADD R0, R12, 0x1, -R0 ;  /* 0x000000010c007824 */ /* 0x000fe200078e0a00 */
[----:B------:R-:W-:-:S02]  /*0da0*/  LOP3.LUT R5, R5, 0x3fffff0, RZ, 0xc0, !PT ;  /* 0x03fffff005057812 */ /* 0x000fc400078ec0ff */
[----:B------:R-:W-:Y:S01]  /*0db0*/  LOP3.LUT R3, R8, 0xfffffffc, RZ, 0xc0, !PT ;  /* 0xfffffffc08037812 */ /* 0x000fe200078ec0ff */
[----:B------:R-:W-:Y:S01]  /*0dc0*/  IMAD R11, R0, 0x40, R11 ;  /* 0x00000040000b7824 */ /* 0x000fe200078e020b */
[--C-:B------:R-:W-:Y:S01]  /*0dd0*/  SHF.R.S32.HI R194, RZ, 0x2, R8.reuse ;  /* 0x00000002ffc27819 */ /* 0x100fe20000011408 */
[C---:B------:R-:W-:Y:S01]  /*0de0*/  IMAD.IADD R5, R4.reuse, 0x1, -R5 ;  /* 0x0000000104057824 */ /* 0x040fe200078e0a05 */
[----:B------:R-:W-:Y:S01]  /*0df0*/  SHF.R.S32.HI R9, RZ, 0x1f, R8 ;  /* 0x0000001fff097819 */ /* 0x000fe20000011408 */
[----:B------:R-:W-:Y:S01]  /*0e00*/  IMAD.IADD R222, R4, 0x1, -R3 ;  /* 0x0000000104de7824 */ /* 0x000fe200078e0a03 */
[----:B------:R-:W-:Y:S01]  /*0e10*/  SHF.R.S32.HI R6, RZ, 0x5, R6 ;  /* 0x00000005ff067819 */ /* 0x000fe20000011406 */
[----:B------:R-:W-:Y:S01]  /*0e20*/  VIADD R221, R194, 0x40 ;  /* 0x00000040c2dd7836 */ /* 0x000fe20000000000 */
[----:B------:R-:W-:Y:S01]  /*0e30*/  LEA.HI R9, R9, R194, RZ, 0x3 ;  /* 0x000000c209097211 */ /* 0x000fe200078f18ff */
[----:B------:R-:W-:Y:S01]  /*0e40*/  STL [R1+0x54], R11 ;  /* 0x0000540b01007387 */ /* 0x000fe20000100800 */
[----:B------:R-:W-:Y:S01]  /*0e50*/  SHF.L.U32 R22, R222, 0x2, RZ ;  /* 0x00000002de167819 */ /* 0x000fe200000006ff */
[----:B------:R-:W-:Y:S01]  /*0e60*/  IMAD.SHL.U32 R204, R221, 0x40, RZ ;  /* 0x00000040ddcc7824 */ /* 0x000fe200078e00ff */
[----:B------:R-:W-:Y:S01]  /*0e70*/  SHF.R.S32.HI R0, RZ, 0x1f, R221 ;  /* 0x0000001fff007819 */ /* 0x000fe200000114dd */
[----:B------:R-:W-:Y:S01]  /*0e80*/  IMAD R8, R6, 0x10, R5 ;  /* 0x0000001006087824 */ /* 0x000fe200078e0205 */
[----:B------:R-:W-:Y:S01]  /*0e90*/  LOP3.LUT R9, R9, 0xfffffff8, RZ, 0xc0, !PT ;  /* 0xfffffff809097812 */ /* 0x000fe200078ec0ff */
[----:B------:R-:W-:Y:S01]  /*0ea0*/  VIADD R200, R22, 0x20 ;  /* 0x0000002016c87836 */ /* 0x000fe20000000000 */
[----:B------:R-:W-:Y:S01]  /*0eb0*/  LEA.HI R0, R0, R221, RZ, 0x3 ;  /* 0x000000dd00007211 */ /* 0x000fe200078f18ff */
[----:B------:R-:W-:Y:S01]  /*0ec0*/  VIADD R199, R22, 0x40 ;  /* 0x0000004016c77836 */ /* 0x000fe20000000000 */
[----:B------:R-:W-:Y:S01]  /*0ed0*/  LOP3.LUT R204, R204, 0x1c0, RZ, 0xc0, !PT ;  /* 0x000001c0cccc7812 */ /* 0x000fe200078ec0ff */
[----:B------:R-:W-:Y:S01]  /*0ee0*/  IMAD.IADD R214, R194, 0x1, -R9 ;  /* 0x00000001c2d67824 */ /* 0x000fe200078e0a09 */
[----:B------:R-:W-:Y:S01]  /*0ef0*/  IADD3 R196, R22, R200, RZ ;  /* 0x000000c816c47210 */ /* 0x000fe20007ffe0ff */
[----:B------:R-:W-:Y:S01]  /*0f00*/  IMAD.SHL.U32 R0, R0, 0x40, RZ ;  /* 0x0000004000007824 */ /* 0x000fe200078e00ff */
[----:B0-----:R-:W-:Y:S01]  /*0f10*/  SHF.R.U32.HI R12, RZ, 0x3, R204 ;  /* 0x00000003ff0c7819 */ /* 0x001fe200000116cc */
[----:B------:R-:W-:Y:S01]  /*0f20*/  IMAD.IADD R197, R22, 0x1, R199 ;  /* 0x0000000116c57824 */ /* 0x000fe200078e02c7 */
[----:B------:R-:W-:Y:S01]  /*0f30*/  SHF.R.S32.HI R3, RZ, 0x1f, R196 ;  /* 0x0000001fff037819 */ /* 0x000fe200000114c4 */
[----:B------:R-:W-:Y:S01]  /*0f40*/  IMAD.SHL.U32 R205, R214, 0x40, RZ ;  /* 0x00000040d6cd7824 */ /* 0x000fe200078e00ff */
[----:B------:R-:W-:Y:S01]  /*0f50*/  LOP3.LUT R209, R0, 0xfffffe00, RZ, 0xc0, !PT ;  /* 0xfffffe0000d17812 */ /* 0x000fe200078ec0ff */
[----:B------:R-:W-:Y:S01]  /*0f60*/  IMAD.SHL.U32 R207, R6, 0x200, RZ ;  /* 0x0000020006cf7824 */ /* 0x000fe200078e00ff */
[----:B------:R-:W-:Y:S01]  /*0f70*/  SHF.R.S32.HI R0, RZ, 0x1f, R197 ;  /* 0x0000001fff007819 */ /* 0x000fe200000114c5 */
[----:B------:R-:W-:Y:S01]  /*0f80*/  IMAD R8, R8, 0x8, R7 ;  /* 0x0000000808087824 */ /* 0x000fe200078e0207 */
[CC--:B------:R-:W-:Y:S01]  /*0f90*/  LEA.HI R224, R3.reuse, R196.reuse, RZ, 0x3 ;  /* 0x000000c403e07211 */ /* 0x0c0fe200078f18ff */
[----:B------:R-:W-:Y:S01]  /*0fa0*/  IMAD.SHL.U32 R18, R222, 0x8, RZ ;  /* 0x00000008de127824 */ /* 0x000fe200078e00ff */
[----:B------:R-:W-:Y:S01]  /*0fb0*/  LEA.HI R3, R3, R196, RZ, 0x6 ;  /* 0x000000c403037211 */ /* 0x000fe200078f30ff */
[----:B------:R-:W-:Y:S01]  /*0fc0*/  VIADD R201, R22, 0x30 ;  /* 0x0000003016c97836 */ /* 0x000fe20000000000 */
[----:B------:R-:W-:Y:S01]  /*0fd0*/  LEA.HI R4, R0, R197, RZ, 0x6 ;  /* 0x000000c500047211 */ /* 0x000fe200078f30ff */
[----:B------:R-:W-:Y:S01]  /*0fe0*/  VIADD R203, R22, 0x50 ;  /* 0x0000005016cb7836 */ /* 0x000fe20000000000 */
[----:B------:R-:W-:-:S02]  /*0ff0*/  LOP3.LUT R205, R205, 0x1c0, RZ, 0xc0, !PT ;  /* 0x000001c0cdcd7812 */ /* 0x000fc400078ec0ff */
[----:B------:R-:W-:Y:S01]  /*1000*/  LEA.HI R225, R0, R197, RZ, 0x3 ;  /* 0x000000c500e17211 */ /* 0x000fe200078f18ff */
[----:B------:R-:W-:Y:S01]  /*1010*/  IMAD.SHL.U32 R0, R3, 0x80, RZ ;  /* 0x0000008003007824 */ /* 0x000fe200078e00ff */
[----:B------:R-:W-:Y:S01]  /*1020*/  SHF.R.U32.HI R206, RZ, 0x3, R205 ;  /* 0x00000003ffce7819 */ /* 0x000fe200000116cd */
[----:B------:R-:W-:Y:S01]  /*1030*/  IMAD.SHL.U32 R4, R4, 0x80, RZ ;  /* 0x0000008004047824 */ /* 0x000fe200078e00ff */
[C-C-:B------:R-:W-:Y:S02]  /*1040*/  LOP3.LUT R3, R205.reuse, 0x38, R224.reuse, 0xf8, !PT ;  /* 0x00000038cd037812 */ /* 0x140fe400078ef8e0 */
[C---:B------:R-:W-:Y:S02]  /*1050*/  LOP3.LUT R6, R204.reuse, 0x38, R224, 0xf8, !PT ;  /* 0x00000038cc067812 */ /* 0x040fe400078ef8e0 */
[--C-:B------:R-:W-:Y:S02]  /*1060*/  LOP3.LUT R5, R205, 0x38, R225.reuse, 0xf8, !PT ;  /* 0x00000038cd057812 */ /* 0x100fe400078ef8e1 */
[----:B------:R-:W-:-:S02]  /*1070*/  LOP3.LUT R7, R204, 0x38, R225, 0xf8, !PT ;  /* 0x00000038cc077812 */ /* 0x000fc400078ef8e1 */
[----:B------:R-:W-:Y:S02]  /*1080*/  LOP3.LUT R0, R0, 0xffffe000, RZ, 0xc0, !PT ;  /* 0xffffe00000007812 */ /* 0x000fe400078ec0ff */
[----:B------:R-:W-:Y:S02]  /*1090*/  LOP3.LUT R3, R3, R206, RZ, 0x3c, !PT ;  /* 0x000000ce03037212 */ /* 0x000fe400078e3cff */
[----:B------:R-:W-:Y:S02]  /*10a0*/  LOP3.LUT R6, R6, R12, RZ, 0x3c, !PT ;  /* 0x0000000c06067212 */ /* 0x000fe400078e3cff */
[----:B------:R-:W-:Y:S02]  /*10b0*/  LOP3.LUT R4, R4, 0xffffe000, RZ, 0xc0, !PT ;  /* 0xffffe00004047812 */ /* 0x000fe400078ec0ff */
[----:B------:R-:W-:Y:S02]  /*10c0*/  LOP3.LUT R5, R5, R206, RZ, 0x3c, !PT ;  /* 0x000000ce05057212 */ /* 0x000fe400078e3cff */
[----:B------:R-:W-:-:S02]  /*10d0*/  LOP3.LUT R7, R7, R12, RZ, 0x3c, !PT ;  /* 0x0000000c07077212 */ /* 0x000fc400078e3cff */
[-C--:B------:R-:W-:Y:S02]  /*10e0*/  IADD3 R237, R3, R0.reuse, R207 ;  /* 0x0000000003ed7210 */ /* 0x080fe40007ffe0cf */
[----:B------:R-:W-:Y:S02]  /*10f0*/  IADD3 R6, R6, R0, R209 ;  /* 0x0000000006067210 */ /* 0x000fe40007ffe0d1 */
[-C--:B------:R-:W-:Y:S02]  /*1100*/  IADD3 R5, R5, R4.reuse, R207 ;  /* 0x0000000405057210 */ /* 0x080fe40007ffe0cf */
[----:B------:R-:W-:Y:S01]  /*1110*/  IADD3 R7, R7, R4, R209 ;  /* 0x0000000407077210 */ /* 0x000fe20007ffe0d1 */
[----:B------:R-:W-:Y:S01]  /*1120*/  IMAD.U32 R4, RZ, RZ, UR4 ;  /* 0x00000004ff047e24 */ /* 0x000fe2000f8e00ff */
[----:B------:R-:W-:Y:S02]  /*1130*/  MOV R0, UR5 ;  /* 0x0000000500007c02 */ /* 0x000fe40008000f00 */
[----:B------:R-:W-:-:S02]  /*1140*/  LOP3.LUT R211, R10, 0x7ffffffc, RZ, 0xc0, !PT ;  /* 0x7ffffffc0ad37812 */ /* 0x000fc400078ec0ff */
[----:B------:R-:W-:Y:S01]  /*1150*/  IADD3 R202, R22, 0x10, RZ ;  /* 0x0000001016ca7810 */ /* 0x000fe20007ffe0ff */
[----:B------:R0:W-:Y:S01]  /*1160*/  STL [R1+0x40], R0 ;  /* 0x0000400001007387 */ /* 0x0001e20000100800 */
[----:B------:R-:W-:Y:S01]  /*1170*/  SHF.R.S32.HI R9, RZ, 0x1f, R215 ;  /* 0x0000001fff097819 */ /* 0x000fe200000114d7 */
[----:B------:R-:W-:Y:S01]  /*1180*/  IMAD.IADD R211, R232, 0x1, -R211 ;  /* 0x00000001e8d37824 */ /* 0x000fe200078e0ad3 */
[----:B------:R-:W-:Y:S01]  /*1190*/  SHF.R.S32.HI R231, RZ, 0x1f, R202 ;  /* 0x0000001fffe77819 */ /* 0x000fe200000114ca */
[----:B------:R1:W-:Y:S01]  /*11a0*/  STL [R1+0x44], R4 ;  /* 0x0000440401007387 */ /* 0x0003e20000100800 */
[----:B------:R-:W-:Y:S02]  /*11b0*/  SHF.R.S32.HI R230, RZ, 0x1f, R200 ;  /* 0x0000001fffe67819 */ /* 0x000fe400000114c8 */
[----:B------:R-:W-:Y:S02]  /*11c0*/  SHF.R.S32.HI R229, RZ, 0x1f, R201 ;  /* 0x0000001fffe57819 */ /* 0x000fe400000114c9 */
[----:B------:R-:W-:-:S02]  /*11d0*/  SHF.R.S32.HI R228, RZ, 0x1f, R199 ;  /* 0x0000001fffe47819 */ /* 0x000fc400000114c7 */
[----:B0-----:R-:W-:Y:S02]  /*11e0*/  LEA.HI R0, R222, R222, RZ, 0x1 ;  /* 0x000000dede007211 */ /* 0x001fe400078f08ff */
[----:B------:R-:W-:Y:S02]  /*11f0*/  SHF.R.S32.HI R227, RZ, 0x1f, R203 ;  /* 0x0000001fffe37819 */ /* 0x000fe400000114cb */
[----:B-1----:R-:W-:Y:S02]  /*1200*/  SHF.R.S32.HI R4, RZ, 0x1f, R216 ;  /* 0x0000001fff047819 */ /* 0x002fe400000114d8 */
[----:B------:R-:W-:Y:S02]  /*1210*/  SHF.L.U32 R4, R8, 0x3, RZ ;  /* 0x0000000308047819 */ /* 0x000fe400000006ff */
[----:B------:R-:W-:Y:S02]  /*1220*/  LOP3.LUT R3, R0, 0x1ffffffe, RZ, 0xc0, !PT ;  /* 0x1ffffffe00037812 */ /* 0x000fe400078ec0ff */
[----:B------:R-:W-:Y:S01]  /*1230*/  SHF.R.S32.HI R0, RZ, 0x1f, R213 ;  /* 0x0000001fff007819 */ /* 0x000fe200000114d5 */
[----:B------:R0:W-:Y:S01]  /*1240*/  STL [R1+0x58], R4 ;  /* 0x0000580401007387 */ /* 0x0001e20000100800 */
[----:B------:R-:W-:Y:S01]  /*1250*/  LOP3.LUT R0, R204, 0x38, R18, 0xf8, !PT ;  /* 0x00000038cc007812 */ /* 0x000fe200078ef812 */
[----:B------:R-:W-:Y:S01]  /*1260*/  IMAD.IADD R3, R222, 0x1, -R3 ;  /* 0x00000001de037824 */ /* 0x000fe200078e0a03 */
[----:B------:R-:W-:-:S02]  /*1270*/  SHF.R.S32.HI R224, RZ, 0x3, R224 ;  /* 0x00000003ffe07819 */ /* 0x000fc400000114e0 */
[----:B------:R-:W-:Y:S01]  /*1280*/  LOP3.LUT R0, R209, R0, R12, 0xf6, !PT ;  /* 0x00000000d1007212 */ /* 0x000fe200078ef60c */
[----:B------:R-:W-:Y:S01]  /*1290*/  IMAD R212, R3, 0x8, R11 ;  /* 0x0000000803d47824 */ /* 0x000fe200078e020b */
[----:B------:R-:W-:Y:S02]  /*12a0*/  SHF.R.S32.HI R225, RZ, 0x3, R225 ;  /* 0x00000003ffe17819 */ /* 0x000fe400000114e1 */
[----:B------:R-:W-:Y:S02]  /*12b0*/  LEA R236, R0, UR4, 0x1 ;  /* 0x0000000400ec7c11 */ /* 0x000fe4000f8e08ff */
[----:B------:R-:W-:Y:S02]  /*12c0*/  LEA R237, R237, UR4, 0x1 ;  /* 0x00000004eded7c11 */ /* 0x000fe4000f8e08ff */
[----:B------:R-:W-:Y:S02]  /*12d0*/  LEA R234, R6, UR4, 0x1 ;  /* 0x0000000406ea7c11 */ /* 0x000fe4000f8e08ff */
[----:B------:R-:W-:-:S02]  /*12e0*/  LEA R235, R5, UR4, 0x1 ;  /* 0x0000000405eb7c11 */ /* 0x000fc4000f8e08ff */
[----:B0-----:R-:W-:-:S07]  /*12f0*/  LEA R233, R7, UR4, 0x1 ;  /* 0x0000000407e97c11 */ /* 0x001fce000f8e08ff */
.L_x_1967:
[----:B------:R-:W-:Y:S01]  /*1300*/  ULDC.64 UR4, c[0x0][0xa28] ;  /* 0x00028a0000047ab9 */ /* 0x000fe20000000a00 */
[----:B0-2-4-:R-:W0:Y:S01]  /*1310*/  LDC.64 R6, c[0x0][0xa08] ;  /* 0x00028200ff067b82 */ /* 0x015e220000000a00 */
[----:B------:R-:W-:Y:S01]  /*1320*/  ISETP.NE.U32.AND P0, PT, RZ, UR4, PT ;  /* 0x00000004ff007c0c */ /* 0x000fe2000bf05070 */
[----:B------:R-:W-:Y:S01]  /*1330*/  IMAD.MOV.U32 R0, RZ, RZ, RZ ;  /* 0x000000ffff007224 */ /* 0x000fe200078e00ff */
[----:B------:R-:W-:Y:S01]  /*1340*/  ULDC UR6, c[0x0][0x424] ;  /* 0x0001090000067ab9 */ /* 0x000fe20000000800 */
[----:B------:R-:W-:Y:S01]  /*1350*/  IMAD.MOV.U32 R28, RZ, RZ, RZ ;  /* 0x000000ffff1c7224 */ /* 0x000fe200078e00ff */
[----:B------:R-:W-:Y:S01]  /*1360*/  ISETP.NE.AND.EX P0, PT, RZ, UR5, PT, P0 ;  /* 0x00000005ff007c0c */ /* 0x000fe2000bf05300 */
[----:B------:R-:W-:Y:S02]  /*1370*/  ULDC.64 UR4, c[0x0][0xa18] ;  /* 0x0002860000047ab9 */ /* 0x000fe40000000a00 */
[----:B------:R-:W-:-:S04]  /*1380*/  ISETP.NE.U32.AND P1, PT, RZ, UR4, PT ;  /* 0x00000004ff007c0c */ /* 0x000fc8000bf25070 */
[----:B------:R-:W-:Y:S01]  /*1390*/  ISETP.NE.AND.EX P1, PT, RZ, UR5, PT, P1 ;  /* 0x00000005ff007c0c */ /* 0x000fe2000bf25310 */
[----:B------:R-:W-:Y:S02]  /*13a0*/  ULDC.64 UR4, c[0x0][0xa08] ;  /* 0x0002820000047ab9 */ /* 0x000fe40000000a00 */
[----:B------:R-:W-:-:S03]  /*13b0*/  ISETP.NE.U32.AND P3, PT, RZ, UR4, PT ;  /* 0x00000004ff007c0c */ /* 0x000fc6000bf65070 */
[----:B-1----:R-:W1:Y:S01]  /*13c0*/  @P0 LDC.64 R4, c[0x0][0xa28] ;  /* 0x00028a00ff040b82 */ /* 0x002e620000000a00 */
[----:B------:R-:W-:Y:S01]  /*13d0*/  ISETP.NE.AND.EX P3, PT, RZ, UR5, PT, P3 ;  /* 0x00000005ff007c0c */ /* 0x000fe2000bf65330 */
[----:B0-----:R-:W-:-:S06]  /*13e0*/  IMAD.WIDE R10, R27, 0x4, R6 ;  /* 0x000000041b0a7825 */ /* 0x001fcc00078e0206 */
[----:B---3--:R-:W0:Y:S01]  /*13f0*/  @P1 LDC.64 R8, c[0x0][0xa18] ;  /* 0x00028600ff081b82 */ /* 0x008e220000000a00 */
[----:B------:R-:W-:Y:S02]  /*1400*/  ULDC UR4, c[0x0][0x288] ;  /* 0x0000a20000047ab9 */ /* 0x000fe40000000800 */
[----:B------:R-:W-:Y:S01]  /*1410*/  IMAD.U32 R193, RZ, RZ, UR4 ;  /* 0x00000004ffc17e24 */ /* 0x000fe2000f8e00ff */
[----:B------:R-:W-:Y:S02]  /*1420*/  ULDC.64 UR4, c[0x0][0x418] ;  /* 0x0001060000047ab9 */ /* 0x000fe40000000a00 */
[----:B------:R2:W5:Y:S01]  /*1430*/  @P3 LDG.E R28, desc[UR60][R10.64] ;  /* 0x0000003c0a1c3981 */ /* 0x000562000c1e1900 */
[----:B-1----:R-:W-:-:S05]  /*1440*/  @P0 IMAD.WIDE R4, R27, 0x4, R4 ;  /* 0x000000041b040825 */ /* 0x002fca00078e0204 */
[----:B------:R2:W5:Y:S01]  /*1450*/  @P0 LDG.E R0, desc[UR60][R4.64] ;  /* 0x0000003c04000981 */ /* 0x000562000c1e1900 */
[----:B0-----:R-:W-:-:S05]  /*1460*/  @P1 IMAD.WIDE R6, R27, 0x4, R8 ;  /* 0x000000041b061825 */ /* 0x001fca00078e0208 */
[----:B------:R2:W5:Y:S01]  /*1470*/  @P1 LDG.E R193, desc[UR60][R6.64] ;  /* 0x0000003c06c11981 */ /* 0x000562000c1e1900 */
[----:B------:R-:W-:-:S04]  /*1480*/  UISETP.NE.U32.AND UP0, UPT, UR4, URZ, UPT ;  /* 0x0000003f0400728c */ /* 0x000fc8000bf05070 */
[----:B------:R-:W-:-:S03]  /*1490*/  UISETP.NE.AND.EX UP0, UPT, UR5, URZ, UPT, UP0 ;  /* 0x0000003f0500728c */ /* 0x000fc6000bf05300 */
[----:B------:R-:W-:Y:S02]  /*14a0*/  ULDC.64 UR4, c[0x0][0xa20] ;  /* 0x0002880000047ab9 */ /* 0x000fe40000000a00 */
[----:B------:R-:W-:Y:S01]  /*14b0*/  ISETP.NE.U32.AND P2, PT, RZ, UR4, PT ;  /* 0x00000004ff007c0c */ /* 0x000fe2000bf45070 */
[----:B------:R-:W-:-:S03]  /*14c0*/  USEL UR4, UR6, 0x1, UP0 ;  /* 0x0000000106047887 */ /* 0x000fc60008000000 */
[----:B------:R-:W-:Y:S01]  /*14d0*/  ULDC UR6, c[0x0][0x2f0] ;  /* 0x0000bc0000067ab9 */ /* 0x000fe20000000800 */
[----:B------:R-:W-:Y:S01]  /*14e0*/  ISETP.NE.AND.EX P2, PT, RZ, UR5, PT, P2 ;  /* 0x00000005ff007c0c */ /* 0x000fe2000bf45320 */
[----:B------:R-:W-:Y:S01]  /*14f0*/  UIMAD UR6, UR4, UR6, URZ ;  /* 0x00000006040672a4 */ /* 0x000fe2000f8e023f */
[----:B------:R-:W-:Y:S01]  /*1500*/  ULDC UR7, c[0x0][0x348] ;  /* 0x0000d20000077ab9 */ /* 0x000fe20000000800 */
[----:B------:R-:W-:Y:S01]  /*1510*/  MOV R218, R26 ;  /* 0x0000001a00da7202 */ /* 0x000fe20000000f00 */
[----:B------:R-:W-:Y:S01]  /*1520*/  IMAD.MOV.U32 R219, RZ, RZ, R27 ;  /* 0x000000ffffdb7224 */ /* 0x000fe200078e001b */
[----:B--2---:R-:W-:Y:S08]  /*1530*/  @P1 BRA `(.L_x_1681) ;  /* 0x0000000000241947 */ /* 0x004ff00003800000 */
        /* <DEDUP_REMOVED lines=8> */
[----:B--2---:R-:W-:-:S07]  /*15c0*/  IMAD.IADD R193, R6, 0x1, -R193 ;  /* 0x0000000106c17824 */ /* 0x004fce00078e0ac1 */
.L_x_1681:
[----:B------:R-:W-:Y:S02]  /*15d0*/  IMAD.U32 R24, RZ, RZ, UR7 ;  /* 0x00000007ff187e24 */ /* 0x000fe4000f8e00ff */
[----:B------:R-:W-:Y:S01]  /*15e0*/  IMAD.U32 R29, RZ, RZ, UR6 ;  /* 0x00000006ff1d7e24 */ /* 0x000fe2000f8e00ff */
[----:B------:R-:W-:Y:S06]  /*15f0*/  @!P2 BRA `(.L_x_1682) ;  /* 0x000000000010a947 */ /* 0x000fec0003800000 */
[----:B------:R-:W0:Y:S02]  /*1600*/  LDC.64 R4, c[0x0][0xa20] ;  /* 0x00028800ff047b82 */ /* 0x000e240000000a00 */
[----:B0-----:R-:W-:-:S05]  /*1610*/  IMAD.WIDE R4, R27, 0x4, R4 ;  /* 0x000000041b047825 */ /* 0x001fca00078e0204 */
[----:B------:R0:W5:Y:S01]  /*1620*/  LDG.E R29, desc[UR60][R4.64] ;  /* 0x0000003c041d7981 */ /* 0x000162000c1e1900 */
[----:B------:R-:W-:Y:S05]  /*1630*/  BRA `(.L_x_1683) ;  /* 0x0000000000107947 */ /* 0x000fea0003800000 */
.L_x_1682:
[----:B------:R-:W-:Y:S05]  /*1640*/  @!P3 BRA `(.L_x_1683) ;  /* 0x00000000000cb947 */ /* 0x000fea0003800000 */
[----:B------:R-:W2:Y:S04]  /*1650*/  LDG.E R4, desc[UR60][R10.64] ;  /* 0x0000003c0a047981 */ /* 0x000ea8000c1e1900 */
[----:B------:R-:W2:Y:S02]  /*1660*/  LDG.E R29, desc[UR60][R10.64+0x4] ;  /* 0x0000043c0a1d7981 */ /* 0x000ea4000c1e1900 */
[----:B--2---:R-:W-:-:S07]  /*1670*/  IMAD.IADD R29, R29, 0x1, -R4 ;  /* 0x000000011d1d7824 */ /* 0x004fce00078e0a04 */
.L_x_1683:
[----:B------:R-:W-:Y:S01]  /*1680*/  ULDC.64 UR4, c[0x0][0xa10] ;  /* 0x0002840000047ab9 */ /* 0x000fe20000000a00 */
[----:B------:R-:W1:Y:S01]  /*1690*/  LDC R9, c[0x0][0x448] ;  /* 0x00011200ff097b82 */ /* 0x000e620000000800 */
[----:B------:R-:W-:-:S04]  /*16a0*/  ISETP.NE.U32.AND P0, PT, RZ, UR4, PT ;  /* 0x00000004ff007c0c */ /* 0x000fc8000bf05070 */
[----:B------:R-:W-:Y:S01]  /*16b0*/  ISETP.NE.AND.EX P0, PT, RZ, UR5, PT, P0 ;  /* 0x00000005ff007c0c */ /* 0x000fe2000bf05300 */
[----:B------:R-:W-:Y:S02]  /*16c0*/  ULDC.64 UR4, c[0x0][0xa30] ;  /* 0x00028c0000047ab9 */ /* 0x000fe40000000a00 */
[----:B------:R-:W-:Y:S01]  /*16d0*/  ISETP.NE.U32.AND P1, PT, RZ, UR4, PT ;  /* 0x00000004ff007c0c */ /* 0x000fe2000bf25070 */
[----:B------:R-:W2:Y:S03]  /*16e0*/  LDC.64 R12, c[0x0][0x9e0] ;  /* 0x00027800ff0c7b82 */ /* 0x000ea60000000a00 */
[----:B------:R-:W-:-:S06]  /*16f0*/  ISETP.NE.AND.EX P1, PT, RZ, UR5, PT, P1 ;  /* 0x00000005ff007c0c */ /* 0x000fcc000bf25310 */
[----:B0-----:R-:W0:Y:S08]  /*1700*/  @P0 LDC.64 R4, c[0x0][0xa10] ;  /* 0x00028400ff040b82 */ /* 0x001e300000000a00 */
[----:B------:R-:W3:Y:S01]  /*1710*/  @P1 LDC.64 R6, c[0x0][0xa30] ;  /* 0x00028c00ff061b82 */ /* 0x000ee20000000a00 */
[----:B0-----:R-:W-:-:S05]  /*1720*/  @P0 IMAD.WIDE R4, R27, 0x4, R4 ;  /* 0x000000041b040825 */ /* 0x001fca00078e0204 */
[----:B------:R-:W4:Y:S04]  /*1730*/  @P0 LDG.E R3, desc[UR60][R4.64] ;  /* 0x0000003c04030981 */ /* 0x000f28000c1e1900 */
[----:B------:R-:W4:Y:S01]  /*1740*/  @P0 LDG.E R8, desc[UR60][R4.64+0x4] ;  /* 0x0000043c04080981 */ /* 0x000f22000c1e1900 */
[----:B-----5:R-:W-:Y:S01]  /*1750*/  MOV R146, R29 ;  /* 0x0000001d00927202 */ /* 0x020fe20000000f00 */
[----:B---3--:R-:W-:-:S05]  /*1760*/  @P1 IMAD.WIDE R6, R27, 0x4, R6 ;  /* 0x000000041b061825 */ /* 0x008fca00078e0206 */
[----:B------:R0:W5:Y:S01]  /*1770*/  @P1 LDG.E R146, desc[UR60][R6.64] ;  /* 0x0000003c06921981 */ /* 0x000162000c1e1900 */
[----:B-1----:R-:W-:Y:S01]  /*1780*/  ISETP.NE.AND P1, PT, R9, 0x1, PT ;  /* 0x000000010900780c */ /* 0x002fe20003f25270 */
[----:B------:R-:W-:Y:S01]  /*1790*/  IMAD.IADD R11, R29, 0x1, -R0 ;  /* 0x000000011d0b7824 */ /* 0x000fe200078e0a00 */
[----:B--2---:R-:W-:Y:S01]  /*17a0*/  ISETP.GE.AND P2, PT, R13, 0x1, PT ;  /* 0x000000010d00780c */ /* 0x004fe20003f46270 */
[----:B------:R-:W-:-:S10]  /*17b0*/  IMAD.SHL.U32 R208, R25, 0x80, RZ ;  /* 0x0000008019d07824 */ /* 0x000fd400078e00ff */
[----:B------:R-:W1:Y:S08]  /*17c0*/  @P1 LDC R10, c[0x0][0x44c] ;  /* 0x00011300ff0a1b82 */ /* 0x000e700000000800 */
[----:B------:R-:W2:Y:S01]  /*17d0*/  @P1 LDC R9, c[0x0][0x450] ;  /* 0x00011400ff091b82 */ /* 0x000ea20000000800 */
[----:B----4-:R-:W-:Y:S02]  /*17e0*/  @P0 IMAD.IADD R24, R8, 0x1, -R3 ;  /* 0x0000000108180824 */ /* 0x010fe400078e0a03 */
[----:B------:R-:W-:-:S02]  /*17f0*/  VIADD R3, R208, 0x7f ;  /* 0x0000007fd0037836 */ /* 0x000fc40000000000 */
[----:B------:R-:W-:Y:S02]  /*1800*/  IMAD.IADD R195, R11, 0x1, R24 ;  /* 0x000000010bc37824 */ /* 0x000fe400078e0218 */
[----:B-1----:R-:W-:-:S03]  /*1810*/  @P1 IMAD.HI.U32 R4, R3, R10, RZ ;  /* 0x0000000a03041227 */ /* 0x002fc600078e00ff */
[C---:B------:R-:W-:Y:S02]  /*1820*/  IADD3 R0, R195.reuse, 0x5f, RZ ;  /* 0x0000005fc3007810 */ /* 0x040fe40007ffe0ff */
[----:B--2---:R-:W-:Y:S02]  /*1830*/  @P1 SHF.R.U32.HI R3, RZ, R9, R4 ;  /* 0x00000009ff031219 */ /* 0x004fe40000011604 */
[----:B------:R-:W-:Y:S01]  /*1840*/  IADD3 R4, R195, 0x1, -R193 ;  /* 0x00000001c3047810 */ /* 0x000fe20007ffe8c1 */
[----:B------:R-:W-:-:S04]  /*1850*/  IMAD.HI R0, R0, 0x2aaaaaab, RZ ;  /* 0x2aaaaaab00007827 */ /* 0x000fc800078e02ff */
[----:B0-----:R-:W-:Y:S01]  /*1860*/  IMAD.IADD R7, R4, 0x1, R3 ;  /* 0x0000000104077824 */ /* 0x001fe200078e0203 */
[----:B------:R-:W-:-:S04]  /*1870*/  SHF.R.U32.HI R151, RZ, 0x1f, R0 ;  /* 0x0000001fff977819 */ /* 0x000fc80000011600 */
[----:B------:R-:W-:Y:S01]  /*1880*/  LEA.HI.SX32 R151, R0, R151, 0x1c ;  /* 0x0000009700977211 */ /* 0x000fe200078fe2ff */
[----:B------:R-:W-:Y:S01]  /*1890*/  IMAD.IADD R0, R7, 0x1, R12 ;  /* 0x0000000107007824 */ /* 0x000fe200078e020c */
[----:B------:R-:W-:Y:S06]  /*18a0*/  @!P2 BRA `(.L_x_1684) ;  /* 0x000000000048a947 */ /* 0x000fec0003800000 */
[C---:B------:R-:W-:Y:S01]  /*18b0*/  ISETP.GT.AND P0, PT, R7.reuse, RZ, PT ;  /* 0x000000ff0700720c */ /* 0x040fe20003f04270 */
[----:B------:R-:W-:Y:S01]  /*18c0*/  BSSY B0, `(.L_x_1685) ;  /* 0x000000e000007945 */ /* 0x000fe20003800000 */
[----:B------:R-:W-:-:S11]  /*18d0*/  VIADD R3, R7, 0xffffffff ;  /* 0xffffffff07037836 */ /* 0x000fd60000000000 */
        /* <DEDUP_REMOVED lines=8> */
.L_x_1686:
[----:B------:R-:W-:-:S13]  /*1960*/  ISETP.NE.AND P0, PT, R13, 0x1, PT ;  /* 0x000000010d00780c */ /* 0x000fda0003f05270 */
[----:B------:R-:W0:Y:S02]  /*1970*/  @P0 LDC.64 R4, c[0x0][0x9e8] ;  /* 0x00027a00ff040b82 */ /* 0x000e240000000a00 */
[----:B0-----:R-:W-:-:S05]  /*1980*/  @P0 IMAD.HI.U32 R4, R3, R4, RZ ;  /* 0x0000000403040227 */ /* 0x001fca00078e00ff */
[----:B------:R-:W-:-:S07]  /*1990*/  @P0 SHF.R.U32.HI R3, RZ, R5, R4 ;  /* 0x00000005ff030219 */ /* 0x000fce0000011604 */
.L_x_1687:
[----:B------:R-:W-:Y:S05]  /*19a0*/  BSYNC B0 ;  /* 0x0000000000007941 */ /* 0x000fea0003800000 */
.L_x_1685:
[----:B------:R-:W-:-:S05]  /*19b0*/  IMAD R3, R3, R13, R13 ;  /* 0x0000000d03037224 */ /* 0x000fca00078e020d */
[----:B------:R-:W-:-:S07]  /*19c0*/  VIMNMX R0, R0, R3, PT ;  /* 0x0000000300007248 */ /* 0x000fce0003fe0100 */
.L_x_1684:
[----:B------:R-:W0:Y:S01]  /*19d0*/  @P1 LDC R3, c[0x0][0x44c] ;  /* 0x00011300ff031b82 */ /* 0x000e220000000800 */
[----:B------:R-:W-:Y:S01]  /*19e0*/  IADD3 R150, R195, -R193, RZ ;  /* 0x800000c1c3967210 */ /* 0x000fe20007ffe0ff */
[----:B------:R-:W-:-:S06]  /*19f0*/  ULDC UR4, c[0x0][0x9dc] ;  /* 0x0002770000047ab9 */ /* 0x000fcc0000000800 */
[----:B------:R-:W1:Y:S01]  /*1a00*/  @P1 LDC R5, c[0x0][0x450] ;  /* 0x00011400ff051b82 */ /* 0x000e620000000800 */
[----:B0-----:R-:W-:-:S04]  /*1a10*/  @P1 IMAD.HI.U32 R4, R208, R3, RZ ;  /* 0x00000003d0041227 */ /* 0x001fc800078e00ff */
[----:B------:R-:W-:Y:S01]  /*1a20*/  IMAD.MOV.U32 R3, RZ, RZ, R208 ;  /* 0x000000ffff037224 */ /* 0x000fe200078e00d0 */
[----:B-1----:R-:W-:-:S05]  /*1a30*/  @P1 SHF.R.U32.HI R3, RZ, R5, R4 ;  /* 0x00000005ff031219 */ /* 0x002fca0000011604 */
[----:B------:R-:W-:-:S04]  /*1a40*/  IMAD.IADD R3, R150, 0x1, R3 ;  /* 0x0000000196037824 */ /* 0x000fc800078e0203 */
[----:B------:R-:W-:Y:S01]  /*1a50*/  VIADD R4, R3, -UR4 ;  /* 0x8000000403047c36 */ /* 0x000fe20008000000 */
[----:B------:R-:W-:Y:S06]  /*1a60*/  @!P2 BRA `(.L_x_1688) ;  /* 0x000000000044a947 */ /* 0x000fec0003800000 */
[----:B------:R-:W-:Y:S01]  /*1a70*/  ISETP.GT.AND P0, PT, R3, -0x1, PT ;  /* 0xffffffff0300780c */ /* 0x000fe20003f04270 */
[----:B------:R-:W-:-:S12]  /*1a80*/  BSSY B0, `(.L_x_1689) ;  /* 0x000000d000007945 */ /* 0x000fd80003800000 */
        /* <DEDUP_REMOVED lines=8> */
.L_x_1690:
[----:B------:R-:W-:-:S13]  /*1b10*/  ISETP.NE.AND P0, PT, R13, 0x1, PT ;  /* 0x000000010d00780c */ /* 0x000fda0003f05270 */
[----:B------:R-:W0:Y:S02]  /*1b20*/  @P0 LDC.64 R6, c[0x0][0x9e8] ;  /* 0x00027a00ff060b82 */ /* 0x000e240000000a00 */
[----:B0-----:R-:W-:-:S05]  /*1b30*/  @P0 IMAD.HI.U32 R6, R3, R6, RZ ;  /* 0x0000000603060227 */ /* 0x001fca00078e00ff */
[----:B------:R-:W-:-:S07]  /*1b40*/  @P0 SHF.R.U32.HI R3, RZ, R7, R6 ;  /* 0x00000007ff030219 */ /* 0x000fce0000011606 */
.L_x_1691:
[----:B------:R-:W-:Y:S05]  /*1b50*/  BSYNC B0 ;  /* 0x0000000000007941 */ /* 0x000fea0003800000 */
.L_x_1689:
[----:B------:R-:W-:-:S05]  /*1b60*/  IMAD R3, R3, R13, RZ ;  /* 0x0000000d03037224 */ /* 0x000fca00078e02ff */
[----:B------:R-:W-:-:S07]  /*1b70*/  VIMNMX R4, R4, R3, !PT ;  /* 0x0000000304047248 */ /* 0x000fce0007fe0100 */
.L_x_1688:
[----:B------:R-:W-:Y:S01]  /*1b80*/  VIADD R0, R0, 0x5f ;  /* 0x0000005f00007836 */ /* 0x000fe20000000000 */
[----:B------:R-:W-:Y:S01]  /*1b90*/  PLOP3.LUT P2, PT, PT, PT, PT, 0x80, 0x0 ;  /* 0x000000000000781c */ /* 0x000fe20003f4f070 */
[----:B------:R-:W-:-:S04]  /*1ba0*/  IMAD.HI R4, R4, 0x2aaaaaab, RZ ;  /* 0x2aaaaaab04047827 */ /* 0x000fc800078e02ff */
[----:B------:R-:W-:Y:S01]  /*1bb0*/  IMAD.HI R0, R0, 0x2aaaaaab, RZ ;  /* 0x2aaaaaab00007827 */ /* 0x000fe200078e02ff */
[----:B------:R-:W-:-:S04]  /*1bc0*/  SHF.R.U32.HI R5, RZ, 0x1f, R4 ;  /* 0x0000001fff057819 */ /* 0x000fc80000011604 */
[----:B------:R-:W-:Y:S02]  /*1bd0*/  SHF.R.U32.HI R3, RZ, 0x1f, R0 ;  /* 0x0000001fff037819 */ /* 0x000fe40000011600 */
[----:B------:R-:W-:Y:S02]  /*1be0*/  LEA.HI.SX32 R5, R4, R5, 0x1c ;  /* 0x0000000504057211 */ /* 0x000fe400078fe2ff */
[----:B------:R-:W-:Y:S02]  /*1bf0*/  LEA.HI.SX32 R0, R0, R3, 0x1c ;  /* 0x0000000300007211 */ /* 0x000fe400078fe2ff */
[----:B------:R-:W-:Y:S02]  /*1c00*/  VIMNMX R5, RZ, R5, !PT ;  /* 0x00000005ff057248 */ /* 0x000fe40007fe0100 */
[----:B------:R-:W-:-:S03]  /*1c10*/  VIMNMX R0, R151, R0, PT ;  /* 0x0000000097007248 */ /* 0x000fc60003fe0100 */
[--C-:B------:R-:W-:Y:S02]  /*1c20*/  IMAD R5, R5, 0x60, -R11.reuse ;  /* 0x0000006005057824 */ /* 0x100fe400078e0a0b */
[----:B------:R-:W-:-:S03]  /*1c30*/  IMAD R3, R0, 0x60, -R11 ;  /* 0x0000006000037824 */ /* 0x000fc600078e0a0b */
[----:B------:R-:W-:Y:S02]  /*1c40*/  VIMNMX R5, RZ, R5, !PT ;  /* 0x00000005ff057248 */ /* 0x000fe40007fe0100 */
[----:B------:R-:W-:-:S03]  /*1c50*/  VIMNMX R0, R3, R24, PT ;  /* 0x0000001803007248 */ /* 0x000fc60003fe0100 */
[----:B------:R-:W-:Y:S01]  /*1c60*/  IMAD.WIDE.U32 R132, R5, -0x55555555, RZ ;  /* 0xaaaaaaab05847825 */ /* 0x000fe200078e00ff */
[----:B------:R-:W-:-:S04]  /*1c70*/  ISETP.GT.AND P0, PT, R0, R5, PT ;  /* 0x000000050000720c */ /* 0x000fc80003f04270 */
[----:B------:R-:W-:-:S05]  /*1c80*/  SHF.R.U32.HI R132, RZ, 0x6, R133 ;  /* 0x00000006ff847819 */ /* 0x000fca0000011685 */
[----:B------:R-:W-:-:S04]  /*1c90*/  IMAD.MOV.U32 R25, RZ, RZ, R132 ;  /* 0x000000ffff197224 */ /* 0x000fc800078e0084 */
[----:B------:R-:W-:-:S04]  /*1ca0*/  @P0 VIADD R0, R0, 0x5f ;  /* 0x0000005f00000836 */ /* 0x000fc80000000000 */
[----:B------:R-:W-:-:S05]  /*1cb0*/  @P0 IMAD.HI R0, R0, 0x2aaaaaab, RZ ;  /* 0x2aaaaaab00000827 */ /* 0x000fca00078e02ff */
[----:B------:R-:W-:-:S04]  /*1cc0*/  @P0 SHF.R.U32.HI R3, RZ, 0x1f, R0 ;  /* 0x0000001fff030819 */ /* 0x000fc80000011600 */
[----:B------:R-:W-:-:S04]  /*1cd0*/  @P0 LEA.HI.SX32 R25, R0, R3, 0x1c ;  /* 0x0000000300190211 */ /* 0x000fc800078fe2ff */
[----:B------:R-:W-:-:S13]  /*1ce0*/  ISETP.GT.AND P0, PT, R25, R132, PT ;  /* 0x000000841900720c */ /* 0x000fda0003f04270 */
[----:B------:R-:W-:Y:S05]  /*1cf0*/  @!P0 BRA `(.L_x_1692) ;  /* 0x0000008800688947 */ /* 0x000fea0003800000 */
[----:B------:R-:W-:Y:S01]  /*1d00*/  IADD3 R0, R2, 0x1e400, RZ ;  /* 0x0001e40002007810 */ /* 0x000fe20007ffe0ff */
[----:B------:R-:W-:Y:S03]  /*1d10*/  BSSY B6, `(.L_x_1693) ;  /* 0x0000013000067945 */ /* 0x000fe60003800000 */
        /* <DEDUP_REMOVED lines=17> */
[----:B-1---5:R-:W-:Y:S05]  /*1e30*/  CALL.ABS.NOINC R14 ;  /* 0x000000000e007343 */ /* 0x022fea0003c00000 */
.L_x_1694:
[----:B------:R-:W-:Y:S05]  /*1e40*/  BSYNC B6 ;  /* 0x0000000000067941 */ /* 0x000fea0003800000 */
.L_x_1693:
        /* <DEDUP_REMOVED lines=12> */
[----:B------:R-:W-:Y:S01]  /*1f10*/  MOV R12, 0x1 ;  /* 0x00000001000c7802 */ /* 0x000fe20000000f00 */
[----:B------:R-:W-:Y:S02]  /*1f20*/  IMAD.U32 R6, RZ, RZ, UR4 ;  /* 0x00000004ff067e24 */ /* 0x000fe4000f8e00ff */
[----:B------:R-:W-:-:S02]  /*1f30*/  IMAD.U32 R7, RZ, RZ, UR5 ;  /* 0x00000005ff077e24 */ /* 0x000fc4000f8e00ff */
[----:B------:R-:W-:Y:S02]  /*1f40*/  IMAD.U32 R11, RZ, RZ, UR7 ;  /* 0x00000007ff0b7e24 */ /* 0x000fe4000f8e00ff */
[----:B------:R-:W-:Y:S02]  /*1f50*/  IMAD.MOV.U32 R8, RZ, RZ, 0x70 ;  /* 0x00000070ff087424 */ /* 0x000fe400078e00ff */
[----:B0-----:R-:W-:-:S07]  /*1f60*/  IMAD.MOV.U32 R13, RZ, RZ, RZ ;  /* 0x000000ffff0d7224 */ /* 0x001fce00078e00ff */
[----:B------:R-:W-:-:S07]  /*1f70*/  LEPC R20, `(.L_x_1696) ;  /* 0x000000001014794e */ /* 0x000fce0000000000 */
[----:B-1---5:R-:W-:Y:S05]  /*1f80*/  CALL.ABS.NOINC R14 ;  /* 0x000000000e007343 */ /* 0x022fea0003c00000 */
.L_x_1696:
[----:B------:R-:W-:Y:S05]  /*1f90*/  BSYNC B6 ;  /* 0x0000000000067941 */ /* 0x000fea0003800000 */
.L_x_1695:
[----:B------:R-:W-:Y:S01]  /*1fa0*/  ULDC.64 UR4, c[0x0][0x9f8] ;  /* 0x00027e0000047ab9 */ /* 0x000fe20000000a00 */
[----:B------:R-:W2:Y:S01]  /*1fb0*/  LDL.LU R30, [R1] ;  /* 0x00000000011e7983 */ /* 0x000ea20000300800 */
[----:B------:R-:W-:Y:S01]  /*1fc0*/  ISETP.NE.U32.AND P0, PT, RZ, UR4, PT ;  /* 0x00000004ff007c0c */ /* 0x000fe2000bf05070 */
[----:B------:R-:W0:Y:S01]  /*1fd0*/  LDC.64 R104, c[0x0][0x300] ;  /* 0x0000c000ff687b82 */ /* 0x000e220000000a00 */
[----:B------:R-:W-:Y:S01]  /*1fe0*/  ULDC UR8, c[0x0][0x2f4] ;  /* 0x0000bd0000087ab9 */ /* 0x000fe20000000800 */
[----:B------:R-:W-:Y:S02]  /*1ff0*/  SHF.R.S32.HI R10, RZ, 0x1f, R26 ;  /* 0x0000001fff0a7819 */ /* 0x000fe4000001141a */
[----:B------:R-:W-:Y:S01]  /*2000*/  SHF.R.S32.HI R19, RZ, 0x1f, R18 ;  /* 0x0000001fff137819 */ /* 0x000fe20000011412 */
[----:B------:R-:W-:Y:S01]  /*2010*/  IMAD.IADD R123, R28, 0x1, R29 ;  /* 0x000000011c7b7824 */ /* 0x000fe200078e021d */
[----:B------:R-:W-:Y:S01]  /*2020*/  ISETP.NE.AND.EX P0, PT, RZ, UR5, PT, P0 ;  /* 0x00000005ff007c0c */ /* 0x000fe2000bf05300 */
[----:B------:R-:W-:Y:S01]  /*2030*/  ULDC.64 UR4, c[0x0][0x330] ;  /* 0x0000cc0000047ab9 */ /* 0x000fe20000000a00 */
[----:B------:R-:W1:Y:S01]  /*2040*/  LDC.64 R98, c[0x0][0x408] ;  /* 0x00010200ff627b82 */ /* 0x000e620000000a00 */
[----:B------:R-:W-:Y:S01]  /*2050*/  ULDC.64 UR6, c[0x0][0x308] ;  /* 0x0000c20000067ab9 */ /* 0x000fe20000000a00 */
[----:B------:R-:W-:-:S06]  /*2060*/  SHF.R.S32.HI R148, RZ, 0x1f, R194 ;  /* 0x0000001fff947819 */ /* 0x000fcc00000114c2 */
[----:B------:R-:W3:Y:S08]  /*2070*/  LDC.64 R92, c[0x0][0x3f8] ;  /* 0x0000fe00ff5c7b82 */ /* 0x000ef00000000a00 */
[----:B------:R-:W4:Y:S08]  /*2080*/  @P0 LDC.64 R4, c[0x0][0x9f8] ;  /* 0x00027e00ff040b82 */ /* 0x000f300000000a00 */
[----:B------:R-:W3:Y:S01]  /*2090*/  LDC R125, c[0x0][0x3f4] ;  /* 0x0000fd00ff7d7b82 */ /* 0x000ee20000000800 */
[----:B----4-:R-:W-:-:S05]  /*20a0*/  @P0 IMAD.WIDE R4, R27, 0x4, R4 ;  /* 0x000000041b040825 */ /* 0x010fca00078e0204 */
[----:B------:R4:W2:Y:S01]  /*20b0*/  @P0 LDG.E R27, desc[UR60][R4.64] ;  /* 0x0000003c041b0981 */ /* 0x0008a2000c1e1900 */
[----:B------:R-:W-:Y:S01]  /*20c0*/  ISETP.GE.AND P1, PT, R196, UR8, PT ;  /* 0x00000008c4007c0c */ /* 0x000fe2000bf26270 */
[----:B------:R-:W-:Y:S01]  /*20d0*/  IMAD R3, R10, UR4, RZ ;  /* 0x000000040a037c24 */ /* 0x000fe2000f8e02ff */
[----:B------:R-:W-:Y:S01]  /*20e0*/  ISETP.GE.AND P0, PT, R18, UR8, PT ;  /* 0x0000000812007c0c */ /* 0x000fe2000bf06270 */
[C---:B------:R-:W-:Y:S01]  /*20f0*/  IMAD.WIDE.U32 R106, R26.reuse, UR4, R18 ;  /* 0x000000041a6a7c25 */ /* 0x040fe2000f8e0012 */
[----:B------:R-:W-:Y:S01]  /*2100*/  SEL R0, RZ, 0xffffffff, P1 ;  /* 0xffffffffff007807 */ /* 0x000fe20000800000 */
[----:B------:R-:W3:Y:S01]  /*2110*/  S2R R152, SR_TID.X ;  /* 0x0000000000987919 */ /* 0x000ee20000002100 */
[----:B------:R-:W-:Y:S01]  /*2120*/  SHF.R.S32.HI R9, RZ, 0x1f, R123 ;  /* 0x0000001fff097819 */ /* 0x000fe2000001147b */
[----:B------:R-:W-:Y:S01]  /*2130*/  IMAD R3, R26, UR5, R3 ;  /* 0x000000051a037c24 */ /* 0x000fe2000f8e0203 */
[----:B------:R-:W-:Y:S01]  /*2140*/  ULDC.64 UR4, c[0x0][0xa08] ;  /* 0x0002820000047ab9 */ /* 0x000fe20000000a00 */
[----:B----4-:R-:W-:Y:S01]  /*2150*/  IMAD.SHL.U32 R5, R0, 0x2, RZ ;  /* 0x0000000200057824 */ /* 0x010fe200078e00ff */
[----:B------:R-:W-:Y:S01]  /*2160*/  SEL R4, RZ, 0x1, P0 ;  /* 0x00000001ff047807 */ /* 0x000fe20000000000 */
[C---:B------:R-:W-:Y:S01]  /*2170*/  VIADD R0, R18.reuse, 0x60 ;  /* 0x0000006012007836 */ /* 0x040fe20000000000 */
[----:B------:R-:W-:Y:S01]  /*2180*/  ISETP.GE.AND P0, PT, R197, UR8, PT ;  /* 0x00000008c5007c0c */ /* 0x000fe2000bf06270 */
[----:B------:R-:W-:Y:S01]  /*2190*/  IMAD.IADD R107, R107, 0x1, R3 ;  /* 0x000000016b6b7824 */ /* 0x000fe200078e0203 */
[----:B------:R-:W-:Y:S01]  /*21a0*/  IADD3 R3, R18, 0x80, RZ ;  /* 0x0000008012037810 */ /* 0x000fe20007ffe0ff */
[----:B0-----:R-:W-:Y:S01]  /*21b0*/  IMAD R12, R9, R104, RZ ;  /* 0x00000068090c7224 */ /* 0x001fe200078e02ff */
[----:B------:R-:W-:Y:S01]  /*21c0*/  ISETP.GE.AND P1, PT, R0, UR8, PT ;  /* 0x0000000800007c0c */ /* 0x000fe2000bf26270 */
[----:B-1----:R-:W-:Y:S01]  /*21d0*/  IMAD.WIDE.U32 R100, R194, R98, R18 ;  /* 0x00000062c2647225 */ /* 0x002fe200078e0012 */
[----:B------:R-:W-:-:S02]  /*21e0*/  LOP3.LUT R6, R5, 0x2, R4, 0xe2, !PT ;  /* 0x0000000205067812 */ /* 0x000fc400078ee204 */
[----:B------:R-:W-:Y:S01]  /*21f0*/  SEL R7, RZ, 0x4, P0 ;  /* 0x00000004ff077807 */ /* 0x000fe20000000000 */
[----:B------:R-:W-:Y:S01]  /*2200*/  IMAD.WIDE.U32 R4, R123, R104, RZ ;  /* 0x000000687b047225 */ /* 0x000fe200078e00ff */
[----:B------:R-:W-:Y:S02]  /*2210*/  SEL R8, RZ, 0x8, P1 ;  /* 0x00000008ff087807 */ /* 0x000fe40000800000 */
[----:B------:R-:W-:Y:S01]  /*2220*/  ISETP.GE.AND P2, PT, R3, UR8, PT ;  /* 0x0000000803007c0c */ /* 0x000fe2000bf46270 */
[----:B------:R-:W-:Y:S01]  /*2230*/  IMAD R11, R123, R105, R12 ;  /* 0x000000697b0b7224 */ /* 0x000fe200078e020c */
[----:B------:R-:W-:Y:S01]  /*2240*/  LOP3.LUT R6, R8, R6, R7, 0xfe, !PT ;  /* 0x0000000608067212 */ /* 0x000fe200078efe07 */
[----:B---3--:R-:W-:Y:S01]  /*2250*/  IMAD.WIDE.U32 R94, R194, R92, R18 ;  /* 0x0000005cc25e7225 */ /* 0x008fe200078e0012 */
[----:B------:R-:W-:Y:S02]  /*2260*/  SEL R7, RZ, 0x10, P2 ;  /* 0x00000010ff077807 */ /* 0x000fe40001000000 */
[----:B------:R-:W-:Y:S01]  /*2270*/  ISETP.NE.U32.AND P0, PT, RZ, UR4, PT ;  /* 0x00000004ff007c0c */ /* 0x000fe2000bf05070 */
[----:B------:R-:W-:Y:S01]  /*2280*/  IMAD.IADD R5, R5, 0x1, R11 ;  /* 0x0000000105057824 */ /* 0x000fe200078e020b */
[----:B------:R-:W-:Y:S01]  /*2290*/  LOP3.LUT R20, R6, R7, RZ, 0xfc, !PT ;  /* 0x0000000706147212 */ /* 0x000fe200078efcff */
[----:B------:R-:W-:Y:S01]  /*22a0*/  IMAD R11, R10, UR6, RZ ;  /* 0x000000060a0b7c24 */ /* 0x000fe2000f8e02ff */
[----:B------:R-:W-:Y:S01]  /*22b0*/  ISETP.NE.AND.EX P0, PT, RZ, UR5, PT, P0 ;  /* 0x00000005ff007c0c */ /* 0x000fe2000bf05300 */
[----:B------:R-:W-:Y:S01]  /*22c0*/  IMAD.WIDE.U32 R4, R26, UR6, R4 ;  /* 0x000000061a047c25 */ /* 0x000fe2000f8e0004 */
[----:B------:R-:W-:Y:S01]  /*22d0*/  ULDC.64 UR4, c[0x0][0x310] ;  /* 0x0000c40000047ab9 */ /* 0x000fe20000000a00 */
[----:B------:R-:W-:-:S02]  /*22e0*/  SHF.R.S32.HI R23, RZ, 0x1f, R22 ;  /* 0x0000001fff177819 */ /* 0x000fc40000011416 */
[----:B------:R-:W-:Y:S01]  /*22f0*/  IMAD R11, R26, UR7, R11 ;  /* 0x000000071a0b7c24 */ /* 0x000fe2000f8e020b */
[-C--:B------:R-:W-:Y:S01]  /*2300*/  ISETP.GE.AND P1, PT, R196, R125.reuse, PT ;  /* 0x0000007dc400720c */ /* 0x080fe20003f26270 */
[----:B------:R-:W-:Y:S01]  /*2310*/  IMAD.SHL.U32 R112, R92, 0x40, RZ ;  /* 0x000000405c707824 */ /* 0x000fe200078e00ff */
[----:B------:R-:W-:Y:S01]  /*2320*/  ISETP.GE.AND P3, PT, R197, R125, PT ;  /* 0x0000007dc500720c */ /* 0x000fe20003f66270 */
[----:B------:R-:W-:Y:S01]  /*2330*/  IMAD.IADD R5, R5, 0x1, R11 ;  /* 0x0000000105057824 */ /* 0x000fe200078e020b */
[----:B------:R-:W-:Y:S01]  /*2340*/  SHF.R.U32.HI R31, RZ, 0x3, R204 ;  /* 0x00000003ff1f7819 */ /* 0x000fe200000116cc */
[----:B------:R-:W-:Y:S01]  /*2350*/  IMAD.WIDE.U32 R102, R194, R98, R22 ;  /* 0x00000062c2667225 */ /* 0x000fe200078e0016 */
[----:B------:R-:W-:Y:S02]  /*2360*/  LOP3.LUT P2, RZ, R214, 0x4, RZ, 0xc0, !PT ;  /* 0x00000004d6ff7812 */ /* 0x000fe4000784c0ff */
[----:B------:R-:W-:Y:S01]  /*2370*/  SHF.L.U64.HI R111, R92, 0x6, R93 ;  /* 0x000000065c6f7819 */ /* 0x000fe2000001025d */
[----:B------:R-:W-:Y:S01]  /*2380*/  IMAD.WIDE.U32 R96, R194, R92, R22 ;  /* 0x0000005cc2607225 */ /* 0x000fe200078e0016 */
[----:B------:R-:W-:-:S02]  /*2390*/  SHF.L.U64.HI R136, R104, 0x6, R105 ;  /* 0x0000000668887819 */ /* 0x000fc40000010269 */
[----:B------:R-:W-:Y:S01]  /*23a0*/  SHF.L.U32 R110, R98, 0x6, RZ ;  /* 0x00000006626e7819 */ /* 0x000fe200000006ff */
[----:B------:R-:W-:Y:S01]  /*23b0*/  IMAD R133, R105, 0x60, RZ ;  /* 0x0000006069857824 */ /* 0x000fe200078e02ff */
[----:B------:R-:W-:Y:S01]  /*23c0*/  SHF.R.S32.HI R149, RZ, 0x1f, R221 ;  /* 0x0000001fff957819 */ /* 0x000fe200000114dd */
[----:B------:R-:W-:Y:S01]  /*23d0*/  IMAD.SHL.U32 R137, R104, 0x40, RZ ;  /* 0x0000004068897824 */ /* 0x000fe200078e00ff */
[----:B------:R-:W-:Y:S01]  /*23e0*/  LEA.HI R152, R152, 0x8, RZ, 0x19 ;  /* 0x0000000898987811 */ /* 0x000fe200078fc8ff */
[----:B------:R-:W-:Y:S01]  /*23f0*/  IMAD R135, R99, 0x60, RZ ;  /* 0x0000006063877824 */ /* 0x000fe200078e02ff */
[----:B--2---:R-:W-:-:S04]  /*2400*/  LOP3.LUT R30, R30, 0xfffffffe, RZ, 0xc0, !PT ;  /* 0xfffffffe1e1e7812 */ /* 0x004fc800078ec0ff */
[----:B------:R-:W-:-:S04]  /*2410*/  @P3 LOP3.LUT R30, R30, 0x1, RZ, 0xfc, !PT ;  /* 0x000000011e1e3812 */ /* 0x000fc800078efcff */
[----:B------:R-:W-:-:S04]  /*2420*/  LOP3.LUT R30, R30, 0xfffffffb, RZ, 0xc0, !PT ;  /* 0xfffffffb1e1e7812 */ /* 0x000fc800078ec0ff */
[----:B------:R-:W-:-:S05]  /*2430*/  @P2 LOP3.LUT R30, R30, 0x4, RZ, 0xfc, !PT ;  /* 0x000000041e1e2812 */ /* 0x000fca00078efcff */
[----:B------:R0:W-:Y:S01]  /*2440*/  STL [R1], R30 ;  /* 0x0000001e01007387 */ /* 0x0001e20000100800 */
[----:B------:R-:W-:Y:S02]  /*2450*/  SHF.R.S32.HI R6, RZ, 0x1f, R27 ;  /* 0x0000001fff067819 */ /* 0x000fe4000001141b */
[----:B------:R-:W-:Y:S02]  /*2460*/  SEL R27, R27, RZ, !P0 ;  /* 0x000000ff1b1b7207 */ /* 0x000fe40004000000 */
[----:B------:R-:W-:Y:S01]  /*2470*/  SEL R8, R6, RZ, !P0 ;  /* 0x000000ff06087207 */ /* 0x000fe20004000000 */
[----:B------:R-:W-:Y:S02]  /*2480*/  IMAD R6, R148, R98, RZ ;  /* 0x0000006294067224 */ /* 0x000fe400078e02ff */
[----:B------:R-:W-:-:S04]  /*2490*/  IMAD.WIDE.U32 R108, R27, UR4, R4 ;  /* 0x000000041b6c7c25 */ /* 0x000fc8000f8e0004 */
[----:B------:R-:W-:Y:S02]  /*24a0*/  IMAD R10, R8, UR4, RZ ;  /* 0x00000004080a7c24 */ /* 0x000fe4000f8e02ff */
[-C--:B------:R-:W-:Y:S02]  /*24b0*/  IMAD R4, R148, R104.reuse, RZ ;  /* 0x0000006894047224 */ /* 0x080fe400078e02ff */
[C---:B------:R-:W-:Y:S02]  /*24c0*/  IMAD R11, R194.reuse, R99, R6 ;  /* 0x00000063c20b7224 */ /* 0x040fe400078e0206 */
[----:B------:R-:W-:Y:S01]  /*24d0*/  IMAD R13, R27, UR5, R10 ;  /* 0x000000051b0d7c24 */ /* 0x000fe2000f8e020a */
[----:B------:R-:W-:Y:S01]  /*24e0*/  ULDC.64 UR4, c[0x0][0x338] ;  /* 0x0000ce0000047ab9 */ /* 0x000fe20000000a00 */
[----:B------:R-:W-:-:S04]  /*24f0*/  IMAD.WIDE.U32 R6, R194, R104, R18 ;  /* 0x00000068c2067225 */ /* 0x000fc800078e0012 */
[----:B------:R-:W-:Y:S01]  /*2500*/  IMAD R15, R194, R105, R4 ;  /* 0x00000069c20f7224 */ /* 0x000fe200078e0204 */
[----:B------:R-:W-:Y:S01]  /*2510*/  IADD3 R5, P0, R108, R6, RZ ;  /* 0x000000066c057210 */ /* 0x000fe20007f1e0ff */
[----:B------:R-:W-:Y:S02]  /*2520*/  IMAD.IADD R4, R109, 0x1, R13 ;  /* 0x000000016d047824 */ /* 0x000fe400078e020d */
[----:B------:R-:W-:Y:S02]  /*2530*/  IMAD R8, R8, UR4, RZ ;  /* 0x0000000408087c24 */ /* 0x000fe4000f8e02ff */
[----:B------:R-:W-:Y:S01]  /*2540*/  IMAD.IADD R103, R103, 0x1, R11 ;  /* 0x0000000167677824 */ /* 0x000fe200078e020b */
[----:B------:R-:W-:Y:S01]  /*2550*/  IADD3.X R6, R4, R7, R15, P0, !PT ;  /* 0x0000000704067210 */ /* 0x000fe200007fe40f */
[----:B------:R-:W-:Y:S01]  /*2560*/  IMAD R7, R148, R92, RZ ;  /* 0x0000005c94077224 */ /* 0x000fe200078e02ff */
[----:B------:R-:W-:Y:S01]  /*2570*/  ISETP.GE.AND P0, PT, R18, R125, PT ;  /* 0x0000007d1200720c */ /* 0x000fe20003f06270 */
[----:B------:R-:W-:Y:S01]  /*2580*/  IMAD.IADD R101, R11, 0x1, R101 ;  /* 0x000000010b657824 */ /* 0x000fe200078e0265 */
[C---:B------:R-:W-:Y:S01]  /*2590*/  SEL R11, R125.reuse, RZ, P1 ;  /* 0x000000ff7d0b7207 */ /* 0x040fe20000800000 */
[----:B------:R-:W-:Y:S01]  /*25a0*/  IMAD R13, R194, R93, R7 ;  /* 0x0000005dc20d7224 */ /* 0x000fe200078e0207 */
[----:B------:R-:W-:Y:S01]  /*25b0*/  SEL R7, R125, RZ, P0 ;  /* 0x000000ff7d077207 */ /* 0x000fe20000000000 */
[----:B------:R-:W-:Y:S01]  /*25c0*/  IMAD R33, R27, UR5, R8 ;  /* 0x000000051b217c24 */ /* 0x000fe2000f8e0208 */
[----:B------:R-:W-:Y:S01]  /*25d0*/  SEL R8, R125, RZ, P3 ;  /* 0x000000ff7d087207 */ /* 0x000fe20001800000 */
[----:B------:R-:W-:Y:S01]  /*25e0*/  IMAD.IADD R11, R196, 0x1, R11 ;  /* 0x00000001c40b7824 */ /* 0x000fe200078e020b */
[----:B------:R-:W-:Y:S01]  /*25f0*/  IADD3 R97, R97, R13, RZ ;  /* 0x0000000d61617210 */ /* 0x000fe20007ffe0ff */
[----:B------:R-:W-:Y:S01]  /*2600*/  IMAD.IADD R7, R18, 0x1, R7 ;  /* 0x0000000112077824 */ /* 0x000fe200078e0207 */
[----:B------:R-:W-:Y:S01]  /*2610*/  IADD3 R122, P3, R194, R123, RZ ;  /* 0x0000007bc27a7210 */ /* 0x000fe20007f7e0ff */
[----:B------:R-:W-:Y:S01]  /*2620*/  IMAD.IADD R21, R197, 0x1, R8 ;  /* 0x00000001c5157824 */ /* 0x000fe200078e0208 */
[----:B------:R-:W-:Y:S01]  /*2630*/  SHF.R.S32.HI R10, RZ, 0x1f, R11 ;  /* 0x0000001fff0a7819 */ /* 0x000fe2000001140b */
[----:B------:R-:W-:Y:S01]  /*2640*/  IMAD.IADD R95, R13, 0x1, R95 ;  /* 0x000000010d5f7824 */ /* 0x000fe200078e025f */
[----:B------:R-:W-:Y:S01]  /*2650*/  SHF.R.S32.HI R8, RZ, 0x1f, R7 ;  /* 0x0000001fff087819 */ /* 0x000fe20000011407 */
[----:B------:R-:W-:Y:S01]  /*2660*/  IMAD.WIDE.U32 R106, R27, UR4, R106 ;  /* 0x000000041b6a7c25 */ /* 0x000fe2000f8e006a */
[----:B------:R-:W-:-:S02]  /*2670*/  LEA.HI R12, R10, R11, RZ, 0x6 ;  /* 0x0000000b0a0c7211 */ /* 0x000fc400078f30ff */
[-C--:B------:R-:W-:Y:S01]  /*2680*/  LEA.HI R13, R8, R7.reuse, RZ, 0x3 ;  /* 0x00000007080d7211 */ /* 0x080fe200078f18ff */
[-C--:B-----5:R-:W-:Y:S01]  /*2690*/  IMAD.WIDE.U32 R94, R146, R92.reuse, R94 ;  /* 0x0000005c925e7225 */ /* 0x0a0fe200078e005e */
[----:B------:R-:W-:Y:S02]  /*26a0*/  LEA.HI R7, R8, R7, RZ, 0x6 ;  /* 0x0000000708077211 */ /* 0x000fe400078f30ff */
[----:B------:R-:W-:Y:S01]  /*26b0*/  LEA.HI R14, R10, R11, RZ, 0x3 ;  /* 0x0000000b0a0e7211 */ /* 0x000fe200078f18ff */
[----:B------:R-:W-:Y:S01]  /*26c0*/  IMAD.WIDE.U32 R96, R146, R92, R96 ;  /* 0x0000005c92607225 */ /* 0x000fe200078e0060 */
[----:B------:R-:W-:Y:S02]  /*26d0*/  SHF.R.S32.HI R8, RZ, 0x6, R7 ;  /* 0x00000006ff087819 */ /* 0x000fe40000011407 */
[----:B------:R-:W-:Y:S01]  /*26e0*/  SHF.R.S32.HI R12, RZ, 0x6, R12 ;  /* 0x00000006ff0c7819 */ /* 0x000fe2000001140c */
[----:B------:R-:W-:Y:S01]  /*26f0*/  IMAD.WIDE.U32 R104, R104, 0x60, RZ ;  /* 0x0000006068687825 */ /* 0x000fe200078e00ff */
[----:B------:R-:W-:-:S02]  /*2700*/  LOP3.LUT R11, R205, 0x38, R14, 0xf8, !PT ;  /* 0x00000038cd0b7812 */ /* 0x000fc400078ef80e */
[----:B------:R-:W-:Y:S01]  /*2710*/  SHF.R.S32.HI R26, RZ, 0x1f, R21 ;  /* 0x0000001fff1a7819 */ /* 0x000fe20000011415 */
[C---:B------:R-:W-:Y:S01]  /*2720*/  IMAD R144, R8.reuse, 0x1800, R207 ;  /* 0x0000180008907824 */ /* 0x040fe200078e02cf */
[----:B------:R-:W-:Y:S01]  /*2730*/  LOP3.LUT R7, R205, 0x38, R13, 0xf8, !PT ;  /* 0x00000038cd077812 */ /* 0x000fe200078ef80d */
[----:B------:R-:W-:Y:S01]  /*2740*/  IMAD R142, R8, 0x1800, R209 ;  /* 0x00001800088e7824 */ /* 0x000fe200078e02d1 */
[----:B------:R-:W-:Y:S01]  /*2750*/  LOP3.LUT R10, R204, 0x38, R13, 0xf8, !PT ;  /* 0x00000038cc0a7812 */ /* 0x000fe200078ef80d */
[C---:B------:R-:W-:Y:S01]  /*2760*/  IMAD R143, R12.reuse, 0x1800, R207 ;  /* 0x000018000c8f7824 */ /* 0x040fe200078e02cf */
[----:B------:R-:W-:Y:S01]  /*2770*/  LOP3.LUT R8, R11, R206, RZ, 0x3c, !PT ;  /* 0x000000ce0b087212 */ /* 0x000fe200078e3cff */
[----:B------:R-:W-:Y:S01]  /*2780*/  IMAD R140, R12, 0x1800, R209 ;  /* 0x000018000c8c7824 */ /* 0x000fe200078e02d1 */
[----:B------:R-:W-:Y:S01]  /*2790*/  LEA.HI R27, R26, R21, RZ, 0x3 ;  /* 0x000000151a1b7211 */ /* 0x000fe200078f18ff */
[----:B------:R-:W-:Y:S01]  /*27a0*/  IMAD.WIDE.U32 R102, R146, R98, R102 ;  /* 0x0000006292667225 */ /* 0x000fe200078e0066 */
[----:B------:R-:W-:-:S02]  /*27b0*/  LOP3.LUT R7, R7, R206, RZ, 0x3c, !PT ;  /* 0x000000ce07077212 */ /* 0x000fc400078e3cff */
[----:B------:R-:W-:Y:S01]  /*27c0*/  LEA.HI R21, R26, R21, RZ, 0x6 ;  /* 0x000000151a157211 */ /* 0x000fe200078f30ff */
[----:B------:R-:W-:Y:S01]  /*27d0*/  IMAD.IADD R143, R143, 0x1, R8 ;  /* 0x000000018f8f7824 */ /* 0x000fe200078e0208 */
[-C--:B------:R-:W-:Y:S01]  /*27e0*/  LOP3.LUT R15, R10, R31.reuse, RZ, 0x3c, !PT ;  /* 0x0000001f0a0f7212 */ /* 0x080fe200078e3cff */
[----:B------:R-:W-:Y:S01]  /*27f0*/  IMAD.IADD R144, R144, 0x1, R7 ;  /* 0x0000000190907824 */ /* 0x000fe200078e0207 */
[----:B------:R-:W-:Y:S01]  /*2800*/  LOP3.LUT R10, R204, 0x38, R14, 0xf8, !PT ;  /* 0x00000038cc0a7812 */ /* 0x000fe200078ef80e */
[----:B------:R-:W-:Y:S01]  /*2810*/  IMAD.WIDE.U32 R100, R146, R98, R100 ;  /* 0x0000006292647225 */ /* 0x000fe200078e0064 */
[----:B------:R-:W-:Y:S02]  /*2820*/  SHF.R.S32.HI R8, RZ, 0x6, R21 ;  /* 0x00000006ff087819 */ /* 0x000fe40000011415 */
[----:B------:R-:W-:Y:S01]  /*2830*/  LOP3.LUT R7, R205, 0x38, R27, 0xf8, !PT ;  /* 0x00000038cd077812 */ /* 0x000fe200078ef81b */
[----:B------:R-:W-:Y:S01]  /*2840*/  IMAD.X R123, R9, 0x1, R148, P3 ;  /* 0x00000001097b7824 */ /* 0x000fe200018e0694 */
[----:B------:R-:W-:Y:S01]  /*2850*/  LOP3.LUT R11, R10, R31, RZ, 0x3c, !PT ;  /* 0x0000001f0a0b7212 */ /* 0x000fe200078e3cff */
[----:B------:R-:W-:Y:S01]  /*2860*/  IMAD R141, R8, 0x1800, R207 ;  /* 0x00001800088d7824 */ /* 0x000fe200078e02cf */
[----:B------:R-:W-:Y:S01]  /*2870*/  IADD3 R142, R142, R15, RZ ;  /* 0x0000000f8e8e7210 */ /* 0x000fe20007ffe0ff */
[----:B------:R-:W-:Y:S01]  /*2880*/  IMAD R139, R8, 0x1800, R209 ;  /* 0x00001800088b7824 */ /* 0x000fe200078e02d1 */
[----:B------:R-:W-:Y:S01]  /*2890*/  LOP3.LUT R8, R7, R206, RZ, 0x3c, !PT ;  /* 0x000000ce07087212 */ /* 0x000fe200078e3cff */
[----:B------:R-:W-:Y:S01]  /*28a0*/  IMAD.IADD R140, R140, 0x1, R11 ;  /* 0x000000018c8c7824 */ /* 0x000fe200078e020b */
[----:B------:R-:W-:Y:S01]  /*28b0*/  SHF.R.S32.HI R11, RZ, 0x1f, R146 ;  /* 0x0000001fff0b7819 */ /* 0x000fe20000011492 */
[----:B------:R-:W-:Y:S01]  /*28c0*/  IMAD.SHL.U32 R125, R125, 0x2, RZ ;  /* 0x000000027d7d7824 */ /* 0x000fe200078e00ff */
[----:B------:R-:W-:Y:S01]  /*28d0*/  LOP3.LUT R15, R204, 0x38, R27, 0xf8, !PT ;  /* 0x00000038cc0f7812 */ /* 0x000fe200078ef81b */
[----:B------:R-:W-:Y:S01]  /*28e0*/  IMAD.IADD R141, R141, 0x1, R8 ;  /* 0x000000018d8d7824 */ /* 0x000fe200078e0208 */
[----:B------:R-:W-:Y:S01]  /*28f0*/  SHF.R.S32.HI R120, RZ, 0x3, R13 ;  /* 0x00000003ff787819 */ /* 0x000fe2000001140d */
[----:B------:R-:W-:Y:S01]  /*2900*/  VIADD R8, R18, 0xa0 ;  /* 0x000000a012087836 */ /* 0x000fe20000000000 */
[----:B------:R-:W-:Y:S01]  /*2910*/  LOP3.LUT R10, R15, R31, RZ, 0x3c, !PT ;  /* 0x0000001f0f0a7212 */ /* 0x000fe200078e3cff */
[C---:B------:R-:W-:Y:S01]  /*2920*/  IMAD R7, R11.reuse, R98, RZ ;  /* 0x000000620b077224 */ /* 0x040fe200078e02ff */
[----:B------:R-:W-:Y:S01]  /*2930*/  SHF.R.S32.HI R119, RZ, 0x3, R14 ;  /* 0x00000003ff777819 */ /* 0x000fe2000001140e */
[----:B------:R-:W-:Y:S01]  /*2940*/  IMAD R11, R11, R92, RZ ;  /* 0x0000005c0b0b7224 */ /* 0x000fe200078e02ff */
[----:B------:R-:W-:Y:S01]  /*2950*/  ISETP.GE.AND P2, PT, R8, UR8, PT ;  /* 0x0000000808007c0c */ /* 0x000fe2000bf46270 */
[----:B------:R-:W-:Y:S01]  /*2960*/  IMAD R15, R93, 0x60, RZ ;  /* 0x000000605d0f7824 */ /* 0x000fe200078e02ff */
[----:B------:R-:W-:Y:S01]  /*2970*/  LOP3.LUT R13, R13, 0xfffffff8, RZ, 0xc0, !PT ;  /* 0xfffffff80d0d7812 */ /* 0x000fe200078ec0ff */
[----:B------:R-:W-:Y:S01]  /*2980*/  IMAD R29, R146, R93, R11 ;  /* 0x0000005d921d7224 */ /* 0x000fe200078e020b */
[----:B------:R-:W-:Y:S01]  /*2990*/  LOP3.LUT R11, R205, 0x18, R18, 0xf8, !PT ;  /* 0x00000018cd0b7812 */ /* 0x000fe200078ef812 */
[----:B------:R-:W-:Y:S01]  /*29a0*/  IMAD.WIDE.U32 R92, R92, 0x60, RZ ;  /* 0x000000605c5c7825 */ /* 0x000fe200078e00ff */
[----:B------:R-:W-:-:S02]  /*29b0*/  SEL R21, RZ, 0x20, P2 ;  /* 0x00000020ff157807 */ /* 0x000fc40001000000 */
[----:B------:R-:W-:Y:S01]  /*29c0*/  LOP3.LUT R138, R11, R206, RZ, 0x3c, !PT ;  /* 0x000000ce0b8a7212 */ /* 0x000fe200078e3cff */
[----:B------:R-:W-:Y:S01]  /*29d0*/  IMAD R31, R146, R99, R7 ;  /* 0x00000063921f7224 */ /* 0x000fe200078e0207 */
[----:B------:R-:W-:Y:S01]  /*29e0*/  IADD3 R12, R29, R95, RZ ;  /* 0x0000005f1d0c7210 */ /* 0x000fe20007ffe0ff */
[----:B------:R-:W-:Y:S01]  /*29f0*/  IMAD.IADD R11, R97, 0x1, R29 ;  /* 0x00000001610b7824 */ /* 0x000fe200078e021d */
[----:B------:R-:W-:Y:S01]  /*2a00*/  SHF.L.U64.HI R7, R98, 0x6, R99 ;  /* 0x0000000662077819 */ /* 0x000fe20000010263 */
[----:B------:R-:W-:Y:S01]  /*2a10*/  IMAD.IADD R134, R93, 0x1, R15 ;  /* 0x000000015d867824 */ /* 0x000fe200078e020f */
[----:B------:R-:W-:Y:S01]  /*2a20*/  LOP3.LUT R29, R20, R21, RZ, 0xfc, !PT ;  /* 0x00000015141d7212 */ /* 0x000fe200078efcff */
[----:B------:R-:W-:Y:S01]  /*2a30*/  IMAD.WIDE.U32 R98, R98, 0x60, RZ ;  /* 0x0000006062627825 */ /* 0x000fe200078e00ff */
[----:B------:R-:W-:Y:S02]  /*2a40*/  LOP3.LUT R14, R14, 0xfffffff8, RZ, 0xc0, !PT ;  /* 0xfffffff80e0e7812 */ /* 0x000fe400078ec0ff */
[----:B------:R-:W-:Y:S01]  /*2a50*/  LOP3.LUT R15, R27, 0xfffffff8, RZ, 0xc0, !PT ;  /* 0xfffffff81b0f7812 */ /* 0x000fe200078ec0ff */
[----:B------:R-:W-:Y:S01]  /*2a60*/  IMAD.IADD R139, R139, 0x1, R10 ;  /* 0x000000018b8b7824 */ /* 0x000fe200078e020a */
[----:B------:R-:W-:Y:S01]  /*2a70*/  SHF.R.S32.HI R118, RZ, 0x3, R27 ;  /* 0x00000003ff767819 */ /* 0x000fe2000001141b */
[----:B------:R-:W-:Y:S01]  /*2a80*/  IMAD.IADD R138, R207, 0x1, R138 ;  /* 0x00000001cf8a7824 */ /* 0x000fe200078e028a */
[----:B------:R-:W-:Y:S01]  /*2a90*/  LOP3.LUT R21, R29, 0x2, RZ, 0xc0, !PT ;  /* 0x000000021d157812 */ /* 0x000fe200078ec0ff */
[----:B------:R-:W-:Y:S01]  /*2aa0*/  IMAD.IADD R135, R99, 0x1, R135 ;  /* 0x0000000163877824 */ /* 0x000fe200078e0287 */
[----:B------:R-:W-:Y:S01]  /*2ab0*/  LOP3.LUT R26, R29, 0x4, RZ, 0xc0, !PT ;  /* 0x000000041d1a7812 */ /* 0x000fe200078ec0ff */
[----:B------:R-:W-:Y:S01]  /*2ac0*/  IMAD.IADD R9, R103, 0x1, R31 ;  /* 0x0000000167097824 */ /* 0x000fe200078e021f */
[----:B------:R-:W-:Y:S01]  /*2ad0*/  LOP3.LUT R27, R29, 0x8, RZ, 0xc0, !PT ;  /* 0x000000081d1b7812 */ /* 0x000fe200078ec0ff */
[----:B------:R-:W-:Y:S01]  /*2ae0*/  IMAD.IADD R10, R31, 0x1, R101 ;  /* 0x000000011f0a7824 */ /* 0x000fe200078e0265 */
[----:B------:R-:W-:Y:S01]  /*2af0*/  LOP3.LUT R28, R29, 0x10, RZ, 0xc0, !PT ;  /* 0x000000101d1c7812 */ /* 0x000fe200078ec0ff */
[----:B0-----:R-:W-:Y:S01]  /*2b00*/  IMAD.IADD R30, R107, 0x1, R33 ;  /* 0x000000016b1e7824 */ /* 0x001fe200078e0221 */
[----:B------:R-:W-:-:S02]  /*2b10*/  IADD3 R133, R105, R133, RZ ;  /* 0x0000008569857210 */ /* 0x000fc40007ffe0ff */
[----:B------:R-:W-:Y:S02]  /*2b20*/  LOP3.LUT R20, R20, 0x1, RZ, 0xc0, !PT ;  /* 0x0000000114147812 */ /* 0x000fe400078ec0ff */
[----:B------:R-:W-:Y:S02]  /*2b30*/  SHF.R.S32.HI R115, RZ, 0x1f, R13 ;  /* 0x0000001fff737819 */ /* 0x000fe4000001140d */
[----:B------:R-:W-:Y:S02]  /*2b40*/  SHF.R.S32.HI R114, RZ, 0x1f, R14 ;  /* 0x0000001fff727819 */ /* 0x000fe4000001140e */
[----:B------:R-:W-:Y:S02]  /*2b50*/  SHF.R.S32.HI R113, RZ, 0x1f, R15 ;  /* 0x0000001fff717819 */ /* 0x000fe4000001140f */
[----:B------:R-:W-:-:S07]  /*2b60*/  LOP3.LUT R29, R29, 0x20, RZ, 0xc0, !PT ;  /* 0x000000201d1d7812 */ /* 0x000fce00078ec0ff */
.L_x_1796:
[----:B--23--:R-:W2:Y:S01]  /*2b70*/  LDL.LU R33, [R1] ;  /* 0x0000000001217983 */ /* 0x00cea20000300800 */
[----:B------:R-:W-:Y:S01]  /*2b80*/  VIADD R41, R25, 0xffffffff ;  /* 0xffffffff19297836 */ /* 0x000fe20000000000 */
[----:B0-----:R-:W0:Y:S01]  /*2b90*/  LDC.64 R116, c[0x0][0x2e8] ;  /* 0x0000ba00ff747b82 */ /* 0x001e220000000a00 */
[----:B------:R-:W-:Y:S01]  /*2ba0*/  LOP3.LUT P5, RZ, R214, 0x4, RZ, 0xc0, !PT ;  /* 0x00000004d6ff7812 */ /* 0x000fe200078ac0ff */
[----:B------:R-:W-:Y:S01]  /*2bb0*/  IMAD R32, R16, 0x4800, R138 ;  /* 0x0000480010207824 */ /* 0x000fe200078e028a */
[----:B------:R-:W-:Y:S05]  /*2bc0*/  YIELD ;  /* 0x0000000000007946 */ /* 0x000fea0003800000 */
[----:B------:R-:W-:Y:S01]  /*2bd0*/  SHF.R.S32.HI R42, RZ, 0x1f, R41 ;  /* 0x0000001fff2a7819 */ /* 0x000fe20000011429 */
[-C--:B------:R-:W-:Y:S01]  /*2be0*/  IMAD R25, R133, R41.reuse, RZ ;  /* 0x0000002985197224 */ /* 0x080fe200078e02ff */
[----:B------:R-:W1:Y:S01]  /*2bf0*/  LDC R124, c[0x0][0x3f4] ;  /* 0x0000fd00ff7c7b82 */ /* 0x000e620000000800 */
[----:B------:R-:W-:Y:S01]  /*2c00*/  IMAD.WIDE.U32 R128, R104, R41, RZ ;  /* 0x0000002968807225 */ /* 0x000fe200078e00ff */
[----:B------:R-:W-:Y:S03]  /*2c10*/  BSSY B0, `(.L_x_1697) ;  /* 0x000073c000007945 */ /* 0x000fe60003800000 */
[----:B------:R-:W-:Y:S01]  /*2c20*/  IMAD R25, R42, R104, R25 ;  /* 0x000000682a197224 */ /* 0x000fe200078e0219 */
[-C--:B------:R-:W-:Y:S01]  /*2c30*/  IADD3 R31, P4, R5, R128.reuse, RZ ;  /* 0x00000080051f7210 */ /* 0x080fe20007f9e0ff */
[C---:B------:R-:W-:Y:S01]  /*2c40*/  VIADD R88, R32.reuse, 0x20 ;  /* 0x0000002020587836 */ /* 0x040fe20000000000 */
[----:B------:R-:W-:Y:S01]  /*2c50*/  @P5 IADD3 R88, R32, -0x20, RZ ;  /* 0xffffffe020585810 */ /* 0x000fe20007ffe0ff */
[----:B------:R-:W-:Y:S01]  /*2c60*/  IMAD.IADD R84, R129, 0x1, R25 ;  /* 0x0000000181547824 */ /* 0x000fe200078e0219 */
[----:B------:R-:W-:-:S03]  /*2c70*/  IADD3 R25, P2, P3, R5, R128, R137 ;  /* 0x0000008005197210 */ /* 0x000fc60007b5e089 */
[----:B------:R-:W-:Y:S01]  /*2c80*/  IMAD.X R40, R84, 0x1, R6, P4 ;  /* 0x0000000154287824 */ /* 0x000fe200020e0606 */
[----:B------:R-:W-:Y:S01]  /*2c90*/  IADD3.X R34, R6, R84, R136, P2, P3 ;  /* 0x0000005406227210 */ /* 0x000fe200017e6488 */
[----:B------:R-:W-:Y:S01]  /*2ca0*/  IMAD R88, R88, 0x2, R121 ;  /* 0x0000000258587824 */ /* 0x000fe200078e0279 */
[----:B------:R-:W-:Y:S02]  /*2cb0*/  ISETP.GT.AND P3, PT, R41, R132, PT ;  /* 0x000000842900720c */ /* 0x000fe40003f64270 */
[-C--:B0-----:R-:W-:Y:S02]  /*2cc0*/  LEA R36, P2, R25, R116.reuse, 0x1 ;  /* 0x0000007419247211 */ /* 0x081fe400078408ff */
[----:B------:R-:W-:Y:S02]  /*2cd0*/  LEA R38, P4, R31, R116, 0x1 ;  /* 0x000000741f267211 */ /* 0x000fe400078808ff */
[----:B------:R-:W-:Y:S01]  /*2ce0*/  LEA.HI.X R37, R25, R117, R34, 0x1, P2 ;  /* 0x0000007519257211 */ /* 0x000fe200010f0c22 */
[----:B------:R-:W-:Y:S01]  /*2cf0*/  IMAD.MOV.U32 R25, RZ, RZ, R41 ;  /* 0x000000ffff197224 */ /* 0x000fe200078e0029 */
[----:B-1----:R-:W-:-:S02]  /*2d00*/  ISETP.GE.AND P2, PT, R124, 0x1, PT ;  /* 0x000000017c00780c */ /* 0x002fc40003f46270 */
[----:B------:R-:W-:Y:S01]  /*2d10*/  LEA.HI.X R39, R31, R117, R40, 0x1, P4 ;  /* 0x000000751f277211 */ /* 0x000fe200020f0c28 */
[----:B------:R-:W-:Y:S01]  /*2d20*/  IMAD R31, R32, 0x2, R121 ;  /* 0x00000002201f7824 */ /* 0x000fe200078e0279 */
[----:B--2---:R-:W-:-:S04]  /*2d30*/  LOP3.LUT R33, R33, 0xfffffffd, RZ, 0xc0, !PT ;  /* 0xfffffffd21217812 */ /* 0x004fc800078ec0ff */
[----:B------:R-:W-:-:S05]  /*2d40*/  @P3 LOP3.LUT R33, R33, 0x2, RZ, 0xfc, !PT ;  /* 0x0000000221213812 */ /* 0x000fca00078efcff */
[----:B------:R0:W-:Y:S01]  /*2d50*/  STL [R1], R33 ;  /* 0x0000002101007387 */ /* 0x0001e20000100800 */
[----:B------:R-:W-:Y:S05]  /*2d60*/  @!P2 BRA `(.L_x_1698) ;  /* 0x0000006c00b8a947 */ /* 0x000fea0003800000 */
[----:B------:R-:W-:Y:S01]  /*2d70*/  ULDC.U8 UR4, c[0x0][0x410] ;  /* 0x0001040000047ab9 */ /* 0x000fe20000000000 */
[-C--:B0-----:R-:W-:Y:S01]  /*2d80*/  IMAD R33, R134, R41.reuse, RZ ;  /* 0x0000002986217224 */ /* 0x081fe200078e02ff */
[----:B------:R-:W-:Y:S01]  /*2d90*/  ISETP.NE.AND P2, PT, RZ, UR4, PT ;  /* 0x00000004ff007c0c */ /* 0x000fe2000bf45270 */
[-C--:B------:R-:W-:Y:S02]  /*2da0*/  IMAD R35, R135, R41.reuse, RZ ;  /* 0x0000002987237224 */ /* 0x080fe400078e02ff */
[----:B------:R-:W-:Y:S02]  /*2db0*/  IMAD R89, R25, -0x60, R24 ;  /* 0xffffffa019597824 */ /* 0x000fe400078e0218 */
[C---:B------:R-:W-:Y:S02]  /*2dc0*/  IMAD R33, R42.reuse, R92, R33 ;  /* 0x0000005c2a217224 */ /* 0x040fe400078e0221 */
[----:B------:R-:W-:Y:S01]  /*2dd0*/  IMAD R35, R42, R98, R35 ;  /* 0x000000622a237224 */ /* 0x000fe200078e0223 */
[----:B------:R-:W-:Y:S01]  /*2de0*/  VIMNMX R89, R89, 0x60, PT ;  /* 0x0000006059597848 */ /* 0x000fe20003fe0100 */
[----:B------:R-:W-:-:S04]  /*2df0*/  IMAD.WIDE.U32 R82, R92, R41, RZ ;  /* 0x000000295c527225 */ /* 0x000fc800078e00ff */
        /* <DEDUP_REMOVED lines=24> */
[----:B------:R-:W-:Y:S02]  /*2f80*/  IADD3.X R34, R90, R11, RZ, P2, !PT ;  /* 0x0000000b5a227210 */ /* 0x000fe400017fe4ff */
[----:B------:R-:W-:-:S04]  /*2f90*/  LEA R32, P2, R33, UR4, 0x1 ;  /* 0x0000000421207c11 */ /* 0x000fc8000f8408ff */
        /* <DEDUP_REMOVED lines=34> */
.L_x_1701:
[----:B------:R-:W-:Y:S05]  /*31c0*/  BSYNC B1 ;  /* 0x0000000000017941 */ /* 0x000fea0003800000 */
.L_x_1700:
        /* <DEDUP_REMOVED lines=56> */
.L_x_1703:
[----:B------:R-:W-:Y:S05]  /*3550*/  BSYNC B1 ;  /* 0x0000000000017941 */ /* 0x000fea0003800000 */
.L_x_1702:
[----:B01----:R-:W2:Y:S01]  /*3560*/  LDL R32, [R1+0x40] ;  /* 0x0000400001207983 */ /* 0x003ea20000100800 */
[----:B------:R-:W-:Y:S01]  /*3570*/  IMAD.MOV.U32 R33, RZ, RZ, R69 ;  /* 0x000000ffff217224 */ /* 0x000fe200078e0045 */
[----:B------:R-:W-:Y:S01]  /*3580*/  PRMT R145, R128, 0x5410, R129 ;  /* 0x0000541080917816 */ /* 0x000fe20000000081 */
[----:B------:R-:W-:Y:S02]  /*3590*/  IMAD.MOV.U32 R34, RZ, RZ, R76 ;  /* 0x000000ffff227224 */ /* 0x000fe400078e004c */
[----:B------:R-:W-:-:S05]  /*35a0*/  IMAD.MOV.U32 R35, RZ, RZ, R77 ;  /* 0x000000ffff237224 */ /* 0x000fca00078e004d */
[----:B------:R-:W-:Y:S01]  /*35b0*/  PRMT R165, R34, 0x5410, R35 ;  /* 0x0000541022a57816 */ /* 0x000fe20000000023 */
[----:B------:R-:W-:Y:S01]  /*35c0*/  IMAD.MOV.U32 R35, RZ, RZ, R117 ;  /* 0x000000ffff237224 */ /* 0x000fe200078e0075 */
[----:B------:R-:W-:-:S04]  /*35d0*/  MOV R34, R116 ;  /* 0x0000007400227202 */ /* 0x000fc80000000f00 */
[----:B------:R-:W-:Y:S01]  /*35e0*/  PRMT R167, R34, 0x5410, R35 ;  /* 0x0000541022a77816 */ /* 0x000fe20000000023 */
[----:B------:R-:W-:Y:S02]  /*35f0*/  IMAD.MOV.U32 R34, RZ, RZ, R70 ;  /* 0x000000ffff227224 */ /* 0x000fe400078e0046 */
[----:B------:R-:W-:-:S05]  /*3600*/  IMAD.MOV.U32 R35, RZ, RZ, R71 ;  /* 0x000000ffff237224 */ /* 0x000fca00078e0047 */
[----:B------:R-:W-:Y:S01]  /*3610*/  PRMT R161, R35, 0x5410, R34 ;  /* 0x0000541023a17816 */ /* 0x000fe20000000022 */
[----:B------:R-:W-:Y:S02]  /*3620*/  IMAD.MOV.U32 R34, RZ, RZ, R78 ;  /* 0x000000ffff227224 */ /* 0x000fe400078e004e */
[----:B------:R-:W-:-:S05]  /*3630*/  IMAD.MOV.U32 R35, RZ, RZ, R79 ;  /* 0x000000ffff237224 */ /* 0x000fca00078e004f */
[----:B------:R-:W-:Y:S01]  /*3640*/  PRMT R169, R34, 0x5410, R35 ;  /* 0x0000541022a97816 */ /* 0x000fe20000000023 */
[----:B------:R-:W-:Y:S01]  /*3650*/  IMAD.MOV.U32 R35, RZ, RZ, R127 ;  /* 0x000000ffff237224 */ /* 0x000fe200078e007f */
[----:B------:R-:W-:-:S04]  /*3660*/  MOV R34, R126 ;  /* 0x0000007e00227202 */ /* 0x000fc80000000f00 */
[----:B------:R-:W-:Y:S01]  /*3670*/  PRMT R171, R34, 0x5410, R35 ;  /* 0x0000541022ab7816 */ /* 0x000fe20000000023 */
[----:B-----5:R-:W-:Y:S02]  /*3680*/  IMAD.MOV.U32 R34, RZ, RZ, R41 ;  /* 0x000000ffff227224 */ /* 0x020fe400078e0029 */
        /* <DEDUP_REMOVED lines=8> */
[----:B------:R-:W-:Y:S01]  /*3710*/  UISETP.NE.AND UP0, UPT, UR4, 0x3, UPT ;  /* 0x000000030400788c */ /* 0x000fe2000bf05270 */
[----:B------:R-:W-:-:S05]  /*3720*/  IMAD.MOV.U32 R33, RZ, RZ, R85 ;  /* 0x000000ffff217224 */ /* 0x000fca00078e0055 */
[----:B------:R-:W-:Y:S01]  /*3730*/  PRMT R166, R32, 0x5410, R33 ;  /* 0x0000541020a67816 */ /* 0x000fe20000000021 */
[----:B------:R-:W-:Y:S01]  /*3740*/  IMAD.MOV.U32 R32, RZ, RZ, R66 ;  /* 0x000000ffff207224 */ /* 0x000fe200078e0042 */
[----:B------:R-:W-:Y:S01]  /*3750*/  PLOP3.LUT P2, PT, PT, PT, UP0, 0x80, 0x0 ;  /* 0x000000000000781c */ /* 0x000fe20003f4f008 */
        /* <DEDUP_REMOVED lines=26> */
[----:B------:R-:W-:Y:S01]  /*3900*/  PRMT R159, R32, 0x7610, R159 ;  /* 0x00007610209f7816 */ /* 0x000fe2000000009f */
[----:B------:R-:W-:Y:S02]  /*3910*/  IMAD.MOV.U32 R33, RZ, RZ, R46 ;  /* 0x000000ffff217224 */ /* 0x000fe400078e002e */
        /* <DEDUP_REMOVED lines=14> */
[----:B------:R-:W-:-:S04]  /*3a00*/  PRMT R163, R34, 0x5410, R35 ;  /* 0x0000541022a37816 */ /* 0x000fc80000000023 */
[----:B------:R-:W-:Y:S01]  /*3a10*/  PRMT R162, R32, 0x5410, R33 ;  /* 0x0000541020a27816 */ /* 0x000fe20000000021 */
[----:B------:R-:W-:Y:S06]  /*3a20*/  @!P2 BRA `(.L_x_1704) ;  /* 0x000000000004a947 */ /* 0x000fec0003800000 */
[----:B------:R-:W-:Y:S01]  /*3a30*/  BPT.TRAP 0x1 ;  /* 0x000000040000795c */ /* 0x000fe20000300000 */
.L_x_1704:
[----:B------:R-:W-:Y:S01]  /*3a40*/  IMAD R90, R16, 0x8, R2 ;  /* 0x00000008105a7824 */ /* 0x000fe200078e0202 */
[----:B------:R-:W-:Y:S01]  /*3a50*/  SHF.L.U32 R91, R198, 0x1f, RZ ;  /* 0x0000001fc65b7819 */ /* 0x000fe200000006ff */
[----:B------:R-:W-:Y:S03]  /*3a60*/  BSSY B1, `(.L_x_1705) ;  /* 0x0000003000017945 */ /* 0x000fe60003800000 */
[----:B------:R-:W0:Y:S02]  /*3a70*/  SYNCS.PHASECHK.TRANS64.TRYWAIT P5, [R90+URZ+0x30890], R91 ;  /* 0x0308905b5a0075a7 */ /* 0x000e2400080a017f */
[----:B0-----:R-:W-:Y:S05]  /*3a80*/  @!P5 BRA `(.L_x_1706) ;  /* 0x000002780050d947 */ /* 0x001fea0003800000 */
.L_x_2150:
[----:B------:R-:W-:Y:S05]  /*3a90*/  BSYNC B1 ;  /* 0x0000000000017941 */ /* 0x000fea0003800000 */
.L_x_1705:
        /* <DEDUP_REMOVED lines=10> */
[----:B--2---:R-:W-:Y:S01]  /*3b40*/  HADD2.F32 R156, -RZ, R33.H0_H0 ;  /* 0x20000021ff9c7230 */ /* 0x004fe20000004100 */
[----:B------:R-:W-:Y:S01]  /*3b50*/  SHF.R.U64 R116, R116, 0x10, R117 ;  /* 0x0000001074747819 */ /* 0x000fe20000001275 */
[----:B------:R-:W-:Y:S01]  /*3b60*/  HADD2.F32 R154, -RZ, R35.H1_H1 ;  /* 0x30000023ff9a7230 */ /* 0x000fe20000004100 */
[----:B------:R-:W-:Y:S01]  /*3b70*/  SHF.R.U32.HI R127, RZ, 0x10, R127 ;  /* 0x00000010ff7f7819 */ /* 0x000fe2000001167f */
[----:B------:R-:W-:Y:S01]  /*3b80*/  HADD2.F32 R153, -RZ, R126.H0_H0 ;  /* 0x2000007eff997230 */ /* 0x000fe20000004100 */
[----:B------:R-:W-:Y:S01]  /*3b90*/  SHF.R.U32.HI R117, RZ, 0x10, R117 ;  /* 0x00000010ff757819 */ /* 0x000fe20000011675 */
[----:B------:R-:W-:Y:S02]  /*3ba0*/  HADD2.F32 R126, -RZ, R33.H1_H1 ;  /* 0x30000021ff7e7230 */ /* 0x000fe40000004100 */
[----:B------:R-:W-:Y:S02]  /*3bb0*/  HADD2.F32 R155, -RZ, R116.H0_H0 ;  /* 0x20000074ff9b7230 */ /* 0x000fe40000004100 */
[----:B------:R-:W-:-:S02]  /*3bc0*/  HADD2.F32 R127, -RZ, R127.H0_H0 ;  /* 0x2000007fff7f7230 */ /* 0x000fc40000004100 */
[-C--:B------:R-:W-:Y:S01]  /*3bd0*/  FMUL.FTZ R33, R126, R153.reuse ;  /* 0x000000997e217220 */ /* 0x080fe20000410000 */
[C---:B------:R-:W-:Y:S01]  /*3be0*/  FMUL.FTZ R153, R156.reuse, R153 ;  /* 0x000000999c997220 */ /* 0x040fe20000410000 */
[----:B------:R-:W-:Y:S02]  /*3bf0*/  HADD2.F32 R157, -RZ, R117.H0_H0 ;  /* 0x20000075ff9d7230 */ /* 0x000fe40000004100 */
[----:B------:R-:W-:Y:S01]  /*3c00*/  FFMA.FTZ R33, R156, R155, -R33 ;  /* 0x0000009b9c217223 */ /* 0x000fe20000010821 */
[----:B------:R-:W-:Y:S02]  /*3c10*/  HADD2.F32 R156, -RZ, R35.H0_H0 ;  /* 0x20000023ff9c7230 */ /* 0x000fe40000004100 */
[----:B------:R-:W-:Y:S01]  /*3c20*/  FMUL.FTZ R35, R154, R127 ;  /* 0x0000007f9a237220 */ /* 0x000fe20000410000 */
[----:B------:R-:W-:Y:S01]  /*3c30*/  FFMA.FTZ R116, R126, R155, R153 ;  /* 0x0000009b7e747223 */ /* 0x000fe20000010099 */
[----:B------:R-:W-:Y:S02]  /*3c40*/  HADD2.F32 R117, -RZ, R171.H0_H0 ;  /* 0x200000abff757230 */ /* 0x000fe40000004100 */
[----:B------:R-:W-:Y:S01]  /*3c50*/  FMUL.FTZ R127, R156, R127 ;  /* 0x0000007f9c7f7220 */ /* 0x000fe20000410000 */
[----:B------:R-:W-:-:S02]  /*3c60*/  HADD2.F32 R126, -RZ, R32.H1_H1 ;  /* 0x30000020ff7e7230 */ /* 0x000fc40000004100 */
[-C--:B------:R-:W-:Y:S01]  /*3c70*/  FFMA.FTZ R35, R156, R157.reuse, -R35 ;  /* 0x0000009d9c237223 */ /* 0x080fe20000010823 */
[----:B------:R-:W-:Y:S02]  /*3c80*/  HADD2.F32 R156, -RZ, R32.H0_H0 ;  /* 0x20000020ff9c7230 */ /* 0x000fe40000004100 */
[----:B------:R-:W-:Y:S01]  /*3c90*/  FFMA.FTZ R154, R154, R157, R127 ;  /* 0x0000009d9a9a7223 */ /* 0x000fe2000001007f */
[----:B------:R-:W-:Y:S02]  /*3ca0*/  HADD2.F32 R127, -RZ, R167.H0_H0 ;  /* 0x200000a7ff7f7230 */ /* 0x000fe40000004100 */
[-C--:B------:R-:W-:Y:S01]  /*3cb0*/  FMUL.FTZ R155, R126, R117.reuse ;  /* 0x000000757e9b7220 */ /* 0x080fe20000410000 */
[----:B------:R-:W-:Y:S02]  /*3cc0*/  HADD2.F32 R32, -RZ, R171.H1_H1 ;  /* 0x300000abff207230 */ /* 0x000fe40000004100 */
[----:B------:R-:W-:Y:S01]  /*3cd0*/  FMUL.FTZ R117, R156, R117 ;  /* 0x000000759c757220 */ /* 0x000fe20000410000 */
[----:B------:R-:W-:-:S02]  /*3ce0*/  HADD2.F32 R153, -RZ, R34.H1_H1 ;  /* 0x30000022ff997230 */ /* 0x000fc40000004100 */
[-C--:B------:R-:W-:Y:S01]  /*3cf0*/  FFMA.FTZ R155, R156, R127.reuse, -R155 ;  /* 0x0000007f9c9b7223 */ /* 0x080fe2000001089b */
[----:B------:R-:W-:Y:S02]  /*3d00*/  HADD2.F32 R157, -RZ, R34.H0_H0 ;  /* 0x20000022ff9d7230 */ /* 0x000fe40000004100 */
[----:B------:R-:W-:Y:S01]  /*3d10*/  FFMA.FTZ R126, R126, R127, R117 ;  /* 0x0000007f7e7e7223 */ /* 0x000fe20000010075 */
[----:B------:R-:W-:Y:S02]  /*3d20*/  HADD2.F32 R156, -RZ, R167.H1_H1 ;  /* 0x300000a7ff9c7230 */ /* 0x000fe40000004100 */
[-C--:B------:R-:W-:Y:S01]  /*3d30*/  FMUL.FTZ R34, R153, R32.reuse ;  /* 0x0000002099227220 */ /* 0x080fe20000410000 */
[----:B------:R-:W-:Y:S01]  /*3d40*/  F2FP.F16.F32.PACK_AB R33, R116, R33 ;  /* 0x000000217421723e */ /* 0x000fe200000000ff */
[C---:B------:R-:W-:Y:S01]  /*3d50*/  FMUL.FTZ R32, R157.reuse, R32 ;  /* 0x000000209d207220 */ /* 0x040fe20000410000 */
[----:B------:R-:W-:Y:S01]  /*3d60*/  F2FP.F16.F32.PACK_AB R35, R154, R35 ;  /* 0x000000239a23723e */ /* 0x000fe200000000ff */
[----:B------:R-:W-:-:S02]  /*3d70*/  FFMA.FTZ R34, R157, R156, -R34 ;  /* 0x0000009c9d227223 */ /* 0x000fc40000010822 */
[----:B------:R-:W-:Y:S01]  /*3d80*/  FFMA.FTZ R153, R153, R156, R32 ;  /* 0x0000009c99997223 */ /* 0x000fe20000010020 */
[----:B------:R-:W-:-:S04]  /*3d90*/  F2FP.F16.F32.PACK_AB R32, R126, R155 ;  /* 0x0000009b7e20723e */ /* 0x000fc800000000ff */
[----:B------:R-:W-:-:S07]  /*3da0*/  F2FP.F16.F32.PACK_AB R34, R153, R34 ;  /* 0x000000229922723e */ /* 0x000fce00000000ff */
.L_x_1712:
[----:B------:R-:W-:Y:S05]  /*3db0*/  BSYNC B3 ;  /* 0x0000000000037941 */ /* 0x000fea0003800000 */
.L_x_1711:
[----:B--2---:R1:W-:Y:S02]  /*3dc0*/  STG.E.128 desc[UR60][R38.64], R32 ;  /* 0x0000002026007986 */ /* 0x0043e4000c101d3c */
.L_x_1710:
[----:B------:R-:W-:Y:S05]  /*3dd0*/  BSYNC B2 ;  /* 0x0000000000027941 */ /* 0x000fea0003800000 */
.L_x_1709:
        /* <DEDUP_REMOVED lines=8> */
[----:B--2---:R-:W-:Y:S01]  /*3e60*/  HADD2.F32 R126, -RZ, R35.H0_H0 ;  /* 0x20000023ff7e7230 */ /* 0x004fe20000004100 */
[----:B------:R-:W-:Y:S01]  /*3e70*/  SHF.R.U32.HI R117, RZ, 0x10, R87 ;  /* 0x00000010ff757819 */ /* 0x000fe20000011657 */
[----:B------:R-:W-:Y:S01]  /*3e80*/  HADD2.F32 R153, -RZ, R166.H1_H1 ;  /* 0x300000a6ff997230 */ /* 0x000fe20000004100 */
[----:B------:R-:W-:Y:S01]  /*3e90*/  SHF.R.U32.HI R84, RZ, 0x10, R85 ;  /* 0x00000010ff547819 */ /* 0x000fe20000011655 */
[----:B------:R-:W-:Y:S01]  /*3ea0*/  HADD2.F32 R116, -RZ, R116.H0_H0 ;  /* 0x20000074ff747230 */ /* 0x000fe20000004100 */
[----:B------:R-:W-:Y:S01]  /*3eb0*/  SHF.R.U64 R85, R86, 0x10, R87 ;  /* 0x0000001056557819 */ /* 0x000fe20000001257 */
[----:B------:R-:W-:Y:S02]  /*3ec0*/  HADD2.F32 R117, -RZ, R117.H0_H0 ;  /* 0x20000075ff757230 */ /* 0x000fe40000004100 */
[----:B------:R-:W-:Y:S02]  /*3ed0*/  HADD2.F32 R86, -RZ, R35.H1_H1 ;  /* 0x30000023ff567230 */ /* 0x000fe40000004100 */
[----:B------:R-:W-:-:S02]  /*3ee0*/  HADD2.F32 R154, -RZ, R85.H0_H0 ;  /* 0x20000055ff9a7230 */ /* 0x000fc40000004100 */
[--C-:B------:R-:W-:Y:S02]  /*3ef0*/  HADD2.F32 R85, -RZ, R33.reuse.H1_H1 ;  /* 0x30000021ff557230 */ /* 0x100fe40000004100 */
[-C--:B------:R-:W-:Y:S01]  /*3f00*/  FMUL.FTZ R35, R86, R117.reuse ;  /* 0x0000007556237220 */ /* 0x080fe20000410000 */
[----:B------:R-:W-:Y:S02]  /*3f10*/  HADD2.F32 R33, -RZ, R33.H0_H0 ;  /* 0x20000021ff217230 */ /* 0x000fe40000004100 */
[C---:B------:R-:W-:Y:S01]  /*3f20*/  FMUL.FTZ R117, R126.reuse, R117 ;  /* 0x000000757e757220 */ /* 0x040fe20000410000 */
[----:B------:R-:W-:Y:S02]  /*3f30*/  HADD2.F32 R87, -RZ, R84.H0_H0 ;  /* 0x20000054ff577230 */ /* 0x000fe40000004100 */
[-C--:B------:R-:W-:Y:S01]  /*3f40*/  FMUL.FTZ R84, R85, R154.reuse ;  /* 0x0000009a55547220 */ /* 0x080fe20000410000 */
[----:B------:R-:W-:Y:S02]  /*3f50*/  FMUL.FTZ R154, R33, R154 ;  /* 0x0000009a219a7220 */ /* 0x000fe40000410000 */
[-C--:B------:R-:W-:Y:S01]  /*3f60*/  FFMA.FTZ R35, R126, R87.reuse, -R35 ;  /* 0x000000577e237223 */ /* 0x080fe20000010823 */
[----:B------:R-:W-:Y:S01]  /*3f70*/  FFMA.FTZ R86, R86, R87, R117 ;  /* 0x0000005756567223 */ /* 0x000fe20000010075 */
[----:B------:R-:W-:-:S02]  /*3f80*/  HADD2.F32 R87, -RZ, R170.H0_H0 ;  /* 0x200000aaff577230 */ /* 0x000fc40000004100 */
[-C--:B------:R-:W-:Y:S01]  /*3f90*/  FFMA.FTZ R33, R33, R116.reuse, -R84 ;  /* 0x0000007421217223 */ /* 0x080fe20000010854 */
[--C-:B------:R-:W-:Y:S02]  /*3fa0*/  HADD2.F32 R117, -RZ, R32.reuse.H1_H1 ;  /* 0x30000020ff757230 */ /* 0x100fe40000004100 */
[----:B------:R-:W-:Y:S01]  /*3fb0*/  FFMA.FTZ R84, R85, R116, R154 ;  /* 0x0000007455547223 */ /* 0x000fe2000001009a */
[----:B------:R-:W-:Y:S01]  /*3fc0*/  HADD2.F32 R126, -RZ, R32.H0_H0 ;  /* 0x20000020ff7e7230 */ /* 0x000fe20000004100 */
[----:B------:R-:W-:Y:S01]  /*3fd0*/  F2FP.F16.F32.PACK_AB R35, R86, R35 ;  /* 0x000000235623723e */ /* 0x000fe200000000ff */
[----:B------:R-:W-:Y:S02]  /*3fe0*/  HADD2.F32 R85, -RZ, R170.H1_H1 ;  /* 0x300000aaff557230 */ /* 0x000fe40000004100 */
[-C--:B------:R-:W-:Y:S01]  /*3ff0*/  FMUL.FTZ R127, R117, R87.reuse ;  /* 0x00000057757f7220 */ /* 0x080fe20000410000 */
[----:B------:R-:W-:Y:S02]  /*4000*/  HADD2.F32 R32, -RZ, R34.H1_H1 ;  /* 0x30000022ff207230 */ /* 0x000fe40000004100 */
[----:B------:R-:W-:Y:S01]  /*4010*/  FMUL.FTZ R154, R126, R87 ;  /* 0x000000577e9a7220 */ /* 0x000fe20000410000 */
[----:B------:R-:W-:Y:S01]  /*4020*/  HADD2.F32 R116, -RZ, R166.H0_H0 ;  /* 0x200000a6ff747230 */ /* 0x000fe20000004100 */
[----:B------:R-:W-:Y:S01]  /*4030*/  F2FP.F16.F32.PACK_AB R33, R84, R33 ;  /* 0x000000215421723e */ /* 0x000fe200000000ff */
[----:B------:R-:W-:-:S02]  /*4040*/  HADD2.F32 R34, -RZ, R34.H0_H0 ;  /* 0x20000022ff227230 */ /* 0x000fc40000004100 */
[-C--:B------:R-:W-:Y:S01]  /*4050*/  FMUL.FTZ R87, R32, R85.reuse ;  /* 0x0000005520577220 */ /* 0x080fe20000410000 */
[-C--:B------:R-:W-:Y:S01]  /*4060*/  FFMA.FTZ R127, R126, R116.reuse, -R127 ;  /* 0x000000747e7f7223 */ /* 0x080fe2000001087f */
[----:B------:R-:W-:Y:S01]  /*4070*/  FFMA.FTZ R154, R117, R116, R154 ;  /* 0x00000074759a7223 */ /* 0x000fe2000001009a */
[C---:B------:R-:W-:Y:S01]  /*4080*/  FMUL.FTZ R85, R34.reuse, R85 ;  /* 0x0000005522557220 */ /* 0x040fe20000410000 */
[----:B------:R-:W-:-:S03]  /*4090*/  FFMA.FTZ R87, R34, R153, -R87 ;  /* 0x0000009922577223 */ /* 0x000fc60000010857 */
[----:B------:R-:W-:Y:S01]  /*40a0*/  FFMA.FTZ R32, R32, R153, R85 ;  /* 0x0000009920207223 */ /* 0x000fe20000010055 */
[----:B------:R-:W-:-:S04]  /*40b0*/  F2FP.F16.F32.PACK_AB R154, R154, R127 ;  /* 0x0000007f9a9a723e */ /* 0x000fc800000000ff */
[----:B------:R-:W-:Y:S01]  /*40c0*/  F2FP.F16.F32.PACK_AB R34, R32, R87 ;  /* 0x000000572022723e */ /* 0x000fe200000000ff */
[----:B------:R-:W-:-:S07]  /*40d0*/  IMAD.MOV.U32 R32, RZ, RZ, R154 ;  /* 0x000000ffff207224 */ /* 0x000fce00078e009a */
.L_x_1716:
[----:B------:R-:W-:Y:S05]  /*40e0*/  BSYNC B3 ;  /* 0x0000000000037941 */ /* 0x000fea0003800000 */
.L_x_1715:
[----:B--2---:R2:W-:Y:S02]  /*40f0*/  STG.E.128 desc[UR60][R38.64+0x40], R32 ;  /* 0x0000402026007986 */ /* 0x0045e4000c101d3c */
.L_x_1714:
[----:B------:R-:W-:Y:S05]  /*4100*/  BSYNC B2 ;  /* 0x0000000000027941 */ /* 0x000fea0003800000 */
.L_x_1713:
        /* <DEDUP_REMOVED lines=34> */
[--C-:B------:R-:W-:Y:S02]  /*4330*/  HADD2.F32 R32, -RZ, R34.reuse.H1_H1 ;  /* 0x30000022ff207230 */ /* 0x100fe40000004100 */
        /* <DEDUP_REMOVED lines=13> */
.L_x_1720:
[----:B------:R-:W-:Y:S05]  /*4410*/  BSYNC B3 ;  /* 0x0000000000037941 */ /* 0x000fea0003800000 */
.L_x_1719:
[----:B--2---:R3:W-:Y:S02]  /*4420*/  STG.E.128 desc[UR60][R38.64+0x80], R32 ;  /* 0x0000802026007986 */ /* 0x0047e4000c101d3c */
.L_x_1718:
[----:B------:R-:W-:Y:S05]  /*4430*/  BSYNC B2 ;  /* 0x0000000000027941 */ /* 0x000fea0003800000 */
.L_x_1717:
        /* <DEDUP_REMOVED lines=8> */
[----:B--2---:R-:W-:Y:S01]  /*44c0*/  HADD2.F32 R78, -RZ, R35.H0_H0 ;  /* 0x20000023ff4e7230 */ /* 0x004fe20000004100 */
[----:B------:R-:W-:Y:S01]  /*44d0*/  SHF.R.U32.HI R77, RZ, 0x10, R75 ;  /* 0x00000010ff4d7819 */ /* 0x000fe2000001164b */
[----:B------:R-:W-:Y:S01]  /*44e0*/  HADD2.F32 R85, -RZ, R164.H0_H0 ;  /* 0x200000a4ff557230 */ /* 0x000fe20000004100 */
        /* <DEDUP_REMOVED lines=25> */
[----:B------:R-:W-:Y:S01]  /*4680*/  HADD2.F32 R76, -RZ, R164.H1_H1 ;  /* 0x300000a4ff4c7230 */ /* 0x000fe20000004100 */
        /* <DEDUP_REMOVED lines=11> */
.L_x_1724:
[----:B------:R-:W-:Y:S05]  /*4740*/  BSYNC B3 ;  /* 0x0000000000037941 */ /* 0x000fea0003800000 */
.L_x_1723:
[----:B--2---:R4:W-:Y:S02]  /*4750*/  STG.E.128 desc[UR60][R38.64+0xc0], R32 ;  /* 0x0000c02026007986 */ /* 0x0049e4000c101d3c */
.L_x_1722:
[----:B------:R-:W-:Y:S05]  /*4760*/  BSYNC B2 ;  /* 0x0000000000027941 */ /* 0x000fea0003800000 */
.L_x_1721:
[----:B------:R-:W-:Y:S01]  /*4770*/  ISETP.NE.AND P3, PT, R28, RZ, PT ;  /* 0x000000ff1c00720c */ /* 0x000fe20003f65270 */
[----:B------:R-:W-:-:S12]  /*4780*/  BSSY B2, `(.L_x_1725) ;  /* 0x0000032000027945 */ /* 0x000fd80003800000 */
[----:B------:R-:W-:Y:S05]  /*4790*/  @!P3 BRA `(.L_x_1726) ;  /* 0x0000000000c0b947 */ /* 0x000fea0003800000 */
[----:B-1234-:R1:W2:Y:S01]  /*47a0*/  LDS.128 R32, [R31+0x24000] ;  /* 0x024000001f207984 */ /* 0x01e2a20000000c00 */
[----:B------:R-:W-:Y:S01]  /*47b0*/  ISETP.GE.AND P3, PT, R199, R124, PT ;  /* 0x0000007cc700720c */ /* 0x000fe20003f66270 */
[----:B------:R-:W-:-:S12]  /*47c0*/  BSSY B3, `(.L_x_1727) ;  /* 0x000002c000037945 */ /* 0x000fd80003800000 */
[----:B-1----:R-:W-:Y:S05]  /*47d0*/  @P3 BRA `(.L_x_1728) ;  /* 0x0000000000a83947 */ /* 0x002fea0003800000 */
[--C-:B------:R-:W-:Y:S02]  /*47e0*/  SHF.R.U64 R76, R70, 0x10, R71.reuse ;  /* 0x00000010464c7819 */ /* 0x100fe40000001247 */
[----:B------:R-:W-:Y:S02]  /*47f0*/  SHF.R.U32.HI R71, RZ, 0x10, R71 ;  /* 0x00000010ff477819 */ /* 0x000fe40000011647 */
[----:B--2---:R-:W-:Y:S01]  /*4800*/  MOV R74, R35 ;  /* 0x00000023004a7202 */ /* 0x004fe20000000f00 */
[----:B------:R-:W-:Y:S01]  /*4810*/  HADD2.F32 R76, -RZ, R76.H0_H0 ;  /* 0x2000004cff4c7230 */ /* 0x000fe20000004100 */
[--C-:B------:R-:W-:Y:S01]  /*4820*/  SHF.R.U64 R72, R68, 0x10, R69.reuse ;  /* 0x0000001044487819 */ /* 0x100fe20000001245 */
[--C-:B------:R-:W-:Y:S01]  /*4830*/  HADD2.F32 R35, -RZ, R33.reuse.H1_H1 ;  /* 0x30000021ff237230 */ /* 0x100fe20000004100 */
[----:B------:R-:W-:Y:S01]  /*4840*/  SHF.R.U32.HI R68, RZ, 0x10, R69 ;  /* 0x00000010ff447819 */ /* 0x000fe20000011645 */
[----:B------:R-:W-:Y:S02]  /*4850*/  HADD2.F32 R33, -RZ, R33.H0_H0 ;  /* 0x20000021ff217230 */ /* 0x000fe40000004100 */
[----:B------:R-:W-:-:S02]  /*4860*/  HADD2.F32 R71, -RZ, R71.H0_H0 ;  /* 0x20000047ff477230 */ /* 0x000fc40000004100 */
[----:B------:R-:W-:Y:S02]  /*4870*/  HADD2.F32 R70, -RZ, R74.H1_H1 ;  /* 0x3000004aff467230 */ /* 0x000fe40000004100 */
[----:B------:R-:W-:Y:S02]  /*4880*/  HADD2.F32 R72, -RZ, R72.H0_H0 ;  /* 0x20000048ff487230 */ /* 0x000fe40000004100 */
[----:B------:R-:W-:Y:S02]  /*4890*/  HADD2.F32 R69, -RZ, R68.H0_H0 ;  /* 0x20000044ff457230 */ /* 0x000fe40000004100 */
[-C--:B------:R-:W-:Y:S01]  /*48a0*/  FMUL.FTZ R68, R35, R76.reuse ;  /* 0x0000004c23447220 */ /* 0x080fe20000410000 */
[----:B------:R-:W-:Y:S02]  /*48b0*/  HADD2.F32 R74, -RZ, R74.H0_H0 ;  /* 0x2000004aff4a7230 */ /* 0x000fe40000004100 */
[C---:B------:R-:W-:Y:S01]  /*48c0*/  FMUL.FTZ R76, R33.reuse, R76 ;  /* 0x0000004c214c7220 */ /* 0x040fe20000410000 */
[----:B------:R-:W-:Y:S01]  /*48d0*/  FMUL.FTZ R73, R70, R71 ;  /* 0x0000004746497220 */ /* 0x000fe20000410000 */
[----:B------:R-:W-:-:S02]  /*48e0*/  FFMA.FTZ R33, R33, R72, -R68 ;  /* 0x0000004821217223 */ /* 0x000fc40000010844 */
[----:B------:R-:W-:Y:S01]  /*48f0*/  FFMA.FTZ R68, R35, R72, R76 ;  /* 0x0000004823447223 */ /* 0x000fe2000001004c */
[C---:B------:R-:W-:Y:S01]  /*4900*/  FMUL.FTZ R71, R74.reuse, R71 ;  /* 0x000000474a477220 */ /* 0x040fe20000410000 */
[-C--:B------:R-:W-:Y:S01]  /*4910*/  FFMA.FTZ R35, R74, R69.reuse, -R73 ;  /* 0x000000454a237223 */ /* 0x080fe20000010849 */
[--C-:B------:R-:W-:Y:S02]  /*4920*/  HADD2.F32 R73, -RZ, R161.reuse.H1_H1 ;  /* 0x300000a1ff497230 */ /* 0x100fe40000004100 */
[--C-:B------:R-:W-:Y:S02]  /*4930*/  HADD2.F32 R74, -RZ, R32.reuse.H1_H1 ;  /* 0x30000020ff4a7230 */ /* 0x100fe40000004100 */
[----:B------:R-:W-:Y:S01]  /*4940*/  FFMA.FTZ R70, R70, R69, R71 ;  /* 0x0000004546467223 */ /* 0x000fe20000010047 */
[----:B------:R-:W-:Y:S01]  /*4950*/  HADD2.F32 R72, -RZ, R32.H0_H0 ;  /* 0x20000020ff487230 */ /* 0x000fe20000004100 */
[----:B------:R-:W-:Y:S01]  /*4960*/  F2FP.F16.F32.PACK_AB R33, R68, R33 ;  /* 0x000000214421723e */ /* 0x000fe200000000ff */
[----:B------:R-:W-:-:S02]  /*4970*/  HADD2.F32 R161, -RZ, R161.H0_H0 ;  /* 0x200000a1ffa17230 */ /* 0x000fc40000004100 */
[-C--:B------:R-:W-:Y:S01]  /*4980*/  FMUL.FTZ R75, R74, R73.reuse ;  /* 0x000000494a4b7220 */ /* 0x080fe20000410000 */
[----:B------:R-:W-:Y:S02]  /*4990*/  HADD2.F32 R32, -RZ, R34.H1_H1 ;  /* 0x30000022ff207230 */ /* 0x000fe40000004100 */
[----:B------:R-:W-:Y:S01]  /*49a0*/  FMUL.FTZ R73, R72, R73 ;  /* 0x0000004948497220 */ /* 0x000fe20000410000 */
[----:B------:R-:W-:Y:S01]  /*49b0*/  HADD2.F32 R69, -RZ, R160.H1_H1 ;  /* 0x300000a0ff457230 */ /* 0x000fe20000004100 */
[----:B------:R-:W-:Y:S01]  /*49c0*/  F2FP.F16.F32.PACK_AB R35, R70, R35 ;  /* 0x000000234623723e */ /* 0x000fe200000000ff */
[----:B------:R-:W-:Y:S02]  /*49d0*/  HADD2.F32 R34, -RZ, R34.H0_H0 ;  /* 0x20000022ff227230 */ /* 0x000fe40000004100 */
[----:B------:R-:W-:Y:S01]  /*49e0*/  FMUL.FTZ R77, R32, R161 ;  /* 0x000000a1204d7220 */ /* 0x000fe20000410000 */
[----:B------:R-:W-:Y:S02]  /*49f0*/  HADD2.F32 R71, -RZ, R160.H0_H0 ;  /* 0x200000a0ff477230 */ /* 0x000fe40000004100 */
        /* <DEDUP_REMOVED lines=8> */
.L_x_1728:
[----:B------:R-:W-:Y:S05]  /*4a80*/  BSYNC B3 ;  /* 0x0000000000037941 */ /* 0x000fea0003800000 */
.L_x_1727:
[----:B--2---:R1:W-:Y:S02]  /*4a90*/  STG.E.128 desc[UR60][R38.64+0x100], R32 ;  /* 0x0001002026007986 */ /* 0x0043e4000c101d3c */
.L_x_1726:
[----:B------:R-:W-:Y:S05]  /*4aa0*/  BSYNC B2 ;  /* 0x0000000000027941 */ /* 0x000fea0003800000 */
.L_x_1725:
        /* <DEDUP_REMOVED lines=9> */
[----:B------:R-:W-:Y:S01]  /*4b40*/  IMAD.MOV.U32 R65, RZ, RZ, R35 ;  /* 0x000000ffff417224 */ /* 0x000fe200078e0023 */
[--C-:B------:R-:W-:Y:S01]  /*4b50*/  SHF.R.U64 R69, R66, 0x10, R67.reuse ;  /* 0x0000001042457819 */ /* 0x100fe20000001243 */
[--C-:B------:R-:W-:Y:S01]  /*4b60*/  HADD2.F32 R35, -RZ, R33.reuse.H1_H1 ;  /* 0x30000021ff237230 */ /* 0x100fe20000004100 */
[----:B------:R-:W-:Y:S01]  /*4b70*/  SHF.R.U32.HI R70, RZ, 0x10, R67 ;  /* 0x00000010ff467819 */ /* 0x000fe20000011643 */
[----:B------:R-:W-:Y:S02]  /*4b80*/  HADD2.F32 R32, -RZ, R33.H0_H0 ;  /* 0x20000021ff207230 */ /* 0x000fe40000004100 */
[----:B------:R-:W-:Y:S02]  /*4b90*/  HADD2.F32 R69, -RZ, R69.H0_H0 ;  /* 0x20000045ff457230 */ /* 0x000fe40000004100 */
[----:B------:R-:W-:-:S02]  /*4ba0*/  HADD2.F32 R66, -RZ, R65.H1_H1 ;  /* 0x30000041ff427230 */ /* 0x000fc40000004100 */
[----:B------:R-:W-:Y:S02]  /*4bb0*/  HADD2.F32 R70, -RZ, R70.H0_H0 ;  /* 0x20000046ff467230 */ /* 0x000fe40000004100 */
[-C--:B------:R-:W-:Y:S01]  /*4bc0*/  FMUL.FTZ R33, R35, R69.reuse ;  /* 0x0000004523217220 */ /* 0x080fe20000410000 */
[----:B------:R-:W-:Y:S02]  /*4bd0*/  HADD2.F32 R65, -RZ, R65.H0_H0 ;  /* 0x20000041ff417230 */ /* 0x000fe40000004100 */
[----:B------:R-:W-:Y:S01]  /*4be0*/  FMUL.FTZ R72, R32, R69 ;  /* 0x0000004520487220 */ /* 0x000fe20000410000 */
[----:B------:R-:W-:Y:S02]  /*4bf0*/  HADD2.F32 R67, -RZ, R71.H0_H0 ;  /* 0x20000047ff437230 */ /* 0x000fe40000004100 */
[-C--:B------:R-:W-:Y:S01]  /*4c00*/  FMUL.FTZ R74, R66, R70.reuse ;  /* 0x00000046424a7220 */ /* 0x080fe20000410000 */
[----:B------:R-:W-:Y:S02]  /*4c10*/  HADD2.F32 R68, -RZ, R68.H0_H0 ;  /* 0x20000044ff447230 */ /* 0x000fe40000004100 */
[----:B------:R-:W-:Y:S01]  /*4c20*/  FMUL.FTZ R69, R65, R70 ;  /* 0x0000004641457220 */ /* 0x000fe20000410000 */
[-C--:B------:R-:W-:Y:S01]  /*4c30*/  FFMA.FTZ R32, R32, R67.reuse, -R33 ;  /* 0x0000004320207223 */ /* 0x080fe20000010821 */
[----:B------:R-:W-:Y:S01]  /*4c40*/  FFMA.FTZ R33, R35, R67, R72 ;  /* 0x0000004323217223 */ /* 0x000fe20000010048 */
[-C--:B------:R-:W-:Y:S01]  /*4c50*/  FFMA.FTZ R35, R65, R68.reuse, -R74 ;  /* 0x0000004441237223 */ /* 0x080fe2000001084a */
[----:B------:R-:W-:Y:S01]  /*4c60*/  FFMA.FTZ R70, R66, R68, R69 ;  /* 0x0000004442467223 */ /* 0x000fe20000010045 */
[----:B------:R-:W-:-:S02]  /*4c70*/  HADD2.F32 R68, -RZ, R147.H0_H0 ;  /* 0x20000093ff447230 */ /* 0x000fc40000004100 */
[----:B------:R-:W-:Y:S01]  /*4c80*/  HADD2.F32 R147, -RZ, R147.H1_H1 ;  /* 0x30000093ff937230 */ /* 0x000fe20000004100 */
[----:B------:R-:W-:Y:S01]  /*4c90*/  F2FP.F16.F32.PACK_AB R33, R33, R32 ;  /* 0x000000202121723e */ /* 0x000fe200000000ff */
[----:B------:R-:W-:Y:S01]  /*4ca0*/  HADD2.F32 R65, -RZ, R64.H1_H1 ;  /* 0x30000040ff417230 */ /* 0x000fe20000004100 */
[----:B------:R-:W-:Y:S01]  /*4cb0*/  F2FP.F16.F32.PACK_AB R35, R70, R35 ;  /* 0x000000234623723e */ /* 0x000fe200000000ff */
[----:B------:R-:W-:Y:S02]  /*4cc0*/  HADD2.F32 R66, -RZ, R34.H1_H1 ;  /* 0x30000022ff427230 */ /* 0x000fe40000004100 */
        /* <DEDUP_REMOVED lines=8> */
[-C--:B------:R-:W-:Y:S01]  /*4d50*/  FFMA.FTZ R69, R64, R67.reuse, -R69 ;  /* 0x0000004340457223 */ /* 0x080fe20000010845 */
[----:B------:R-:W-:Y:S01]  /*4d60*/  FFMA.FTZ R68, R65, R67, R68 ;  /* 0x0000004341447223 */ /* 0x000fe20000010044 */
[-C--:B------:R-:W-:Y:S01]  /*4d70*/  FFMA.FTZ R71, R34, R145.reuse, -R71 ;  /* 0x0000009122477223 */ /* 0x080fe20000010847 */
[----:B------:R-:W-:-:S03]  /*4d80*/  FFMA.FTZ R66, R66, R145, R147 ;  /* 0x0000009142427223 */ /* 0x000fc60000010093 */
[----:B------:R-:W-:Y:S02]  /*4d90*/  F2FP.F16.F32.PACK_AB R32, R68, R69 ;  /* 0x000000454420723e */ /* 0x000fe400000000ff */
[----:B------:R-:W-:-:S07]  /*4da0*/  F2FP.F16.F32.PACK_AB R34, R66, R71 ;  /* 0x000000474222723e */ /* 0x000fce00000000ff */
.L_x_1730:
[----:B------:R-:W-:Y:S05]  /*4db0*/  BSYNC B2 ;  /* 0x0000000000027941 */ /* 0x000fea0003800000 */
.L_x_1729:
[----:B--2---:R1:W-:Y:S02]  /*4dc0*/  STG.E.128 desc[UR60][R38.64+0x140], R32 ;  /* 0x0001402026007986 */ /* 0x0043e4000c101d3c */
.L_x_1708:
[----:B------:R-:W-:Y:S05]  /*4dd0*/  BSYNC B1 ;  /* 0x0000000000017941 */ /* 0x000fea0003800000 */
.L_x_1707:
        /* <DEDUP_REMOVED lines=37> */
[----:B------:R-:W-:Y:S02]  /*5030*/  HADD2.F32 R35, -RZ, R158.H0_H0 ;  /* 0x2000009eff237230 */ /* 0x000fe40000004100 */
        /* <DEDUP_REMOVED lines=11> */
.L_x_1735:
[----:B------:R-:W-:Y:S05]  /*50f0*/  BSYNC B2 ;  /* 0x0000000000027941 */ /* 0x000fea0003800000 */
.L_x_1734:
[----:B--2---:R1:W-:Y:S02]  /*5100*/  STG.E.128 desc[UR60][R36.64], R32 ;  /* 0x0000002024007986 */ /* 0x0043e4000c101d3c */
.L_x_1733:
[----:B------:R-:W-:Y:S05]  /*5110*/  BSYNC B1 ;  /* 0x0000000000017941 */ /* 0x000fea0003800000 */
.L_x_1732:
        /* <DEDUP_REMOVED lines=28> */
[----:B------:R-:W-:Y:S02]  /*52e0*/  HADD2.F32 R39, -RZ, R162.H0_H0 ;  /* 0x200000a2ff277230 */ /* 0x000fe40000004100 */
[----:B------:R-:W-:Y:S01]  /*52f0*/  FFMA.FTZ R64, R35, R58, -R64 ;  /* 0x0000003a23407223 */ /* 0x000fe20000010840 */
[----:B------:R-:W-:Y:S02]  /*5300*/  HADD2.F32 R32, -RZ, R32.H0_H0 ;  /* 0x20000020ff207230 */ /* 0x000fe40000004100 */
[----:B------:R-:W-:Y:S02]  /*5310*/  HADD2.F32 R57, -RZ, R162.H1_H1 ;  /* 0x300000a2ff397230 */ /* 0x000fe40000004100 */
[----:B------:R-:W-:Y:S01]  /*5320*/  FMUL.FTZ R59, R33, R39 ;  /* 0x00000027213b7220 */ /* 0x000fe20000410000 */
[----:B------:R-:W-:-:S02]  /*5330*/  HADD2.F32 R34, -RZ, R38.H1_H1 ;  /* 0x30000026ff227230 */ /* 0x000fc40000004100 */
[----:B------:R-:W-:Y:S01]  /*5340*/  FMUL.FTZ R56, R32, R39 ;  /* 0x0000002720387220 */ /* 0x000fe20000410000 */
[----:B------:R-:W-:Y:S02]  /*5350*/  HADD2.F32 R38, -RZ, R38.H0_H0 ;  /* 0x20000026ff267230 */ /* 0x000fe40000004100 */
[--C-:B------:R-:W-:Y:S02]  /*5360*/  HADD2.F32 R35, -RZ, R131.reuse.H0_H0 ;  /* 0x20000083ff237230 */ /* 0x100fe40000004100 */
[-C--:B------:R-:W-:Y:S01]  /*5370*/  FMUL.FTZ R39, R34, R57.reuse ;  /* 0x0000003922277220 */ /* 0x080fe20000410000 */
        /* <DEDUP_REMOVED lines=10> */
.L_x_1739:
[----:B------:R-:W-:Y:S05]  /*5420*/  BSYNC B2 ;  /* 0x0000000000027941 */ /* 0x000fea0003800000 */
.L_x_1738:
[----:B--2---:R1:W-:Y:S02]  /*5430*/  STG.E.128 desc[UR60][R36.64+0x40], R32 ;  /* 0x0000402024007986 */ /* 0x0043e4000c101d3c */
.L_x_1737:
[----:B------:R-:W-:Y:S05]  /*5440*/  BSYNC B1 ;  /* 0x0000000000017941 */ /* 0x000fea0003800000 */
.L_x_1736:
        /* <DEDUP_REMOVED lines=21> */
[----:B------:R-:W-:Y:S01]  /*55a0*/  FMUL.FTZ R53, R33, R53 ;  /* 0x0000003521357220 */ /* 0x000fe20000410000 */
[----:B------:R-:W-:Y:S02]  /*55b0*/  HADD2.F32 R158, -RZ, R158.H1_H1 ;  /* 0x3000009eff9e7230 */ /* 0x000fe40000004100 */
[----:B------:R-:W-:Y:S01]  /*55c0*/  FMUL.FTZ R60, R39, R56 ;  /* 0x00000038273c7220 */ /* 0x000fe20000410000 */
[-C--:B------:R-:W-:Y:S01]  /*55d0*/  FFMA.FTZ R58, R33, R52.reuse, -R58 ;  /* 0x00000034213a7223 */ /* 0x080fe2000001083a */
[----:B------:R-:W-:Y:S01]  /*55e0*/  FFMA.FTZ R55, R34, R52, R53 ;  /* 0x0000003422377223 */ /* 0x000fe20000010035 */
[----:B------:R-:W-:Y:S01]  /*55f0*/  FMUL.FTZ R56, R35, R56 ;  /* 0x0000003823387220 */ /* 0x000fe20000410000 */
[----:B------:R-:W-:-:S02]  /*5600*/  HADD2.F32 R159, -RZ, R159.H1_H1 ;  /* 0x3000009fff9f7230 */ /* 0x000fc40000004100 */
[-C--:B------:R-:W-:Y:S01]  /*5610*/  FFMA.FTZ R60, R35, R54.reuse, -R60 ;  /* 0x00000036233c7223 */ /* 0x080fe2000001083c */
[----:B------:R-:W-:Y:S02]  /*5620*/  HADD2.F32 R33, -RZ, R32.H1_H1 ;  /* 0x30000020ff217230 */ /* 0x000fe40000004100 */
[----:B------:R-:W-:Y:S01]  /*5630*/  FFMA.FTZ R59, R39, R54, R56 ;  /* 0x00000036273b7223 */ /* 0x000fe20000010038 */
        /* <DEDUP_REMOVED lines=12> */
[----:B------:R-:W-:Y:S01]  /*5700*/  FFMA.FTZ R34, R34, R39, R159 ;  /* 0x0000002722227223 */ /* 0x000fe2000001009f */
[----:B------:R-:W-:Y:S02]  /*5710*/  F2FP.F16.F32.PACK_AB R33, R55, R58 ;  /* 0x0000003a3721723e */ /* 0x000fe400000000ff */
[----:B------:R-:W-:-:S02]  /*5720*/  F2FP.F16.F32.PACK_AB R35, R59, R60 ;  /* 0x0000003c3b23723e */ /* 0x000fc400000000ff */
[----:B------:R-:W-:Y:S02]  /*5730*/  F2FP.F16.F32.PACK_AB R32, R158, R53 ;  /* 0x000000359e20723e */ /* 0x000fe400000000ff */
[----:B------:R-:W-:-:S07]  /*5740*/  F2FP.F16.F32.PACK_AB R34, R34, R57 ;  /* 0x000000392222723e */ /* 0x000fce00000000ff */
.L_x_1743:
[----:B------:R-:W-:Y:S05]  /*5750*/  BSYNC B2 ;  /* 0x0000000000027941 */ /* 0x000fea0003800000 */
.L_x_1742:
[----:B--2---:R1:W-:Y:S02]  /*5760*/  STG.E.128 desc[UR60][R36.64+0x80], R32 ;  /* 0x0000802024007986 */ /* 0x0043e4000c101d3c */
.L_x_1741:
[----:B------:R-:W-:Y:S05]  /*5770*/  BSYNC B1 ;  /* 0x0000000000017941 */ /* 0x000fea0003800000 */
.L_x_1740:
        /* <DEDUP_REMOVED lines=48> */
.L_x_1747:
[----:B------:R-:W-:Y:S05]  /*5a80*/  BSYNC B2 ;  /* 0x0000000000027941 */ /* 0x000fea0003800000 */
.L_x_1746:
[----:B--2---:R1:W-:Y:S02]  /*5a90*/  STG.E.128 desc[UR60][R36.64+0xc0], R32 ;  /* 0x0000c02024007986 */ /* 0x0043e4000c101d3c */
.L_x_1745:
[----:B------:R-:W-:Y:S05]  /*5aa0*/  BSYNC B1 ;  /* 0x0000000000017941 */ /* 0x000fea0003800000 */
.L_x_1744:
        /* <DEDUP_REMOVED lines=48> */
.L_x_1751:
[----:B------:R-:W-:Y:S05]  /*5db0*/  BSYNC B2 ;  /* 0x0000000000027941 */ /* 0x000fea0003800000 */
.L_x_1750:
[----:B--2---:R1:W-:Y:S02]  /*5dc0*/  STG.E.128 desc[UR60][R36.64+0x100], R32 ;  /* 0x0001002024007986 */ /* 0x0043e4000c101d3c */
.L_x_1749:
[----:B------:R-:W-:Y:S05]  /*5dd0*/  BSYNC B1 ;  /* 0x0000000000017941 */ /* 0x000fea0003800000 */
.L_x_1748:
        /* <DEDUP_REMOVED lines=47> */
.L_x_1753:
[----:B------:R-:W-:Y:S05]  /*60d0*/  BSYNC B1 ;  /* 0x0000000000017941 */ /* 0x000fea0003800000 */
.L_x_1752:
[----:B--2---:R1:W-:Y:S01]  /*60e0*/  STG.E.128 desc[UR60][R36.64+0x140], R32 ;  /* 0x0001402024007986 */ /* 0x0043e2000c101d3c */
[----:B------:R-:W-:Y:S05]  /*60f0*/  BRA `(.L_x_1731) ;  /* 0x0000003c00b47947 */ /* 0x000fea0003800000 */
.L_x_1699:
        /* <DEDUP_REMOVED lines=47> */
.L_x_1755:
[----:B------:R-:W-:Y:S05]  /*63f0*/  BSYNC B1 ;  /* 0x0000000000017941 */ /* 0x000fea0003800000 */
.L_x_1754:
        /* <DEDUP_REMOVED lines=47> */
.L_x_1757:
[----:B------:R-:W-:Y:S05]  /*66f0*/  BSYNC B1 ;  /* 0x0000000000017941 */ /* 0x000fea0003800000 */
.L_x_1756:
[----:B0-----:R-:W2:Y:S01]  /*6700*/  LDL R80, [R1+0x40] ;  /* 0x0000400001507983 */ /* 0x001ea20000100800 */
[----:B------:R-:W-:Y:S01]  /*6710*/  IMAD.MOV.U32 R81, RZ, RZ, R33 ;  /* 0x000000ffff517224 */ /* 0x000fe200078e0021 */
[----:B------:R-:W-:Y:S01]  /*6720*/  MOV R82, R36 ;  /* 0x0000002400527202 */ /* 0x000fe20000000f00 */
[----:B------:R-:W-:Y:S01]  /*6730*/  IMAD.MOV.U32 R83, RZ, RZ, R37 ;  /* 0x000000ffff537224 */ /* 0x000fe200078e0025 */
[----:B------:R-:W-:Y:S02]  /*6740*/  PRMT R173, R85, 0x5410, R86 ;  /* 0x0000541055ad7816 */ /* 0x000fe40000000056 */
[----:B------:R-:W-:Y:S01]  /*6750*/  PRMT R178, R82, 0x7610, R178 ;  /* 0x0000761052b27816 */ /* 0x000fe200000000b2 */
[----:B------:R-:W-:Y:S01]  /*6760*/  IMAD.MOV.U32 R82, RZ, RZ, R40 ;  /* 0x000000ffff527224 */ /* 0x000fe200078e0028 */
[----:B--2---:R-:W-:Y:S01]  /*6770*/  R2UR UR4, R80 ;  /* 0x00000000500472ca */ /* 0x004fe200000e0000 */
        /* <DEDUP_REMOVED lines=8> */
[----:B------:R-:W-:Y:S01]  /*6800*/  UISETP.NE.AND UP0, UPT, UR4, 0x3, UPT ;  /* 0x000000030400788c */ /* 0x000fe2000bf05270 */
[----:B------:R-:W-:Y:S01]  /*6810*/  IMAD.MOV.U32 R83, RZ, RZ, R41 ;  /* 0x000000ffff537224 */ /* 0x000fe200078e0029 */
[----:B------:R-:W-:Y:S01]  /*6820*/  PRMT R180, R80, 0x5410, R82 ;  /* 0x0000541050b47816 */ /* 0x000fe20000000052 */
[----:B------:R-:W-:Y:S01]  /*6830*/  IMAD.MOV.U32 R82, RZ, RZ, R44 ;  /* 0x000000ffff527224 */ /* 0x000fe200078e002c */
        /* <DEDUP_REMOVED lines=16> */
[----:B------:R-:W-:Y:S01]  /*6940*/  PRMT R181, R81, 0x5410, R83 ;  /* 0x0000541051b57816 */ /* 0x000fe20000000053 */
[----:B------:R-:W-:-:S02]  /*6950*/  IMAD.MOV.U32 R81, RZ, RZ, R55 ;  /* 0x000000ffff517224 */ /* 0x000fc400078e0037 */
[----:B------:R-:W-:Y:S01]  /*6960*/  IMAD.MOV.U32 R83, RZ, RZ, R53 ;  /* 0x000000ffff537224 */ /* 0x000fe200078e0035 */
[----:B------:R-:W-:Y:S01]  /*6970*/  PRMT R182, R80, 0x5410, R82 ;  /* 0x0000541050b67816 */ /* 0x000fe20000000052 */
[----:B-----5:R-:W-:Y:S01]  /*6980*/  IMAD.MOV.U32 R80, RZ, RZ, R57 ;  /* 0x000000ffff507224 */ /* 0x020fe200078e0039 */
        /* <DEDUP_REMOVED lines=14> */
[----:B------:R-:W-:Y:S02]  /*6a70*/  IMAD.MOV.U32 R83, RZ, RZ, R66 ;  /* 0x000000ffff537224 */ /* 0x000fe400078e0042 */
        /* <DEDUP_REMOVED lines=19> */
[----:B------:R-:W-:Y:S01]  /*6bb0*/  IMAD.MOV.U32 R80, RZ, RZ, R77 ;  /* 0x000000ffff507224 */ /* 0x000fe200078e004d */
[----:B------:R-:W-:-:S04]  /*6bc0*/  PRMT R171, R83, 0x5410, R82 ;  /* 0x0000541053ab7816 */ /* 0x000fc80000000052 */
[----:B------:R-:W-:Y:S01]  /*6bd0*/  PRMT R172, R81, 0x5410, R80 ;  /* 0x0000541051ac7816 */ /* 0x000fe20000000050 */
[----:B------:R-:W-:Y:S06]  /*6be0*/  @!P2 BRA `(.L_x_1758) ;  /* 0x000000000004a947 */ /* 0x000fec0003800000 */
[----:B------:R-:W-:Y:S01]  /*6bf0*/  BPT.TRAP 0x1 ;  /* 0x000000040000795c */ /* 0x000fe20000300000 */
.L_x_1758:
[----:B------:R-:W-:Y:S01]  /*6c00*/  LEA R90, R16, R2, 0x3 ;  /* 0x00000002105a7211 */ /* 0x000fe200078e18ff */
[----:B------:R-:W0:Y:S01]  /*6c10*/  LDC R145, c[0x0][0x2f4] ;  /* 0x0000bd00ff917b82 */ /* 0x000e220000000800 */
[----:B------:R-:W-:Y:S01]  /*6c20*/  SHF.L.U32 R91, R198, 0x1f, RZ ;  /* 0x0000001fc65b7819 */ /* 0x000fe200000006ff */
[----:B------:R-:W-:Y:S03]  /*6c30*/  BSSY B1, `(.L_x_1759) ;  /* 0x0000004000017945 */ /* 0x000fe60003800000 */
[----:B------:R-:W1:Y:S03]  /*6c40*/  SYNCS.PHASECHK.TRANS64.TRYWAIT P5, [R90+URZ+0x30890], R91 ;  /* 0x0308905b5a0075a7 */ /* 0x000e6600080a017f */
[----:B------:R-:W2:Y:S01]  /*6c50*/  LDC.64 R126, c[0x0][0x300] ;  /* 0x0000c000ff7e7b82 */ /* 0x000ea20000000a00 */
[----:B-1----:R-:W-:Y:S05]  /*6c60*/  @!P5 BRA `(.L_x_1760) ;  /* 0x0000024400ecd947 */ /* 0x002fea0003800000 */
.L_x_2151:
[----:B------:R-:W-:Y:S05]  /*6c70*/  BSYNC B1 ;  /* 0x0000000000017941 */ /* 0x000fea0003800000 */
.L_x_1759:
[----:B------:R-:W-:Y:S01]  /*6c80*/  BSSY B1, `(.L_x_1761) ;  /* 0x0000182000017945 */ /* 0x000fe20003800000 */
[----:B0-----:R-:W-:Y:S02]  /*6c90*/  IMAD.IADD R147, R145, 0x1, -R125 ;  /* 0x0000000191937824 */ /* 0x001fe400078e0a7d */
[----:B------:R-:W-:Y:S01]  /*6ca0*/  IMAD.MOV.U32 R129, RZ, RZ, R84 ;  /* 0x000000ffff817224 */ /* 0x000fe200078e0054 */
[----:B------:R-:W-:Y:S06]  /*6cb0*/  @P4 BRA `(.L_x_1762) ;  /* 0x0000001400f84947 */ /* 0x000fec0003800000 */
        /* <DEDUP_REMOVED lines=34> */
[----:B------:R-:W-:Y:S02]  /*6ee0*/  HADD2.F32 R162, -RZ, R164.H0_H0 ;  /* 0x200000a4ffa27230 */ /* 0x000fe40000004100 */
[----:B------:R-:W-:Y:S02]  /*6ef0*/  HADD2.F32 R163, -RZ, R85.H0_H0 ;  /* 0x20000055ffa37230 */ /* 0x000fe40000004100 */
[----:B------:R-:W-:-:S02]  /*6f00*/  HADD2.F32 R81, -RZ, R166.H0_H0 ;  /* 0x200000a6ff517230 */ /* 0x000fc40000004100 */
[CC--:B------:R-:W-:Y:S01]  /*6f10*/  FMUL.FTZ R166, R162.reuse, R165.reuse ;  /* 0x000000a5a2a67220 */ /* 0x0c0fe20000410000 */
[----:B------:R-:W-:Y:S02]  /*6f20*/  HADD2.F32 R85, -RZ, R85.H1_H1 ;  /* 0x30000055ff557230 */ /* 0x000fe40000004100 */
[C---:B------:R-:W-:Y:S01]  /*6f30*/  FMUL.FTZ R165, R163.reuse, R165 ;  /* 0x000000a5a3a57220 */ /* 0x040fe20000410000 */
[----:B------:R-:W-:Y:S02]  /*6f40*/  HADD2.F32 R54, -RZ, R54.H0_H0 ;  /* 0x20000036ff367230 */ /* 0x000fe40000004100 */
[-C--:B------:R-:W-:Y:S01]  /*6f50*/  FFMA.FTZ R163, R163, R81.reuse, -R166 ;  /* 0x00000051a3a37223 */ /* 0x080fe200000108a6 */
[----:B------:R-:W-:Y:S02]  /*6f60*/  HADD2.F32 R42, -RZ, R42.H0_H0 ;  /* 0x2000002aff2a7230 */ /* 0x000fe40000004100 */
[----:B------:R-:W-:Y:S01]  /*6f70*/  FFMA.FTZ R162, R162, R81, R165 ;  /* 0x00000051a2a27223 */ /* 0x000fe200000100a5 */
[----:B------:R-:W-:Y:S01]  /*6f80*/  SHF.R.U32.HI R165, RZ, 0x10, R53 ;  /* 0x00000010ffa57819 */ /* 0x000fe20000011635 */
[----:B------:R-:W-:Y:S01]  /*6f90*/  HADD2.F32 R81, -RZ, R164.H1_H1 ;  /* 0x300000a4ff517230 */ /* 0x000fe20000004100 */
[----:B------:R-:W-:Y:S01]  /*6fa0*/  SHF.R.U32.HI R164, RZ, 0x10, R41 ;  /* 0x00000010ffa47819 */ /* 0x000fe20000011629 */
[----:B------:R-:W-:Y:S01]  /*6fb0*/  IMAD.MOV.U32 R41, RZ, RZ, R87 ;  /* 0x000000ffff297224 */ /* 0x000fe200078e0057 */
[----:B------:R-:W-:Y:S01]  /*6fc0*/  SHF.R.U64 R53, R52, 0x10, R53 ;  /* 0x0000001034357819 */ /* 0x000fe20000001235 */
[----:B------:R-:W-:-:S02]  /*6fd0*/  HADD2.F32 R165, -RZ, R165.H0_H0 ;  /* 0x200000a5ffa57230 */ /* 0x000fc40000004100 */
[----:B------:R-:W-:Y:S02]  /*6fe0*/  HADD2.F32 R164, -RZ, R164.H0_H0 ;  /* 0x200000a4ffa47230 */ /* 0x000fe40000004100 */
[----:B------:R-:W-:Y:S02]  /*6ff0*/  IMAD.MOV.U32 R52, RZ, RZ, R83 ;  /* 0x000000ffff347224 */ /* 0x000fe400078e0053 */
[-C--:B------:R-:W-:Y:S01]  /*7000*/  FMUL.FTZ R166, R81, R165.reuse ;  /* 0x000000a551a67220 */ /* 0x080fe20000410000 */
[C---:B------:R-:W-:Y:S01]  /*7010*/  FMUL.FTZ R165, R85.reuse, R165 ;  /* 0x000000a555a57220 */ /* 0x040fe20000410000 */
[----:B------:R-:W-:Y:S02]  /*7020*/  HADD2.F32 R83, -RZ, R41.H0_H0 ;  /* 0x20000029ff537230 */ /* 0x000fe40000004100 */
[-C--:B------:R-:W-:Y:S01]  /*7030*/  FFMA.FTZ R85, R85, R164.reuse, -R166 ;  /* 0x000000a455557223 */ /* 0x080fe200000108a6 */
[----:B------:R-:W-:Y:S01]  /*7040*/  FFMA.FTZ R81, R81, R164, R165 ;  /* 0x000000a451517223 */ /* 0x000fe200000100a5 */
[----:B------:R-:W-:-:S02]  /*7050*/  HADD2.F32 R165, -RZ, R168.H1_H1 ;  /* 0x300000a8ffa57230 */ /* 0x000fc40000004100 */
[----:B------:R-:W-:Y:S01]  /*7060*/  HADD2.F32 R87, -RZ, R168.H0_H0 ;  /* 0x200000a8ff577230 */ /* 0x000fe20000004100 */
[----:B------:R-:W-:Y:S01]  /*7070*/  F2FP.F16.F32.PACK_AB R85, R85, R163 ;  /* 0x000000a35555723e */ /* 0x000fe200000000ff */
[--C-:B------:R-:W-:Y:S02]  /*7080*/  HADD2.F32 R164, -RZ, R52.reuse.H0_H0 ;  /* 0x20000034ffa47230 */ /* 0x100fe40000004100 */
[----:B------:R-:W-:Y:S01]  /*7090*/  FMUL.FTZ R166, R83, R165 ;  /* 0x000000a553a67220 */ /* 0x000fe20000410000 */
[----:B------:R-:W-:Y:S01]  /*70a0*/  HADD2.F32 R41, -RZ, R41.H1_H1 ;  /* 0x30000029ff297230 */ /* 0x000fe20000004100 */
[----:B------:R-:W-:Y:S01]  /*70b0*/  F2FP.F16.F32.PACK_AB R162, R81, R162 ;  /* 0x000000a251a2723e */ /* 0x000fe200000000ff */
[----:B------:R-:W-:Y:S02]  /*70c0*/  HADD2.F32 R52, -RZ, R52.H1_H1 ;  /* 0x30000034ff347230 */ /* 0x000fe40000004100 */
[C---:B------:R-:W-:Y:S01]  /*70d0*/  FFMA.FTZ R166, R164.reuse, R87, -R166 ;  /* 0x00000057a4a67223 */ /* 0x040fe200000108a6 */
[----:B------:R-:W-:Y:S01]  /*70e0*/  FMUL.FTZ R164, R164, R165 ;  /* 0x000000a5a4a47220 */ /* 0x000fe20000410000 */
[----:B------:R-:W-:-:S02]  /*70f0*/  HADD2.F32 R168, -RZ, R182.H1_H1 ;  /* 0x300000b6ffa87230 */ /* 0x000fc40000004100 */
[----:B------:R-:W-:Y:S02]  /*7100*/  HADD2.F32 R53, -RZ, R53.H0_H0 ;  /* 0x20000035ff357230 */ /* 0x000fe40000004100 */
[----:B------:R-:W-:Y:S01]  /*7110*/  FFMA.FTZ R83, R83, R87, R164 ;  /* 0x0000005753537223 */ /* 0x000fe200000100a4 */
[----:B------:R-:W-:Y:S01]  /*7120*/  SHF.R.U32.HI R87, RZ, 0x10, R55 ;  /* 0x00000010ff577819 */ /* 0x000fe20000011637 */
[----:B------:R-:W-:Y:S01]  /*7130*/  IMAD.MOV.U32 R81, RZ, RZ, R85 ;  /* 0x000000ffff517224 */ /* 0x000fe200078e0055 */
[----:B------:R-:W-:Y:S01]  /*7140*/  SHF.R.U32.HI R55, RZ, 0x10, R43 ;  /* 0x00000010ff377819 */ /* 0x000fe2000001162b */
[----:B------:R-:W-:Y:S02]  /*7150*/  IMAD.MOV.U32 R85, RZ, RZ, R162 ;  /* 0x000000ffff557224 */ /* 0x000fe400078e00a2 */
[----:B------:R-:W-:Y:S02]  /*7160*/  HADD2.F32 R87, -RZ, R87.H0_H0 ;  /* 0x20000057ff577230 */ /* 0x000fe40000004100 */
[----:B------:R-:W-:-:S03]  /*7170*/  HADD2.F32 R55, -RZ, R55.H0_H0 ;  /* 0x20000037ff377230 */ /* 0x000fc60000004100 */
[-C--:B------:R-:W-:Y:S01]  /*7180*/  FMUL.FTZ R164, R41, R87.reuse ;  /* 0x0000005729a47220 */ /* 0x080fe20000410000 */
[----:B------:R-:W-:-:S03]  /*7190*/  FMUL.FTZ R87, R52, R87 ;  /* 0x0000005734577220 */ /* 0x000fc60000410000 */
[-C--:B------:R-:W-:Y:S01]  /*71a0*/  FFMA.FTZ R52, R52, R55.reuse, -R164 ;  /* 0x0000003734347223 */ /* 0x080fe200000108a4 */
[----:B------:R-:W-:Y:S01]  /*71b0*/  FFMA.FTZ R41, R41, R55, R87 ;  /* 0x0000003729297223 */ /* 0x000fe20000010057 */
[----:B------:R-:W-:Y:S02]  /*71c0*/  HADD2.F32 R55, -RZ, R84.H0_H0 ;  /* 0x20000054ff377230 */ /* 0x000fe40000004100 */
[----:B------:R-:W-:Y:S01]  /*71d0*/  HADD2.F32 R164, -RZ, R80.H0_H0 ;  /* 0x20000050ffa47230 */ /* 0x000fe20000004100 */
[----:B------:R-:W-:Y:S01]  /*71e0*/  F2FP.F16.F32.PACK_AB R52, R52, R166 ;  /* 0x000000a63434723e */ /* 0x000fe200000000ff */
[----:B------:R-:W-:Y:S02]  /*71f0*/  HADD2.F32 R87, -RZ, R180.H1_H1 ;  /* 0x300000b4ff577230 */ /* 0x000fe40000004100 */
[-C--:B------:R-:W-:Y:S01]  /*7200*/  FMUL.FTZ R165, R55, R168.reuse ;  /* 0x000000a837a57220 */ /* 0x080fe20000410000 */
[----:B------:R-:W-:Y:S02]  /*7210*/  HADD2.F32 R84, -RZ, R84.H1_H1 ;  /* 0x30000054ff547230 */ /* 0x000fe40000004100 */
[----:B------:R-:W-:Y:S01]  /*7220*/  FMUL.FTZ R168, R164, R168 ;  /* 0x000000a8a4a87220 */ /* 0x000fe20000410000 */
[----:B------:R-:W-:-:S02]  /*7230*/  HADD2.F32 R80, -RZ, R80.H1_H1 ;  /* 0x30000050ff507230 */ /* 0x000fc40000004100 */
[-C--:B------:R-:W-:Y:S01]  /*7240*/  FFMA.FTZ R165, R164, R87.reuse, -R165 ;  /* 0x00000057a4a57223 */ /* 0x080fe200000108a5 */
[----:B------:R-:W-:Y:S02]  /*7250*/  HADD2.F32 R164, -RZ, R182.H0_H0 ;  /* 0x200000b6ffa47230 */ /* 0x000fe40000004100 */
[----:B------:R-:W-:Y:S01]  /*7260*/  FFMA.FTZ R168, R55, R87, R168 ;  /* 0x0000005737a87223 */ /* 0x000fe200000100a8 */
[----:B------:R-:W-:Y:S02]  /*7270*/  HADD2.F32 R55, -RZ, R40.H0_H0 ;  /* 0x20000028ff377230 */ /* 0x000fe40000004100 */
[-C--:B------:R-:W-:Y:S01]  /*7280*/  FMUL.FTZ R40, R84, R53.reuse ;  /* 0x0000003554287220 */ /* 0x080fe20000410000 */
[C---:B------:R-:W-:Y:S01]  /*7290*/  FMUL.FTZ R53, R80.reuse, R53 ;  /* 0x0000003550357220 */ /* 0x040fe20000410000 */
[----:B------:R-:W-:Y:S01]  /*72a0*/  F2FP.F16.F32.PACK_AB R41, R41, R83 ;  /* 0x000000532929723e */ /* 0x000fe200000000ff */
[----:B------:R-:W-:Y:S02]  /*72b0*/  IMAD.MOV.U32 R83, RZ, RZ, R52 ;  /* 0x000000ffff537224 */ /* 0x000fe400078e0034 */
[-C--:B------:R-:W-:Y:S01]  /*72c0*/  FFMA.FTZ R40, R80, R55.reuse, -R40 ;  /* 0x0000003750287223 */ /* 0x080fe20000010828 */
[----:B------:R-:W-:Y:S01]  /*72d0*/  FFMA.FTZ R53, R84, R55, R53 ;  /* 0x0000003754357223 */ /* 0x000fe20000010035 */
[----:B------:R-:W-:-:S02]  /*72e0*/  HADD2.F32 R55, -RZ, R86.H0_H0 ;  /* 0x20000056ff377230 */ /* 0x000fc40000004100 */
[----:B------:R-:W-:Y:S01]  /*72f0*/  HADD2.F32 R84, -RZ, R82.H0_H0 ;  /* 0x20000052ff547230 */ /* 0x000fe20000004100 */
[----:B------:R-:W-:Y:S01]  /*7300*/  F2FP.F16.F32.PACK_AB R40, R40, R165 ;  /* 0x000000a52828723e */ /* 0x000fe200000000ff */
[----:B------:R-:W-:Y:S02]  /*7310*/  HADD2.F32 R86, -RZ, R86.H1_H1 ;  /* 0x30000056ff567230 */ /* 0x000fe40000004100 */
[-C--:B------:R-:W-:Y:S01]  /*7320*/  FMUL.FTZ R87, R55, R164.reuse ;  /* 0x000000a437577220 */ /* 0x080fe20000410000 */
[----:B------:R-:W-:Y:S02]  /*7330*/  HADD2.F32 R82, -RZ, R82.H1_H1 ;  /* 0x30000052ff527230 */ /* 0x000fe40000004100 */
[----:B------:R-:W-:Y:S01]  /*7340*/  FMUL.FTZ R164, R84, R164 ;  /* 0x000000a454a47220 */ /* 0x000fe20000410000 */
[----:B------:R-:W-:Y:S02]  /*7350*/  HADD2.F32 R80, -RZ, R180.H0_H0 ;  /* 0x200000b4ff507230 */ /* 0x000fe40000004100 */
[----:B------:R-:W-:Y:S01]  /*7360*/  FMUL.FTZ R43, R86, R54 ;  /* 0x00000036562b7220 */ /* 0x000fe20000410000 */
[----:B------:R-:W-:Y:S01]  /*7370*/  F2FP.F16.F32.PACK_AB R53, R53, R168 ;  /* 0x000000a83535723e */ /* 0x000fe200000000ff */
[----:B------:R-:W-:Y:S01]  /*7380*/  FMUL.FTZ R54, R82, R54 ;  /* 0x0000003652367220 */ /* 0x000fe20000410000 */
[----:B------:R-:W-:Y:S01]  /*7390*/  FFMA.FTZ R87, R84, R80, -R87 ;  /* 0x0000005054577223 */ /* 0x000fe20000010857 */
[----:B------:R-:W-:Y:S01]  /*73a0*/  FFMA.FTZ R43, R82, R42, -R43 ;  /* 0x0000002a522b7223 */ /* 0x000fe2000001082b */
[----:B------:R-:W-:Y:S01]  /*73b0*/  FFMA.FTZ R164, R55, R80, R164 ;  /* 0x0000005037a47223 */ /* 0x000fe200000100a4 */
[----:B------:R-:W-:Y:S01]  /*73c0*/  FFMA.FTZ R54, R86, R42, R54 ;  /* 0x0000002a56367223 */ /* 0x000fe20000010036 */
[----:B------:R-:W-:Y:S01]  /*73d0*/  MOV R80, R40 ;  /* 0x0000002800507202 */ /* 0x000fe20000000f00 */
[----:B------:R-:W-:Y:S01]  /*73e0*/  IMAD.MOV.U32 R84, RZ, RZ, R53 ;  /* 0x000000ffff547224 */ /* 0x000fe200078e0035 */
[----:B------:R-:W-:Y:S01]  /*73f0*/  F2FP.F16.F32.PACK_AB R43, R43, R87 ;  /* 0x000000572b2b723e */ /* 0x000fe200000000ff */
[----:B------:R-:W-:Y:S01]  /*7400*/  IMAD.MOV.U32 R87, RZ, RZ, R41 ;  /* 0x000000ffff577224 */ /* 0x000fe200078e0029 */
[----:B------:R-:W-:-:S03]  /*7410*/  F2FP.F16.F32.PACK_AB R54, R54, R164 ;  /* 0x000000a43636723e */ /* 0x000fc600000000ff */
[----:B------:R-:W-:Y:S01]  /*7420*/  IMAD.MOV.U32 R82, RZ, RZ, R43 ;  /* 0x000000ffff527224 */ /* 0x000fe200078e002b */
[----:B------:R-:W-:-:S07]  /*7430*/  MOV R86, R54 ;  /* 0x0000003600567202 */ /* 0x000fce0000000f00 */
.L_x_1766:
[----:B------:R-:W-:Y:S05]  /*7440*/  BSYNC B3 ;  /* 0x0000000000037941 */ /* 0x000fea0003800000 */
.L_x_1765:
[----:B------:R-:W-:-:S04]  /*7450*/  IADD3 R41, P4, P5, R108, R130, R13 ;  /* 0x000000826c297210 */ /* 0x000fc80007d9e00d */
[----:B------:R-:W-:Y:S02]  /*7460*/  IADD3.X R42, R4, R153, R115, P4, P5 ;  /* 0x00000099042a7210 */ /* 0x000fe400027ea473 */
        /* <DEDUP_REMOVED lines=10> */
.L_x_1764:
[----:B------:R-:W-:Y:S05]  /*7510*/  BSYNC B2 ;  /* 0x0000000000027941 */ /* 0x000fea0003800000 */
.L_x_1763:
        /* <DEDUP_REMOVED lines=28> */
[----:B------:R-:W-:Y:S01]  /*76e0*/  SHF.R.U64 R48, R48, 0x10, R49 ;  /* 0x0000001030307819 */ /* 0x000fe20000001231 */
[----:B------:R-:W-:Y:S01]  /*76f0*/  HADD2.F32 R86, -RZ, R181.H1_H1 ;  /* 0x300000b5ff567230 */ /* 0x000fe20000004100 */
[----:B------:R-:W-:Y:S01]  /*7700*/  SHF.R.U64 R36, R36, 0x10, R37 ;  /* 0x0000001024247819 */ /* 0x000fe20000001225 */
[----:B------:R-:W-:Y:S01]  /*7710*/  HADD2.F32 R83, -RZ, R85.H0_H0 ;  /* 0x20000055ff537230 */ /* 0x000fe20000004100 */
[----:B------:R-:W-:Y:S01]  /*7720*/  SHF.R.U64 R38, R38, 0x10, R39 ;  /* 0x0000001026267819 */ /* 0x000fe20000001227 */
[----:B------:R-:W-:Y:S01]  /*7730*/  HADD2.F32 R84, -RZ, R53.H0_H0 ;  /* 0x20000035ff547230 */ /* 0x000fe20000004100 */
[----:B------:R-:W-:Y:S01]  /*7740*/  SHF.R.U64 R50, R50, 0x10, R51 ;  /* 0x0000001032327819 */ /* 0x000fe20000001233 */
[----:B------:R-:W-:Y:S02]  /*7750*/  HADD2.F32 R41, -RZ, R179.H1_H1 ;  /* 0x300000b3ff297230 */ /* 0x000fe40000004100 */
[----:B------:R-:W-:Y:S01]  /*7760*/  FMUL.FTZ R87, R83, R86 ;  /* 0x0000005653577220 */ /* 0x000fe20000410000 */
[----:B------:R-:W-:-:S02]  /*7770*/  HADD2.F32 R53, -RZ, R53.H1_H1 ;  /* 0x30000035ff357230 */ /* 0x000fc40000004100 */
        /* <DEDUP_REMOVED lines=8> */
[----:B------:R-:W-:-:S02]  /*7800*/  HADD2.F32 R36, -RZ, R36.H0_H0 ;  /* 0x20000024ff247230 */ /* 0x000fc40000004100 */
[----:B------:R-:W-:Y:S02]  /*7810*/  HADD2.F32 R86, -RZ, R86.H0_H0 ;  /* 0x20000056ff567230 */ /* 0x000fe40000004100 */
[----:B------:R-:W-:Y:S02]  /*7820*/  HADD2.F32 R85, -RZ, R85.H0_H0 ;  /* 0x20000055ff557230 */ /* 0x000fe40000004100 */
[----:B------:R-:W-:Y:S02]  /*7830*/  HADD2.F32 R49, -RZ, R42.H0_H0 ;  /* 0x2000002aff317230 */ /* 0x000fe40000004100 */
[-C--:B------:R-:W-:Y:S01]  /*7840*/  FMUL.FTZ R87, R41, R86.reuse ;  /* 0x0000005629577220 */ /* 0x080fe20000410000 */
[C---:B------:R-:W-:Y:S01]  /*7850*/  FMUL.FTZ R86, R53.reuse, R86 ;  /* 0x0000005635567220 */ /* 0x040fe20000410000 */
[----:B------:R-:W-:Y:S02]  /*7860*/  HADD2.F32 R164, -RZ, R178.H1_H1 ;  /* 0x300000b2ffa47230 */ /* 0x000fe40000004100 */
[-C--:B------:R-:W-:Y:S01]  /*7870*/  FFMA.FTZ R53, R53, R85.reuse, -R87 ;  /* 0x0000005535357223 */ /* 0x080fe20000010857 */
[----:B------:R-:W-:Y:S01]  /*7880*/  FFMA.FTZ R41, R41, R85, R86 ;  /* 0x0000005529297223 */ /* 0x000fe20000010056 */
[----:B------:R-:W-:-:S02]  /*7890*/  IMAD.MOV.U32 R85, RZ, RZ, R55 ;  /* 0x000000ffff557224 */ /* 0x000fc400078e0037 */
[----:B------:R-:W-:Y:S01]  /*78a0*/  HADD2.F32 R55, -RZ, R43.H0_H0 ;  /* 0x2000002bff377230 */ /* 0x000fe20000004100 */
[----:B------:R-:W-:Y:S01]  /*78b0*/  F2FP.F16.F32.PACK_AB R53, R53, R84 ;  /* 0x000000543535723e */ /* 0x000fe200000000ff */
[----:B------:R-:W-:Y:S01]  /*78c0*/  HADD2.F32 R87, -RZ, R179.H0_H0 ;  /* 0x200000b3ff577230 */ /* 0x000fe20000004100 */
[----:B------:R-:W-:Y:S01]  /*78d0*/  F2FP.F16.F32.PACK_AB R83, R41, R83 ;  /* 0x000000532953723e */ /* 0x000fe200000000ff */
[----:B------:R-:W-:Y:S02]  /*78e0*/  HADD2.F32 R86, -RZ, R85.H0_H0 ;  /* 0x20000055ff567230 */ /* 0x000fe40000004100 */
[----:B------:R-:W-:Y:S02]  /*78f0*/  HADD2.F32 R42, -RZ, R42.H1_H1 ;  /* 0x3000002aff2a7230 */ /* 0x000fe40000004100 */
[----:B------:R-:W-:Y:S02]  /*7900*/  IMAD.MOV.U32 R41, RZ, RZ, R53 ;  /* 0x000000ffff297224 */ /* 0x000fe400078e0035 */
[-C--:B------:R-:W-:Y:S01]  /*7910*/  FMUL.FTZ R162, R86, R161.reuse ;  /* 0x000000a156a27220 */ /* 0x080fe20000410000 */
[----:B------:R-:W-:Y:S01]  /*7920*/  FMUL.FTZ R161, R55, R161 ;  /* 0x000000a137a17220 */ /* 0x000fe20000410000 */
[----:B------:R-:W-:-:S02]  /*7930*/  MOV R53, R83 ;  /* 0x0000005300357202 */ /* 0x000fc40000000f00 */
[-C--:B------:R-:W-:Y:S01]  /*7940*/  FFMA.FTZ R55, R55, R87.reuse, -R162 ;  /* 0x0000005737377223 */ /* 0x080fe200000108a2 */
[----:B------:R-:W-:Y:S01]  /*7950*/  FFMA.FTZ R161, R86, R87, R161 ;  /* 0x0000005756a17223 */ /* 0x000fe200000100a1 */
[----:B------:R-:W-:Y:S01]  /*7960*/  SHF.R.U32.HI R87, RZ, 0x10, R51 ;  /* 0x00000010ff577819 */ /* 0x000fe20000011633 */
[----:B------:R-:W-:Y:S01]  /*7970*/  HADD2.F32 R86, -RZ, R85.H1_H1 ;  /* 0x30000055ff567230 */ /* 0x000fe20000004100 */
[----:B------:R-:W-:Y:S01]  /*7980*/  SHF.R.U32.HI R162, RZ, 0x10, R39 ;  /* 0x00000010ffa27819 */ /* 0x000fe20000011627 */
[----:B------:R-:W-:Y:S02]  /*7990*/  HADD2.F32 R39, -RZ, R177.H1_H1 ;  /* 0x300000b1ff277230 */ /* 0x000fe40000004100 */
[----:B------:R-:W-:Y:S02]  /*79a0*/  HADD2.F32 R85, -RZ, R87.H0_H0 ;  /* 0x20000057ff557230 */ /* 0x000fe40000004100 */
[----:B------:R-:W-:Y:S02]  /*79b0*/  HADD2.F32 R87, -RZ, R43.H1_H1 ;  /* 0x3000002bff577230 */ /* 0x000fe40000004100 */
[----:B------:R-:W-:-:S02]  /*79c0*/  HADD2.F32 R43, -RZ, R162.H0_H0 ;  /* 0x200000a2ff2b7230 */ /* 0x000fc40000004100 */
[CC--:B------:R-:W-:Y:S01]  /*79d0*/  FMUL.FTZ R162, R86.reuse, R85.reuse ;  /* 0x0000005556a27220 */ /* 0x0c0fe20000410000 */
[----:B------:R-:W-:Y:S02]  /*79e0*/  HADD2.F32 R51, -RZ, R50.H0_H0 ;  /* 0x20000032ff337230 */ /* 0x000fe40000004100 */
[C---:B------:R-:W-:Y:S01]  /*79f0*/  FMUL.FTZ R163, R87.reuse, R85 ;  /* 0x0000005557a37220 */ /* 0x040fe20000410000 */
[-C--:B------:R-:W-:Y:S01]  /*7a00*/  FFMA.FTZ R85, R87, R43.reuse, -R162 ;  /* 0x0000002b57557223 */ /* 0x080fe200000108a2 */
[----:B------:R-:W-:Y:S02]  /*7a10*/  HADD2.F32 R162, -RZ, R40.H0_H0 ;  /* 0x20000028ffa27230 */ /* 0x000fe40000004100 */
[----:B------:R-:W-:Y:S01]  /*7a20*/  FFMA.FTZ R43, R86, R43, R163 ;  /* 0x0000002b562b7223 */ /* 0x000fe200000100a3 */
[--C-:B------:R-:W-:Y:S02]  /*7a30*/  HADD2.F32 R86, -RZ, R52.reuse.H0_H0 ;  /* 0x20000034ff567230 */ /* 0x100fe40000004100 */
[----:B------:R-:W-:Y:S01]  /*7a40*/  HADD2.F32 R52, -RZ, R52.H1_H1 ;  /* 0x30000034ff347230 */ /* 0x000fe20000004100 */
[----:B------:R-:W-:Y:S01]  /*7a50*/  F2FP.F16.F32.PACK_AB R55, R85, R55 ;  /* 0x000000375537723e */ /* 0x000fe200000000ff */
[----:B------:R-:W-:-:S02]  /*7a60*/  HADD2.F32 R40, -RZ, R40.H1_H1 ;  /* 0x30000028ff287230 */ /* 0x000fc40000004100 */
[----:B------:R-:W-:Y:S01]  /*7a70*/  FMUL.FTZ R163, R86, R164 ;  /* 0x000000a456a37220 */ /* 0x000fe20000410000 */
[----:B------:R-:W-:Y:S02]  /*7a80*/  HADD2.F32 R87, -RZ, R178.H0_H0 ;  /* 0x200000b2ff577230 */ /* 0x000fe40000004100 */
[----:B------:R-:W-:Y:S01]  /*7a90*/  FMUL.FTZ R37, R52, R48 ;  /* 0x0000003034257220 */ /* 0x000fe20000410000 */
[----:B------:R-:W-:Y:S01]  /*7aa0*/  FMUL.FTZ R164, R162, R164 ;  /* 0x000000a4a2a47220 */ /* 0x000fe20000410000 */
[C---:B------:R-:W-:Y:S01]  /*7ab0*/  FMUL.FTZ R48, R40.reuse, R48 ;  /* 0x0000003028307220 */ /* 0x040fe20000410000 */
[----:B------:R-:W-:Y:S01]  /*7ac0*/  F2FP.F16.F32.PACK_AB R161, R43, R161 ;  /* 0x000000a12ba1723e */ /* 0x000fe200000000ff */
[-C--:B------:R-:W-:Y:S01]  /*7ad0*/  FFMA.FTZ R37, R40, R36.reuse, -R37 ;  /* 0x0000002428257223 */ /* 0x080fe20000010825 */
[----:B------:R-:W-:Y:S02]  /*7ae0*/  HADD2.F32 R40, -RZ, R54.H0_H0 ;  /* 0x20000036ff287230 */ /* 0x000fe40000004100 */
[----:B------:R-:W-:Y:S01]  /*7af0*/  FFMA.FTZ R48, R52, R36, R48 ;  /* 0x0000002434307223 */ /* 0x000fe20000010030 */
[----:B------:R-:W-:-:S02]  /*7b00*/  HADD2.F32 R36, -RZ, R177.H0_H0 ;  /* 0x200000b1ff247230 */ /* 0x000fc40000004100 */
[----:B------:R-:W-:Y:S01]  /*7b10*/  FFMA.FTZ R163, R162, R87, -R163 ;  /* 0x00000057a2a37223 */ /* 0x000fe200000108a3 */
[----:B------:R-:W-:Y:S02]  /*7b20*/  HADD2.F32 R54, -RZ, R54.H1_H1 ;  /* 0x30000036ff367230 */ /* 0x000fe40000004100 */
[-C--:B------:R-:W-:Y:S01]  /*7b30*/  FMUL.FTZ R50, R40, R39.reuse ;  /* 0x0000002728327220 */ /* 0x080fe20000410000 */
[----:B------:R-:W-:Y:S01]  /*7b40*/  FMUL.FTZ R39, R49, R39 ;  /* 0x0000002731277220 */ /* 0x000fe20000410000 */
[----:B------:R-:W-:Y:S01]  /*7b50*/  FFMA.FTZ R164, R86, R87, R164 ;  /* 0x0000005756a47223 */ /* 0x000fe200000100a4 */
[----:B------:R-:W-:Y:S01]  /*7b60*/  F2FP.F16.F32.PACK_AB R37, R37, R163 ;  /* 0x000000a32525723e */ /* 0x000fe200000000ff */
[-C--:B------:R-:W-:Y:S01]  /*7b70*/  FFMA.FTZ R50, R49, R36.reuse, -R50 ;  /* 0x0000002431327223 */ /* 0x080fe20000010832 */
[----:B------:R-:W-:Y:S02]  /*7b80*/  HADD2.F32 R49, -RZ, R38.H0_H0 ;  /* 0x20000026ff317230 */ /* 0x000fe40000004100 */
[-C--:B------:R-:W-:Y:S01]  /*7b90*/  FMUL.FTZ R38, R54, R51.reuse ;  /* 0x0000003336267220 */ /* 0x080fe20000410000 */
[----:B------:R-:W-:Y:S01]  /*7ba0*/  FMUL.FTZ R51, R42, R51 ;  /* 0x000000332a337220 */ /* 0x000fe20000410000 */
[----:B------:R-:W-:Y:S01]  /*7bb0*/  FFMA.FTZ R39, R40, R36, R39 ;  /* 0x0000002428277223 */ /* 0x000fe20000010027 */
[----:B------:R-:W-:Y:S01]  /*7bc0*/  F2FP.F16.F32.PACK_AB R48, R48, R164 ;  /* 0x000000a43030723e */ /* 0x000fe200000000ff */
[-C--:B------:R-:W-:Y:S01]  /*7bd0*/  FFMA.FTZ R38, R42, R49.reuse, -R38 ;  /* 0x000000312a267223 */ /* 0x080fe20000010826 */
[----:B------:R-:W-:Y:S01]  /*7be0*/  FFMA.FTZ R51, R54, R49, R51 ;  /* 0x0000003136337223 */ /* 0x000fe20000010033 */
[----:B------:R-:W-:-:S02]  /*7bf0*/  IMAD.MOV.U32 R43, RZ, RZ, R55 ;  /* 0x000000ffff2b7224 */ /* 0x000fc400078e0037 */
[----:B------:R-:W-:Y:S01]  /*7c00*/  IMAD.MOV.U32 R40, RZ, RZ, R37 ;  /* 0x000000ffff287224 */ /* 0x000fe200078e0025 */
[----:B------:R-:W-:Y:S01]  /*7c10*/  F2FP.F16.F32.PACK_AB R38, R38, R50 ;  /* 0x000000322626723e */ /* 0x000fe200000000ff */
[----:B------:R-:W-:Y:S01]  /*7c20*/  IMAD.MOV.U32 R52, RZ, RZ, R48 ;  /* 0x000000ffff347224 */ /* 0x000fe200078e0030 */
[----:B------:R-:W-:Y:S01]  /*7c30*/  F2FP.F16.F32.PACK_AB R39, R51, R39 ;  /* 0x000000273327723e */ /* 0x000fe200000000ff */
[----:B------:R-:W-:Y:S02]  /*7c40*/  IMAD.MOV.U32 R55, RZ, RZ, R161 ;  /* 0x000000ffff377224 */ /* 0x000fe400078e00a1 */
[----:B------:R-:W-:Y:S02]  /*7c50*/  IMAD.MOV.U32 R42, RZ, RZ, R38 ;  /* 0x000000ffff2a7224 */ /* 0x000fe400078e0026 */
[----:B------:R-:W-:-:S07]  /*7c60*/  IMAD.MOV.U32 R54, RZ, RZ, R39 ;  /* 0x000000ffff367224 */ /* 0x000fce00078e0027 */
.L_x_1770:
[----:B------:R-:W-:Y:S05]  /*7c70*/  BSYNC B3 ;  /* 0x0000000000037941 */ /* 0x000fea0003800000 */
.L_x_1769:
        /* <DEDUP_REMOVED lines=10> */
.L_x_1768:
[----:B------:R-:W-:Y:S05]  /*7d20*/  BSYNC B2 ;  /* 0x0000000000027941 */ /* 0x000fea0003800000 */
.L_x_1767:
[----:B------:R-:W-:-:S13]  /*7d30*/  ISETP.NE.AND P4, PT, R26, RZ, PT ;  /* 0x000000ff1a00720c */ /* 0x000fda0003f85270 */
[----:B------:R-:W-:Y:S05]  /*7d40*/  @!P4 BRA `(.L_x_1762) ;  /* 0x0000000400d4c947 */ /* 0x000fea0003800000 */
[----:B0-----:R-:W3:Y:S01]  /*7d50*/  LDL R36, [R1] ;  /* 0x0000000001247983 */ /* 0x001ee20000100800 */
[----:B------:R-:W-:Y:S01]  /*7d60*/  IMAD R39, R16, 0x4800, R141 ;  /* 0x0000480010277824 */ /* 0x000fe200078e028d */
        /* <DEDUP_REMOVED lines=18> */
[----:B------:R-:W-:-:S04]  /*7e90*/  IMAD R37, R16, 0x4800, R37 ;  /* 0x0000480010257824 */ /* 0x000fc800078e0225 */
[----:B--2---:R-:W-:Y:S02]  /*7ea0*/  IMAD R40, R37, 0x2, R2 ;  /* 0x0000000225287824 */ /* 0x004fe400078e0202 */
        /* <DEDUP_REMOVED lines=11> */
[--C-:B------:R-:W-:Y:S01]  /*7f60*/  SHF.R.U64 R45, R46, 0x10, R47.reuse ;  /* 0x000000102e2d7819 */ /* 0x100fe2000000122f */
[----:B------:R-:W-:Y:S01]  /*7f70*/  HADD2.F32 R55, -RZ, R51.H0_H0 ;  /* 0x20000033ff377230 */ /* 0x000fe20000004100 */
[----:B------:R-:W-:Y:S01]  /*7f80*/  SHF.R.U32.HI R46, RZ, 0x10, R47 ;  /* 0x00000010ff2e7819 */ /* 0x000fe2000001162f */
[----:B------:R-:W-:-:S02]  /*7f90*/  HADD2.F32 R47, -RZ, R174.H1_H1 ;  /* 0x300000aeff2f7230 */ /* 0x000fc40000004100 */
[-C--:B------:R-:W-:Y:S01]  /*7fa0*/  FMUL.FTZ R51, R53, R52.reuse ;  /* 0x0000003435337220 */ /* 0x080fe20000410000 */
[----:B------:R-:W-:Y:S02]  /*7fb0*/  HADD2.F32 R44, -RZ, R44.H0_H0 ;  /* 0x2000002cff2c7230 */ /* 0x000fe40000004100 */
[C---:B------:R-:W-:Y:S01]  /*7fc0*/  FMUL.FTZ R80, R41.reuse, R52 ;  /* 0x0000003429507220 */ /* 0x040fe20000410000 */
[----:B------:R-:W-:Y:S01]  /*7fd0*/  HADD2.F32 R37, -RZ, R37.H1_H1 ;  /* 0x30000025ff257230 */ /* 0x000fe20000004100 */
[----:B------:R-:W-:Y:S01]  /*7fe0*/  SHF.R.U64 R34, R34, 0x10, R35 ;  /* 0x0000001022227819 */ /* 0x000fe20000001223 */
[-C--:B------:R-:W-:Y:S01]  /*7ff0*/  FFMA.FTZ R51, R41, R47.reuse, -R51 ;  /* 0x0000002f29337223 */ /* 0x080fe20000010833 */
[-C--:B------:R-:W-:Y:S01]  /*8000*/  FMUL.FTZ R52, R54, R44.reuse ;  /* 0x0000002c36347220 */ /* 0x080fe20000410000 */
[----:B------:R-:W-:Y:S01]  /*8010*/  FFMA.FTZ R80, R53, R47, R80 ;  /* 0x0000002f35507223 */ /* 0x000fe20000010050 */
[----:B------:R-:W-:Y:S01]  /*8020*/  SHF.R.U32.HI R35, RZ, 0x10, R35 ;  /* 0x00000010ff237819 */ /* 0x000fe20000011623 */
[----:B------:R-:W-:Y:S01]  /*8030*/  FMUL.FTZ R44, R37, R44 ;  /* 0x0000002c252c7220 */ /* 0x000fe20000410000 */
[----:B------:R-:W-:-:S02]  /*8040*/  HADD2.F32 R47, -RZ, R43.H0_H0 ;  /* 0x2000002bff2f7230 */ /* 0x000fc40000004100 */
[-C--:B------:R-:W-:Y:S01]  /*8050*/  FFMA.FTZ R52, R37, R55.reuse, -R52 ;  /* 0x0000003725347223 */ /* 0x080fe20000010834 */
[----:B------:R-:W-:Y:S02]  /*8060*/  HADD2.F32 R53, -RZ, R43.H1_H1 ;  /* 0x3000002bff357230 */ /* 0x000fe40000004100 */
[----:B------:R-:W-:Y:S01]  /*8070*/  FFMA.FTZ R44, R54, R55, R44 ;  /* 0x00000037362c7223 */ /* 0x000fe2000001002c */
[----:B------:R-:W-:Y:S02]  /*8080*/  HADD2.F32 R41, -RZ, R175.H1_H1 ;  /* 0x300000afff297230 */ /* 0x000fe40000004100 */
[----:B------:R-:W-:Y:S01]  /*8090*/  HADD2.F32 R43, -RZ, R39.H0_H0 ;  /* 0x20000027ff2b7230 */ /* 0x000fe20000004100 */
[----:B------:R-:W-:Y:S01]  /*80a0*/  F2FP.F16.F32.PACK_AB R51, R52, R51 ;  /* 0x000000333433723e */ /* 0x000fe200000000ff */
[----:B------:R-:W-:Y:S02]  /*80b0*/  HADD2.F32 R46, -RZ, R46.H0_H0 ;  /* 0x2000002eff2e7230 */ /* 0x000fe40000004100 */
[----:B------:R-:W-:-:S02]  /*80c0*/  HADD2.F32 R54, -RZ, R35.H0_H0 ;  /* 0x20000023ff367230 */ /* 0x000fc40000004100 */
[-C--:B------:R-:W-:Y:S01]  /*80d0*/  FMUL.FTZ R35, R47, R41.reuse ;  /* 0x000000292f237220 */ /* 0x080fe20000410000 */
[----:B------:R-:W-:Y:S02]  /*80e0*/  HADD2.F32 R39, -RZ, R39.H1_H1 ;  /* 0x30000027ff277230 */ /* 0x000fe40000004100 */
[----:B------:R-:W-:Y:S01]  /*80f0*/  FMUL.FTZ R55, R43, R41 ;  /* 0x000000292b377220 */ /* 0x000fe20000410000 */
[-C--:B------:R-:W-:Y:S01]  /*8100*/  FMUL.FTZ R41, R53, R46.reuse ;  /* 0x0000002e35297220 */ /* 0x080fe20000410000 */
[----:B------:R-:W-:Y:S02]  /*8110*/  HADD2.F32 R37, -RZ, R173.H1_H1 ;  /* 0x300000adff257230 */ /* 0x000fe40000004100 */
[C---:B------:R-:W-:Y:S01]  /*8120*/  FMUL.FTZ R46, R39.reuse, R46 ;  /* 0x0000002e272e7220 */ /* 0x040fe20000410000 */
[----:B------:R-:W-:Y:S01]  /*8130*/  FFMA.FTZ R41, R39, R54, -R41 ;  /* 0x0000003627297223 */ /* 0x000fe20000010829 */
[----:B------:R-:W-:Y:S02]  /*8140*/  HADD2.F32 R176, -RZ, R176.H0_H0 ;  /* 0x200000b0ffb07230 */ /* 0x000fe40000004100 */
[----:B------:R-:W-:Y:S01]  /*8150*/  FFMA.FTZ R35, R43, R37, -R35 ;  /* 0x000000252b237223 */ /* 0x000fe20000010823 */
[----:B------:R-:W-:-:S02]  /*8160*/  HADD2.F32 R39, -RZ, R40.H0_H0 ;  /* 0x20000028ff277230 */ /* 0x000fc40000004100 */
[----:B------:R-:W-:Y:S01]  /*8170*/  FFMA.FTZ R55, R47, R37, R55 ;  /* 0x000000252f377223 */ /* 0x000fe20000010037 */
[----:B------:R-:W-:Y:S02]  /*8180*/  HADD2.F32 R33, -RZ, R33.H0_H0 ;  /* 0x20000021ff217230 */ /* 0x000fe40000004100 */
[----:B------:R-:W-:Y:S01]  /*8190*/  FFMA.FTZ R46, R53, R54, R46 ;  /* 0x00000036352e7223 */ /* 0x000fe2000001002e */
[----:B------:R-:W-:Y:S02]  /*81a0*/  HADD2.F32 R40, -RZ, R40.H1_H1 ;  /* 0x30000028ff287230 */ /* 0x000fe40000004100 */
[----:B------:R-:W-:Y:S02]  /*81b0*/  HADD2.F32 R174, -RZ, R174.H0_H0 ;  /* 0x200000aeffae7230 */ /* 0x000fe40000004100 */
[----:B------:R-:W-:Y:S02]  /*81c0*/  HADD2.F32 R37, -RZ, R36.H0_H0 ;  /* 0x20000024ff257230 */ /* 0x000fe40000004100 */
[----:B------:R-:W-:Y:S01]  /*81d0*/  FMUL.FTZ R47, R40, R33 ;  /* 0x00000021282f7220 */ /* 0x000fe20000410000 */
[----:B------:R-:W-:-:S02]  /*81e0*/  HADD2.F32 R43, -RZ, R32.H0_H0 ;  /* 0x20000020ff2b7230 */ /* 0x000fc40000004100 */
[-C--:B------:R-:W-:Y:S01]  /*81f0*/  FMUL.FTZ R32, R39, R176.reuse ;  /* 0x000000b027207220 */ /* 0x080fe20000410000 */
[----:B------:R-:W-:Y:S02]  /*8200*/  HADD2.F32 R36, -RZ, R36.H1_H1 ;  /* 0x30000024ff247230 */ /* 0x000fe40000004100 */
[C---:B------:R-:W-:Y:S01]  /*8210*/  FMUL.FTZ R176, R37.reuse, R176 ;  /* 0x000000b025b07220 */ /* 0x040fe20000410000 */
[----:B------:R-:W-:Y:S02]  /*8220*/  HADD2.F32 R175, -RZ, R175.H0_H0 ;  /* 0x200000afffaf7230 */ /* 0x000fe40000004100 */
[----:B------:R-:W-:Y:S01]  /*8230*/  FFMA.FTZ R32, R37, R174, -R32 ;  /* 0x000000ae25207223 */ /* 0x000fe20000010820 */
[----:B------:R-:W-:Y:S02]  /*8240*/  HADD2.F32 R37, -RZ, R42.H0_H0 ;  /* 0x2000002aff257230 */ /* 0x000fe40000004100 */
[C---:B------:R-:W-:Y:S01]  /*8250*/  FMUL.FTZ R33, R36.reuse, R33 ;  /* 0x0000002124217220 */ /* 0x040fe20000410000 */
[----:B------:R-:W-:Y:S01]  /*8260*/  FFMA.FTZ R47, R36, R43, -R47 ;  /* 0x0000002b242f7223 */ /* 0x000fe2000001082f */
[----:B------:R-:W-:-:S02]  /*8270*/  HADD2.F32 R36, -RZ, R38.H0_H0 ;  /* 0x20000026ff247230 */ /* 0x000fc40000004100 */
[----:B------:R-:W-:Y:S01]  /*8280*/  FFMA.FTZ R176, R39, R174, R176 ;  /* 0x000000ae27b07223 */ /* 0x000fe200000100b0 */
[----:B------:R-:W-:Y:S02]  /*8290*/  HADD2.F32 R45, -RZ, R45.H0_H0 ;  /* 0x2000002dff2d7230 */ /* 0x000fe40000004100 */
[----:B------:R-:W-:Y:S01]  /*82a0*/  FFMA.FTZ R33, R40, R43, R33 ;  /* 0x0000002b28217223 */ /* 0x000fe20000010021 */
[----:B------:R-:W-:Y:S01]  /*82b0*/  HADD2.F32 R42, -RZ, R42.H1_H1 ;  /* 0x3000002aff2a7230 */ /* 0x000fe20000004100 */
[----:B------:R-:W-:Y:S01]  /*82c0*/  F2FP.F16.F32.PACK_AB R43, R46, R55 ;  /* 0x000000372e2b723e */ /* 0x000fe200000000ff */
[----:B------:R-:W-:Y:S02]  /*82d0*/  HADD2.F32 R38, -RZ, R38.H1_H1 ;  /* 0x30000026ff267230 */ /* 0x000fe40000004100 */
[----:B------:R-:W-:Y:S02]  /*82e0*/  HADD2.F32 R39, -RZ, R34.H0_H0 ;  /* 0x20000022ff277230 */ /* 0x000fe40000004100 */
[----:B------:R-:W-:Y:S01]  /*82f0*/  FMUL.FTZ R34, R37, R175 ;  /* 0x000000af25227220 */ /* 0x000fe20000410000 */
[----:B------:R-:W-:-:S02]  /*8300*/  HADD2.F32 R173, -RZ, R173.H0_H0 ;  /* 0x200000adffad7230 */ /* 0x000fc40000004100 */
[----:B------:R-:W-:Y:S01]  /*8310*/  FMUL.FTZ R175, R36, R175 ;  /* 0x000000af24af7220 */ /* 0x000fe20000410000 */
[-C--:B------:R-:W-:Y:S01]  /*8320*/  FMUL.FTZ R40, R42, R45.reuse ;  /* 0x0000002d2a287220 */ /* 0x080fe20000410000 */
[----:B------:R-:W-:Y:S02]  /*8330*/  FMUL.FTZ R45, R38, R45 ;  /* 0x0000002d262d7220 */ /* 0x000fe40000410000 */
[-C--:B------:R-:W-:Y:S01]  /*8340*/  FFMA.FTZ R175, R37, R173.reuse, R175 ;  /* 0x000000ad25af7223 */ /* 0x080fe200000100af */
[----:B------:R-:W-:Y:S01]  /*8350*/  FFMA.FTZ R34, R36, R173, -R34 ;  /* 0x000000ad24227223 */ /* 0x000fe20000010822 */
[-C--:B------:R-:W-:Y:S01]  /*8360*/  FFMA.FTZ R37, R38, R39.reuse, -R40 ;  /* 0x0000002726257223 */ /* 0x080fe20000010828 */
[----:B------:R-:W-:Y:S01]  /*8370*/  FFMA.FTZ R42, R42, R39, R45 ;  /* 0x000000272a2a7223 */ /* 0x000fe2000001002d */
[----:B------:R-:W-:Y:S02]  /*8380*/  F2FP.F16.F32.PACK_AB R39, R41, R35 ;  /* 0x000000232927723e */ /* 0x000fe400000000ff */
[----:B------:R-:W-:-:S02]  /*8390*/  F2FP.F16.F32.PACK_AB R41, R44, R80 ;  /* 0x000000502c29723e */ /* 0x000fc400000000ff */
[----:B------:R-:W-:Y:S01]  /*83a0*/  F2FP.F16.F32.PACK_AB R38, R37, R34 ;  /* 0x000000222526723e */ /* 0x000fe200000000ff */
[----:B------:R-:W-:Y:S01]  /*83b0*/  IMAD.MOV.U32 R37, RZ, RZ, R51 ;  /* 0x000000ffff257224 */ /* 0x000fe200078e0033 */
[----:B------:R-:W-:Y:S02]  /*83c0*/  F2FP.F16.F32.PACK_AB R36, R47, R32 ;  /* 0x000000202f24723e */ /* 0x000fe400000000ff */
[----:B------:R-:W-:Y:S02]  /*83d0*/  F2FP.F16.F32.PACK_AB R40, R33, R176 ;  /* 0x000000b02128723e */ /* 0x000fe400000000ff */
[----:B------:R-:W-:-:S07]  /*83e0*/  F2FP.F16.F32.PACK_AB R42, R42, R175 ;  /* 0x000000af2a2a723e */ /* 0x000fce00000000ff */
.L_x_1772:
[----:B------:R-:W-:Y:S05]  /*83f0*/  BSYNC B2 ;  /* 0x0000000000027941 */ /* 0x000fea0003800000 */
.L_x_1771:
        /* <DEDUP_REMOVED lines=10> */
.L_x_1762:
[----:B------:R-:W-:Y:S05]  /*84a0*/  BSYNC B1 ;  /* 0x0000000000017941 */ /* 0x000fea0003800000 */
.L_x_1761:
[-C--:B--23--:R-:W-:Y:S02]  /*84b0*/  IMAD R32, R149, R126.reuse, RZ ;  /* 0x0000007e95207224 */ /* 0x08cfe400078e02ff */
[----:B------:R-:W-:-:S04]  /*84c0*/  IMAD.WIDE.U32 R128, R221, R126, R128 ;  /* 0x0000007edd807225 */ /* 0x000fc800078e0080 */
[----:B------:R-:W-:Y:S01]  /*84d0*/  IMAD R127, R221, R127, R32 ;  /* 0x0000007fdd7f7224 */ /* 0x000fe200078e0220 */
[----:B------:R-:W-:Y:S06]  /*84e0*/  @P3 BRA `(.L_x_1731) ;  /* 0x0000001800b83947 */ /* 0x000fec0003800000 */
[----:B------:R-:W-:Y:S01]  /*84f0*/  ISETP.NE.AND P3, PT, R20, RZ, PT ;  /* 0x000000ff1400720c */ /* 0x000fe20003f65270 */
[----:B------:R-:W-:Y:S01]  /*8500*/  BSSY B1, `(.L_x_1773) ;  /* 0x000007a000017945 */ /* 0x000fe20003800000 */
[----:B------:R-:W-:-:S11]  /*8510*/  IMAD.IADD R44, R129, 0x1, R127 ;  /* 0x00000001812c7824 */ /* 0x000fd600078e027f */
[----:B------:R-:W-:Y:S05]  /*8520*/  @!P3 BRA `(.L_x_1774) ;  /* 0x0000000400dcb947 */ /* 0x000fea0003800000 */
[----:B------:R-:W-:Y:S01]  /*8530*/  SEL R32, R125, R147, !P0 ;  /* 0x000000937d207207 */ /* 0x000fe20004000000 */
[----:B------:R-:W-:Y:S01]  /*8540*/  BSSY B2, `(.L_x_1775) ;  /* 0x0000073000027945 */ /* 0x000fe20003800000 */
[----:B------:R-:W-:Y:S02]  /*8550*/  IADD3 R34, P3, P4, R108, R128, R13 ;  /* 0x000000806c227210 */ /* 0x000fe40007c7e00d */
[----:B------:R-:W-:Y:S02]  /*8560*/  SHF.R.S32.HI R33, RZ, 0x1f, R32 ;  /* 0x0000001fff217819 */ /* 0x000fe40000011420 */
[----:B------:R-:W-:Y:S02]  /*8570*/  IADD3.X R35, R4, R44, R115, P3, P4 ;  /* 0x0000002c04237210 */ /* 0x000fe40001fe8473 */
[----:B------:R-:W-:Y:S02]  /*8580*/  LEA.HI R33, R33, R32, RZ, 0x4 ;  /* 0x0000002021217211 */ /* 0x000fe400078f20ff */
[----:B0-----:R-:W-:-:S02]  /*8590*/  SHF.R.U32.HI R38, RZ, 0x3, R204 ;  /* 0x00000003ff267819 */ /* 0x001fc400000116cc */
[----:B------:R-:W-:-:S05]  /*85a0*/  LEA.HI.SX32 R36, R33, R120, 0x1c ;  /* 0x0000007821247211 */ /* 0x000fca00078fe2ff */
[----:B------:R-:W-:-:S05]  /*85b0*/  IMAD.SHL.U32 R37, R36, 0x8, RZ ;  /* 0x0000000824257824 */ /* 0x000fca00078e00ff */
        /* <DEDUP_REMOVED lines=23> */
[----:B------:R-:W-:Y:S01]  /*8730*/  SHF.R.U64 R46, R76, 0x10, R77 ;  /* 0x000000104c2e7819 */ /* 0x000fe2000000124d */
[----:B--2---:R-:W-:Y:S01]  /*8740*/  IMAD.MOV.U32 R49, RZ, RZ, R37 ;  /* 0x000000ffff317224 */ /* 0x004fe200078e0025 */
[----:B------:R-:W-:Y:S01]  /*8750*/  SHF.R.U32.HI R76, RZ, 0x10, R77 ;  /* 0x00000010ff4c7819 */ /* 0x000fe2000001164d */
[----:B0-----:R-:W-:Y:S01]  /*8760*/  IMAD.MOV.U32 R37, RZ, RZ, R35 ;  /* 0x000000ffff257224 */ /* 0x001fe200078e0023 */
[--C-:B------:R-:W-:Y:S01]  /*8770*/  SHF.R.U64 R45, R64, 0x10, R65.reuse ;  /* 0x00000010402d7819 */ /* 0x100fe20000001241 */
[----:B------:R-:W-:Y:S01]  /*8780*/  HADD2.F32 R53, -RZ, R172.H1_H1 ;  /* 0x300000acff357230 */ /* 0x000fe20000004100 */
[----:B------:R-:W-:Y:S01]  /*8790*/  SHF.R.U32.HI R64, RZ, 0x10, R65 ;  /* 0x00000010ff407819 */ /* 0x000fe20000011641 */
[----:B------:R-:W-:Y:S01]  /*87a0*/  HADD2.F32 R50, -RZ, R49.H0_H0 ;  /* 0x20000031ff327230 */ /* 0x000fe20000004100 */
[----:B------:R-:W-:Y:S01]  /*87b0*/  SHF.R.U64 R48, R78, 0x10, R79 ;  /* 0x000000104e307819 */ /* 0x000fe2000000124f */
[----:B------:R-:W-:Y:S01]  /*87c0*/  HADD2.F32 R35, -RZ, R33.H0_H0 ;  /* 0x20000021ff237230 */ /* 0x000fe20000004100 */
[----:B------:R-:W-:Y:S01]  /*87d0*/  SHF.R.U64 R47, R66, 0x10, R67 ;  /* 0x00000010422f7819 */ /* 0x000fe20000001243 */
[----:B------:R-:W-:-:S02]  /*87e0*/  HADD2.F32 R49, -RZ, R49.H1_H1 ;  /* 0x30000031ff317230 */ /* 0x000fc40000004100 */
[-C--:B------:R-:W-:Y:S01]  /*87f0*/  FMUL.FTZ R54, R50, R53.reuse ;  /* 0x0000003532367220 */ /* 0x080fe20000410000 */
[----:B------:R-:W-:Y:S01]  /*8800*/  HADD2.F32 R76, -RZ, R76.H0_H0 ;  /* 0x2000004cff4c7230 */ /* 0x000fe20000004100 */
[----:B------:R-:W-:Y:S01]  /*8810*/  SHF.R.U32.HI R78, RZ, 0x10, R79 ;  /* 0x00000010ff4e7819 */ /* 0x000fe2000001164f */
[----:B------:R-:W-:Y:S02]  /*8820*/  HADD2.F32 R52, -RZ, R33.H1_H1 ;  /* 0x30000021ff347230 */ /* 0x000fe40000004100 */
[----:B------:R-:W-:Y:S01]  /*8830*/  FMUL.FTZ R33, R35, R53 ;  /* 0x0000003523217220 */ /* 0x000fe20000410000 */
[----:B------:R-:W-:Y:S02]  /*8840*/  HADD2.F32 R51, -RZ, R170.H1_H1 ;  /* 0x300000aaff337230 */ /* 0x000fe40000004100 */
[-C--:B------:R-:W-:Y:S01]  /*8850*/  FMUL.FTZ R53, R49, R76.reuse ;  /* 0x0000004c31357220 */ /* 0x080fe20000410000 */
[----:B------:R-:W-:Y:S02]  /*8860*/  HADD2.F32 R64, -RZ, R64.H0_H0 ;  /* 0x20000040ff407230 */ /* 0x000fe40000004100 */
[----:B------:R-:W-:Y:S01]  /*8870*/  FMUL.FTZ R76, R52, R76 ;  /* 0x0000004c344c7220 */ /* 0x000fe20000410000 */
[----:B------:R-:W-:Y:S01]  /*8880*/  SHF.R.U32.HI R66, RZ, 0x10, R67 ;  /* 0x00000010ff427819 */ /* 0x000fe20000011643 */
[----:B------:R-:W-:Y:S01]  /*8890*/  FFMA.FTZ R33, R50, R51, R33 ;  /* 0x0000003332217223 */ /* 0x000fe20000010021 */
[----:B------:R-:W-:-:S02]  /*88a0*/  HADD2.F32 R80, -RZ, R171.H1_H1 ;  /* 0x300000abff507230 */ /* 0x000fc40000004100 */
[-C--:B------:R-:W-:Y:S01]  /*88b0*/  FFMA.FTZ R52, R52, R64.reuse, -R53 ;  /* 0x0000004034347223 */ /* 0x080fe20000010835 */
[----:B------:R-:W-:Y:S01]  /*88c0*/  FFMA.FTZ R50, R49, R64, R76 ;  /* 0x0000004031327223 */ /* 0x000fe2000001004c */
[--C-:B------:R-:W-:Y:S02]  /*88d0*/  HADD2.F32 R49, -RZ, R39.reuse.H0_H0 ;  /* 0x20000027ff317230 */ /* 0x100fe40000004100 */
[----:B------:R-:W-:Y:S01]  /*88e0*/  FFMA.FTZ R35, R35, R51, -R54 ;  /* 0x0000003323237223 */ /* 0x000fe20000010836 */
[----:B------:R-:W-:Y:S02]  /*88f0*/  HADD2.F32 R64, -RZ, R39.H1_H1 ;  /* 0x30000027ff407230 */ /* 0x000fe40000004100 */
[----:B------:R-:W-:Y:S02]  /*8900*/  HADD2.F32 R39, -RZ, R37.H0_H0 ;  /* 0x20000025ff277230 */ /* 0x000fe40000004100 */
[----:B------:R-:W-:Y:S01]  /*8910*/  HADD2.F32 R53, -RZ, R78.H0_H0 ;  /* 0x2000004eff357230 */ /* 0x000fe20000004100 */
[----:B------:R-:W-:Y:S01]  /*8920*/  F2FP.F16.F32.PACK_AB R35, R52, R35 ;  /* 0x000000233423723e */ /* 0x000fe200000000ff */
[----:B------:R-:W-:-:S02]  /*8930*/  HADD2.F32 R76, -RZ, R169.H1_H1 ;  /* 0x300000a9ff4c7230 */ /* 0x000fc40000004100 */
[----:B------:R-:W-:Y:S02]  /*8940*/  HADD2.F32 R54, -RZ, R37.H1_H1 ;  /* 0x30000025ff367230 */ /* 0x000fe40000004100 */
[-C--:B------:R-:W-:Y:S01]  /*8950*/  FMUL.FTZ R55, R64, R53.reuse ;  /* 0x0000003540377220 */ /* 0x080fe20000410000 */
[----:B------:R-:W-:Y:S02]  /*8960*/  HADD2.F32 R51, -RZ, R66.H0_H0 ;  /* 0x20000042ff337230 */ /* 0x000fe40000004100 */
[-C--:B------:R-:W-:Y:S01]  /*8970*/  FMUL.FTZ R66, R49, R80.reuse ;  /* 0x0000005031427220 */ /* 0x080fe20000410000 */
[C---:B------:R-:W-:Y:S01]  /*8980*/  FMUL.FTZ R80, R39.reuse, R80 ;  /* 0x0000005027507220 */ /* 0x040fe20000410000 */
[----:B------:R-:W-:Y:S01]  /*8990*/  FMUL.FTZ R53, R54, R53 ;  /* 0x0000003536357220 */ /* 0x000fe20000410000 */
[----:B------:R-:W-:Y:S02]  /*89a0*/  HADD2.F32 R172, -RZ, R172.H0_H0 ;  /* 0x200000acffac7230 */ /* 0x000fe40000004100 */
[-C--:B------:R-:W-:Y:S01]  /*89b0*/  FFMA.FTZ R37, R39, R76.reuse, -R66 ;  /* 0x0000004c27257223 */ /* 0x080fe20000010842 */
[----:B------:R-:W-:Y:S01]  /*89c0*/  FFMA.FTZ R39, R49, R76, R80 ;  /* 0x0000004c31277223 */ /* 0x000fe20000010050 */
[----:B------:R-:W-:-:S02]  /*89d0*/  HADD2.F32 R76, -RZ, R46.H0_H0 ;  /* 0x2000002eff4c7230 */ /* 0x000fc40000004100 */
[-C--:B------:R-:W-:Y:S01]  /*89e0*/  FFMA.FTZ R54, R54, R51.reuse, -R55 ;  /* 0x0000003336367223 */ /* 0x080fe20000010837 */
[----:B------:R-:W-:Y:S02]  /*89f0*/  HADD2.F32 R46, -RZ, R32.H0_H0 ;  /* 0x20000020ff2e7230 */ /* 0x000fe40000004100 */
[----:B------:R-:W-:Y:S01]  /*8a00*/  FFMA.FTZ R64, R64, R51, R53 ;  /* 0x0000003340407223 */ /* 0x000fe20000010035 */
[----:B------:R-:W-:Y:S02]  /*8a10*/  HADD2.F32 R51, -RZ, R36.H0_H0 ;  /* 0x20000024ff337230 */ /* 0x000fe40000004100 */
[----:B------:R-:W-:Y:S01]  /*8a20*/  HADD2.F32 R170, -RZ, R170.H0_H0 ;  /* 0x200000aaffaa7230 */ /* 0x000fe20000004100 */
[----:B------:R-:W-:Y:S01]  /*8a30*/  F2FP.F16.F32.PACK_AB R54, R54, R37 ;  /* 0x000000253636723e */ /* 0x000fe200000000ff */
[----:B------:R-:W-:Y:S02]  /*8a40*/  HADD2.F32 R53, -RZ, R36.H1_H1 ;  /* 0x30000024ff357230 */ /* 0x000fe40000004100 */
[----:B------:R-:W-:Y:S01]  /*8a50*/  FMUL.FTZ R36, R46, R172 ;  /* 0x000000ac2e247220 */ /* 0x000fe20000410000 */
[----:B------:R-:W-:-:S02]  /*8a60*/  HADD2.F32 R66, -RZ, R45.H0_H0 ;  /* 0x2000002dff427230 */ /* 0x000fc40000004100 */
[C---:B------:R-:W-:Y:S01]  /*8a70*/  FMUL.FTZ R45, R51.reuse, R172 ;  /* 0x000000ac332d7220 */ /* 0x040fe20000410000 */
[----:B------:R-:W-:Y:S02]  /*8a80*/  HADD2.F32 R49, -RZ, R32.H1_H1 ;  /* 0x30000020ff317230 */ /* 0x000fe40000004100 */
[----:B------:R-:W-:Y:S01]  /*8a90*/  FFMA.FTZ R36, R51, R170, R36 ;  /* 0x000000aa33247223 */ /* 0x000fe20000010024 */
[----:B------:R-:W-:Y:S02]  /*8aa0*/  HADD2.F32 R51, -RZ, R48.H0_H0 ;  /* 0x20000030ff337230 */ /* 0x000fe40000004100 */
[----:B------:R-:W-:Y:S01]  /*8ab0*/  FMUL.FTZ R78, R53, R76 ;  /* 0x0000004c354e7220 */ /* 0x000fe20000410000 */
[----:B------:R-:W-:Y:S01]  /*8ac0*/  FFMA.FTZ R32, R46, R170, -R45 ;  /* 0x000000aa2e207223 */ /* 0x000fe2000001082d */
[----:B------:R-:W-:Y:S02]  /*8ad0*/  HADD2.F32 R48, -RZ, R38.H0_H0 ;  /* 0x20000026ff307230 */ /* 0x000fe40000004100 */
[----:B------:R-:W-:Y:S01]  /*8ae0*/  FMUL.FTZ R76, R49, R76 ;  /* 0x0000004c314c7220 */ /* 0x000fe20000410000 */
[----:B------:R-:W-:-:S02]  /*8af0*/  HADD2.F32 R171, -RZ, R171.H0_H0 ;  /* 0x200000abffab7230 */ /* 0x000fc40000004100 */
[-C--:B------:R-:W-:Y:S01]  /*8b00*/  FFMA.FTZ R45, R49, R66.reuse, -R78 ;  /* 0x00000042312d7223 */ /* 0x080fe2000001084e */
[----:B------:R-:W-:Y:S02]  /*8b10*/  HADD2.F32 R46, -RZ, R34.H0_H0 ;  /* 0x20000022ff2e7230 */ /* 0x000fe40000004100 */
[----:B------:R-:W-:Y:S01]  /*8b20*/  FFMA.FTZ R49, R53, R66, R76 ;  /* 0x0000004235317223 */ /* 0x000fe2000001004c */
[----:B------:R-:W-:Y:S02]  /*8b30*/  HADD2.F32 R38, -RZ, R38.H1_H1 ;  /* 0x30000026ff267230 */ /* 0x000fe40000004100 */
[-C--:B------:R-:W-:Y:S01]  /*8b40*/  FMUL.FTZ R53, R48, R171.reuse ;  /* 0x000000ab30357220 */ /* 0x080fe20000410000 */
[----:B------:R-:W-:Y:S02]  /*8b50*/  HADD2.F32 R34, -RZ, R34.H1_H1 ;  /* 0x30000022ff227230 */ /* 0x000fe40000004100 */
[----:B------:R-:W-:Y:S01]  /*8b60*/  FMUL.FTZ R171, R46, R171 ;  /* 0x000000ab2eab7220 */ /* 0x000fe20000410000 */
[----:B------:R-:W-:-:S02]  /*8b70*/  HADD2.F32 R169, -RZ, R169.H0_H0 ;  /* 0x200000a9ffa97230 */ /* 0x000fc40000004100 */
[-C--:B------:R-:W-:Y:S01]  /*8b80*/  FMUL.FTZ R55, R38, R51.reuse ;  /* 0x0000003326377220 */ /* 0x080fe20000410000 */
[----:B------:R-:W-:Y:S02]  /*8b90*/  HADD2.F32 R47, -RZ, R47.H0_H0 ;  /* 0x2000002fff2f7230 */ /* 0x000fe40000004100 */
[----:B------:R-:W-:Y:S01]  /*8ba0*/  FMUL.FTZ R51, R34, R51 ;  /* 0x0000003322337220 */ /* 0x000fe20000410000 */
[----:B------:R-:W-:Y:S01]  /*8bb0*/  F2FP.F16.F32.PACK_AB R37, R50, R33 ;  /* 0x000000213225723e */ /* 0x000fe200000000ff */
[-C--:B------:R-:W-:Y:S01]  /*8bc0*/  FFMA.FTZ R53, R46, R169.reuse, -R53 ;  /* 0x000000a92e357223 */ /* 0x080fe20000010835 */
[----:B------:R-:W-:Y:S01]  /*8bd0*/  FFMA.FTZ R171, R48, R169, R171 ;  /* 0x000000a930ab7223 */ /* 0x000fe200000100ab */
[-C--:B------:R-:W-:Y:S01]  /*8be0*/  FFMA.FTZ R34, R34, R47.reuse, -R55 ;  /* 0x0000002f22227223 */ /* 0x080fe20000010837 */
[----:B------:R-:W-:Y:S01]  /*8bf0*/  FFMA.FTZ R38, R38, R47, R51 ;  /* 0x0000002f26267223 */ /* 0x000fe20000010033 */
[----:B------:R-:W-:Y:S01]  /*8c00*/  IMAD.MOV.U32 R33, RZ, RZ, R35 ;  /* 0x000000ffff217224 */ /* 0x000fe200078e0023 */
[----:B------:R-:W-:-:S02]  /*8c10*/  F2FP.F16.F32.PACK_AB R39, R64, R39 ;  /* 0x000000274027723e */ /* 0x000fc400000000ff */
[----:B------:R-:W-:Y:S02]  /*8c20*/  F2FP.F16.F32.PACK_AB R32, R45, R32 ;  /* 0x000000202d20723e */ /* 0x000fe400000000ff */
[----:B------:R-:W-:Y:S02]  /*8c30*/  F2FP.F16.F32.PACK_AB R36, R49, R36 ;  /* 0x000000243124723e */ /* 0x000fe400000000ff */
[----:B------:R-:W-:Y:S02]  /*8c40*/  F2FP.F16.F32.PACK_AB R34, R34, R53 ;  /* 0x000000352222723e */ /* 0x000fe400000000ff */
[----:B------:R-:W-:Y:S02]  /*8c50*/  F2FP.F16.F32.PACK_AB R38, R38, R171 ;  /* 0x000000ab2626723e */ /* 0x000fe400000000ff */
[----:B------:R-:W-:-:S07]  /*8c60*/  MOV R35, R54 ;  /* 0x0000003600237202 */ /* 0x000fce0000000f00 */
.L_x_1776:
[----:B------:R-:W-:Y:S05]  /*8c70*/  BSYNC B2 ;  /* 0x0000000000027941 */ /* 0x000fea0003800000 */
.L_x_1775:
[----:B0-----:R3:W-:Y:S04]  /*8c80*/  STG.E.128 desc[UR60][R40.64], R32 ;  /* 0x0000002028007986 */ /* 0x0017e8000c101d3c */
[----:B--2---:R3:W-:Y:S02]  /*8c90*/  @!P3 STG.E.128 desc[UR60][R42.64], R36 ;  /* 0x000000242a00b986 */ /* 0x0047e4000c101d3c */
.L_x_1774:
[----:B------:R-:W-:Y:S05]  /*8ca0*/  BSYNC B1 ;  /* 0x0000000000017941 */ /* 0x000fea0003800000 */
.L_x_1773:
[----:B------:R-:W-:Y:S01]  /*8cb0*/  ISETP.NE.AND P3, PT, R21, RZ, PT ;  /* 0x000000ff1500720c */ /* 0x000fe20003f65270 */
[----:B------:R-:W-:-:S12]  /*8cc0*/  BSSY B1, `(.L_x_1777) ;  /* 0x0000079000017945 */ /* 0x000fd80003800000 */
[----:B------:R-:W-:Y:S05]  /*8cd0*/  @!P3 BRA `(.L_x_1778) ;  /* 0x0000000400dcb947 */ /* 0x000fea0003800000 */
[----:B---3--:R-:W-:Y:S01]  /*8ce0*/  SEL R32, R125, R147, !P1 ;  /* 0x000000937d207207 */ /* 0x008fe20004800000 */
        /* <DEDUP_REMOVED lines=31> */
[----:B--2---:R-:W-:Y:S01]  /*8ee0*/  IMAD.MOV.U32 R49, RZ, RZ, R37 ;  /* 0x000000ffff317224 */ /* 0x004fe200078e0025 */
[----:B------:R-:W-:Y:S01]  /*8ef0*/  SHF.R.U32.HI R55, RZ, 0x10, R73 ;  /* 0x00000010ff377819 */ /* 0x000fe20000011649 */
[----:B------:R-:W-:Y:S01]  /*8f00*/  IMAD.MOV.U32 R51, RZ, RZ, R39 ;  /* 0x000000ffff337224 */ /* 0x000fe200078e0027 */
[----:B0-----:R-:W-:Y:S01]  /*8f10*/  MOV R37, R35 ;  /* 0x0000002300257202 */ /* 0x001fe20000000f00 */
[----:B------:R-:W-:Y:S01]  /*8f20*/  HADD2.F32 R54, -RZ, R167.H1_H1 ;  /* 0x300000a7ff367230 */ /* 0x000fe20000004100 */
[--C-:B------:R-:W-:Y:S01]  /*8f30*/  SHF.R.U32.HI R53, RZ, 0x10, R61.reuse ;  /* 0x00000010ff357819 */ /* 0x100fe2000001163d */
[----:B------:R-:W-:Y:S01]  /*8f40*/  HADD2.F32 R39, -RZ, R49.H0_H0 ;  /* 0x20000031ff277230 */ /* 0x000fe20000004100 */
[----:B------:R-:W-:Y:S01]  /*8f50*/  SHF.R.U64 R45, R60, 0x10, R61 ;  /* 0x000000103c2d7819 */ /* 0x000fe2000000123d */
[----:B------:R-:W-:Y:S01]  /*8f60*/  HADD2.F32 R35, -RZ, R33.H0_H0 ;  /* 0x20000021ff237230 */ /* 0x000fe20000004100 */
[----:B------:R-:W-:Y:S01]  /*8f70*/  SHF.R.U64 R47, R74, 0x10, R75 ;  /* 0x000000104a2f7819 */ /* 0x000fe2000000124b */
[----:B------:R-:W-:-:S02]  /*8f80*/  HADD2.F32 R55, -RZ, R55.H0_H0 ;  /* 0x20000037ff377230 */ /* 0x000fc40000004100 */
[-C--:B------:R-:W-:Y:S01]  /*8f90*/  FMUL.FTZ R60, R39, R54.reuse ;  /* 0x00000036273c7220 */ /* 0x080fe20000410000 */
[----:B------:R-:W-:Y:S02]  /*8fa0*/  HADD2.F32 R50, -RZ, R33.H1_H1 ;  /* 0x30000021ff327230 */ /* 0x000fe40000004100 */
[C---:B------:R-:W-:Y:S01]  /*8fb0*/  FMUL.FTZ R54, R35.reuse, R54 ;  /* 0x0000003623367220 */ /* 0x040fe20000410000 */
[----:B------:R-:W-:Y:S01]  /*8fc0*/  HADD2.F32 R52, -RZ, R159.H1_H1 ;  /* 0x3000009fff347230 */ /* 0x000fe20000004100 */
[----:B------:R-:W-:Y:S01]  /*8fd0*/  SHF.R.U32.HI R74, RZ, 0x10, R75 ;  /* 0x00000010ff4a7819 */ /* 0x000fe2000001164b */
[----:B------:R-:W-:Y:S02]  /*8fe0*/  HADD2.F32 R49, -RZ, R49.H1_H1 ;  /* 0x30000031ff317230 */ /* 0x000fe40000004100 */
[-C--:B------:R-:W-:Y:S01]  /*8ff0*/  FMUL.FTZ R64, R50, R55.reuse ;  /* 0x0000003732407220 */ /* 0x080fe20000410000 */
[----:B------:R-:W-:Y:S02]  /*9000*/  HADD2.F32 R53, -RZ, R53.H0_H0 ;  /* 0x20000035ff357230 */ /* 0x000fe40000004100 */
[-C--:B------:R-:W-:Y:S01]  /*9010*/  FFMA.FTZ R33, R35, R52.reuse, -R60 ;  /* 0x0000003423217223 */ /* 0x080fe2000001083c */
[----:B------:R-:W-:Y:S01]  /*9020*/  FFMA.FTZ R35, R39, R52, R54 ;  /* 0x0000003427237223 */ /* 0x000fe20000010036 */
[C---:B------:R-:W-:Y:S01]  /*9030*/  FMUL.FTZ R61, R49.reuse, R55 ;  /* 0x00000037313d7220 */ /* 0x040fe20000410000 */
[--C-:B------:R-:W-:Y:S01]  /*9040*/  SHF.R.U64 R46, R62, 0x10, R63.reuse ;  /* 0x000000103e2e7819 */ /* 0x100fe2000000123f */
[----:B------:R-:W-:Y:S01]  /*9050*/  FFMA.FTZ R52, R49, R53, R64 ;  /* 0x0000003531347223 */ /* 0x000fe20000010040 */
[----:B------:R-:W-:Y:S01]  /*9060*/  HADD2.F32 R64, -RZ, R160.H1_H1 ;  /* 0x300000a0ff407230 */ /* 0x000fe20000004100 */
[----:B------:R-:W-:Y:S01]  /*9070*/  SHF.R.U32.HI R62, RZ, 0x10, R63 ;  /* 0x00000010ff3e7819 */ /* 0x000fe2000001163f */
[----:B------:R-:W-:-:S02]  /*9080*/  HADD2.F32 R49, -RZ, R51.H0_H0 ;  /* 0x20000033ff317230 */ /* 0x000fc40000004100 */
[----:B------:R-:W-:Y:S01]  /*9090*/  FFMA.FTZ R50, R50, R53, -R61 ;  /* 0x0000003532327223 */ /* 0x000fe2000001083d */
[--C-:B------:R-:W-:Y:S01]  /*90a0*/  HADD2.F32 R39, -RZ, R37.reuse.H0_H0 ;  /* 0x20000025ff277230 */ /* 0x100fe20000004100 */
[----:B------:R-:W-:Y:S01]  /*90b0*/  SHF.R.U64 R48, R72, 0x10, R73 ;  /* 0x0000001048307819 */ /* 0x000fe20000001249 */
[----:B------:R-:W-:Y:S02]  /*90c0*/  HADD2.F32 R53, -RZ, R74.H0_H0 ;  /* 0x2000004aff357230 */ /* 0x000fe40000004100 */
[-C--:B------:R-:W-:Y:S01]  /*90d0*/  FMUL.FTZ R66, R49, R64.reuse ;  /* 0x0000004031427220 */ /* 0x080fe20000410000 */
[----:B------:R-:W-:Y:S02]  /*90e0*/  HADD2.F32 R54, -RZ, R37.H1_H1 ;  /* 0x30000025ff367230 */ /* 0x000fe40000004100 */
[----:B------:R-:W-:Y:S01]  /*90f0*/  FMUL.FTZ R64, R39, R64 ;  /* 0x0000004027407220 */ /* 0x000fe20000410000 */
[----:B------:R-:W-:Y:S01]  /*9100*/  HADD2.F32 R60, -RZ, R158.H1_H1 ;  /* 0x3000009eff3c7230 */ /* 0x000fe20000004100 */
[----:B------:R-:W-:Y:S01]  /*9110*/  F2FP.F16.F32.PACK_AB R33, R50, R33 ;  /* 0x000000213221723e */ /* 0x000fe200000000ff */
[----:B------:R-:W-:-:S02]  /*9120*/  HADD2.F32 R51, -RZ, R51.H1_H1 ;  /* 0x30000033ff337230 */ /* 0x000fc40000004100 */
[CC--:B------:R-:W-:Y:S01]  /*9130*/  FMUL.FTZ R72, R54.reuse, R53.reuse ;  /* 0x0000003536487220 */ /* 0x0c0fe20000410000 */
[----:B------:R-:W-:Y:S02]  /*9140*/  HADD2.F32 R62, -RZ, R62.H0_H0 ;  /* 0x2000003eff3e7230 */ /* 0x000fe40000004100 */
[-C--:B------:R-:W-:Y:S01]  /*9150*/  FFMA.FTZ R37, R39, R60.reuse, -R66 ;  /* 0x0000003c27257223 */ /* 0x080fe20000010842 */
[----:B------:R-:W-:Y:S01]  /*9160*/  FFMA.FTZ R39, R49, R60, R64 ;  /* 0x0000003c31277223 */ /* 0x000fe20000010040 */
[C---:B------:R-:W-:Y:S01]  /*9170*/  FMUL.FTZ R55, R51.reuse, R53 ;  /* 0x0000003533377220 */ /* 0x040fe20000410000 */
[----:B------:R-:W-:Y:S02]  /*9180*/  HADD2.F32 R167, -RZ, R167.H0_H0 ;  /* 0x200000a7ffa77230 */ /* 0x000fe40000004100 */
[-C--:B------:R-:W-:Y:S01]  /*9190*/  FFMA.FTZ R60, R51, R62.reuse, R72 ;  /* 0x0000003e333c7223 */ /* 0x080fe20000010048 */
[----:B------:R-:W-:Y:S02]  /*91a0*/  HADD2.F32 R51, -RZ, R48.H0_H0 ;  /* 0x20000030ff337230 */ /* 0x000fe40000004100 */
[----:B------:R-:W-:Y:S01]  /*91b0*/  FFMA.FTZ R54, R54, R62, -R55 ;  /* 0x0000003e36367223 */ /* 0x000fe20000010837 */
        /* <DEDUP_REMOVED lines=9> */
[----:B------:R-:W-:-:S02]  /*9250*/  HADD2.F32 R45, -RZ, R45.H0_H0 ;  /* 0x2000002dff2d7230 */ /* 0x000fc40000004100 */
[----:B------:R-:W-:Y:S01]  /*9260*/  FMUL.FTZ R51, R32, R51 ;  /* 0x0000003320337220 */ /* 0x000fe20000410000 */
[----:B------:R-:W-:Y:S01]  /*9270*/  F2FP.F16.F32.PACK_AB R54, R54, R37 ;  /* 0x000000253636723e */ /* 0x000fe200000000ff */
[-C--:B------:R-:W-:Y:S01]  /*9280*/  FFMA.FTZ R53, R48, R159.reuse, -R53 ;  /* 0x0000009f30357223 */ /* 0x080fe20000010835 */
[----:B------:R-:W-:Y:S01]  /*9290*/  FFMA.FTZ R62, R49, R159, R62 ;  /* 0x0000009f313e7223 */ /* 0x000fe2000001003e */
[-C--:B------:R-:W-:Y:S01]  /*92a0*/  FFMA.FTZ R48, R32, R45.reuse, -R55 ;  /* 0x0000002d20307223 */ /* 0x080fe20000010837 */
[----:B------:R-:W-:Y:S01]  /*92b0*/  FFMA.FTZ R55, R36, R45, R51 ;  /* 0x0000002d24377223 */ /* 0x000fe20000010033 */
[----:B------:R-:W-:Y:S01]  /*92c0*/  HADD2.F32 R36, -RZ, R38.H0_H0 ;  /* 0x20000026ff247230 */ /* 0x000fe20000004100 */
[----:B------:R-:W-:Y:S01]  /*92d0*/  F2FP.F16.F32.PACK_AB R37, R52, R35 ;  /* 0x000000233425723e */ /* 0x000fe200000000ff */
[----:B------:R-:W-:Y:S02]  /*92e0*/  HADD2.F32 R49, -RZ, R160.H0_H0 ;  /* 0x200000a0ff317230 */ /* 0x000fe40000004100 */
[----:B------:R-:W-:-:S02]  /*92f0*/  HADD2.F32 R51, -RZ, R47.H0_H0 ;  /* 0x2000002fff337230 */ /* 0x000fc40000004100 */
[----:B------:R-:W-:Y:S02]  /*9300*/  HADD2.F32 R32, -RZ, R34.H0_H0 ;  /* 0x20000022ff207230 */ /* 0x000fe40000004100 */
[-C--:B------:R-:W-:Y:S01]  /*9310*/  FMUL.FTZ R61, R36, R49.reuse ;  /* 0x00000031243d7220 */ /* 0x080fe20000410000 */
[----:B------:R-:W-:Y:S02]  /*9320*/  HADD2.F32 R38, -RZ, R38.H1_H1 ;  /* 0x30000026ff267230 */ /* 0x000fe40000004100 */
[----:B------:R-:W-:Y:S02]  /*9330*/  HADD2.F32 R34, -RZ, R34.H1_H1 ;  /* 0x30000022ff227230 */ /* 0x000fe40000004100 */
[----:B------:R-:W-:Y:S01]  /*9340*/  FMUL.FTZ R49, R32, R49 ;  /* 0x0000003120317220 */ /* 0x000fe20000410000 */
[----:B------:R-:W-:Y:S02]  /*9350*/  HADD2.F32 R45, -RZ, R158.H0_H0 ;  /* 0x2000009eff2d7230 */ /* 0x000fe40000004100 */
[----:B------:R-:W-:Y:S01]  /*9360*/  FMUL.FTZ R63, R38, R51 ;  /* 0x00000033263f7220 */ /* 0x000fe20000410000 */
[----:B------:R-:W-:-:S02]  /*9370*/  HADD2.F32 R47, -RZ, R46.H0_H0 ;  /* 0x2000002eff2f7230 */ /* 0x000fc40000004100 */
[----:B------:R-:W-:Y:S01]  /*9380*/  FMUL.FTZ R51, R34, R51 ;  /* 0x0000003322337220 */ /* 0x000fe20000410000 */
[----:B------:R-:W-:Y:S02]  /*9390*/  IMAD.MOV.U32 R35, RZ, RZ, R54 ;  /* 0x000000ffff237224 */ /* 0x000fe400078e0036 */
[-C--:B------:R-:W-:Y:S01]  /*93a0*/  FFMA.FTZ R61, R32, R45.reuse, -R61 ;  /* 0x0000002d203d7223 */ /* 0x080fe2000001083d */
[----:B------:R-:W-:Y:S01]  /*93b0*/  FFMA.FTZ R49, R36, R45, R49 ;  /* 0x0000002d24317223 */ /* 0x000fe20000010031 */
[-C--:B------:R-:W-:Y:S01]  /*93c0*/  FFMA.FTZ R34, R34, R47.reuse, -R63 ;  /* 0x0000002f22227223 */ /* 0x080fe2000001083f */
[----:B------:R-:W-:Y:S01]  /*93d0*/  FFMA.FTZ R38, R38, R47, R51 ;  /* 0x0000002f26267223 */ /* 0x000fe20000010033 */
[----:B------:R-:W-:Y:S02]  /*93e0*/  F2FP.F16.F32.PACK_AB R32, R48, R53 ;  /* 0x000000353020723e */ /* 0x000fe400000000ff */
[----:B------:R-:W-:Y:S02]  /*93f0*/  F2FP.F16.F32.PACK_AB R36, R55, R62 ;  /* 0x0000003e3724723e */ /* 0x000fe400000000ff */
[----:B------:R-:W-:-:S02]  /*9400*/  F2FP.F16.F32.PACK_AB R34, R34, R61 ;  /* 0x0000003d2222723e */ /* 0x000fc400000000ff */
[----:B------:R-:W-:-:S07]  /*9410*/  F2FP.F16.F32.PACK_AB R38, R38, R49 ;  /* 0x000000312626723e */ /* 0x000fce00000000ff */
.L_x_1780:
[----:B------:R-:W-:Y:S05]  /*9420*/  BSYNC B2 ;  /* 0x0000000000027941 */ /* 0x000fea0003800000 */
.L_x_1779:
[----:B0-----:R4:W-:Y:S04]  /*9430*/  STG.E.128 desc[UR60][R40.64], R32 ;  /* 0x0000002028007986 */ /* 0x0019e8000c101d3c */
[----:B--2---:R4:W-:Y:S02]  /*9440*/  @!P3 STG.E.128 desc[UR60][R42.64], R36 ;  /* 0x000000242a00b986 */ /* 0x0049e4000c101d3c */
.L_x_1778:
[----:B------:R-:W-:Y:S05]  /*9450*/  BSYNC B1 ;  /* 0x0000000000017941 */ /* 0x000fea0003800000 */
.L_x_1777:
[----:B------:R-:W-:-:S13]  /*9460*/  ISETP.NE.AND P3, PT, R26, RZ, PT ;  /* 0x000000ff1a00720c */ /* 0x000fda0003f65270 */
[----:B------:R-:W-:Y:S05]  /*9470*/  @!P3 BRA `(.L_x_1731) ;  /* 0x0000000800d4b947 */ /* 0x000fea0003800000 */
[----:B---34-:R-:W2:Y:S01]  /*9480*/  LDL R32, [R1] ;  /* 0x0000000001207983 */ /* 0x018ea20000100800 */
[----:B------:R-:W-:Y:S01]  /*9490*/  SHF.R.U32.HI R35, RZ, 0x3, R204 ;  /* 0x00000003ff237819 */ /* 0x000fe200000116cc */
[----:B------:R-:W-:Y:S01]  /*94a0*/  BSSY B1, `(.L_x_1781) ;  /* 0x0000070000017945 */ /* 0x000fe20003800000 */
[----:B------:R-:W-:-:S04]  /*94b0*/  IADD3 R34, P3, P4, R108, R128, R15 ;  /* 0x000000806c227210 */ /* 0x000fc80007c7e00f */
[----:B0-----:R-:W-:Y:S02]  /*94c0*/  IADD3.X R37, R4, R44, R113, P3, P4 ;  /* 0x0000002c04257210 */ /* 0x001fe40001fe8471 */
        /* <DEDUP_REMOVED lines=10> */
[----:B------:R-:W-:-:S04]  /*9570*/  LEA.HI R32, R32, R147, RZ, 0x3 ;  /* 0x0000009320207211 */ /* 0x000fc800078f18ff */
[----:B------:R-:W-:Y:S02]  /*9580*/  SHF.R.S32.HI R36, RZ, 0x3, R32 ;  /* 0x00000003ff247819 */ /* 0x000fe40000011420 */
[----:B------:R-:W-:-:S03]  /*9590*/  LOP3.LUT R32, R204, 0x38, R43, 0xf8, !PT ;  /* 0x00000038cc207812 */ /* 0x000fc600078ef82b */
[----:B------:R-:W-:Y:S01]  /*95a0*/  IMAD R33, R36, 0x1800, R209 ;  /* 0x0000180024217824 */ /* 0x000fe200078e02d1 */
[----:B------:R-:W-:-:S05]  /*95b0*/  LOP3.LUT R32, R32, R35, RZ, 0x3c, !PT ;  /* 0x0000002320207212 */ /* 0x000fca00078e3cff */
        /* <DEDUP_REMOVED lines=8> */
[----:B------:R-:W-:Y:S01]  /*9640*/  SHF.R.U32.HI R54, RZ, 0x10, R69 ;  /* 0x00000010ff367819 */ /* 0x000fe20000011645 */
[----:B--2---:R-:W-:Y:S01]  /*9650*/  IMAD.MOV.U32 R49, RZ, RZ, R39 ;  /* 0x000000ffff317224 */ /* 0x004fe200078e0027 */
[--C-:B------:R-:W-:Y:S01]  /*9660*/  SHF.R.U32.HI R52, RZ, 0x10, R57.reuse ;  /* 0x00000010ff347819 */ /* 0x100fe20000011639 */
[----:B0-----:R-:W-:Y:S01]  /*9670*/  IMAD.MOV.U32 R47, RZ, RZ, R32 ;  /* 0x000000ffff2f7224 */ /* 0x001fe200078e0020 */
[----:B------:R-:W-:Y:S01]  /*9680*/  SHF.R.U64 R46, R56, 0x10, R57 ;  /* 0x00000010382e7819 */ /* 0x000fe20000001239 */
[----:B------:R-:W-:Y:S01]  /*9690*/  HADD2.F32 R51, -RZ, R157.H1_H1 ;  /* 0x3000009dff337230 */ /* 0x000fe20000004100 */
[----:B------:R-:W-:Y:S01]  /*96a0*/  SHF.R.U64 R42, R58, 0x10, R59 ;  /* 0x000000103a2a7819 */ /* 0x000fe2000000123b */
[----:B------:R-:W-:Y:S01]  /*96b0*/  HADD2.F32 R39, -RZ, R37.H0_H0 ;  /* 0x20000025ff277230 */ /* 0x000fe20000004100 */
[----:B------:R-:W-:Y:S01]  /*96c0*/  SHF.R.U32.HI R53, RZ, 0x10, R71 ;  /* 0x00000010ff357819 */ /* 0x000fe20000011647 */
[----:B------:R-:W-:Y:S01]  /*96d0*/  IMAD.MOV.U32 R48, RZ, RZ, R36 ;  /* 0x000000ffff307224 */ /* 0x000fe200078e0024 */
[----:B------:R-:W-:Y:S01]  /*96e0*/  SHF.R.U32.HI R59, RZ, 0x10, R59 ;  /* 0x00000010ff3b7819 */ /* 0x000fe2000001163b */
[----:B------:R-:W-:Y:S01]  /*96f0*/  HADD2.F32 R32, -RZ, R33.H0_H0 ;  /* 0x20000021ff207230 */ /* 0x000fe20000004100 */
[----:B------:R-:W-:Y:S01]  /*9700*/  SHF.R.U64 R60, R68, 0x10, R69 ;  /* 0x00000010443c7819 */ /* 0x000fe20000001245 */
[----:B------:R-:W-:Y:S01]  /*9710*/  IMAD.MOV.U32 R36, RZ, RZ, R35 ;  /* 0x000000ffff247224 */ /* 0x000fe200078e0023 */
[----:B------:R-:W-:Y:S01]  /*9720*/  SHF.R.U64 R45, R70, 0x10, R71 ;  /* 0x00000010462d7819 */ /* 0x000fe20000001247 */
[----:B------:R-:W-:-:S02]  /*9730*/  HADD2.F32 R37, -RZ, R37.H1_H1 ;  /* 0x30000025ff257230 */ /* 0x000fc40000004100 */
[-C--:B------:R-:W-:Y:S01]  /*9740*/  FMUL.FTZ R56, R32, R51.reuse ;  /* 0x0000003320387220 */ /* 0x080fe20000410000 */
[----:B------:R-:W-:Y:S02]  /*9750*/  HADD2.F32 R54, -RZ, R54.H0_H0 ;  /* 0x20000036ff367230 */ /* 0x000fe40000004100 */
[----:B------:R-:W-:Y:S02]  /*9760*/  HADD2.F32 R35, -RZ, R33.H1_H1 ;  /* 0x30000021ff237230 */ /* 0x000fe40000004100 */
[----:B------:R-:W-:Y:S01]  /*9770*/  FMUL.FTZ R33, R39, R51 ;  /* 0x0000003327217220 */ /* 0x000fe20000410000 */
[----:B------:R-:W-:Y:S02]  /*9780*/  HADD2.F32 R50, -RZ, R155.H1_H1 ;  /* 0x3000009bff327230 */ /* 0x000fe40000004100 */
[-C--:B------:R-:W-:Y:S01]  /*9790*/  FMUL.FTZ R58, R37, R54.reuse ;  /* 0x00000036253a7220 */ /* 0x080fe20000410000 */
[----:B------:R-:W-:Y:S02]  /*97a0*/  HADD2.F32 R52, -RZ, R52.H0_H0 ;  /* 0x20000034ff347230 */ /* 0x000fe40000004100 */
[----:B------:R-:W-:Y:S01]  /*97b0*/  FMUL.FTZ R54, R35, R54 ;  /* 0x0000003623367220 */ /* 0x000fe20000410000 */
[----:B------:R-:W-:-:S02]  /*97c0*/  HADD2.F32 R53, -RZ, R53.H0_H0 ;  /* 0x20000035ff357230 */ /* 0x000fc40000004100 */
[-C--:B------:R-:W-:Y:S01]  /*97d0*/  FFMA.FTZ R32, R32, R50.reuse, -R33 ;  /* 0x0000003220207223 */ /* 0x080fe20000010821 */
[----:B------:R-:W-:Y:S01]  /*97e0*/  FFMA.FTZ R33, R39, R50, R56 ;  /* 0x0000003227217223 */ /* 0x000fe20000010038 */
[--C-:B------:R-:W-:Y:S02]  /*97f0*/  HADD2.F32 R39, -RZ, R49.reuse.H0_H0 ;  /* 0x20000031ff277230 */ /* 0x100fe40000004100 */
[-C--:B------:R-:W-:Y:S01]  /*9800*/  FFMA.FTZ R35, R35, R52.reuse, -R58 ;  /* 0x0000003423237223 */ /* 0x080fe2000001083a */
[----:B------:R-:W-:Y:S01]  /*9810*/  FFMA.FTZ R54, R37, R52, R54 ;  /* 0x0000003425367223 */ /* 0x000fe20000010036 */
[----:B------:R-:W-:Y:S02]  /*9820*/  HADD2.F32 R49, -RZ, R49.H1_H1 ;  /* 0x30000031ff317230 */ /* 0x000fe40000004100 */
[----:B------:R-:W-:Y:S01]  /*9830*/  HADD2.F32 R52, -RZ, R156.H1_H1 ;  /* 0x3000009cff347230 */ /* 0x000fe20000004100 */
[----:B------:R-:W-:Y:S01]  /*9840*/  F2FP.F16.F32.PACK_AB R35, R35, R32 ;  /* 0x000000202323723e */ /* 0x000fe200000000ff */
[----:B------:R-:W-:-:S02]  /*9850*/  HADD2.F32 R37, -RZ, R36.H0_H0 ;  /* 0x20000024ff257230 */ /* 0x000fc40000004100 */
[-C--:B------:R-:W-:Y:S01]  /*9860*/  FMUL.FTZ R57, R49, R53.reuse ;  /* 0x0000003531397220 */ /* 0x080fe20000410000 */
[----:B------:R-:W-:Y:S02]  /*9870*/  HADD2.F32 R36, -RZ, R36.H1_H1 ;  /* 0x30000024ff247230 */ /* 0x000fe40000004100 */
[-C--:B------:R-:W-:Y:S01]  /*9880*/  FMUL.FTZ R56, R39, R52.reuse ;  /* 0x0000003427387220 */ /* 0x080fe20000410000 */
[----:B------:R-:W-:Y:S02]  /*9890*/  HADD2.F32 R51, -RZ, R59.H0_H0 ;  /* 0x2000003bff337230 */ /* 0x000fe40000004100 */
[----:B------:R-:W-:Y:S01]  /*98a0*/  FMUL.FTZ R52, R37, R52 ;  /* 0x0000003425347220 */ /* 0x000fe20000410000 */
[----:B------:R-:W-:Y:S02]  /*98b0*/  HADD2.F32 R50, -RZ, R154.H1_H1 ;  /* 0x3000009aff327230 */ /* 0x000fe40000004100 */
[----:B------:R-:W-:Y:S01]  /*98c0*/  FMUL.FTZ R58, R36, R53 ;  /* 0x00000035243a7220 */ /* 0x000fe20000410000 */
[----:B------:R-:W-:-:S02]  /*98d0*/  HADD2.F32 R157, -RZ, R157.H0_H0 ;  /* 0x2000009dff9d7230 */ /* 0x000fc40000004100 */
[-C--:B------:R-:W-:Y:S01]  /*98e0*/  FFMA.FTZ R57, R36, R51.reuse, -R57 ;  /* 0x0000003324397223 */ /* 0x080fe20000010839 */
[----:B------:R-:W-:Y:S02]  /*98f0*/  HADD2.F32 R36, -RZ, R47.H0_H0 ;  /* 0x2000002fff247230 */ /* 0x000fe40000004100 */
[-C--:B------:R-:W-:Y:S01]  /*9900*/  FFMA.FTZ R56, R37, R50.reuse, -R56 ;  /* 0x0000003225387223 */ /* 0x080fe20000010838 */
[----:B------:R-:W-:Y:S02]  /*9910*/  HADD2.F32 R37, -RZ, R48.H0_H0 ;  /* 0x20000030ff257230 */ /* 0x000fe40000004100 */
[----:B------:R-:W-:Y:S01]  /*9920*/  FFMA.FTZ R55, R39, R50, R52 ;  /* 0x0000003227377223 */ /* 0x000fe20000010034 */
[----:B------:R-:W-:Y:S02]  /*9930*/  HADD2.F32 R155, -RZ, R155.H0_H0 ;  /* 0x2000009bff9b7230 */ /* 0x000fe40000004100 */
[----:B------:R-:W-:Y:S01]  /*9940*/  FFMA.FTZ R58, R49, R51, R58 ;  /* 0x00000033313a7223 */ /* 0x000fe2000001003a */
[----:B------:R-:W-:-:S02]  /*9950*/  HADD2.F32 R39, -RZ, R60.H0_H0 ;  /* 0x2000003cff277230 */ /* 0x000fc40000004100 */
[-C--:B------:R-:W-:Y:S01]  /*9960*/  FMUL.FTZ R50, R36, R157.reuse ;  /* 0x0000009d24327220 */ /* 0x080fe20000410000 */
[----:B------:R-:W-:Y:S02]  /*9970*/  HADD2.F32 R48, -RZ, R48.H1_H1 ;  /* 0x30000030ff307230 */ /* 0x000fe40000004100 */
[C---:B------:R-:W-:Y:S01]  /*9980*/  FMUL.FTZ R49, R37.reuse, R157 ;  /* 0x0000009d25317220 */ /* 0x040fe20000410000 */
[----:B------:R-:W-:Y:S02]  /*9990*/  HADD2.F32 R47, -RZ, R47.H1_H1 ;  /* 0x3000002fff2f7230 */ /* 0x000fe40000004100 */
[----:B------:R-:W-:Y:S01]  /*99a0*/  FFMA.FTZ R50, R37, R155, R50 ;  /* 0x0000009b25327223 */ /* 0x000fe20000010032 */
[----:B------:R-:W-:Y:S02]  /*99b0*/  HADD2.F32 R46, -RZ, R46.H0_H0 ;  /* 0x2000002eff2e7230 */ /* 0x000fe40000004100 */
[----:B------:R-:W-:Y:S01]  /*99c0*/  FMUL.FTZ R52, R48, R39 ;  /* 0x0000002730347220 */ /* 0x000fe20000410000 */
[----:B------:R-:W-:Y:S01]  /*99d0*/  FFMA.FTZ R49, R36, R155, -R49 ;  /* 0x0000009b24317223 */ /* 0x000fe20000010831 */
[----:B------:R-:W-:-:S02]  /*99e0*/  HADD2.F32 R37, -RZ, R38.H0_H0 ;  /* 0x20000026ff257230 */ /* 0x000fc40000004100 */
[C---:B------:R-:W-:Y:S01]  /*99f0*/  FMUL.FTZ R39, R47.reuse, R39 ;  /* 0x000000272f277220 */ /* 0x040fe20000410000 */
[----:B------:R-:W-:Y:S02]  /*9a00*/  HADD2.F32 R156, -RZ, R156.H0_H0 ;  /* 0x2000009cff9c7230 */ /* 0x000fe40000004100 */
[-C--:B------:R-:W-:Y:S01]  /*9a10*/  FFMA.FTZ R52, R47, R46.reuse, -R52 ;  /* 0x0000002e2f347223 */ /* 0x080fe20000010834 */
[----:B------:R-:W-:Y:S02]  /*9a20*/  HADD2.F32 R45, -RZ, R45.H0_H0 ;  /* 0x2000002dff2d7230 */ /* 0x000fe40000004100 */
[----:B------:R-:W-:Y:S01]  /*9a30*/  FFMA.FTZ R47, R48, R46, R39 ;  /* 0x0000002e302f7223 */ /* 0x000fe20000010027 */
[----:B------:R-:W-:Y:S02]  /*9a40*/  HADD2.F32 R36, -RZ, R34.H0_H0 ;  /* 0x20000022ff247230 */ /* 0x000fe40000004100 */
[----:B------:R-:W-:Y:S01]  /*9a50*/  FMUL.FTZ R51, R37, R156 ;  /* 0x0000009c25337220 */ /* 0x000fe20000410000 */
[----:B------:R-:W-:Y:S01]  /*9a60*/  HADD2.F32 R38, -RZ, R38.H1_H1 ;  /* 0x30000026ff267230 */ /* 0x000fe20000004100 */
[----:B------:R-:W-:Y:S01]  /*9a70*/  F2FP.F16.F32.PACK_AB R56, R57, R56 ;  /* 0x000000383938723e */ /* 0x000fe200000000ff */
[----:B------:R-:W-:-:S02]  /*9a80*/  HADD2.F32 R34, -RZ, R34.H1_H1 ;  /* 0x30000022ff227230 */ /* 0x000fc40000004100 */
[----:B------:R-:W-:Y:S01]  /*9a90*/  FMUL.FTZ R156, R36, R156 ;  /* 0x0000009c249c7220 */ /* 0x000fe20000410000 */
[----:B------:R-:W-:Y:S02]  /*9aa0*/  HADD2.F32 R154, -RZ, R154.H0_H0 ;  /* 0x2000009aff9a7230 */ /* 0x000fe40000004100 */
        /* <DEDUP_REMOVED lines=8> */
[----:B------:R-:W-:Y:S01]  /*9b30*/  F2FP.F16.F32.PACK_AB R37, R54, R33 ;  /* 0x000000213625723e */ /* 0x000fe200000000ff */
[----:B------:R-:W-:Y:S01]  /*9b40*/  IMAD.MOV.U32 R33, RZ, RZ, R35 ;  /* 0x000000ffff217224 */ /* 0x000fe200078e0023 */
[----:B------:R-:W-:-:S02]  /*9b50*/  F2FP.F16.F32.PACK_AB R39, R58, R55 ;  /* 0x000000373a27723e */ /* 0x000fc400000000ff */
[----:B------:R-:W-:Y:S02]  /*9b60*/  F2FP.F16.F32.PACK_AB R36, R47, R50 ;  /* 0x000000322f24723e */ /* 0x000fe400000000ff */
[----:B------:R-:W-:Y:S02]  /*9b70*/  F2FP.F16.F32.PACK_AB R34, R34, R51 ;  /* 0x000000332222723e */ /* 0x000fe400000000ff */
[----:B------:R-:W-:Y:S02]  /*9b80*/  F2FP.F16.F32.PACK_AB R38, R45, R156 ;  /* 0x0000009c2d26723e */ /* 0x000fe400000000ff */
[----:B------:R-:W-:-:S07]  /*9b90*/  MOV R35, R56 ;  /* 0x0000003800237202 */ /* 0x000fce0000000f00 */
.L_x_1782:
[----:B------:R-:W-:Y:S05]  /*9ba0*/  BSYNC B1 ;  /* 0x0000000000017941 */ /* 0x000fea0003800000 */
.L_x_1781:
        /* <DEDUP_REMOVED lines=10> */
.L_x_1698:
[----:B------:R-:W2:Y:S02]  /*9c50*/  LDL R32, [R1+0x40] ;  /* 0x0000400001207983 */ /* 0x000ea40000100800 */
[----:B--2---:R-:W-:-:S13]  /*9c60*/  R2UR UR4, R32 ;  /* 0x00000000200472ca */ /* 0x004fda00000e0000 */
[----:B------:R-:W-:-:S06]  /*9c70*/  UISETP.NE.AND UP0, UPT, UR4, 0x3, UPT ;  /* 0x000000030400788c */ /* 0x000fcc000bf05270 */
[----:B------:R-:W-:-:S13]  /*9c80*/  PLOP3.LUT P2, PT, PT, PT, UP0, 0x80, 0x0 ;  /* 0x000000000000781c */ /* 0x000fda0003f4f008 */
[----:B------:R-:W-:Y:S05]  /*9c90*/  @!P2 BRA `(.L_x_1783) ;  /* 0x000000000004a947 */ /* 0x000fea0003800000 */
[----:B------:R-:W-:Y:S01]  /*9ca0*/  BPT.TRAP 0x1 ;  /* 0x000000040000795c */ /* 0x000fe20000300000 */
.L_x_1783:
[----:B------:R-:W-:Y:S01]  /*9cb0*/  IMAD R90, R16, 0x8, R2 ;  /* 0x00000008105a7824 */ /* 0x000fe200078e0202 */
[----:B------:R-:W-:Y:S01]  /*9cc0*/  SHF.L.U32 R91, R198, 0x1f, RZ ;  /* 0x0000001fc65b7819 */ /* 0x000fe200000006ff */
[----:B------:R-:W-:Y:S01]  /*9cd0*/  IMAD R89, R25, -0x60, R24 ;  /* 0xffffffa019597824 */ /* 0x000fe200078e0218 */
[----:B------:R-:W-:Y:S02]  /*9ce0*/  BSSY B1, `(.L_x_1784) ;  /* 0x0000004000017945 */ /* 0x000fe40003800000 */
[----:B------:R-:W1:Y:S02]  /*9cf0*/  SYNCS.PHASECHK.TRANS64.TRYWAIT P3, [R90+URZ+0x30890], R91 ;  /* 0x0308905b5a0075a7 */ /* 0x000e64000806017f */
[----:B------:R-:W-:Y:S01]  /*9d00*/  VIMNMX R89, R89, 0x60, PT ;  /* 0x0000006059597848 */ /* 0x000fe20003fe0100 */
[----:B-1----:R-:W-:Y:S06]  /*9d10*/  @!P3 BRA `(.L_x_1785) ;  /* 0x0000021400d4b947 */ /* 0x002fec0003800000 */
.L_x_2152:
[----:B------:R-:W-:Y:S05]  /*9d20*/  BSYNC B1 ;  /* 0x0000000000017941 */ /* 0x000fea0003800000 */
.L_x_1784:
[----:B------:R-:W-:Y:S01]  /*9d30*/  ISETP.GE.AND P3, PT, R194, R89, PT ;  /* 0x00000059c200720c */ /* 0x000fe20003f66270 */
[----:B------:R-:W-:-:S12]  /*9d40*/  BSSY B1, `(.L_x_1786) ;  /* 0x0000014000017945 */ /* 0x000fd80003800000 */
[----:B------:R-:W-:Y:S05]  /*9d50*/  @P3 BRA `(.L_x_1787) ;  /* 0x0000000000483947 */ /* 0x000fea0003800000 */
[----:B------:R-:W-:-:S13]  /*9d60*/  ISETP.NE.AND P3, PT, R20, RZ, PT ;  /* 0x000000ff1400720c */ /* 0x000fda0003f65270 */
[----:B0-----:R-:W0:Y:S04]  /*9d70*/  @P3 LDS.128 R32, [R31+0x1e000] ;  /* 0x01e000001f203984 */ /* 0x001e280000000c00 */
[----:B0-----:R-:W-:Y:S01]  /*9d80*/  @P3 STG.E.128 desc[UR60][R38.64], R32 ;  /* 0x0000002026003986 */ /* 0x001fe2000c101d3c */
[----:B------:R-:W-:-:S13]  /*9d90*/  ISETP.NE.AND P3, PT, R21, RZ, PT ;  /* 0x000000ff1500720c */ /* 0x000fda0003f65270 */
[----:B------:R-:W0:Y:S04]  /*9da0*/  @P3 LDS.128 R32, [R88+0x1e000] ;  /* 0x01e0000058203984 */ /* 0x000e280000000c00 */
        /* <DEDUP_REMOVED lines=12> */
[----:B0-----:R2:W-:Y:S02]  /*9e70*/  @P3 STG.E.128 desc[UR60][R38.64+0x140], R32 ;  /* 0x0001402026003986 */ /* 0x0015e4000c101d3c */
.L_x_1787:
[----:B------:R-:W-:Y:S05]  /*9e80*/  BSYNC B1 ;  /* 0x0000000000017941 */ /* 0x000fea0003800000 */
.L_x_1786:
[----:B------:R-:W-:-:S13]  /*9e90*/  ISETP.GE.AND P3, PT, R221, R89, PT ;  /* 0x00000059dd00720c */ /* 0x000fda0003f66270 */
[----:B------:R-:W-:Y:S05]  /*9ea0*/  @P3 BRA `(.L_x_1731) ;  /* 0x0000000000483947 */ /* 0x000fea0003800000 */
[----:B------:R-:W-:-:S13]  /*9eb0*/  ISETP.NE.AND P3, PT, R20, RZ, PT ;  /* 0x000000ff1400720c */ /* 0x000fda0003f65270 */
[----:B0-2---:R-:W0:Y:S04]  /*9ec0*/  @P3 LDS.128 R32, [R31+0x20000] ;  /* 0x020000001f203984 */ /* 0x005e280000000c00 */
        /* <DEDUP_REMOVED lines=16> */
.L_x_1731:
[----:B------:R-:W-:Y:S05]  /*9fd0*/  BSYNC B0 ;  /* 0x0000000000007941 */ /* 0x000fea0003800000 */
.L_x_1697:
        /* <DEDUP_REMOVED lines=17> */
.L_x_1789:
[----:B------:R-:W-:Y:S05]  /*a0f0*/  BSYNC B0 ;  /* 0x0000000000007941 */ /* 0x000fea0003800000 */
.L_x_1788:
[----:B------:R-:W1:Y:S01]  /*a100*/  SYNCS.PHASECHK.TRANS64.TRYWAIT P2, [R90+URZ+0x308b0], R91 ;  /* 0x0308b05b5a0075a7 */ /* 0x000e62000804017f */
[----:B------:R-:W-:Y:S01]  /*a110*/  ULDC.64 UR44, c[0x0][0x328] ;  /* 0x0000ca00002c7ab9 */ /* 0x000fe20000000a00 */
[----:B------:R-:W-:Y:S01]  /*a120*/  ULDC.64 UR46, c[0x0][0x318] ;  /* 0x0000c600002e7ab9 */ /* 0x000fe20000000a00 */
[----:B------:R-:W-:Y:S04]  /*a130*/  BSSY B0, `(.L_x_1790) ;  /* 0x0000002000007945 */ /* 0x000fe80003800000 */
[----:B-1----:R-:W-:Y:S05]  /*a140*/  @!P2 BRA `(.L_x_1791) ;  /* 0x0000021000dca947 */ /* 0x002fea0003800000 */
.L_x_2153:
[----:B------:R-:W-:Y:S05]  /*a150*/  BSYNC B0 ;  /* 0x0000000000007941 */ /* 0x000fea0003800000 */
.L_x_1790:
[----:B------:R-:W-:Y:S01]  /*a160*/  ISETP.GE.AND P2, PT, R194, R89, PT ;  /* 0x00000059c200720c */ /* 0x000fe20003f46270 */
[----:B------:R-:W-:Y:S01]  /*a170*/  BSSY B0, `(.L_x_1792) ;  /* 0x000001e000007945 */ /* 0x000fe20003800000 */
[----:B------:R-:W-:-:S11]  /*a180*/  IMAD.WIDE R36, R25, 0x60, R122 ;  /* 0x0000006019247825 */ /* 0x000fd600078e027a */
[----:B------:R-:W-:Y:S05]  /*a190*/  @P2 BRA `(.L_x_1793) ;  /* 0x00000000006c2947 */ /* 0x000fea0003800000 */
[----:B------:R-:W-:Y:S01]  /*a1a0*/  IMAD R35, R37, UR44, RZ ;  /* 0x0000002c25237c24 */ /* 0x000fe2000f8e02ff */
[----:B------:R-:W-:Y:S01]  /*a1b0*/  ULDC UR4, c[0x0][0x2f4] ;  /* 0x0000bd0000047ab9 */ /* 0x000fe20000000800 */
[----:B0-----:R-:W-:Y:S02]  /*a1c0*/  IMAD.MOV.U32 R32, RZ, RZ, R106 ;  /* 0x000000ffff207224 */ /* 0x001fe400078e006a */
[----:B------:R-:W-:Y:S02]  /*a1d0*/  IMAD.MOV.U32 R33, RZ, RZ, R30 ;  /* 0x000000ffff217224 */ /* 0x000fe400078e001e */
[C---:B------:R-:W-:Y:S02]  /*a1e0*/  IMAD R35, R36.reuse, UR45, R35 ;  /* 0x0000002d24237c24 */ /* 0x040fe4000f8e0223 */
[----:B------:R-:W-:-:S04]  /*a1f0*/  IMAD.WIDE.U32 R32, R36, UR44, R32 ;  /* 0x0000002c24207c25 */ /* 0x000fc8000f8e0020 */
[----:B------:R-:W-:Y:S01]  /*a200*/  IMAD.IADD R33, R33, 0x1, R35 ;  /* 0x0000000121217824 */ /* 0x000fe200078e0223 */
[----:B------:R-:W-:-:S04]  /*a210*/  LEA R38, P2, R32, UR46, 0x1 ;  /* 0x0000002e20267c11 */ /* 0x000fc8000f8408ff */
[----:B------:R-:W-:Y:S02]  /*a220*/  LEA.HI.X R39, R32, UR47, R33, 0x1, P2 ;  /* 0x0000002f20277c11 */ /* 0x000fe400090f0c21 */
[----:B------:R-:W-:-:S13]  /*a230*/  ISETP.GE.AND P2, PT, R18, UR4, PT ;  /* 0x0000000412007c0c */ /* 0x000fda000bf46270 */
[----:B------:R-:W0:Y:S04]  /*a240*/  @!P2 LDS.128 R32, [R31] ;  /* 0x000000001f20a984 */ /* 0x000e280000000c00 */
[----:B0-----:R-:W-:Y:S01]  /*a250*/  @!P2 STG.E.128 desc[UR60][R38.64], R32 ;  /* 0x000000202600a986 */ /* 0x001fe2000c101d3c */
[----:B------:R-:W-:-:S13]  /*a260*/  ISETP.GE.AND P2, PT, R196, UR4, PT ;  /* 0x00000004c4007c0c */ /* 0x000fda000bf46270 */
[----:B------:R-:W0:Y:S04]  /*a270*/  @!P2 LDS.128 R32, [R88] ;  /* 0x000000005820a984 */ /* 0x000e280000000c00 */
[----:B0-----:R-:W-:Y:S01]  /*a280*/  @!P2 STG.E.128 desc[UR60][R38.64+0x40], R32 ;  /* 0x000040202600a986 */ /* 0x001fe2000c101d3c */
[----:B------:R-:W-:-:S13]  /*a290*/  ISETP.GE.AND P2, PT, R197, UR4, PT ;  /* 0x00000004c5007c0c */ /* 0x000fda000bf46270 */
[----:B------:R-:W0:Y:S04]  /*a2a0*/  @!P2 LDS.128 R32, [R31+0x3000] ;  /* 0x003000001f20a984 */ /* 0x000e280000000c00 */
        /* <DEDUP_REMOVED lines=9> */
[----:B0-----:R2:W-:Y:S02]  /*a340*/  @!P2 STG.E.128 desc[UR60][R38.64+0x140], R32 ;  /* 0x000140202600a986 */ /* 0x0015e4000c101d3c */
.L_x_1793:
[----:B------:R-:W-:Y:S05]  /*a350*/  BSYNC B0 ;  /* 0x0000000000007941 */ /* 0x000fea0003800000 */
.L_x_1792:
[----:B------:R-:W-:Y:S01]  /*a360*/  ISETP.GE.AND P2, PT, R221, R89, PT ;  /* 0x00000059dd00720c */ /* 0x000fe20003f46270 */
[----:B------:R-:W-:-:S12]  /*a370*/  BSSY B0, `(.L_x_1794) ;  /* 0x000001f000007945 */ /* 0x000fd80003800000 */
[----:B------:R-:W-:Y:S05]  /*a380*/  @P2 BRA `(.L_x_1795) ;  /* 0x0000000000742947 */ /* 0x000fea0003800000 */
[----:B--2---:R-:W-:Y:S01]  /*a390*/  IADD3 R35, P2, R36, 0x40, RZ ;  /* 0x0000004024237810 */ /* 0x004fe20007f5e0ff */
[----:B0-----:R-:W-:Y:S01]  /*a3a0*/  IMAD.MOV.U32 R32, RZ, RZ, R106 ;  /* 0x000000ffff207224 */ /* 0x001fe200078e006a */
[----:B------:R-:W-:Y:S01]  /*a3b0*/  ULDC UR4, c[0x0][0x2f4] ;  /* 0x0000bd0000047ab9 */ /* 0x000fe20000000800 */
[----:B------:R-:W-:Y:S01]  /*a3c0*/  IMAD.MOV.U32 R33, RZ, RZ, R30 ;  /* 0x000000ffff217224 */ /* 0x000fe200078e001e */
[----:B------:R-:W-:Y:S01]  /*a3d0*/  IADD3.X R36, RZ, R37, RZ, P2, !PT ;  /* 0x00000025ff247210 */ /* 0x000fe200017fe4ff */
[----:B------:R-:W-:-:S04]  /*a3e0*/  IMAD.WIDE.U32 R32, R35, UR44, R32 ;  /* 0x0000002c23207c25 */ /* 0x000fc8000f8e0020 */
[----:B------:R-:W-:-:S04]  /*a3f0*/  IMAD R36, R36, UR44, RZ ;  /* 0x0000002c24247c24 */ /* 0x000fc8000f8e02ff */
[----:B------:R-:W-:Y:S01]  /*a400*/  IMAD R35, R35, UR45, R36 ;  /* 0x0000002d23237c24 */ /* 0x000fe2000f8e0224 */
[----:B------:R-:W-:-:S03]  /*a410*/  LEA R36, P2, R32, UR46, 0x1 ;  /* 0x0000002e20247c11 */ /* 0x000fc6000f8408ff */
[----:B------:R-:W-:-:S05]  /*a420*/  IMAD.IADD R33, R33, 0x1, R35 ;  /* 0x0000000121217824 */ /* 0x000fca00078e0223 */
[----:B------:R-:W-:Y:S02]  /*a430*/  LEA.HI.X R37, R32, UR47, R33, 0x1, P2 ;  /* 0x0000002f20257c11 */ /* 0x000fe400090f0c21 */
        /* <DEDUP_REMOVED lines=18> */
.L_x_1795:
[----:B------:R-:W-:Y:S05]  /*a560*/  BSYNC B0 ;  /* 0x0000000000007941 */ /* 0x000fea0003800000 */
.L_x_1794:
[----:B------:R-:W4:Y:S01]  /*a570*/  LDL R31, [R1] ;  /* 0x00000000011f7983 */ /* 0x000f220000100800 */
[----:B-1----:R-:W-:Y:S01]  /*a580*/  @!P3 VIADD R90, R90, 0x308c0 ;  /* 0x000308c05a5ab836 */ /* 0x002fe20000000000 */
[----:B------:R-:W-:Y:S01]  /*a590*/  PLOP3.LUT P2, PT, PT, PT, PT, 0x8, 0x0 ;  /* 0x000000000000781c */ /* 0x000fe20003f4e170 */
[----:B------:R-:W-:Y:S01]  /*a5a0*/  VIADD R16, R16, 0x1 ;  /* 0x0000000110107836 */ /* 0x000fe20000000000 */
[----:B------:R-:W-:Y:S01]  /*a5b0*/  @!PT LDS RZ, [RZ] ;  /* 0x00000000fffff984 */ /* 0x000fe20000000800 */
[----:B------:R-:W-:Y:S01]  /*a5c0*/  @!PT LDS RZ, [RZ] ;  /* 0x00000000fffff984 */ /* 0x000fe20000000800 */
[----:B------:R-:W-:Y:S01]  /*a5d0*/  @!PT LDS RZ, [RZ] ;  /* 0x00000000fffff984 */ /* 0x000fe20000000800 */
[----:B------:R-:W-:Y:S01]  /*a5e0*/  @!PT LDS RZ, [RZ] ;  /* 0x00000000fffff984 */ /* 0x000fe20000000800 */
[----:B------:R1:W-:Y:S06]  /*a5f0*/  MEMBAR.ALL.CTA ;  /* 0x0000000000007992 */ /* 0x0003ec0000008000 */
[----:B-1----:R-:W1:Y:S01]  /*a600*/  FENCE.VIEW.ASYNC.S ;  /* 0x00000000000073c6 */ /* 0x002e620000000000 */
[----:B------:R-:W-:Y:S01]  /*a610*/  @!P3 PRMT R90, RZ, 0x654, R90 ;  /* 0x00000654ff5ab816 */ /* 0x000fe2000000005a */
[----:B-1----:R1:W-:Y:S06]  /*a620*/  BAR.SYNC.DEFER_BLOCKING R152, 0x80 ;  /* 0x000200980000751d */ /* 0x0023ec0000010000 */
[----:B------:R1:W-:Y:S01]  /*a630*/  @!P3 SYNCS.ARRIVE.TRANS64.RED.A1T0 RZ, [R90+URZ], RZ ;  /* 0x000000ff5affb9a7 */ /* 0x0003e2000810043f */
[----:B------:R-:W-:-:S04]  /*a640*/  ISETP.NE.AND P3, PT, R16, 0x2, PT ;  /* 0x000000021000780c */ /* 0x000fc80003f65270 */
[----:B------:R-:W-:Y:S02]  /*a650*/  SEL R16, R16, RZ, P3 ;  /* 0x000000ff10107207 */ /* 0x000fe40001800000 */
[----:B----4-:R-:W-:Y:S02]  /*a660*/  LOP3.LUT P4, RZ, R31, 0x2, RZ, 0xc0, !PT ;  /* 0x000000021fff7812 */ /* 0x010fe4000788c0ff */
[----:B------:R-:W-:-:S04]  /*a670*/  SEL R31, RZ, 0x1, P3 ;  /* 0x00000001ff1f7807 */ /* 0x000fc80001800000 */
[----:B------:R-:W-:-:S07]  /*a680*/  LOP3.LUT R198, R198, R31, RZ, 0x3c, !PT ;  /* 0x0000001fc6c67212 */ /* 0x000fce00078e3cff */
[----:B-1----:R-:W-:Y:S05]  /*a690*/  @P4 BRA `(.L_x_1796) ;  /* 0xffffff8400344947 */ /* 0x002fea000383ffff */
.L_x_1692:
[----:B------:R-:W1:Y:S01]  /*a6a0*/  LDC R0, c[0x0][0x448] ;  /* 0x00011200ff007b82 */ /* 0x000e620000000800 */
[----:B------:R-:W-:Y:S01]  /*a6b0*/  IADD3 R5, R195, 0x1, -R193 ;  /* 0x00000001c3057810 */ /* 0x000fe20007ffe8c1 */
[----:B------:R-:W-:Y:S06]  /*a6c0*/  BSSY B0, `(.L_x_1797) ;  /* 0x000000d000007945 */ /* 0x000fec0003800000 */
[----:B------:R-:W4:Y:S01]  /*a6d0*/  LDC.64 R6, c[0x0][0x9e0] ;  /* 0x00027800ff067b82 */ /* 0x000f220000000a00 */
[----:B-1----:R-:W-:Y:S02]  /*a6e0*/  ISETP.NE.AND P1, PT, R0, 0x1, PT ;  /* 0x000000010000780c */ /* 0x002fe40003f25270 */
[----:B------:R-:W-:-:S02]  /*a6f0*/  IADD3 R0, R208, 0x7f, RZ ;  /* 0x0000007fd0007810 */ /* 0x000fc40007ffe0ff */
[----:B----4-:R-:W-:-:S09]  /*a700*/  ISETP.GE.AND P3, PT, R7, 0x1, PT ;  /* 0x000000010700780c */ /* 0x010fd20003f66270 */
[----:B------:R-:W1:Y:S08]  /*a710*/  @P1 LDC R3, c[0x0][0x44c] ;  /* 0x00011300ff031b82 */ /* 0x000e700000000800 */
[----:B------:R-:W4:Y:S01]  /*a720*/  @P1 LDC R4, c[0x0][0x450] ;  /* 0x00011400ff041b82 */ /* 0x000f220000000800 */
[----:B-1----:R-:W-:-:S05]  /*a730*/  @P1 IMAD.HI.U32 R3, R0, R3, RZ ;  /* 0x0000000300031227 */ /* 0x002fca00078e00ff */
[----:B----4-:R-:W-:-:S05]  /*a740*/  @P1 SHF.R.U32.HI R0, RZ, R4, R3 ;  /* 0x00000004ff001219 */ /* 0x010fca0000011603 */
[----:B------:R-:W-:Y:S01]  /*a750*/  IMAD.IADD R5, R5, 0x1, R0 ;  /* 0x0000000105057824 */ /* 0x000fe200078e0200 */
[----:B------:R-:W-:Y:S06]  /*a760*/  @P2 BRA `(.L_x_1798) ;  /* 0x0000000000082947 */ /* 0x000fec0003800000 */
[----:B------:R-:W1:Y:S02]  /*a770*/  FENCE.VIEW.ASYNC.G ;  /* 0x00000000000073c6 */ /* 0x000e640000000100 */
[----:B-1----:R-:W-:Y:S06]  /*a780*/  BAR.ARV 0xc, 0x180 ;  /* 0x0306000000007b1d */ /* 0x002fec0000002000 */
.L_x_1798:
[----:B------:R-:W-:Y:S05]  /*a790*/  BSYNC B0 ;  /* 0x0000000000007941 */ /* 0x000fea0003800000 */
.L_x_1797:
        /* <DEDUP_REMOVED lines=8> */
[----:B------:R-:W1:Y:S02]  /*a820*/  @P0 LDC.64 R8, c[0x0][0x9e8] ;  /* 0x00027a00ff080b82 */ /* 0x000e640000000a00 */
[----:B-1----:R-:W-:-:S05]  /*a830*/  @P0 IMAD.HI.U32 R4, R3, R8, RZ ;  /* 0x0000000803040227 */ /* 0x002fca00078e00ff */
[----:B------:R-:W-:-:S04]  /*a840*/  @P0 SHF.R.U32.HI R3, RZ, R9, R4 ;  /* 0x00000009ff030219 */ /* 0x000fc80000011604 */
[----:B------:R-:W-:Y:S01]  /*a850*/  LOP3.LUT R3, RZ, R3, RZ, 0x33, !PT ;  /* 0x00000003ff037212 */ /* 0x000fe200078e33ff */
[----:B------:R-:W-:Y:S06]  /*a860*/  BRA `(.L_x_1802) ;  /* 0x0000000000107947 */ /* 0x000fec0003800000 */
.L_x_1801:
[----:B------:R-:W-:-:S13]  /*a870*/  ISETP.NE.AND P0, PT, R7, 0x1, PT ;  /* 0x000000010700780c */ /* 0x000fda0003f05270 */
[----:B------:R-:W1:Y:S02]  /*a880*/  @P0 LDC.64 R4, c[0x0][0x9e8] ;  /* 0x00027a00ff040b82 */ /* 0x000e640000000a00 */
[----:B-1----:R-:W-:-:S05]  /*a890*/  @P0 IMAD.HI.U32 R4, R3, R4, RZ ;  /* 0x0000000403040227 */ /* 0x002fca00078e00ff */
[----:B------:R-:W-:-:S07]  /*a8a0*/  @P0 SHF.R.U32.HI R3, RZ, R5, R4 ;  /* 0x00000005ff030219 */ /* 0x000fce0000011604 */
.L_x_1802:
[----:B------:R-:W-:Y:S05]  /*a8b0*/  BSYNC B0 ;  /* 0x0000000000007941 */ /* 0x000fea0003800000 */
.L_x_1800:
[----:B------:R-:W-:-:S05]  /*a8c0*/  IMAD R3, R3, R7, R7 ;  /* 0x0000000703037224 */ /* 0x000fca00078e0207 */
[----:B------:R-:W-:-:S07]  /*a8d0*/  VIMNMX R0, R0, R3, PT ;  /* 0x0000000300007248 */ /* 0x000fce0003fe0100 */
.L_x_1799:
[----:B------:R-:W1:Y:S01]  /*a8e0*/  @P1 LDC R3, c[0x0][0x44c] ;  /* 0x00011300ff031b82 */ /* 0x000e620000000800 */
[----:B------:R-:W-:Y:S01]  /*a8f0*/  VIADD R0, R0, 0x5f ;  /* 0x0000005f00007836 */ /* 0x000fe20000000000 */
[----:B------:R-:W-:Y:S01]  /*a900*/  MOV R5, R208 ;  /* 0x000000d000057202 */ /* 0x000fe20000000f00 */
[----:B------:R-:W-:Y:S02]  /*a910*/  ULDC UR4, c[0x0][0x9dc] ;  /* 0x0002770000047ab9 */ /* 0x000fe40000000800 */
[----:B------:R-:W-:-:S03]  /*a920*/  IMAD.HI R0, R0, 0x2aaaaaab, RZ ;  /* 0x2aaaaaab00007827 */ /* 0x000fc600078e02ff */
[----:B------:R-:W4:Y:S01]  /*a930*/  @P1 LDC R9, c[0x0][0x450] ;  /* 0x00011400ff091b82 */ /* 0x000f220000000800 */
[----:B-1----:R-:W-:Y:S01]  /*a940*/  @P1 IMAD.HI.U32 R4, R208, R3, RZ ;  /* 0x00000003d0041227 */ /* 0x002fe200078e00ff */
[----:B------:R-:W-:-:S04]  /*a950*/  SHF.R.U32.HI R3, RZ, 0x1f, R0 ;  /* 0x0000001fff037819 */ /* 0x000fc80000011600 */
[----:B------:R-:W-:Y:S02]  /*a960*/  LEA.HI.SX32 R0, R0, R3, 0x1c ;  /* 0x0000000300007211 */ /* 0x000fe400078fe2ff */
[----:B----4-:R-:W-:Y:S02]  /*a970*/  @P1 SHF.R.U32.HI R5, RZ, R9, R4 ;  /* 0x00000009ff051219 */ /* 0x010fe40000011604 */
[----:B------:R-:W-:-:S03]  /*a980*/  VIMNMX R151, R151, R0, PT ;  /* 0x0000000097977248 */ /* 0x000fc60003fe0100 */
        /* <DEDUP_REMOVED lines=8> */
[----:B------:R-:W1:Y:S02]  /*aa10*/  @P0 LDC.64 R4, c[0x0][0x9e8] ;  /* 0x00027a00ff040b82 */ /* 0x000e640000000a00 */
[----:B-1----:R-:W-:-:S05]  /*aa20*/  @P0 IMAD.HI.U32 R4, R3, R4, RZ ;  /* 0x0000000403040227 */ /* 0x002fca00078e00ff */
[----:B------:R-:W-:-:S04]  /*aa30*/  @P0 SHF.R.U32.HI R3, RZ, R5, R4 ;  /* 0x00000005ff030219 */ /* 0x000fc80000011604 */
[----:B------:R-:W-:Y:S01]  /*aa40*/  LOP3.LUT R3, RZ, R3, RZ, 0x33, !PT ;  /* 0x00000003ff037212 */ /* 0x000fe200078e33ff */
[----:B------:R-:W-:Y:S06]  /*aa50*/  BRA `(.L_x_1806) ;  /* 0x0000000000107947 */ /* 0x000fec0003800000 */
.L_x_1805:
[----:B------:R-:W-:-:S13]  /*aa60*/  ISETP.NE.AND P0, PT, R7, 0x1, PT ;  /* 0x000000010700780c */ /* 0x000fda0003f05270 */
[----:B------:R-:W1:Y:S02]  /*aa70*/  @P0 LDC.64 R4, c[0x0][0x9e8] ;  /* 0x00027a00ff040b82 */ /* 0x000e640000000a00 */
[----:B-1----:R-:W-:-:S05]  /*aa80*/  @P0 IMAD.HI.U32 R4, R3, R4, RZ ;  /* 0x0000000403040227 */ /* 0x002fca00078e00ff */
[----:B------:R-:W-:-:S07]  /*aa90*/  @P0 SHF.R.U32.HI R3, RZ, R5, R4 ;  /* 0x00000005ff030219 */ /* 0x000fce0000011604 */
.L_x_1806:
[----:B------:R-:W-:Y:S05]  /*aaa0*/  BSYNC B0 ;  /* 0x0000000000007941 */ /* 0x000fea0003800000 */
.L_x_1804:
[----:B------:R-:W-:-:S05]  /*aab0*/  IMAD R3, R3, R7, RZ ;  /* 0x0000000703037224 */ /* 0x000fca00078e02ff */
[----:B------:R-:W-:-:S07]  /*aac0*/  VIMNMX R0, R0, R3, !PT ;  /* 0x0000000300007248 */ /* 0x000fce0007fe0100 */
.L_x_1803:
[----:B------:R-:W-:Y:S01]  /*aad0*/  IMAD.HI R0, R0, 0x2aaaaaab, RZ ;  /* 0x2aaaaaab00007827 */ /* 0x000fe200078e02ff */
[----:B------:R-:W-:Y:S02]  /*aae0*/  PLOP3.LUT P0, PT, PT, PT, PT, 0x80, 0x0 ;  /* 0x000000000000781c */ /* 0x000fe40003f0f070 */
[----:B------:R-:W-:Y:S02]  /*aaf0*/  CS2R R4, SRZ ;  /* 0x0000000000047805 */ /* 0x000fe4000001ff00 */
[----:B------:R-:W-:Y:S02]  /*ab00*/  CS2R R118, SRZ ;  /* 0x0000000000767805 */ /* 0x000fe4000001ff00 */
[----:B------:R-:W-:Y:S02]  /*ab10*/  CS2R R116, SRZ ;  /* 0x0000000000747805 */ /* 0x000fe4000001ff00 */
[----:B------:R-:W-:Y:S02]  /*ab20*/  SHF.R.U32.HI R3, RZ, 0x1f, R0 ;  /* 0x0000001fff037819 */ /* 0x000fe40000011600 */
[----:B------:R-:W-:-:S02]  /*ab30*/  CS2R R114, SRZ ;  /* 0x0000000000727805 */ /* 0x000fc4000001ff00 */
[----:B------:R-:W-:Y:S02]  /*ab40*/  CS2R R112, SRZ ;  /* 0x0000000000707805 */ /* 0x000fe4000001ff00 */
[----:B------:R-:W-:Y:S02]  /*ab50*/  CS2R R106, SRZ ;  /* 0x00000000006a7805 */ /* 0x000fe4000001ff00 */
[----:B------:R-:W-:Y:S01]  /*ab60*/  LEA.HI.SX32 R3, R0, R3, 0x1c ;  /* 0x0000000300037211 */ /* 0x000fe200078fe2ff */
[----:B------:R-:W-:Y:S01]  /*ab70*/  IMAD.MOV.U32 R110, RZ, RZ, RZ ;  /* 0x000000ffff6e7224 */ /* 0x000fe200078e00ff */
[----:B------:R-:W-:Y:S02]  /*ab80*/  CS2R R108, SRZ ;  /* 0x00000000006c7805 */ /* 0x000fe4000001ff00 */
[----:B------:R-:W-:Y:S02]  /*ab90*/  CS2R R62, SRZ ;  /* 0x00000000003e7805 */ /* 0x000fe4000001ff00 */
[----:B------:R-:W-:-:S02]  /*aba0*/  VIMNMX R210, RZ, R3, !PT ;  /* 0x00000003ffd27248 */ /* 0x000fc40007fe0100 */
[----:B------:R-:W-:Y:S01]  /*abb0*/  CS2R R104, SRZ ;  /* 0x0000000000687805 */ /* 0x000fe2000001ff00 */
[----:B------:R-:W-:Y:S01]  /*abc0*/  IMAD.MOV.U32 R103, RZ, RZ, RZ ;  /* 0x000000ffff677224 */ /* 0x000fe200078e00ff */
[----:B------:R-:W-:Y:S02]  /*abd0*/  CS2R R98, SRZ ;  /* 0x0000000000627805 */ /* 0x000fe4000001ff00 */
[----:B------:R-:W-:Y:S02]  /*abe0*/  ISETP.GT.AND P1, PT, R151, R210, PT ;  /* 0x000000d29700720c */ /* 0x000fe40003f24270 */
[----:B------:R-:W-:Y:S02]  /*abf0*/  CS2R R100, SRZ ;  /* 0x0000000000647805 */ /* 0x000fe4000001ff00 */
[----:B------:R-:W-:Y:S02]  /*ac00*/  CS2R R70, SRZ ;  /* 0x0000000000467805 */ /* 0x000fe4000001ff00 */
[----:B------:R-:W-:Y:S01]  /*ac10*/  CS2R R96, SRZ ;  /* 0x0000000000607805 */ /* 0x000fe2000001ff00 */
[----:B------:R-:W-:Y:S01]  /*ac20*/  IMAD.MOV.U32 R95, RZ, RZ, RZ ;  /* 0x000000ffff5f7224 */ /* 0x000fe200078e00ff */
[----:B------:R-:W-:-:S02]  /*ac30*/  CS2R R90, SRZ ;  /* 0x00000000005a7805 */ /* 0x000fc4000001ff00 */
[----:B------:R-:W-:Y:S02]  /*ac40*/  CS2R R92, SRZ ;  /* 0x00000000005c7805 */ /* 0x000fe4000001ff00 */
[----:B------:R-:W-:Y:S02]  /*ac50*/  CS2R R88, SRZ ;  /* 0x0000000000587805 */ /* 0x000fe4000001ff00 */
[----:B------:R-:W-:Y:S02]  /*ac60*/  MOV R87, RZ ;  /* 0x000000ff00577202 */ /* 0x000fe40000000f00 */
        /* <DEDUP_REMOVED lines=25> */
[----:B---3--:R-:W-:Y:S02]  /*ae00*/  CS2R R36, SRZ ;  /* 0x0000000000247805 */ /* 0x008fe4000001ff00 */
[----:B0-2---:R-:W-:Y:S01]  /*ae10*/  CS2R R32, SRZ ;  /* 0x0000000000207805 */ /* 0x005fe2000001ff00 */
[----:B------:R-:W-:Y:S01]  /*ae20*/  IMAD.MOV.U32 R12, RZ, RZ, RZ ;  /* 0x000000ffff0c7224 */ /* 0x000fe200078e00ff */
[----:B------:R-:W-:-:S02]  /*ae30*/  CS2R R10, SRZ ;  /* 0x00000000000a7805 */ /* 0x000fc4000001ff00 */
[----:B------:R-:W-:Y:S01]  /*ae40*/  CS2R R28, SRZ ;  /* 0x00000000001c7805 */ /* 0x000fe2000001ff00 */
[----:B------:R-:W-:Y:S02]  /*ae50*/  IMAD.MOV.U32 R138, RZ, RZ, RZ ;  /* 0x000000ffff8a7224 */ /* 0x000fe400078e00ff */
[----:B------:R-:W-:Y:S02]  /*ae60*/  IMAD.MOV.U32 R3, RZ, RZ, RZ ;  /* 0x000000ffff037224 */ /* 0x000fe400078e00ff */
[----:B------:R-:W-:Y:S01]  /*ae70*/  IMAD.MOV.U32 R0, RZ, RZ, RZ ;  /* 0x000000ffff007224 */ /* 0x000fe200078e00ff */
[----:B------:R-:W-:Y:S06]  /*ae80*/  @!P1 BRA `(.L_x_1807) ;  /* 0x0000015400cc9947 */ /* 0x000fec0003800000 */
[----:B------:R-:W2:Y:S04]  /*ae90*/  LDL R6, [R1+0x50] ;  /* 0x0000500001067983 */ /* 0x000ea80000100800 */
[----:B------:R-:W3:Y:S04]  /*aea0*/  LDL R7, [R1+0x44] ;  /* 0x0000440001077983 */ /* 0x000ee80000100800 */
[----:B--2---:R-:W0:Y:S01]  /*aeb0*/  SHFL.IDX PT, R0, R6, RZ, 0x1f ;  /* 0x00001fff06007589 */ /* 0x004e2200000e0000 */
[----:B---3--:R-:W-:-:S13]  /*aec0*/  R2UR UR4, R7 ;  /* 0x00000000070472ca */ /* 0x008fda00000e0000 */
[----:B------:R-:W-:Y:S01]  /*aed0*/  ULOP3.LUT UP0, URZ, UR4, 0x1bf, URZ, 0xc0, !UPT ;  /* 0x000001bf043f7892 */ /* 0x000fe2000f80c03f */
[----:B0-----:R-:W-:-:S04]  /*aee0*/  LEA.HI R3, R0, R0, RZ, 0x1 ;  /* 0x0000000000037211 */ /* 0x001fc800078f08ff */
[----:B------:R-:W-:Y:S02]  /*aef0*/  LOP3.LUT R3, R3, 0x1e, RZ, 0xc0, !PT ;  /* 0x0000001e03037812 */ /* 0x000fe400078ec0ff */
[----:B------:R-:W-:-:S03]  /*af00*/  PLOP3.LUT P0, PT, PT, PT, UP0, 0x80, 0x0 ;  /* 0x000000000000781c */ /* 0x000fc60003f0f008 */
[----:B------:R-:W-:-:S05]  /*af10*/  IMAD.IADD R3, R0, 0x1, -R3 ;  /* 0x0000000100037824 */ /* 0x000fca00078e0a03 */
[----:B------:R-:W-:-:S04]  /*af20*/  LEA R3, R3, UR4, 0xd ;  /* 0x0000000403037c11 */ /* 0x000fc8000f8e68ff */
[----:B------:R-:W-:-:S04]  /*af30*/  SHF.R.U32.HI R3, RZ, 0x4, R3 ;  /* 0x00000004ff037819 */ /* 0x000fc80000011603 */
[----:B------:R-:W-:Y:S01]  /*af40*/  LOP3.LUT R68, R3, 0x3fff, RZ, 0xc0, !PT ;  /* 0x00003fff03447812 */ /* 0x000fe200078ec0ff */
[----:B------:R-:W-:Y:S06]  /*af50*/  @!P0 BRA `(.L_x_1808) ;  /* 0x0000000000408947 */ /* 0x000fec0003800000 */
[----:B------:R-:W-:Y:S01]  /*af60*/  MOV R0, 0x0 ;  /* 0x0000000000007802 */ /* 0x000fe20000000f00 */
[----:B------:R-:W-:Y:S01]  /*af70*/  ULDC.64 UR4, c[0x4][0xa8] ;  /* 0x01002a0000047ab9 */ /* 0x000fe20000000a00 */
[----:B------:R-:W-:Y:S01]  /*af80*/  ULDC.64 UR6, c[0x4][0x48] ;  /* 0x0100120000067ab9 */ /* 0x000fe20000000a00 */
[----:B------:R-:W-:Y:S01]  /*af90*/  MOV R4, UR4 ;  /* 0x0000000400047c02 */ /* 0x000fe20008000f00 */
[----:B------:R0:W1:Y:S01]  /*afa0*/  LDC.64 R14, c[0x4][R0] ;  /* 0x01000000000e7b82 */ /* 0x0000620000000a00 */
[----:B------:R-:W-:Y:S01]  /*afb0*/  IMAD.U32 R5, RZ, RZ, UR5 ;  /* 0x00000005ff057e24 */ /* 0x000fe2000f8e00ff */
        /* <DEDUP_REMOVED lines=10> */
.L_x_1808:
[----:B------:R-:W-:Y:S02]  /*b060*/  ULDC UR4, c[0x0][0x3f4] ;  /* 0x0000fd0000047ab9 */ /* 0x000fe40000000800 */
[----:B------:R-:W-:-:S13]  /*b070*/  ISETP.LT.AND P0, PT, RZ, UR4, PT ;  /* 0x00000004ff007c0c */ /* 0x000fda000bf01270 */
[----:B------:R-:W-:Y:S05]  /*b080*/  @P0 BRA `(.L_x_1809) ;  /* 0x00000000003c0947 */ /* 0x000fea0003800000 */
[----:B------:R-:W-:-:S04]  /*b090*/  LEA.HI R0, R220, R220, RZ, 0x1 ;  /* 0x000000dcdc007211 */ /* 0x000fc800078f08ff */
[----:B------:R-:W-:-:S05]  /*b0a0*/  LOP3.LUT R3, R0, 0xfffffffe, RZ, 0xc0, !PT ;  /* 0xfffffffe00037812 */ /* 0x000fca00078ec0ff */
[----:B------:R-:W-:-:S05]  /*b0b0*/  IMAD.IADD R3, R220, 0x1, -R3 ;  /* 0x00000001dc037824 */ /* 0x000fca00078e0a03 */
[----:B------:R-:W-:-:S04]  /*b0c0*/  SHF.L.U32 R3, R3, 0x1f, RZ ;  /* 0x0000001f03037819 */ /* 0x000fc800000006ff */
[----:B------:R0:W1:Y:S03]  /*b0d0*/  SYNCS.PHASECHK.TRANS64.TRYWAIT P0, [R2+URZ+0x30800], R3 ;  /* 0x03080003020075a7 */ /* 0x000066000800017f */
[----:B-1----:R-:W-:Y:S05]  /*b0e0*/  @!P0 NANOSLEEP.SYNCS 0x989680 ;  /* 0x009896800000895d */ /* 0x002fea0003900000 */
[----:B------:R-:W1:Y:S01]  /*b0f0*/  @!P0 SYNCS.PHASECHK.TRANS64 P0, [R2+URZ+0x30800], R3 ;  /* 0x03080003020085a7 */ /* 0x000e62000800007f */
[----:B------:R-:W-:Y:S04]  /*b100*/  BSSY B0, `(.L_x_1810) ;  /* 0x0000006000007945 */ /* 0x000fe80003800000 */
[----:B-1----:R-:W-:Y:S05]  /*b110*/  @P0 BRA `(.L_x_1811) ;  /* 0x0000000000100947 */ /* 0x002fea0003800000 */
.L_x_1812:
[----:B-1----:R1:W2:Y:S02]  /*b120*/  SYNCS.PHASECHK.TRANS64.TRYWAIT P0, [R2+URZ+0x30800], R3 ;  /* 0x03080003020075a7 */ /* 0x0022a4000800017f */
[----:B--2---:R-:W-:Y:S05]  /*b130*/  @!P0 NANOSLEEP.SYNCS 0x989680 ;  /* 0x009896800000895d */ /* 0x004fea0003900000 */
[----:B------:R-:W2:Y:S02]  /*b140*/  @!P0 SYNCS.PHASECHK.TRANS64 P0, [R2+URZ+0x30800], R3 ;  /* 0x03080003020085a7 */ /* 0x000ea4000800007f */
[----:B--2---:R-:W-:Y:S05]  /*b150*/  @!P0 BRA `(.L_x_1812) ;  /* 0xfffffffc00f08947 */ /* 0x004fea000383ffff */
.L_x_1811:
[----:B------:R-:W-:Y:S05]  /*b160*/  BSYNC B0 ;  /* 0x0000000000007941 */ /* 0x000fea0003800000 */
.L_x_1810:
[----:B------:R-:W-:Y:S05]  /*b170*/  BRA `(.L_x_1813) ;  /* 0x0000006c00087947 */ /* 0x000fea0003800000 */
.L_x_1809:
[----:B------:R-:W2:Y:S01]  /*b180*/  LDL R0, [R1+0x44] ;  /* 0x0000440001007983 */ /* 0x000ea20000100800 */
[----:B------:R-:W-:Y:S01]  /*b190*/  ULDC.64 UR6, c[0x0][0x408] ;  /* 0x0001020000067ab9 */ /* 0x000fe20000000a00 */
[----:B--2---:R-:W-:Y:S02]  /*b1a0*/  R2UR UR4, R0 ;  /* 0x00000000000472ca */ /* 0x004fe400000e0000 */
[----:B-----5:R-:W-:-:S05]  /*b1b0*/  SHF.R.S32.HI R0, RZ, 0x1f, R146 ;  /* 0x0000001fff007819 */ /* 0x020fca0000011492 */
[----:B------:R-:W-:-:S04]  /*b1c0*/  IMAD R5, R0, UR6, RZ ;  /* 0x0000000600057c24 */ /* 0x000fc8000f8e02ff */
[----:B------:R-:W-:Y:S02]  /*b1d0*/  IMAD R5, R146, UR7, R5 ;  /* 0x0000000792057c24 */ /* 0x000fe4000f8e0205 */
[----:B------:R-:W-:-:S03]  /*b1e0*/  ULOP3.LUT UP0, URZ, UR4, 0x3ff, URZ, 0xc0, !UPT ;  /* 0x000003ff043f7892 */ /* 0x000fc6000f80c03f */
[----:B------:R-:W-:Y:S02]  /*b1f0*/  ULDC.64 UR4, c[0x0][0x3f8] ;  /* 0x0000fe0000047ab9 */ /* 0x000fe40000000a00 */
[----:B------:R-:W-:Y:S01]  /*b200*/  IMAD R3, R0, UR4, RZ ;  /* 0x0000000400037c24 */ /* 0x000fe2000f8e02ff */
[----:B------:R-:W-:Y:S01]  /*b210*/  PLOP3.LUT P0, PT, PT, PT, UP0, 0x80, 0x0 ;  /* 0x000000000000781c */ /* 0x000fe20003f0f008 */
[----:B------:R-:W-:-:S04]  /*b220*/  IMAD.WIDE.U32 R24, R146, UR4, RZ ;  /* 0x0000000492187c25 */ /* 0x000fc8000f8e00ff */
[C---:B------:R-:W-:Y:S02]  /*b230*/  IMAD R3, R146.reuse, UR5, R3 ;  /* 0x0000000592037c24 */ /* 0x040fe4000f8e0203 */
[----:B------:R-:W-:-:S04]  /*b240*/  IMAD.WIDE.U32 R146, R146, UR6, RZ ;  /* 0x0000000692927c25 */ /* 0x000fc8000f8e00ff */
[----:B------:R-:W-:Y:S02]  /*b250*/  IMAD.IADD R27, R3, 0x1, R25 ;  /* 0x00000001031b7824 */ /* 0x000fe400078e0219 */
[----:B------:R-:W-:Y:S01]  /*b260*/  IMAD.IADD R29, R5, 0x1, R147 ;  /* 0x00000001051d7824 */ /* 0x000fe200078e0293 */
        /* <DEDUP_REMOVED lines=16> */
[----:B-1----:R-:W-:Y:S05]  /*b370*/  CALL.ABS.NOINC R14 ;  /* 0x000000000e007343 */ /* 0x002fea0003c00000 */
.L_x_1814:
[----:B------:R-:W-:Y:S01]  /*b380*/  ULDC.U8 UR4, c[0x0][0x410] ;  /* 0x0001040000047ab9 */ /* 0x000fe20000000000 */
[----:B------:R-:W-:Y:S01]  /*b390*/  BSSY B0, `(.L_x_1815) ;  /* 0x0000698000007945 */ /* 0x000fe20003800000 */
[----:B------:R-:W-:Y:S01]  /*b3a0*/  ISETP.NE.AND P0, PT, RZ, UR4, PT ;  /* 0x00000004ff007c0c */ /* 0x000fe2000bf05270 */
[----:B------:R-:W-:-:S12]  /*b3b0*/  IMAD.IADD R21, R194, 0x1, R208 ;  /* 0x00000001c2157824 */ /* 0x000fd800078e02d0 */
[----:B------:R-:W-:Y:S05]  /*b3c0*/  @!P0 BRA `(.L_x_1816) ;  /* 0x0000003400648947 */ /* 0x000fea0003800000 */
[----:B------:R-:W0:Y:S01]  /*b3d0*/  LDC R20, c[0x0][0x448] ;  /* 0x00011200ff147b82 */ /* 0x000e220000000800 */
[----:B------:R-:W-:Y:S01]  /*b3e0*/  IMAD R3, R222, 0x40, R21 ;  /* 0x00000040de037824 */ /* 0x000fe200078e0215 */
[----:B------:R-:W-:Y:S01]  /*b3f0*/  ULDC.64 UR4, c[0x0][0x3f8] ;  /* 0x0000fe0000047ab9 */ /* 0x000fe20000000a00 */
[----:B------:R-:W-:Y:S01]  /*b400*/  MOV R9, R27 ;  /* 0x0000001b00097202 */ /* 0x000fe20000000f00 */
[----:B------:R-:W-:Y:S01]  /*b410*/  ULDC.64 UR6, c[0x0][0x408] ;  /* 0x0001020000067ab9 */ /* 0x000fe20000000a00 */
[----:B------:R-:W-:Y:S02]  /*b420*/  IMAD.MOV.U32 R8, RZ, RZ, R24 ;  /* 0x000000ffff087224 */ /* 0x000fe400078e0018 */
[----:B------:R-:W-:Y:S02]  /*b430*/  IMAD.MOV.U32 R10, RZ, RZ, R146 ;  /* 0x000000ffff0a7224 */ /* 0x000fe400078e0092 */
[----:B------:R-:W-:Y:S01]  /*b440*/  IMAD.MOV.U32 R11, RZ, RZ, R29 ;  /* 0x000000ffff0b7224 */ /* 0x000fe200078e001d */
[----:B0-----:R-:W-:-:S13]  /*b450*/  ISETP.NE.AND P0, PT, R20, 0x1, PT ;  /* 0x000000011400780c */ /* 0x001fda0003f05270 */
[----:B------:R-:W0:Y:S08]  /*b460*/  @P0 LDC R0, c[0x0][0x44c] ;  /* 0x00011300ff000b82 */ /* 0x000e300000000800 */
[----:B------:R-:W1:Y:S01]  /*b470*/  @P0 LDC R5, c[0x0][0x450] ;  /* 0x00011400ff050b82 */ /* 0x000e620000000800 */
[----:B0-----:R-:W-:-:S05]  /*b480*/  @P0 IMAD.HI.U32 R0, R3, R0, RZ ;  /* 0x0000000003000227 */ /* 0x001fca00078e00ff */
[----:B-1----:R-:W-:-:S04]  /*b490*/  @P0 SHF.R.U32.HI R3, RZ, R5, R0 ;  /* 0x00000005ff030219 */ /* 0x002fc80000011600 */
[----:B------:R-:W-:Y:S01]  /*b4a0*/  SHF.R.S32.HI R0, RZ, 0x1f, R3 ;  /* 0x0000001fff007819 */ /* 0x000fe20000011403 */
[----:B------:R-:W-:-:S04]  /*b4b0*/  IMAD.WIDE.U32 R8, R3, UR4, R8 ;  /* 0x0000000403087c25 */ /* 0x000fc8000f8e0008 */
[C---:B------:R-:W-:Y:S02]  /*b4c0*/  IMAD R4, R0.reuse, UR4, RZ ;  /* 0x0000000400047c24 */ /* 0x040fe4000f8e02ff */
[----:B------:R-:W-:Y:S02]  /*b4d0*/  IMAD R0, R0, UR6, RZ ;  /* 0x0000000600007c24 */ /* 0x000fe4000f8e02ff */
[C---:B------:R-:W-:Y:S01]  /*b4e0*/  IMAD R7, R3.reuse, UR5, R4 ;  /* 0x0000000503077c24 */ /* 0x040fe2000f8e0204 */
[----:B------:R-:W-:Y:S01]  /*b4f0*/  ULDC.64 UR4, c[0x0][0x3e8] ;  /* 0x0000fa0000047ab9 */ /* 0x000fe20000000a00 */
[C---:B------:R-:W-:Y:S01]  /*b500*/  IMAD.WIDE.U32 R10, R3.reuse, UR6, R10 ;  /* 0x00000006030a7c25 */ /* 0x040fe2000f8e000a */
[----:B------:R-:W-:Y:S01]  /*b510*/  LEA R6, P0, R8, UR4, 0x1 ;  /* 0x0000000408067c11 */ /* 0x000fe2000f8008ff */
[----:B------:R-:W-:Y:S02]  /*b520*/  UMOV UR4, 0xffffffff ;  /* 0xffffffff00047882 */ /* 0x000fe40000000000 */
[----:B------:R-:W-:Y:S01]  /*b530*/  IMAD R3, R3, UR7, R0 ;  /* 0x0000000703037c24 */ /* 0x000fe2000f8e0200 */
[----:B------:R-:W-:Y:S01]  /*b540*/  ULDC.64 UR6, c[0x0][0x400] ;  /* 0x0001000000067ab9 */ /* 0x000fe20000000a00 */
[----:B------:R-:W-:Y:S01]  /*b550*/  IMAD.IADD R7, R9, 0x1, R7 ;  /* 0x0000000109077824 */ /* 0x000fe200078e0207 */
[----:B------:R-:W-:Y:S01]  /*b560*/  LEA R4, P1, R10, UR6, 0x1 ;  /* 0x000000060a047c11 */ /* 0x000fe2000f8208ff */
[----:B------:R-:W-:-:S03]  /*b570*/  IMAD.IADD R3, R11, 0x1, R3 ;  /* 0x000000010b037824 */ /* 0x000fc600078e0203 */
[----:B------:R-:W-:Y:S02]  /*b580*/  LEA.HI.X R7, R8, UR5, R7, 0x1, P0 ;  /* 0x0000000508077c11 */ /* 0x000fe400080f0c07 */
[----:B------:R-:W-:Y:S01]  /*b590*/  LEA.HI.X R8, R10, UR7, R3, 0x1, P1 ;  /* 0x000000070a087c11 */ /* 0x000fe200088f0c03 */
[----:B------:R-:W-:Y:S06]  /*b5a0*/  BRA.DIV UR4, `(.L_x_1817) ;  /* 0x000001fe04d87947 */ /* 0x000fec000b800000 */
[----:B------:R0:W1:Y:S04]  /*b5b0*/  SHFL.IDX PT, R3, R7, RZ, 0x1c1f ;  /* 0x001c1fff07037589 */ /* 0x00006800000e0000 */
[----:B------:R0:W2:Y:S04]  /*b5c0*/  SHFL.IDX PT, R0, R6, RZ, 0x1c1f ;  /* 0x001c1fff06007589 */ /* 0x0000a800000e0000 */
[----:B------:R0:W3:Y:S04]  /*b5d0*/  SHFL.IDX PT, R5, R8, RZ, 0x1c1f ;  /* 0x001c1fff08057589 */ /* 0x0000e800000e0000 */
[----:B------:R0:W4:Y:S02]  /*b5e0*/  SHFL.IDX PT, R14, R4, RZ, 0x1c1f ;  /* 0x001c1fff040e7589 */ /* 0x00012400000e0000 */
.L_x_2159:
[----:B------:R-:W-:Y:S01]  /*b5f0*/  IMAD R63, R193, R20, RZ ;  /* 0x00000014c13f7224 */ /* 0x000fe200078e02ff */
[----:B------:R-:W-:Y:S01]  /*b600*/  BSSY B1, `(.L_x_1818) ;  /* 0x0000051000017945 */ /* 0x000fe20003800000 */
[----:B------:R-:W-:Y:S02]  /*b610*/  CS2R R60, SRZ ;  /* 0x00000000003c7805 */ /* 0x000fe4000001ff00 */
[----:B------:R-:W-:Y:S02]  /*b620*/  CS2R R54, SRZ ;  /* 0x0000000000367805 */ /* 0x000fe4000001ff00 */
[----:B------:R-:W-:Y:S02]  /*b630*/  CS2R R50, SRZ ;  /* 0x0000000000327805 */ /* 0x000fe4000001ff00 */
[----:B------:R-:W-:Y:S02]  /*b640*/  ISETP.GE.AND P0, PT, R21, R63, PT ;  /* 0x0000003f1500720c */ /* 0x000fe40003f06270 */
        /* <DEDUP_REMOVED lines=10> */
[----:B------:R-:W-:Y:S01]  /*b6f0*/  ULDC UR4, c[0x0][0x3f4] ;  /* 0x0000fd0000047ab9 */ /* 0x000fe20000000800 */
[----:B------:R-:W-:Y:S02]  /*b700*/  CS2R R58, SRZ ;  /* 0x00000000003a7805 */ /* 0x000fe4000001ff00 */
[----:B------:R-:W-:Y:S02]  /*b710*/  ISETP.GE.AND P3, PT, R202, UR4, PT ;  /* 0x00000004ca007c0c */ /* 0x000fe4000bf66270 */
[----:B------:R-:W-:Y:S02]  /*b720*/  CS2R R60, SRZ ;  /* 0x00000000003c7805 */ /* 0x000fe4000001ff00 */
[----:B------:R-:W-:Y:S02]  /*b730*/  ISETP.GE.AND P2, PT, R200, UR4, PT ;  /* 0x00000004c8007c0c */ /* 0x000fe4000bf46270 */
[----:B------:R-:W-:Y:S02]  /*b740*/  ISETP.GE.AND P1, PT, R201, UR4, PT ;  /* 0x00000004c9007c0c */ /* 0x000fe4000bf26270 */
[----:B------:R-:W-:-:S02]  /*b750*/  ISETP.GE.AND P0, PT, R199, UR4, PT ;  /* 0x00000004c7007c0c */ /* 0x000fc4000bf06270 */
[----:B------:R-:W-:-:S03]  /*b760*/  ISETP.GE.AND P4, PT, R22, UR4, PT ;  /* 0x0000000416007c0c */ /* 0x000fc6000bf86270 */
[C---:B------:R-:W-:Y:S01]  /*b770*/  @!P3 IMAD.SHL.U32 R27, R202.reuse, 0x2, RZ ;  /* 0x00000002ca1bb824 */ /* 0x040fe200078e00ff */
[----:B------:R-:W-:-:S03]  /*b780*/  @!P3 SHF.L.U64.HI R12, R202, 0x1, R231 ;  /* 0x00000001ca0cb819 */ /* 0x000fc600000102e7 */
[----:B------:R-:W-:Y:S02]  /*b790*/  @!P2 SHF.L.U32 R31, R200, 0x1, RZ ;  /* 0x00000001c81fa819 */ /* 0x000fe400000006ff */
[----:B------:R-:W-:Y:S01]  /*b7a0*/  @!P1 IMAD.SHL.U32 R39, R201, 0x2, RZ ;  /* 0x00000002c9279824 */ /* 0x000fe200078e00ff */
[-C--:B--2---:R-:W-:Y:S01]  /*b7b0*/  @!P3 IADD3 R24, P6, R0, R27.reuse, RZ ;  /* 0x0000001b0018b210 */ /* 0x084fe20007fde0ff */
[----:B------:R-:W-:Y:S01]  /*b7c0*/  @!P0 IMAD.SHL.U32 R65, R199, 0x2, RZ ;  /* 0x00000002c7418824 */ /* 0x000fe200078e00ff */
[----:B----4-:R-:W-:Y:S01]  /*b7d0*/  @!P3 IADD3 R26, P5, R14, R27, RZ ;  /* 0x0000001b0e1ab210 */ /* 0x010fe20007fbe0ff */
[----:B-1----:R-:W-:Y:S01]  /*b7e0*/  @!P4 IMAD.MOV.U32 R11, RZ, RZ, R3 ;  /* 0x000000ffff0bc224 */ /* 0x002fe200078e0003 */
[----:B------:R-:W-:Y:S01]  /*b7f0*/  @!P2 SHF.L.U64.HI R10, R200, 0x1, R230 ;  /* 0x00000001c80aa819 */ /* 0x000fe200000102e6 */
[--C-:B------:R-:W-:Y:S01]  /*b800*/  @!P3 IMAD.X R25, R3, 0x1, R12.reuse, P6 ;  /* 0x000000010319b824 */ /* 0x100fe200030e060c */
[-C--:B------:R-:W-:Y:S01]  /*b810*/  @!P2 IADD3 R28, P6, R0, R31.reuse, RZ ;  /* 0x0000001f001ca210 */ /* 0x080fe20007fde0ff */
[----:B---3--:R-:W-:Y:S01]  /*b820*/  @!P3 IMAD.X R27, R5, 0x1, R12, P5 ;  /* 0x00000001051bb824 */ /* 0x008fe200028e060c */
[----:B------:R-:W-:Y:S01]  /*b830*/  @!P2 IADD3 R30, P5, R14, R31, RZ ;  /* 0x0000001f0e1ea210 */ /* 0x000fe20007fbe0ff */
[----:B------:R-:W-:Y:S01]  /*b840*/  @!P4 IMAD.MOV.U32 R15, RZ, RZ, R5 ;  /* 0x000000ffff0fc224 */ /* 0x000fe200078e0005 */
[----:B------:R-:W-:Y:S01]  /*b850*/  @!P1 SHF.L.U64.HI R12, R201, 0x1, R229 ;  /* 0x00000001c90c9819 */ /* 0x000fe200000102e5 */
[--C-:B------:R-:W-:Y:S01]  /*b860*/  @!P2 IMAD.X R29, R3, 0x1, R10.reuse, P6 ;  /* 0x00000001031da824 */ /* 0x100fe200030e060a */
[----:B------:R-:W-:Y:S01]  /*b870*/  @!P1 IADD3 R36, P6, R0, R39, RZ ;  /* 0x0000002700249210 */ /* 0x000fe20007fde0ff */
[----:B------:R-:W-:Y:S01]  /*b880*/  @!P2 IMAD.X R31, R5, 0x1, R10, P5 ;  /* 0x00000001051fa824 */ /* 0x000fe200028e060a */
[----:B------:R-:W-:Y:S01]  /*b890*/  ISETP.GE.AND P5, PT, R203, UR4, PT ;  /* 0x00000004cb007c0c */ /* 0x000fe2000bfa6270 */
[----:B------:R-:W-:Y:S01]  /*b8a0*/  @!P4 IMAD.MOV.U32 R10, RZ, RZ, R0 ;  /* 0x000000ffff0ac224 */ /* 0x000fe200078e0000 */
[----:B------:R-:W-:-:S02]  /*b8b0*/  @!P1 IADD3.X R37, R3, R12, RZ, P6, !PT ;  /* 0x0000000c03259210 */ /* 0x000fc400037fe4ff */
[----:B------:R-:W-:Y:S01]  /*b8c0*/  @!P1 IADD3 R38, P6, R14, R39, RZ ;  /* 0x000000270e269210 */ /* 0x000fe20007fde0ff */
[----:B------:R-:W-:Y:S01]  /*b8d0*/  @!P4 IMAD.WIDE R10, R22, 0x2, R10 ;  /* 0x00000002160ac825 */ /* 0x000fe200078e020a */
[----:B------:R-:W-:-:S03]  /*b8e0*/  @!P0 SHF.L.U64.HI R32, R199, 0x1, R228 ;  /* 0x00000001c7208819 */ /* 0x000fc600000102e4 */
[----:B------:R-:W-:Y:S01]  /*b8f0*/  @!P1 IMAD.X R39, R5, 0x1, R12, P6 ;  /* 0x0000000105279824 */ /* 0x000fe200030e060c */
[-C--:B------:R-:W-:Y:S01]  /*b900*/  @!P0 IADD3 R44, P6, R0, R65.reuse, RZ ;  /* 0x00000041002c8210 */ /* 0x080fe20007fde0ff */
[----:B------:R-:W-:Y:S01]  /*b910*/  @!P4 IMAD.WIDE R12, R22, 0x2, R14 ;  /* 0x00000002160cc825 */ /* 0x000fe200078e020e */
[----:B------:R1:W5:Y:S02]  /*b920*/  @!P4 LD.E.64 R58, desc[UR60][R10.64] ;  /* 0x0000003c0a3ac980 */ /* 0x000364000c101b00 */
[----:B------:R-:W-:Y:S01]  /*b930*/  @!P0 IADD3.X R45, R3, R32, RZ, P6, !PT ;  /* 0x00000020032d8210 */ /* 0x000fe200037fe4ff */
[C---:B------:R-:W-:Y:S01]  /*b940*/  @!P5 IMAD.SHL.U32 R15, R203.reuse, 0x2, RZ ;  /* 0x00000002cb0fd824 */ /* 0x040fe200078e00ff */
[----:B------:R-:W-:Y:S01]  /*b950*/  @!P0 IADD3 R64, P6, R14, R65, RZ ;  /* 0x000000410e408210 */ /* 0x000fe20007fde0ff */
[----:B------:R1:W5:Y:S01]  /*b960*/  @!P4 LD.E.64 R60, desc[UR60][R12.64] ;  /* 0x0000003c0c3cc980 */ /* 0x000362000c101b00 */
[----:B------:R-:W-:Y:S02]  /*b970*/  @!P5 SHF.L.U64.HI R20, R203, 0x1, R227 ;  /* 0x00000001cb14d819 */ /* 0x000fe400000102e3 */
[----:B------:R-:W-:-:S02]  /*b980*/  CS2R R56, SRZ ;  /* 0x0000000000387805 */ /* 0x000fc4000001ff00 */
[-C--:B------:R-:W-:Y:S01]  /*b990*/  @!P5 IADD3 R66, P4, R0, R15.reuse, RZ ;  /* 0x0000000f0042d210 */ /* 0x080fe20007f9e0ff */
[----:B------:R-:W-:Y:S01]  /*b9a0*/  @!P0 IMAD.X R65, R5, 0x1, R32, P6 ;  /* 0x0000000105418824 */ /* 0x000fe200030e0620 */
[----:B------:R-:W-:Y:S02]  /*b9b0*/  @!P5 IADD3 R14, P6, R14, R15, RZ ;  /* 0x0000000f0e0ed210 */ /* 0x000fe40007fde0ff */
        /* <DEDUP_REMOVED lines=9> */
[--C-:B------:R-:W-:Y:S01]  /*ba50*/  @!P5 IMAD.X R67, R3, 0x1, R20.reuse, P4 ;  /* 0x000000010343d824 */ /* 0x100fe200020e0614 */
[----:B------:R1:W5:Y:S01]  /*ba60*/  @!P3 LD.E.64 R56, desc[UR60][R24.64] ;  /* 0x0000003c1838b980 */ /* 0x000362000c101b00 */
[----:B------:R-:W-:-:S03]  /*ba70*/  @!P5 IMAD.X R15, R5, 0x1, R20, P6 ;  /* 0x00000001050fd824 */ /* 0x000fc600030e0614 */
[----:B------:R1:W5:Y:S04]  /*ba80*/  @!P3 LD.E.64 R54, desc[UR60][R26.64] ;  /* 0x0000003c1a36b980 */ /* 0x000368000c101b00 */
[----:B------:R1:W5:Y:S04]  /*ba90*/  @!P2 LD.E.64 R52, desc[UR60][R28.64] ;  /* 0x0000003c1c34a980 */ /* 0x000368000c101b00 */
[----:B------:R1:W5:Y:S04]  /*baa0*/  @!P2 LD.E.64 R50, desc[UR60][R30.64] ;  /* 0x0000003c1e32a980 */ /* 0x000368000c101b00 */
[----:B------:R1:W5:Y:S04]  /*bab0*/  @!P1 LD.E.64 R48, desc[UR60][R36.64] ;  /* 0x0000003c24309980 */ /* 0x000368000c101b00 */
[----:B------:R1:W5:Y:S04]  /*bac0*/  @!P1 LD.E.64 R46, desc[UR60][R38.64] ;  /* 0x0000003c262e9980 */ /* 0x000368000c101b00 */
[----:B------:R1:W5:Y:S04]  /*bad0*/  @!P0 LD.E.64 R40, desc[UR60][R44.64] ;  /* 0x0000003c2c288980 */ /* 0x000368000c101b00 */
[----:B------:R1:W5:Y:S04]  /*bae0*/  @!P0 LD.E.64 R42, desc[UR60][R64.64] ;  /* 0x0000003c402a8980 */ /* 0x000368000c101b00 */
[----:B------:R1:W5:Y:S04]  /*baf0*/  @!P5 LD.E.64 R32, desc[UR60][R66.64] ;  /* 0x0000003c4220d980 */ /* 0x000368000c101b00 */
[----:B------:R1:W5:Y:S02]  /*bb00*/  @!P5 LD.E.64 R34, desc[UR60][R14.64] ;  /* 0x0000003c0e22d980 */ /* 0x000364000c101b00 */
.L_x_1819:
[----:B------:R-:W-:Y:S05]  /*bb10*/  BSYNC B1 ;  /* 0x0000000000017941 */ /* 0x000fea0003800000 */
.L_x_1818:
[----:B--2--5:R-:W-:Y:S01]  /*bb20*/  IMAD.MOV.U32 R0, RZ, RZ, R60 ;  /* 0x000000ffff007224 */ /* 0x024fe200078e003c */
[----:B-1----:R-:W-:Y:S01]  /*bb30*/  MOV R3, R61 ;  /* 0x0000003d00037202 */ /* 0x002fe20000000f00 */
[----:B---3--:R-:W-:Y:S01]  /*bb40*/  IMAD.MOV.U32 R5, RZ, RZ, R54 ;  /* 0x000000ffff057224 */ /* 0x008fe200078e0036 */
[----:B------:R-:W-:Y:S01]  /*bb50*/  UMOV UR4, 0xffffffff ;  /* 0xffffffff00047882 */ /* 0x000fe20000000000 */
        /* <DEDUP_REMOVED lines=8> */
[----:B------:R-:W-:Y:S02]  /*bbe0*/  CS2R R30, SRZ ;  /* 0x00000000001e7805 */ /* 0x000fe4000001ff00 */
[----:B------:R-:W-:Y:S01]  /*bbf0*/  PRMT R83, R0, 0x5410, R3 ;  /* 0x0000541000537816 */ /* 0x000fe20000000003 */
[----:B------:R-:W-:Y:S01]  /*bc00*/  IMAD.MOV.U32 R0, RZ, RZ, R42 ;  /* 0x000000ffff007224 */ /* 0x000fe200078e002a */
[----:B------:R-:W-:Y:S01]  /*bc10*/  PRMT R81, R5, 0x5410, R9 ;  /* 0x0000541005517816 */ /* 0x000fe20000000009 */
[----:B------:R-:W-:Y:S02]  /*bc20*/  IMAD.MOV.U32 R3, RZ, RZ, R43 ;  /* 0x000000ffff037224 */ /* 0x000fe400078e002b */
        /* <DEDUP_REMOVED lines=23> */
[----:B------:R-:W-:Y:S06]  /*bda0*/  BRA.DIV UR4, `(.L_x_1820) ;  /* 0x000001fa04487947 */ /* 0x000fec000b800000 */
[----:B------:R1:W2:Y:S04]  /*bdb0*/  SHFL.IDX PT, R3, R7, 0x1, 0x1c1f ;  /* 0x003c1f0007037f89 */ /* 0x0002a800000e0000 */
[----:B------:R1:W3:Y:S04]  /*bdc0*/  SHFL.IDX PT, R0, R6, 0x1, 0x1c1f ;  /* 0x003c1f0006007f89 */ /* 0x0002e800000e0000 */
[----:B------:R1:W1:Y:S04]  /*bdd0*/  SHFL.IDX PT, R5, R8, 0x1, 0x1c1f ;  /* 0x003c1f0008057f89 */ /* 0x00026800000e0000 */
[----:B0-----:R-:W0:Y:S02]  /*bde0*/  SHFL.IDX PT, R4, R4, 0x1, 0x1c1f ;  /* 0x003c1f0004047f89 */ /* 0x001e2400000e0000 */
.L_x_2165:
[----:B-1----:R-:W-:Y:S01]  /*bdf0*/  VIADD R6, R21, 0x40 ;  /* 0x0000004015067836 */ /* 0x002fe20000000000 */
[----:B------:R-:W-:Y:S01]  /*be00*/  LOP3.LUT R7, R205, 0x18, R18, 0xf8, !PT ;  /* 0x00000018cd077812 */ /* 0x000fe200078ef812 */
[----:B------:R-:W-:Y:S01]  /*be10*/  BSSY B1, `(.L_x_1821) ;  /* 0x0000053000017945 */ /* 0x000fe20003800000 */
[----:B------:R-:W-:Y:S02]  /*be20*/  LOP3.LUT P0, RZ, R214, 0x4, RZ, 0xc0, !PT ;  /* 0x00000004d6ff7812 */ /* 0x000fe4000780c0ff */
[----:B------:R-:W-:Y:S02]  /*be30*/  CS2R R36, SRZ ;  /* 0x0000000000247805 */ /* 0x000fe4000001ff00 */
[----:B------:R-:W-:Y:S02]  /*be40*/  ISETP.GE.AND P1, PT, R6, R63, PT ;  /* 0x0000003f0600720c */ /* 0x000fe40003f26270 */
[----:B------:R-:W-:Y:S02]  /*be50*/  CS2R R26, SRZ ;  /* 0x00000000001a7805 */ /* 0x000fe4000001ff00 */
[----:B------:R-:W-:-:S02]  /*be60*/  LOP3.LUT R6, R7, R206, RZ, 0x3c, !PT ;  /* 0x000000ce07067212 */ /* 0x000fc400078e3cff */
[----:B------:R-:W-:Y:S02]  /*be70*/  CS2R R20, SRZ ;  /* 0x0000000000147805 */ /* 0x000fe4000001ff00 */
[----:B------:R-:W-:Y:S02]  /*be80*/  CS2R R12, SRZ ;  /* 0x00000000000c7805 */ /* 0x000fe4000001ff00 */
[----:B------:R-:W-:Y:S02]  /*be90*/  CS2R R8, SRZ ;  /* 0x0000000000087805 */ /* 0x000fe4000001ff00 */
[----:B------:R-:W-:Y:S02]  /*bea0*/  IADD3 R7, R207, R6, RZ ;  /* 0x00000006cf077210 */ /* 0x000fe40007ffe0ff */
[----:B------:R-:W-:Y:S02]  /*beb0*/  CS2R R44, SRZ ;  /* 0x00000000002c7805 */ /* 0x000fe4000001ff00 */
[----:B------:R-:W-:-:S02]  /*bec0*/  CS2R R38, SRZ ;  /* 0x0000000000267805 */ /* 0x000fc4000001ff00 */
[----:B------:R-:W-:Y:S02]  /*bed0*/  CS2R R28, SRZ ;  /* 0x00000000001c7805 */ /* 0x000fe4000001ff00 */
[----:B------:R-:W-:Y:S02]  /*bee0*/  CS2R R24, SRZ ;  /* 0x0000000000187805 */ /* 0x000fe4000001ff00 */
[----:B----4-:R-:W-:Y:S01]  /*bef0*/  CS2R R14, SRZ ;  /* 0x00000000000e7805 */ /* 0x010fe2000001ff00 */
[----:B------:R-:W-:Y:S01]  /*bf00*/  IMAD R62, R7, 0x2, R2 ;  /* 0x00000002073e7824 */ /* 0x000fe200078e0202 */
        /* <DEDUP_REMOVED lines=8> */
[----:B------:R-:W-:-:S05]  /*bf90*/  ISETP.GE.AND P1, PT, R199, UR4, PT ;  /* 0x00000004c7007c0c */ /* 0x000fca000bf26270 */
[C---:B------:R-:W-:Y:S01]  /*bfa0*/  @!P4 IMAD.SHL.U32 R9, R202.reuse, 0x2, RZ ;  /* 0x00000002ca09c824 */ /* 0x040fe200078e00ff */
[----:B------:R-:W-:-:S03]  /*bfb0*/  @!P4 SHF.L.U64.HI R6, R202, 0x1, R231 ;  /* 0x00000001ca06c819 */ /* 0x000fc600000102e7 */
[C---:B------:R-:W-:Y:S01]  /*bfc0*/  @!P3 IMAD.SHL.U32 R73, R200.reuse, 0x2, RZ ;  /* 0x00000002c849b824 */ /* 0x040fe200078e00ff */
[----:B------:R-:W-:Y:S01]  /*bfd0*/  @!P3 SHF.L.U64.HI R12, R200, 0x1, R230 ;  /* 0x00000001c80cb819 */ /* 0x000fe200000102e6 */
[----:B------:R-:W-:Y:S01]  /*bfe0*/  @!P2 IMAD.SHL.U32 R67, R201, 0x2, RZ ;  /* 0x00000002c943a824 */ /* 0x000fe200078e00ff */
[-C--:B---3--:R-:W-:Y:S01]  /*bff0*/  @!P4 IADD3 R10, P5, R0, R9.reuse, RZ ;  /* 0x00000009000ac210 */ /* 0x088fe20007fbe0ff */
[----:B------:R-:W-:Y:S01]  /*c000*/  @!P1 IMAD.SHL.U32 R7, R199, 0x2, RZ ;  /* 0x00000002c7079824 */ /* 0x000fe200078e00ff */
[----:B0-----:R-:W-:Y:S02]  /*c010*/  @!P4 IADD3 R8, P6, R4, R9, RZ ;  /* 0x000000090408c210 */ /* 0x001fe40007fde0ff */
[----:B------:R-:W-:Y:S01]  /*c020*/  @!P2 SHF.L.U64.HI R14, R201, 0x1, R229 ;  /* 0x00000001c90ea819 */ /* 0x000fe200000102e5 */
[----:B--2---:R-:W-:Y:S01]  /*c030*/  @!P4 IMAD.X R11, R3, 0x1, R6, P5 ;  /* 0x00000001030bc824 */ /* 0x004fe200028e0606 */
[----:B------:R-:W-:Y:S02]  /*c040*/  @!P3 IADD3 R76, P5, R0, R73, RZ ;  /* 0x00000049004cb210 */ /* 0x000fe40007fbe0ff */
[----:B------:R-:W-:-:S02]  /*c050*/  @!P4 IADD3.X R9, R5, R6, RZ, P6, !PT ;  /* 0x000000060509c210 */ /* 0x000fc400037fe4ff */
[----:B------:R-:W-:Y:S01]  /*c060*/  @!P3 IADD3 R72, P6, R4, R73, RZ ;  /* 0x000000490448b210 */ /* 0x000fe20007fde0ff */
[----:B------:R-:W-:Y:S01]  /*c070*/  @!P3 IMAD.X R77, R3, 0x1, R12, P5 ;  /* 0x00000001034db824 */ /* 0x000fe200028e060c */
[-C--:B------:R-:W-:Y:S02]  /*c080*/  @!P2 IADD3 R70, P5, R0, R67.reuse, RZ ;  /* 0x000000430046a210 */ /* 0x080fe40007fbe0ff */
[----:B------:R-:W-:Y:S01]  /*c090*/  @!P1 SHF.L.U64.HI R20, R199, 0x1, R228 ;  /* 0x00000001c7149819 */ /* 0x000fe200000102e4 */
[----:B------:R-:W-:Y:S01]  /*c0a0*/  @!P3 IMAD.X R73, R5, 0x1, R12, P6 ;  /* 0x000000010549b824 */ /* 0x000fe200030e060c */
[----:B------:R-:W-:Y:S01]  /*c0b0*/  @!P2 IADD3 R66, P6, R4, R67, RZ ;  /* 0x000000430442a210 */ /* 0x000fe20007fde0ff */
[----:B------:R-:W-:Y:S01]  /*c0c0*/  @!P2 IMAD.X R71, R3, 0x1, R14, P5 ;  /* 0x000000010347a824 */ /* 0x000fe200028e060e */
[----:B------:R-:W-:-:S03]  /*c0d0*/  @!P1 IADD3 R64, P5, R0, R7, RZ ;  /* 0x0000000700409210 */ /* 0x000fc60007fbe0ff */
[----:B------:R-:W-:Y:S01]  /*c0e0*/  @!P2 IMAD.X R67, R5, 0x1, R14, P6 ;  /* 0x000000010543a824 */ /* 0x000fe200030e060e */
[----:B------:R-:W-:Y:S02]  /*c0f0*/  @!P1 IADD3.X R65, R3, R20, RZ, P5, !PT ;  /* 0x0000001403419210 */ /* 0x000fe40002ffe4ff */
[----:B------:R-:W-:Y:S02]  /*c100*/  @!P1 IADD3 R6, P5, R4, R7, RZ ;  /* 0x0000000704069210 */ /* 0x000fe40007fbe0ff */
[----:B------:R-:W-:-:S03]  /*c110*/  ISETP.GE.AND P6, PT, R22, UR4, PT ;  /* 0x0000000416007c0c */ /* 0x000fc6000bfc6270 */
[----:B------:R-:W-:Y:S01]  /*c120*/  @!P1 IMAD.X R7, R5, 0x1, R20, P5 ;  /* 0x0000000105079824 */ /* 0x000fe200028e0614 */
[----:B------:R-:W-:-:S09]  /*c130*/  ISETP.GE.AND P5, PT, R203, UR4, PT ;  /* 0x00000004cb007c0c */ /* 0x000fd2000bfa6270 */
[----:B------:R-:W-:Y:S02]  /*c140*/  @!P6 IMAD.MOV.U32 R12, RZ, RZ, R0 ;  /* 0x000000ffff0ce224 */ /* 0x000fe400078e0000 */
[----:B------:R-:W-:Y:S02]  /*c150*/  @!P6 IMAD.MOV.U32 R13, RZ, RZ, R3 ;  /* 0x000000ffff0de224 */ /* 0x000fe400078e0003 */
[----:B------:R-:W-:-:S04]  /*c160*/  @!P6 IMAD.WIDE R14, R22, 0x2, R4 ;  /* 0x00000002160ee825 */ /* 0x000fc800078e0204 */
[----:B------:R-:W-:Y:S01]  /*c170*/  @!P6 IMAD.WIDE R12, R22, 0x2, R12 ;  /* 0x00000002160ce825 */ /* 0x000fe200078e020c */
[----:B------:R0:W5:Y:S03]  /*c180*/  @!P6 LD.E.64 R30, desc[UR60][R14.64] ;  /* 0x0000003c0e1ee980 */ /* 0x000166000c101b00 */
[C---:B------:R-:W-:Y:S01]  /*c190*/  @!P5 IMAD.SHL.U32 R21, R203.reuse, 0x2, RZ ;  /* 0x00000002cb15d824 */ /* 0x040fe200078e00ff */
[----:B------:R1:W5:Y:S01]  /*c1a0*/  @!P6 LD.E.64 R44, desc[UR60][R12.64] ;  /* 0x0000003c0c2ce980 */ /* 0x000362000c101b00 */
[----:B------:R-:W-:-:S03]  /*c1b0*/  @!P5 SHF.L.U64.HI R20, R203, 0x1, R227 ;  /* 0x00000001cb14d819 */ /* 0x000fc600000102e3 */
[-C--:B------:R-:W-:Y:S02]  /*c1c0*/  @!P5 IADD3 R74, P6, R0, R21.reuse, RZ ;  /* 0x00000015004ad210 */ /* 0x080fe40007fde0ff */
[----:B------:R-:W-:Y:S02]  /*c1d0*/  CS2R R38, SRZ ;  /* 0x0000000000267805 */ /* 0x000fe4000001ff00 */
[----:B------:R-:W-:Y:S01]  /*c1e0*/  CS2R R36, SRZ ;  /* 0x0000000000247805 */ /* 0x000fe2000001ff00 */
[----:B------:R-:W-:Y:S01]  /*c1f0*/  @!P5 IMAD.X R75, R3, 0x1, R20, P6 ;  /* 0x00000001034bd824 */ /* 0x000fe200030e0614 */
[----:B------:R-:W-:Y:S02]  /*c200*/  @!P5 IADD3 R4, P6, R4, R21, RZ ;  /* 0x000000150404d210 */ /* 0x000fe40007fde0ff */
[----:B------:R2:W5:Y:S01]  /*c210*/  @!P4 LD.E.64 R38, desc[UR60][R10.64] ;  /* 0x0000003c0a26c980 */ /* 0x000562000c101b00 */
[----:B------:R-:W-:Y:S02]  /*c220*/  CS2R R28, SRZ ;  /* 0x00000000001c7805 */ /* 0x000fe4000001ff00 */
[----:B------:R-:W-:-:S02]  /*c230*/  CS2R R26, SRZ ;  /* 0x00000000001a7805 */ /* 0x000fc4000001ff00 */
[----:B------:R-:W-:Y:S01]  /*c240*/  @!P5 IADD3.X R5, R5, R20, RZ, P6, !PT ;  /* 0x000000140505d210 */ /* 0x000fe200037fe4ff */
[----:B------:R3:W5:Y:S01]  /*c250*/  @!P4 LD.E.64 R36, desc[UR60][R8.64] ;  /* 0x0000003c0824c980 */ /* 0x000762000c101b00 */
[----:B------:R-:W-:Y:S02]  /*c260*/  CS2R R24, SRZ ;  /* 0x0000000000187805 */ /* 0x000fe4000001ff00 */
[----:B------:R-:W-:Y:S02]  /*c270*/  CS2R R20, SRZ ;  /* 0x0000000000147805 */ /* 0x000fe4000001ff00 */
[----:B0-----:R-:W-:Y:S02]  /*c280*/  CS2R R14, SRZ ;  /* 0x00000000000e7805 */ /* 0x001fe4000001ff00 */
[----:B-1----:R-:W-:Y:S01]  /*c290*/  CS2R R12, SRZ ;  /* 0x00000000000c7805 */ /* 0x002fe2000001ff00 */
[----:B------:R1:W5:Y:S01]  /*c2a0*/  @!P3 LD.E.64 R28, desc[UR60][R76.64] ;  /* 0x0000003c4c1cb980 */ /* 0x000362000c101b00 */
[----:B--2---:R-:W-:-:S03]  /*c2b0*/  CS2R R10, SRZ ;  /* 0x00000000000a7805 */ /* 0x004fc6000001ff00 */
[----:B------:R1:W5:Y:S01]  /*c2c0*/  @!P3 LD.E.64 R26, desc[UR60][R72.64] ;  /* 0x0000003c481ab980 */ /* 0x000362000c101b00 */
[----:B---3--:R-:W-:-:S03]  /*c2d0*/  CS2R R8, SRZ ;  /* 0x0000000000087805 */ /* 0x008fc6000001ff00 */
[----:B------:R1:W5:Y:S04]  /*c2e0*/  @!P2 LD.E.64 R24, desc[UR60][R70.64] ;  /* 0x0000003c4618a980 */ /* 0x000368000c101b00 */
[----:B------:R1:W5:Y:S04]  /*c2f0*/  @!P2 LD.E.64 R20, desc[UR60][R66.64] ;  /* 0x0000003c4214a980 */ /* 0x000368000c101b00 */
[----:B------:R1:W5:Y:S04]  /*c300*/  @!P1 LD.E.64 R14, desc[UR60][R64.64] ;  /* 0x0000003c400e9980 */ /* 0x000368000c101b00 */
[----:B------:R1:W5:Y:S04]  /*c310*/  @!P1 LD.E.64 R12, desc[UR60][R6.64] ;  /* 0x0000003c060c9980 */ /* 0x000368000c101b00 */
[----:B------:R1:W5:Y:S04]  /*c320*/  @!P5 LD.E.64 R10, desc[UR60][R74.64] ;  /* 0x0000003c4a0ad980 */ /* 0x000368000c101b00 */
[----:B------:R1:W5:Y:S02]  /*c330*/  @!P5 LD.E.64 R8, desc[UR60][R4.64] ;  /* 0x0000003c0408d980 */ /* 0x000364000c101b00 */
.L_x_1822:
[----:B------:R-:W-:Y:S05]  /*c340*/  BSYNC B1 ;  /* 0x0000000000017941 */ /* 0x000fea0003800000 */
.L_x_1821:
[----:B--2---:R-:W-:Y:S01]  /*c350*/  LEA.HI R3, R220, R220, RZ, 0x1 ;  /* 0x000000dcdc037211 */ /* 0x004fe200078f08ff */
[C---:B-1----:R-:W-:Y:S01]  /*c360*/  VIADD R5, R62.reuse, 0x12400 ;  /* 0x000124003e057836 */ /* 0x042fe20000000000 */
[----:B------:R-:W-:Y:S01]  /*c370*/  VIADDMNMX R70, R63, -R208, 0x80, PT ;  /* 0x000000803f467446 */ /* 0x000fe200038009d0 */
[----:B---3--:R-:W-:Y:S01]  /*c380*/  VIADD R0, R62, 0x12440 ;  /* 0x000124403e007836 */ /* 0x008fe20000000000 */
[----:B------:R-:W-:Y:S01]  /*c390*/  LOP3.LUT R3, R3, 0xfffffffe, RZ, 0xc0, !PT ;  /* 0xfffffffe03037812 */ /* 0x000fe200078ec0ff */
[----:B------:R-:W-:Y:S01]  /*c3a0*/  @P0 VIADD R0, R5, 0xffffffc0 ;  /* 0xffffffc005000836 */ /* 0x000fe20000000000 */
[----:B-----5:R-:W-:Y:S01]  /*c3b0*/  MOV R5, R36 ;  /* 0x0000002400057202 */ /* 0x020fe20000000f00 */
[----:B------:R-:W-:Y:S01]  /*c3c0*/  IMAD.MOV.U32 R6, RZ, RZ, R37 ;  /* 0x000000ffff067224 */ /* 0x000fe200078e0025 */
[----:B------:R-:W-:Y:S01]  /*c3d0*/  BSSY B1, `(.L_x_1823) ;  /* 0x000002b000017945 */ /* 0x000fe20003800000 */
[----:B------:R-:W-:Y:S01]  /*c3e0*/  IMAD.IADD R3, R220, 0x1, -R3 ;  /* 0x00000001dc037824 */ /* 0x000fe200078e0a03 */
[----:B------:R-:W-:Y:S01]  /*c3f0*/  ISETP.GE.AND P1, PT, R194, R70, PT ;  /* 0x00000046c200720c */ /* 0x000fe20003f26270 */
[----:B0-----:R-:W-:Y:S01]  /*c400*/  IMAD.MOV.U32 R4, RZ, RZ, R30 ;  /* 0x000000ffff047224 */ /* 0x001fe200078e001e */
[----:B------:R-:W-:Y:S01]  /*c410*/  PRMT R73, R5, 0x5410, R6 ;  /* 0x0000541005497816 */ /* 0x000fe20000000006 */
[----:B------:R-:W-:Y:S01]  /*c420*/  IMAD.MOV.U32 R6, RZ, RZ, R27 ;  /* 0x000000ffff067224 */ /* 0x000fe200078e001b */
[----:B------:R-:W-:Y:S01]  /*c430*/  SHF.L.U32 R5, R3, 0x1f, RZ ;  /* 0x0000001f03057819 */ /* 0x000fe200000006ff */
[----:B------:R-:W-:Y:S01]  /*c440*/  IMAD.MOV.U32 R7, RZ, RZ, R20 ;  /* 0x000000ffff077224 */ /* 0x000fe200078e0014 */
[----:B------:R-:W-:Y:S01]  /*c450*/  PRMT R75, R4, 0x7610, R75 ;  /* 0x00007610044b7816 */ /* 0x000fe2000000004b */
[----:B------:R-:W-:Y:S01]  /*c460*/  IMAD.MOV.U32 R4, RZ, RZ, R31 ;  /* 0x000000ffff047224 */ /* 0x000fe200078e001f */
[----:B------:R-:W0:Y:S01]  /*c470*/  SYNCS.PHASECHK.TRANS64.TRYWAIT P0, [R2+URZ+0x30800], R5 ;  /* 0x03080005020075a7 */ /* 0x000e22000800017f */
[----:B------:R-:W-:Y:S01]  /*c480*/  MOV R3, R21 ;  /* 0x0000001500037202 */ /* 0x000fe20000000f00 */
[----:B------:R-:W-:Y:S01]  /*c490*/  IMAD.MOV.U32 R65, RZ, RZ, R38 ;  /* 0x000000ffff417224 */ /* 0x000fe200078e0026 */
[----:B------:R-:W-:Y:S01]  /*c4a0*/  PRMT R66, R7, 0x7610, R66 ;  /* 0x0000761007427816 */ /* 0x000fe20000000042 */
[----:B------:R-:W-:Y:S01]  /*c4b0*/  IMAD.MOV.U32 R7, RZ, RZ, R8 ;  /* 0x000000ffff077224 */ /* 0x000fe200078e0008 */
[----:B------:R-:W-:Y:S01]  /*c4c0*/  PRMT R75, R75, 0x5410, R4 ;  /* 0x000054104b4b7816 */ /* 0x000fe20000000004 */
[----:B------:R-:W-:Y:S01]  /*c4d0*/  IMAD.MOV.U32 R4, RZ, RZ, R26 ;  /* 0x000000ffff047224 */ /* 0x000fe200078e001a */
[----:B------:R-:W-:Y:S01]  /*c4e0*/  PRMT R66, R66, 0x5410, R3 ;  /* 0x0000541042427816 */ /* 0x000fe20000000003 */
[----:B------:R-:W-:Y:S01]  /*c4f0*/  IMAD.MOV.U32 R63, RZ, RZ, R15 ;  /* 0x000000ffff3f7224 */ /* 0x000fe200078e000f */
[----:B------:R-:W-:-:S02]  /*c500*/  PRMT R3, R7, 0x7610, R3 ;  /* 0x0000761007037816 */ /* 0x000fc40000000003 */
        /* <DEDUP_REMOVED lines=10> */
[----:B------:R-:W-:Y:S01]  /*c5b0*/  PRMT R76, R6, 0x5410, R7 ;  /* 0x00005410064c7816 */ /* 0x000fe20000000007 */
[----:B------:R-:W-:Y:S02]  /*c5c0*/  IMAD.MOV.U32 R6, RZ, RZ, R28 ;  /* 0x000000ffff067224 */ /* 0x000fe400078e001c */
[----:B------:R-:W-:Y:S01]  /*c5d0*/  IMAD.MOV.U32 R7, RZ, RZ, R29 ;  /* 0x000000ffff077224 */ /* 0x000fe200078e001d */
[----:B------:R-:W-:Y:S01]  /*c5e0*/  PRMT R74, R74, 0x5410, R4 ;  /* 0x000054104a4a7816 */ /* 0x000fe20000000004 */
[----:B------:R-:W-:-:S03]  /*c5f0*/  IMAD.MOV.U32 R4, RZ, RZ, R24 ;  /* 0x000000ffff047224 */ /* 0x000fc600078e0018 */
[----:B------:R-:W-:Y:S01]  /*c600*/  PRMT R72, R6, 0x5410, R7 ;  /* 0x0000541006487816 */ /* 0x000fe20000000007 */
[----:B------:R-:W-:Y:S01]  /*c610*/  IMAD.MOV.U32 R7, RZ, RZ, R14 ;  /* 0x000000ffff077224 */ /* 0x000fe200078e000e */
[----:B------:R-:W-:-:S04]  /*c620*/  MOV R6, R25 ;  /* 0x0000001900067202 */ /* 0x000fc80000000f00 */
[----:B------:R-:W-:Y:S01]  /*c630*/  PRMT R67, R4, 0x5410, R6 ;  /* 0x0000541004437816 */ /* 0x000fe20000000006 */
[----:B------:R-:W-:Y:S01]  /*c640*/  IMAD.MOV.U32 R4, RZ, RZ, R10 ;  /* 0x000000ffff047224 */ /* 0x000fe200078e000a */
[----:B------:R-:W-:Y:S01]  /*c650*/  PRMT R65, R7, 0x5410, R63 ;  /* 0x0000541007417816 */ /* 0x000fe2000000003f */
[----:B------:R-:W-:Y:S01]  /*c660*/  IMAD.MOV.U32 R6, RZ, RZ, R11 ;  /* 0x000000ffff067224 */ /* 0x000fe200078e000b */
[----:B0-----:R-:W-:Y:S06]  /*c670*/  @!P0 BRA `(.L_x_1824) ;  /* 0x000001f000888947 */ /* 0x001fec0003800000 */
.L_x_2166:
[----:B------:R-:W-:Y:S05]  /*c680*/  BSYNC B1 ;  /* 0x0000000000017941 */ /* 0x000fea0003800000 */
.L_x_1823:
        /* <DEDUP_REMOVED lines=13> */
[----:B------:R-:W-:Y:S01]  /*c760*/  SHF.R.U64 R94, R58, 0x10, R59 ;  /* 0x000000103a5e7819 */ /* 0x000fe2000000123b */
[--C-:B------:R-:W-:Y:S01]  /*c770*/  HADD2.F32 R77, -RZ, R88.reuse.H1_H1 ;  /* 0x30000058ff4d7230 */ /* 0x100fe20000004100 */
[----:B------:R-:W-:Y:S01]  /*c780*/  SHF.R.U32.HI R90, RZ, 0x10, R61 ;  /* 0x00000010ff5a7819 */ /* 0x000fe2000001163d */
[----:B------:R-:W-:Y:S01]  /*c790*/  HADD2.F32 R89, -RZ, R88.H0_H0 ;  /* 0x20000058ff597230 */ /* 0x000fe20000004100 */
[----:B------:R-:W-:Y:S02]  /*c7a0*/  SHF.R.U32.HI R58, RZ, 0x10, R59 ;  /* 0x00000010ff3a7819 */ /* 0x000fe4000001163b */
[----:B------:R-:W-:Y:S01]  /*c7b0*/  SHF.R.U64 R93, R60, 0x10, R61 ;  /* 0x000000103c5d7819 */ /* 0x000fe2000000123d */
[----:B------:R-:W-:Y:S02]  /*c7c0*/  HADD2.F32 R90, -RZ, R90.H0_H0 ;  /* 0x2000005aff5a7230 */ /* 0x000fe40000004100 */
[----:B------:R-:W-:-:S02]  /*c7d0*/  HADD2.F32 R88, -RZ, R58.H0_H0 ;  /* 0x2000003aff587230 */ /* 0x000fc40000004100 */
[--C-:B0-----:R-:W-:Y:S02]  /*c7e0*/  HADD2.F32 R61, -RZ, R7.reuse.H1_H1 ;  /* 0x30000007ff3d7230 */ /* 0x101fe40000004100 */
[----:B------:R-:W-:Y:S02]  /*c7f0*/  HADD2.F32 R60, -RZ, R7.H0_H0 ;  /* 0x20000007ff3c7230 */ /* 0x000fe40000004100 */
[--C-:B------:R-:W-:Y:S02]  /*c800*/  HADD2.F32 R7, -RZ, R4.reuse.H0_H0 ;  /* 0x20000004ff077230 */ /* 0x100fe40000004100 */
[C---:B------:R-:W-:Y:S01]  /*c810*/  FMUL.FTZ R91, R61.reuse, R90 ;  /* 0x0000005a3d5b7220 */ /* 0x040fe20000410000 */
[----:B------:R-:W-:Y:S01]  /*c820*/  FMUL.FTZ R61, R61, R88 ;  /* 0x000000583d3d7220 */ /* 0x000fe20000410000 */
[----:B------:R-:W-:Y:S02]  /*c830*/  HADD2.F32 R4, -RZ, R4.H1_H1 ;  /* 0x30000004ff047230 */ /* 0x000fe40000004100 */
[----:B------:R-:W-:-:S02]  /*c840*/  HADD2.F32 R58, -RZ, R6.H0_H0 ;  /* 0x20000006ff3a7230 */ /* 0x000fc40000004100 */
[C---:B------:R-:W-:Y:S01]  /*c850*/  FFMA.FTZ R90, R60.reuse, R90, R61 ;  /* 0x0000005a3c5a7223 */ /* 0x040fe2000001003d */
[----:B------:R-:W-:Y:S02]  /*c860*/  HADD2.F32 R59, -RZ, R6.H1_H1 ;  /* 0x30000006ff3b7230 */ /* 0x000fe40000004100 */
[----:B------:R-:W-:Y:S01]  /*c870*/  FFMA.FTZ R91, R60, R88, -R91 ;  /* 0x000000583c5b7223 */ /* 0x000fe2000001085b */
[----:B------:R-:W-:Y:S02]  /*c880*/  HADD2.F32 R61, -RZ, R87.H1_H1 ;  /* 0x30000057ff3d7230 */ /* 0x000fe40000004100 */
[C---:B------:R-:W-:Y:S01]  /*c890*/  FMUL.FTZ R92, R4.reuse, R89 ;  /* 0x00000059045c7220 */ /* 0x040fe20000410000 */
[----:B------:R-:W-:Y:S02]  /*c8a0*/  HADD2.F32 R6, -RZ, R5.H0_H0 ;  /* 0x20000005ff067230 */ /* 0x000fe40000004100 */
[----:B------:R-:W-:Y:S01]  /*c8b0*/  FMUL.FTZ R88, R4, R77 ;  /* 0x0000004d04587220 */ /* 0x000fe20000410000 */
[----:B------:R-:W-:-:S02]  /*c8c0*/  HADD2.F32 R87, -RZ, R87.H0_H0 ;  /* 0x20000057ff577230 */ /* 0x000fc40000004100 */
[C---:B------:R-:W-:Y:S01]  /*c8d0*/  FFMA.FTZ R92, R7.reuse, R77, -R92 ;  /* 0x0000004d075c7223 */ /* 0x040fe2000001085c */
[----:B------:R-:W-:Y:S02]  /*c8e0*/  HADD2.F32 R5, -RZ, R5.H1_H1 ;  /* 0x30000005ff057230 */ /* 0x000fe40000004100 */
[----:B------:R-:W-:Y:S01]  /*c8f0*/  FFMA.FTZ R89, R7, R89, R88 ;  /* 0x0000005907597223 */ /* 0x000fe20000010058 */
[----:B------:R-:W-:Y:S02]  /*c900*/  HADD2.F32 R60, -RZ, R93.H0_H0 ;  /* 0x2000005dff3c7230 */ /* 0x000fe40000004100 */
[C---:B------:R-:W-:Y:S01]  /*c910*/  FMUL.FTZ R77, R59.reuse, R61 ;  /* 0x0000003d3b4d7220 */ /* 0x040fe20000410000 */
[----:B------:R-:W-:Y:S02]  /*c920*/  HADD2.F32 R4, -RZ, R94.H0_H0 ;  /* 0x2000005eff047230 */ /* 0x000fe40000004100 */
[-C--:B------:R-:W-:Y:S01]  /*c930*/  FMUL.FTZ R88, R59, R87.reuse ;  /* 0x000000573b587220 */ /* 0x080fe20000410000 */
[C---:B------:R-:W-:Y:S01]  /*c940*/  FMUL.FTZ R7, R5.reuse, R60 ;  /* 0x0000003c05077220 */ /* 0x040fe20000410000 */
[C---:B------:R-:W-:Y:S01]  /*c950*/  FFMA.FTZ R77, R58.reuse, R87, -R77 ;  /* 0x000000573a4d7223 */ /* 0x040fe2000001084d */
[-C--:B------:R-:W-:Y:S01]  /*c960*/  FMUL.FTZ R59, R5, R4.reuse ;  /* 0x00000004053b7220 */ /* 0x080fe20000410000 */
[----:B------:R-:W-:Y:S01]  /*c970*/  FFMA.FTZ R88, R58, R61, R88 ;  /* 0x0000003d3a587223 */ /* 0x000fe20000010058 */
[----:B------:R-:W-:Y:S01]  /*c980*/  FFMA.FTZ R5, R6, R4, -R7 ;  /* 0x0000000406057223 */ /* 0x000fe20000010807 */
[----:B------:R-:W-:Y:S01]  /*c990*/  F2FP.F16.F32.PACK_AB R7, R90, R91 ;  /* 0x0000005b5a07723e */ /* 0x000fe200000000ff */
[----:B------:R-:W-:Y:S01]  /*c9a0*/  FFMA.FTZ R60, R6, R60, R59 ;  /* 0x0000003c063c7223 */ /* 0x000fe2000001003b */
[----:B------:R-:W-:-:S02]  /*c9b0*/  F2FP.F16.F32.PACK_AB R4, R89, R92 ;  /* 0x0000005c5904723e */ /* 0x000fc400000000ff */
[----:B------:R-:W-:Y:S02]  /*c9c0*/  F2FP.F16.F32.PACK_AB R6, R88, R77 ;  /* 0x0000004d5806723e */ /* 0x000fe400000000ff */
[----:B------:R-:W-:-:S05]  /*c9d0*/  F2FP.F16.F32.PACK_AB R5, R60, R5 ;  /* 0x000000053c05723e */ /* 0x000fca00000000ff */
[----:B------:R1:W-:Y:S02]  /*c9e0*/  STS.128 [R62+0x12400], R4 ;  /* 0x012400043e007388 */ /* 0x0003e40000000c00 */
.L_x_1828:
[----:B------:R-:W-:Y:S05]  /*c9f0*/  BSYNC B2 ;  /* 0x0000000000027941 */ /* 0x000fea0003800000 */
.L_x_1827:
[----:B------:R-:W-:Y:S04]  /*ca00*/  BSSY B2, `(.L_x_1829) ;  /* 0x000002c000027945 */ /* 0x000fe80003800000 */
[----:B------:R-:W-:Y:S05]  /*ca10*/  @P1 BRA `(.L_x_1830) ;  /* 0x0000000000a81947 */ /* 0x000fea0003800000 */
[----:B01----:R-:W0:Y:S01]  /*ca20*/  LDS.128 R4, [R0] ;  /* 0x0000000000047984 */ /* 0x003e220000000c00 */
[----:B------:R-:W-:Y:S01]  /*ca30*/  SHF.R.U32.HI R59, RZ, 0x10, R57 ;  /* 0x00000010ff3b7819 */ /* 0x000fe20000011639 */
[----:B------:R-:W-:Y:S01]  /*ca40*/  HADD2.F32 R58, -RZ, R86.H0_H0 ;  /* 0x20000056ff3a7230 */ /* 0x000fe20000004100 */
[----:B------:R-:W-:Y:S01]  /*ca50*/  SHF.R.U32.HI R61, RZ, 0x10, R55 ;  /* 0x00000010ff3d7819 */ /* 0x000fe20000011637 */
[----:B------:R-:W-:Y:S01]  /*ca60*/  HADD2.F32 R60, -RZ, R85.H0_H0 ;  /* 0x20000055ff3c7230 */ /* 0x000fe20000004100 */
[----:B------:R-:W-:Y:S01]  /*ca70*/  SHF.R.U64 R89, R56, 0x10, R57 ;  /* 0x0000001038597819 */ /* 0x000fe20000001239 */
[----:B------:R-:W-:Y:S01]  /*ca80*/  HADD2.F32 R59, -RZ, R59.H0_H0 ;  /* 0x2000003bff3b7230 */ /* 0x000fe20000004100 */
[----:B------:R-:W-:Y:S01]  /*ca90*/  SHF.R.U64 R87, R54, 0x10, R55 ;  /* 0x0000001036577819 */ /* 0x000fe20000001237 */
[----:B------:R-:W-:Y:S02]  /*caa0*/  HADD2.F32 R61, -RZ, R61.H0_H0 ;  /* 0x2000003dff3d7230 */ /* 0x000fe40000004100 */
[----:B------:R-:W-:-:S02]  /*cab0*/  HADD2.F32 R85, -RZ, R85.H1_H1 ;  /* 0x30000055ff557230 */ /* 0x000fc40000004100 */
[----:B------:R-:W-:Y:S02]  /*cac0*/  HADD2.F32 R86, -RZ, R86.H1_H1 ;  /* 0x30000056ff567230 */ /* 0x000fe40000004100 */
[--C-:B0-----:R-:W-:Y:S02]  /*cad0*/  HADD2.F32 R57, -RZ, R7.reuse.H1_H1 ;  /* 0x30000007ff397230 */ /* 0x101fe40000004100 */
[----:B------:R-:W-:Y:S02]  /*cae0*/  HADD2.F32 R56, -RZ, R7.H0_H0 ;  /* 0x20000007ff387230 */ /* 0x000fe40000004100 */
[--C-:B------:R-:W-:Y:S02]  /*caf0*/  HADD2.F32 R7, -RZ, R4.reuse.H0_H0 ;  /* 0x20000004ff077230 */ /* 0x100fe40000004100 */
[C---:B------:R-:W-:Y:S01]  /*cb00*/  FMUL.FTZ R90, R57.reuse, R59 ;  /* 0x0000003b395a7220 */ /* 0x040fe20000410000 */
[----:B------:R-:W-:Y:S02]  /*cb10*/  HADD2.F32 R4, -RZ, R4.H1_H1 ;  /* 0x30000004ff047230 */ /* 0x000fe40000004100 */
[----:B------:R-:W-:Y:S01]  /*cb20*/  FMUL.FTZ R77, R57, R61 ;  /* 0x0000003d394d7220 */ /* 0x000fe20000410000 */
[----:B------:R-:W-:-:S02]  /*cb30*/  HADD2.F32 R54, -RZ, R6.H0_H0 ;  /* 0x20000006ff367230 */ /* 0x000fc40000004100 */
[----:B------:R-:W-:Y:S01]  /*cb40*/  FFMA.FTZ R92, R56, R61, R90 ;  /* 0x0000003d385c7223 */ /* 0x000fe2000001005a */
[----:B------:R-:W-:Y:S02]  /*cb50*/  HADD2.F32 R55, -RZ, R6.H1_H1 ;  /* 0x30000006ff377230 */ /* 0x000fe40000004100 */
[----:B------:R-:W-:Y:S01]  /*cb60*/  FMUL.FTZ R88, R4, R60 ;  /* 0x0000003c04587220 */ /* 0x000fe20000410000 */
[--C-:B------:R-:W-:Y:S02]  /*cb70*/  HADD2.F32 R6, -RZ, R5.reuse.H0_H0 ;  /* 0x20000005ff067230 */ /* 0x100fe40000004100 */
[----:B------:R-:W-:Y:S01]  /*cb80*/  FFMA.FTZ R77, R56, R59, -R77 ;  /* 0x0000003b384d7223 */ /* 0x000fe2000001084d */
[-C--:B------:R-:W-:Y:S01]  /*cb90*/  FMUL.FTZ R90, R4, R58.reuse ;  /* 0x0000003a045a7220 */ /* 0x080fe20000410000 */
[----:B------:R-:W-:Y:S02]  /*cba0*/  HADD2.F32 R5, -RZ, R5.H1_H1 ;  /* 0x30000005ff057230 */ /* 0x000fe40000004100 */
[----:B------:R-:W-:Y:S01]  /*cbb0*/  FFMA.FTZ R88, R7, R58, -R88 ;  /* 0x0000003a07587223 */ /* 0x000fe20000010858 */
[----:B------:R-:W-:-:S02]  /*cbc0*/  HADD2.F32 R56, -RZ, R87.H0_H0 ;  /* 0x20000057ff387230 */ /* 0x000fc40000004100 */
[----:B------:R-:W-:Y:S01]  /*cbd0*/  FFMA.FTZ R57, R7, R60, R90 ;  /* 0x0000003c07397223 */ /* 0x000fe2000001005a */
[----:B------:R-:W-:Y:S02]  /*cbe0*/  HADD2.F32 R4, -RZ, R89.H0_H0 ;  /* 0x20000059ff047230 */ /* 0x000fe40000004100 */
[CC--:B------:R-:W-:Y:S01]  /*cbf0*/  FMUL.FTZ R59, R55.reuse, R85.reuse ;  /* 0x00000055373b7220 */ /* 0x0c0fe20000410000 */
[----:B------:R-:W-:Y:S01]  /*cc00*/  FMUL.FTZ R58, R55, R86 ;  /* 0x00000056373a7220 */ /* 0x000fe20000410000 */
[C---:B------:R-:W-:Y:S01]  /*cc10*/  FMUL.FTZ R7, R5.reuse, R56 ;  /* 0x0000003805077220 */ /* 0x040fe20000410000 */
[----:B------:R-:W-:Y:S01]  /*cc20*/  FMUL.FTZ R55, R5, R4 ;  /* 0x0000000405377220 */ /* 0x000fe20000410000 */
[C---:B------:R-:W-:Y:S01]  /*cc30*/  FFMA.FTZ R59, R54.reuse, R86, -R59 ;  /* 0x00000056363b7223 */ /* 0x040fe2000001083b */
[----:B------:R-:W-:Y:S01]  /*cc40*/  FFMA.FTZ R58, R54, R85, R58 ;  /* 0x00000055363a7223 */ /* 0x000fe2000001003a */
[C---:B------:R-:W-:Y:S01]  /*cc50*/  FFMA.FTZ R5, R6.reuse, R4, -R7 ;  /* 0x0000000406057223 */ /* 0x040fe20000010807 */
[----:B------:R-:W-:Y:S01]  /*cc60*/  FFMA.FTZ R56, R6, R56, R55 ;  /* 0x0000003806387223 */ /* 0x000fe20000010037 */
[----:B------:R-:W-:-:S02]  /*cc70*/  F2FP.F16.F32.PACK_AB R7, R92, R77 ;  /* 0x0000004d5c07723e */ /* 0x000fc400000000ff */
[----:B------:R-:W-:Y:S02]  /*cc80*/  F2FP.F16.F32.PACK_AB R6, R58, R59 ;  /* 0x0000003b3a06723e */ /* 0x000fe400000000ff */
[----:B------:R-:W-:Y:S02]  /*cc90*/  F2FP.F16.F32.PACK_AB R4, R57, R88 ;  /* 0x000000583904723e */ /* 0x000fe400000000ff */
[----:B------:R-:W-:-:S05]  /*cca0*/  F2FP.F16.F32.PACK_AB R5, R56, R5 ;  /* 0x000000053805723e */ /* 0x000fca00000000ff */
[----:B------:R2:W-:Y:S02]  /*ccb0*/  STS.128 [R0], R4 ;  /* 0x0000000400007388 */ /* 0x0005e40000000c00 */
.L_x_1830:
[----:B------:R-:W-:Y:S05]  /*ccc0*/  BSYNC B2 ;  /* 0x0000000000027941 */ /* 0x000fea0003800000 */
.L_x_1829:
[----:B------:R-:W-:Y:S04]  /*ccd0*/  BSSY B2, `(.L_x_1831) ;  /* 0x000002c000027945 */ /* 0x000fe80003800000 */
[----:B------:R-:W-:Y:S05]  /*cce0*/  @P2 BRA `(.L_x_1832) ;  /* 0x0000000000a82947 */ /* 0x000fea0003800000 */
[----:B012---:R-:W0:Y:S01]  /*ccf0*/  LDS.128 R4, [R62+0x16400] ;  /* 0x016400003e047984 */ /* 0x007e220000000c00 */
        /* <DEDUP_REMOVED lines=40> */
[----:B------:R3:W-:Y:S02]  /*cf80*/  STS.128 [R62+0x16400], R4 ;  /* 0x016400043e007388 */ /* 0x0007e40000000c00 */
.L_x_1832:
[----:B------:R-:W-:Y:S05]  /*cf90*/  BSYNC B2 ;  /* 0x0000000000027941 */ /* 0x000fea0003800000 */
.L_x_1831:
[----:B------:R-:W-:Y:S04]  /*cfa0*/  BSSY B2, `(.L_x_1833) ;  /* 0x000002c000027945 */ /* 0x000fe80003800000 */
[----:B------:R-:W-:Y:S05]  /*cfb0*/  @P3 BRA `(.L_x_1834) ;  /* 0x0000000000a83947 */ /* 0x000fea0003800000 */
[----:B0123--:R-:W0:Y:S01]  /*cfc0*/  LDS.128 R4, [R0+0x4000] ;  /* 0x0040000000047984 */ /* 0x00fe220000000c00 */
        /* <DEDUP_REMOVED lines=41> */
.L_x_1834:
[----:B------:R-:W-:Y:S05]  /*d260*/  BSYNC B2 ;  /* 0x0000000000027941 */ /* 0x000fea0003800000 */
.L_x_1833:
[----:B------:R-:W-:Y:S04]  /*d270*/  BSSY B2, `(.L_x_1835) ;  /* 0x000002c000027945 */ /* 0x000fe80003800000 */
[----:B------:R-:W-:Y:S05]  /*d280*/  @P4 BRA `(.L_x_1836) ;  /* 0x0000000000a84947 */ /* 0x000fea0003800000 */
[----:B01234-:R-:W0:Y:S01]  /*d290*/  LDS.128 R4, [R62+0x1a400] ;  /* 0x01a400003e047984 */ /* 0x01fe220000000c00 */
[----:B------:R-:W-:Y:S01]  /*d2a0*/  SHF.R.U32.HI R47, RZ, 0x10, R41 ;  /* 0x00000010ff2f7819 */ /* 0x000fe20000011629 */
[----:B------:R-:W-:Y:S01]  /*d2b0*/  HADD2.F32 R46, -RZ, R80.H0_H0 ;  /* 0x20000050ff2e7230 */ /* 0x000fe20000004100 */
[--C-:B------:R-:W-:Y:S01]  /*d2c0*/  SHF.R.U32.HI R49, RZ, 0x10, R43.reuse ;  /* 0x00000010ff317819 */ /* 0x100fe2000001162b */
        /* <DEDUP_REMOVED lines=38> */
.L_x_1836:
[----:B------:R-:W-:Y:S05]  /*d530*/  BSYNC B2 ;  /* 0x0000000000027941 */ /* 0x000fea0003800000 */
.L_x_1835:
[----:B------:R-:W-:Y:S05]  /*d540*/  @P5 BRA `(.L_x_1826) ;  /* 0x0000000000a85947 */ /* 0x000fea0003800000 */
[----:B01234-:R-:W0:Y:S01]  /*d550*/  LDS.128 R4, [R0+0x8000] ;  /* 0x0080000000047984 */ /* 0x01fe220000000c00 */
[----:B------:R-:W-:Y:S01]  /*d560*/  SHF.R.U32.HI R41, RZ, 0x10, R33 ;  /* 0x00000010ff297819 */ /* 0x000fe20000011621 */
[----:B------:R-:W-:Y:S01]  /*d570*/  HADD2.F32 R40, -RZ, R69.H1_H1 ;  /* 0x30000045ff287230 */ /* 0x000fe20000004100 */
[--C-:B------:R-:W-:Y:S01]  /*d580*/  SHF.R.U32.HI R43, RZ, 0x10, R35.reuse ;  /* 0x00000010ff2b7819 */ /* 0x100fe20000011623 */
[--C-:B------:R-:W-:Y:S01]  /*d590*/  HADD2.F32 R42, -RZ, R78.reuse.H1_H1 ;  /* 0x3000004eff2a7230 */ /* 0x100fe20000004100 */
[----:B------:R-:W-:Y:S01]  /*d5a0*/  SHF.R.U64 R49, R34, 0x10, R35 ;  /* 0x0000001022317819 */ /* 0x000fe20000001223 */
[----:B------:R-:W-:Y:S01]  /*d5b0*/  HADD2.F32 R41, -RZ, R41.H0_H0 ;  /* 0x20000029ff297230 */ /* 0x000fe20000004100 */
[----:B------:R-:W-:Y:S01]  /*d5c0*/  SHF.R.U64 R51, R32, 0x10, R33 ;  /* 0x0000001020337819 */ /* 0x000fe20000001221 */
[----:B------:R-:W-:Y:S02]  /*d5d0*/  HADD2.F32 R43, -RZ, R43.H0_H0 ;  /* 0x2000002bff2b7230 */ /* 0x000fe40000004100 */
[----:B------:R-:W-:-:S02]  /*d5e0*/  HADD2.F32 R78, -RZ, R78.H0_H0 ;  /* 0x2000004eff4e7230 */ /* 0x000fc40000004100 */
[----:B------:R-:W-:Y:S02]  /*d5f0*/  HADD2.F32 R69, -RZ, R69.H0_H0 ;  /* 0x20000045ff457230 */ /* 0x000fe40000004100 */
        /* <DEDUP_REMOVED lines=18> */
[C---:B------:R-:W-:Y:S01]  /*d720*/  FMUL.FTZ R41, R33.reuse, R78 ;  /* 0x0000004e21297220 */ /* 0x040fe20000410000 */
[-C--:B------:R-:W-:Y:S01]  /*d730*/  FMUL.FTZ R43, R33, R69.reuse ;  /* 0x00000045212b7220 */ /* 0x080fe20000410000 */
        /* <DEDUP_REMOVED lines=11> */
.L_x_1826:
[----:B------:R-:W-:Y:S05]  /*d7f0*/  BSYNC B1 ;  /* 0x0000000000017941 */ /* 0x000fea0003800000 */
.L_x_1825:
        /* <DEDUP_REMOVED lines=53> */
.L_x_1839:
[----:B------:R-:W-:Y:S05]  /*db50*/  BSYNC B1 ;  /* 0x0000000000017941 */ /* 0x000fea0003800000 */
.L_x_1838:
[----:B------:R-:W-:Y:S04]  /*db60*/  BSSY B1, `(.L_x_1840) ;  /* 0x000002c000017945 */ /* 0x000fe80003800000 */
[----:B------:R-:W-:Y:S05]  /*db70*/  @P1 BRA `(.L_x_1841) ;  /* 0x0000000000a81947 */ /* 0x000fea0003800000 */
[----:B0-----:R-:W0:Y:S01]  /*db80*/  LDS.128 R4, [R0+0x2000] ;  /* 0x0020000000047984 */ /* 0x001e220000000c00 */
[----:B------:R-:W-:Y:S01]  /*db90*/  SHF.R.U32.HI R35, RZ, 0x10, R39 ;  /* 0x00000010ff237819 */ /* 0x000fe20000011627 */
[----:B------:R-:W-:Y:S01]  /*dba0*/  HADD2.F32 R34, -RZ, R74.H0_H0 ;  /* 0x2000004aff227230 */ /* 0x000fe20000004100 */
[--C-:B------:R-:W-:Y:S01]  /*dbb0*/  SHF.R.U64 R41, R36, 0x10, R37.reuse ;  /* 0x0000001024297819 */ /* 0x100fe20000001225 */
[----:B------:R-:W-:Y:S01]  /*dbc0*/  HADD2.F32 R36, -RZ, R73.H0_H0 ;  /* 0x20000049ff247230 */ /* 0x000fe20000004100 */
[----:B------:R-:W-:Y:S01]  /*dbd0*/  SHF.R.U32.HI R37, RZ, 0x10, R37 ;  /* 0x00000010ff257819 */ /* 0x000fe20000011625 */
[----:B------:R-:W-:Y:S01]  /*dbe0*/  HADD2.F32 R35, -RZ, R35.H0_H0 ;  /* 0x20000023ff237230 */ /* 0x000fe20000004100 */
[----:B------:R-:W-:Y:S01]  /*dbf0*/  SHF.R.U64 R43, R38, 0x10, R39 ;  /* 0x00000010262b7819 */ /* 0x000fe20000001227 */
[----:B------:R-:W-:Y:S02]  /*dc00*/  HADD2.F32 R73, -RZ, R73.H1_H1 ;  /* 0x30000049ff497230 */ /* 0x000fe40000004100 */
[----:B------:R-:W-:-:S02]  /*dc10*/  HADD2.F32 R37, -RZ, R37.H0_H0 ;  /* 0x20000025ff257230 */ /* 0x000fc40000004100 */
        /* <DEDUP_REMOVED lines=32> */
.L_x_1841:
[----:B------:R-:W-:Y:S05]  /*de20*/  BSYNC B1 ;  /* 0x0000000000017941 */ /* 0x000fea0003800000 */
.L_x_1840:
[----:B------:R-:W-:Y:S04]  /*de30*/  BSSY B1, `(.L_x_1842) ;  /* 0x000002c000017945 */ /* 0x000fe80003800000 */
[----:B------:R-:W-:Y:S05]  /*de40*/  @P2 BRA `(.L_x_1843) ;  /* 0x0000000000a82947 */ /* 0x000fea0003800000 */
[----:B01----:R-:W0:Y:S01]  /*de50*/  LDS.128 R4, [R62+0x18400] ;  /* 0x018400003e047984 */ /* 0x003e220000000c00 */
        /* <DEDUP_REMOVED lines=41> */
.L_x_1843:
[----:B------:R-:W-:Y:S05]  /*e0f0*/  BSYNC B1 ;  /* 0x0000000000017941 */ /* 0x000fea0003800000 */
.L_x_1842:
[----:B------:R-:W-:Y:S04]  /*e100*/  BSSY B1, `(.L_x_1844) ;  /* 0x000002c000017945 */ /* 0x000fe80003800000 */
[----:B------:R-:W-:Y:S05]  /*e110*/  @P3 BRA `(.L_x_1845) ;  /* 0x0000000000a83947 */ /* 0x000fea0003800000 */
[----:B012---:R-:W0:Y:S01]  /*e120*/  LDS.128 R4, [R0+0x6000] ;  /* 0x0060000000047984 */ /* 0x007e220000000c00 */
[----:B------:R-:W-:Y:S01]  /*e130*/  SHF.R.U32.HI R27, RZ, 0x10, R25 ;  /* 0x00000010ff1b7819 */ /* 0x000fe20000011619 */
[----:B------:R-:W-:Y:S01]  /*e140*/  HADD2.F32 R26, -RZ, R67.H0_H0 ;  /* 0x20000043ff1a7230 */ /* 0x000fe20000004100 */
[----:B------:R-:W-:Y:S01]  /*e150*/  SHF.R.U32.HI R29, RZ, 0x10, R21 ;  /* 0x00000010ff1d7819 */ /* 0x000fe20000011615 */
[--C-:B------:R-:W-:Y:S01]  /*e160*/  HADD2.F32 R28, -RZ, R66.reuse.H0_H0 ;  /* 0x20000042ff1c7230 */ /* 0x100fe20000004100 */
        /* <DEDUP_REMOVED lines=37> */
.L_x_1845:
[----:B------:R-:W-:Y:S05]  /*e3c0*/  BSYNC B1 ;  /* 0x0000000000017941 */ /* 0x000fea0003800000 */
.L_x_1844:
[----:B------:R-:W-:Y:S04]  /*e3d0*/  BSSY B1, `(.L_x_1846) ;  /* 0x000002c000017945 */ /* 0x000fe80003800000 */
[----:B------:R-:W-:Y:S05]  /*e3e0*/  @P4 BRA `(.L_x_1847) ;  /* 0x0000000000a84947 */ /* 0x000fea0003800000 */
[----:B0123--:R-:W0:Y:S01]  /*e3f0*/  LDS.128 R4, [R62+0x1c400] ;  /* 0x01c400003e047984 */ /* 0x00fe220000000c00 */
        /* <DEDUP_REMOVED lines=41> */
.L_x_1847:
[----:B------:R-:W-:Y:S05]  /*e690*/  BSYNC B1 ;  /* 0x0000000000017941 */ /* 0x000fea0003800000 */
.L_x_1846:
[----:B------:R-:W-:Y:S05]  /*e6a0*/  @P5 BRA `(.L_x_1837) ;  /* 0x0000003400985947 */ /* 0x000fea0003800000 */
[----:B01234-:R-:W0:Y:S01]  /*e6b0*/  LDS.128 R4, [R0+0xa000] ;  /* 0x00a0000000047984 */ /* 0x01fe220000000c00 */
        /* <DEDUP_REMOVED lines=9> */
[--C-:B0-----:R-:W-:Y:S02]  /*e750*/  HADD2.F32 R11, -RZ, R7.reuse.H1_H1 ;  /* 0x30000007ff0b7230 */ /* 0x101fe40000004100 */
[----:B------:R-:W-:Y:S02]  /*e760*/  HADD2.F32 R10, -RZ, R7.H0_H0 ;  /* 0x20000007ff0a7230 */ /* 0x000fe40000004100 */
[--C-:B------:R-:W-:Y:S02]  /*e770*/  HADD2.F32 R7, -RZ, R4.reuse.H0_H0 ;  /* 0x20000004ff077230 */ /* 0x100fe40000004100 */
[C---:B------:R-:W-:Y:S01]  /*e780*/  FMUL.FTZ R21, R11.reuse, R15 ;  /* 0x0000000f0b157220 */ /* 0x040fe20000410000 */
[----:B------:R-:W-:Y:S02]  /*e790*/  HADD2.F32 R4, -RZ, R4.H1_H1 ;  /* 0x30000004ff047230 */ /* 0x000fe40000004100 */
[----:B------:R-:W-:Y:S01]  /*e7a0*/  FMUL.FTZ R24, R11, R13 ;  /* 0x0000000d0b187220 */ /* 0x000fe20000410000 */
[----:B------:R-:W-:-:S02]  /*e7b0*/  HADD2.F32 R8, -RZ, R6.H0_H0 ;  /* 0x20000006ff087230 */ /* 0x000fc40000004100 */
[C---:B------:R-:W-:Y:S01]  /*e7c0*/  FFMA.FTZ R21, R10.reuse, R13, -R21 ;  /* 0x0000000d0a157223 */ /* 0x040fe20000010815 */
[----:B------:R-:W-:Y:S02]  /*e7d0*/  HADD2.F32 R9, -RZ, R6.H1_H1 ;  /* 0x30000006ff097230 */ /* 0x000fe40000004100 */
[----:B------:R-:W-:Y:S01]  /*e7e0*/  FFMA.FTZ R26, R10, R15, R24 ;  /* 0x0000000f0a1a7223 */ /* 0x000fe20000010018 */
[----:B------:R-:W-:Y:S02]  /*e7f0*/  HADD2.F32 R6, -RZ, R5.H0_H0 ;  /* 0x20000005ff067230 */ /* 0x000fe40000004100 */
[C---:B------:R-:W-:Y:S01]  /*e800*/  FMUL.FTZ R20, R4.reuse, R14 ;  /* 0x0000000e04147220 */ /* 0x040fe20000410000 */
[----:B------:R-:W-:Y:S01]  /*e810*/  FMUL.FTZ R24, R4, R12 ;  /* 0x0000000c04187220 */ /* 0x000fe20000410000 */
[----:B------:R-:W-:Y:S02]  /*e820*/  HADD2.F32 R10, -RZ, R3.H1_H1 ;  /* 0x30000003ff0a7230 */ /* 0x000fe40000004100 */
[----:B------:R-:W-:Y:S01]  /*e830*/  FMUL.FTZ R15, R9, R63 ;  /* 0x0000003f090f7220 */ /* 0x000fe20000410000 */
[----:B------:R-:W-:-:S02]  /*e840*/  HADD2.F32 R5, -RZ, R5.H1_H1 ;  /* 0x30000005ff057230 */ /* 0x000fc40000004100 */
[C---:B------:R-:W-:Y:S01]  /*e850*/  FFMA.FTZ R20, R7.reuse, R12, -R20 ;  /* 0x0000000c07147223 */ /* 0x040fe20000010814 */
[----:B------:R-:W-:Y:S02]  /*e860*/  HADD2.F32 R4, -RZ, R25.H0_H0 ;  /* 0x20000019ff047230 */ /* 0x000fe40000004100 */
[----:B------:R-:W-:Y:S01]  /*e870*/  FFMA.FTZ R11, R7, R14, R24 ;  /* 0x0000000e070b7223 */ /* 0x000fe20000010018 */
[----:B------:R-:W-:Y:S02]  /*e880*/  HADD2.F32 R3, -RZ, R27.H0_H0 ;  /* 0x2000001bff037230 */ /* 0x000fe40000004100 */
[-C--:B------:R-:W-:Y:S01]  /*e890*/  FMUL.FTZ R13, R9, R10.reuse ;  /* 0x0000000a090d7220 */ /* 0x080fe20000410000 */
[C---:B------:R-:W-:Y:S01]  /*e8a0*/  FFMA.FTZ R10, R8.reuse, R10, R15 ;  /* 0x0000000a080a7223 */ /* 0x040fe2000001000f */
[C---:B------:R-:W-:Y:S01]  /*e8b0*/  FMUL.FTZ R7, R5.reuse, R4 ;  /* 0x0000000405077220 */ /* 0x040fe20000410000 */
[----:B------:R-:W-:Y:S01]  /*e8c0*/  FMUL.FTZ R9, R5, R3 ;  /* 0x0000000305097220 */ /* 0x000fe20000410000 */
[----:B------:R-:W-:-:S02]  /*e8d0*/  FFMA.FTZ R13, R8, R63, -R13 ;  /* 0x0000003f080d7223 */ /* 0x000fc4000001080d */
[----:B------:R-:W-:Y:S01]  /*e8e0*/  FFMA.FTZ R5, R6, R3, -R7 ;  /* 0x0000000306057223 */ /* 0x000fe20000010807 */
[----:B------:R-:W-:Y:S01]  /*e8f0*/  F2FP.F16.F32.PACK_AB R7, R26, R21 ;  /* 0x000000151a07723e */ /* 0x000fe200000000ff */
[----:B------:R-:W-:Y:S01]  /*e900*/  FFMA.FTZ R8, R6, R4, R9 ;  /* 0x0000000406087223 */ /* 0x000fe20000010009 */
[----:B------:R-:W-:Y:S02]  /*e910*/  F2FP.F16.F32.PACK_AB R4, R11, R20 ;  /* 0x000000140b04723e */ /* 0x000fe400000000ff */
[----:B------:R-:W-:Y:S02]  /*e920*/  F2FP.F16.F32.PACK_AB R6, R10, R13 ;  /* 0x0000000d0a06723e */ /* 0x000fe400000000ff */
[----:B------:R-:W-:-:S05]  /*e930*/  F2FP.F16.F32.PACK_AB R5, R8, R5 ;  /* 0x000000050805723e */ /* 0x000fca00000000ff */
[----:B------:R0:W-:Y:S01]  /*e940*/  STS.128 [R0+0xa000], R4 ;  /* 0x00a0000400007388 */ /* 0x0001e20000000c00 */
[----:B------:R-:W-:Y:S05]  /*e950*/  BRA `(.L_x_1837) ;  /* 0x0000003000ec7947 */ /* 0x000fea0003800000 */
.L_x_1816:
[----:B------:R-:W0:Y:S01]  /*e960*/  LDC R10, c[0x0][0x448] ;  /* 0x00011200ff0a7b82 */ /* 0x000e220000000800 */
[----:B------:R-:W-:Y:S01]  /*e970*/  IMAD R3, R222, 0x40, R21 ;  /* 0x00000040de037824 */ /* 0x000fe200078e0215 */
[----:B------:R-:W-:Y:S01]  /*e980*/  ULDC.64 UR4, c[0x0][0x3f8] ;  /* 0x0000fe0000047ab9 */ /* 0x000fe20000000a00 */
[----:B------:R-:W-:Y:S01]  /*e990*/  MOV R8, R24 ;  /* 0x0000001800087202 */ /* 0x000fe20000000f00 */
[----:B------:R-:W-:Y:S01]  /*e9a0*/  ULDC.64 UR6, c[0x0][0x408] ;  /* 0x0001020000067ab9 */ /* 0x000fe20000000a00 */
[----:B------:R-:W-:Y:S02]  /*e9b0*/  IMAD.MOV.U32 R9, RZ, RZ, R27 ;  /* 0x000000ffff097224 */ /* 0x000fe400078e001b */
[----:B------:R-:W-:Y:S01]  /*e9c0*/  IMAD.MOV.U32 R4, RZ, RZ, R146 ;  /* 0x000000ffff047224 */ /* 0x000fe200078e0092 */
[----:B0-----:R-:W-:-:S13]  /*e9d0*/  ISETP.NE.AND P0, PT, R10, 0x1, PT ;  /* 0x000000010a00780c */ /* 0x001fda0003f05270 */
[----:B------:R-:W0:Y:S08]  /*e9e0*/  @P0 LDC R0, c[0x0][0x44c] ;  /* 0x00011300ff000b82 */ /* 0x000e300000000800 */
[----:B------:R-:W1:Y:S01]  /*e9f0*/  @P0 LDC R5, c[0x0][0x450] ;  /* 0x00011400ff050b82 */ /* 0x000e620000000800 */
[----:B0-----:R-:W-:-:S05]  /*ea00*/  @P0 IMAD.HI.U32 R0, R3, R0, RZ ;  /* 0x0000000003000227 */ /* 0x001fca00078e00ff */
[----:B-1----:R-:W-:Y:S01]  /*ea10*/  @P0 SHF.R.U32.HI R3, RZ, R5, R0 ;  /* 0x00000005ff030219 */ /* 0x002fe20000011600 */
[----:B------:R-:W-:-:S03]  /*ea20*/  IMAD.MOV.U32 R5, RZ, RZ, R29 ;  /* 0x000000ffff057224 */ /* 0x000fc600078e001d */
        /* <DEDUP_REMOVED lines=17> */
[----:B------:R-:W0:Y:S04]  /*eb40*/  SHFL.IDX PT, R3, R8, RZ, 0x1c1f ;  /* 0x001c1fff08037589 */ /* 0x000e2800000e0000 */
[----:B------:R-:W1:Y:S04]  /*eb50*/  SHFL.IDX PT, R0, R6, RZ, 0x1c1f ;  /* 0x001c1fff06007589 */ /* 0x000e6800000e0000 */
[----:B------:R2:W3:Y:S04]  /*eb60*/  SHFL.IDX PT, R5, R7, RZ, 0x1c1f ;  /* 0x001c1fff07057589 */ /* 0x0004e800000e0000 */
[----:B------:R2:W4:Y:S01]  /*eb70*/  SHFL.IDX PT, R14, R9, RZ, 0x1c1f ;  /* 0x001c1fff090e7589 */ /* 0x00052200000e0000 */
[----:B0-----:R-:W-:Y:S01]  /*eb80*/  IMAD.MOV.U32 R13, RZ, RZ, R3 ;  /* 0x000000ffff0d7224 */ /* 0x001fe200078e0003 */
[----:B-12---:R-:W-:-:S07]  /*eb90*/  MOV R12, R0 ;  /* 0x00000000000c7202 */ /* 0x006fce0000000f00 */
.L_x_2172:
[----:B------:R-:W-:Y:S01]  /*eba0*/  IMAD R71, R193, R10, RZ ;  /* 0x0000000ac1477224 */ /* 0x000fe200078e02ff */
[----:B------:R-:W-:Y:S01]  /*ebb0*/  BSSY B1, `(.L_x_1849) ;  /* 0x000002f000017945 */ /* 0x000fe20003800000 */
[----:B----4-:R-:W-:Y:S01]  /*ebc0*/  IMAD.MOV.U32 R50, RZ, RZ, R14 ;  /* 0x000000ffff327224 */ /* 0x010fe200078e000e */
[----:B------:R-:W-:Y:S01]  /*ebd0*/  CS2R R44, SRZ ;  /* 0x00000000002c7805 */ /* 0x000fe2000001ff00 */
[----:B---3--:R-:W-:Y:S01]  /*ebe0*/  IMAD.MOV.U32 R51, RZ, RZ, R5 ;  /* 0x000000ffff337224 */ /* 0x008fe200078e0005 */
[----:B------:R-:W-:Y:S02]  /*ebf0*/  ISETP.GE.AND P0, PT, R21, R71, PT ;  /* 0x000000471500720c */ /* 0x000fe40003f06270 */
        /* <DEDUP_REMOVED lines=18> */
[----:B------:R-:W-:-:S02]  /*ed20*/  CS2R R44, SRZ ;  /* 0x00000000002c7805 */ /* 0x000fc4000001ff00 */
[----:B------:R-:W-:Y:S02]  /*ed30*/  CS2R R46, SRZ ;  /* 0x00000000002e7805 */ /* 0x000fe4000001ff00 */
[----:B------:R-:W-:Y:S02]  /*ed40*/  CS2R R28, SRZ ;  /* 0x00000000001c7805 */ /* 0x000fe4000001ff00 */
[----:B------:R-:W-:Y:S01]  /*ed50*/  CS2R R30, SRZ ;  /* 0x00000000001e7805 */ /* 0x000fe2000001ff00 */
[----:B------:R-:W-:-:S04]  /*ed60*/  @!P0 IMAD.WIDE R4, R18, 0x2, R12 ;  /* 0x0000000212048825 */ /* 0x000fc800078e020c */
[----:B------:R-:W-:Y:S01]  /*ed70*/  @!P1 IMAD.SHL.U32 R3, R224, 0x8, RZ ;  /* 0x00000008e0039824 */ /* 0x000fe200078e00ff */
[----:B------:R0:W5:Y:S01]  /*ed80*/  @!P0 LD.E.128 R32, desc[UR60][R4.64] ;  /* 0x0000003c04208980 */ /* 0x000162000c101d00 */
[----:B------:R-:W-:Y:S01]  /*ed90*/  @!P2 IMAD.SHL.U32 R49, R225, 0x8, RZ ;  /* 0x00000008e131a824 */ /* 0x000fe200078e00ff */
[----:B------:R-:W-:Y:S02]  /*eda0*/  CS2R R40, SRZ ;  /* 0x0000000000287805 */ /* 0x000fe4000001ff00 */
[----:B------:R-:W-:Y:S01]  /*edb0*/  CS2R R42, SRZ ;  /* 0x00000000002a7805 */ /* 0x000fe2000001ff00 */
[--C-:B------:R-:W-:Y:S01]  /*edc0*/  @!P1 IMAD.WIDE R10, R3, 0x2, R12.reuse ;  /* 0x00000002030a9825 */ /* 0x100fe200078e020c */
[----:B------:R-:W-:Y:S02]  /*edd0*/  CS2R R24, SRZ ;  /* 0x0000000000187805 */ /* 0x000fe4000001ff00 */
[----:B------:R-:W-:Y:S02]  /*ede0*/  CS2R R26, SRZ ;  /* 0x00000000001a7805 */ /* 0x000fe4000001ff00 */
[----:B------:R-:W-:Y:S01]  /*edf0*/  CS2R R36, SRZ ;  /* 0x0000000000247805 */ /* 0x000fe2000001ff00 */
[----:B------:R-:W-:Y:S01]  /*ee00*/  @!P2 IMAD.WIDE R14, R49, 0x2, R12 ;  /* 0x00000002310ea825 */ /* 0x000fe200078e020c */
[----:B------:R-:W-:Y:S01]  /*ee10*/  CS2R R38, SRZ ;  /* 0x0000000000267805 */ /* 0x000fe2000001ff00 */
[----:B------:R1:W5:Y:S02]  /*ee20*/  @!P1 LD.E.128 R28, desc[UR60][R10.64] ;  /* 0x0000003c0a1c9980 */ /* 0x000364000c101d00 */
[----:B------:R-:W-:-:S02]  /*ee30*/  @!P1 IMAD.WIDE R12, R3, 0x2, R50 ;  /* 0x00000002030c9825 */ /* 0x000fc400078e0232 */
[----:B------:R1:W5:Y:S02]  /*ee40*/  @!P2 LD.E.128 R24, desc[UR60][R14.64] ;  /* 0x0000003c0e18a980 */ /* 0x000364000c101d00 */
[--C-:B------:R-:W-:Y:S02]  /*ee50*/  @!P2 IMAD.WIDE R48, R49, 0x2, R50.reuse ;  /* 0x000000023130a825 */ /* 0x100fe400078e0232 */
[----:B------:R1:W5:Y:S02]  /*ee60*/  @!P1 LD.E.128 R40, desc[UR60][R12.64] ;  /* 0x0000003c0c289980 */ /* 0x000364000c101d00 */
[----:B0-----:R-:W-:Y:S02]  /*ee70*/  @!P0 IMAD.WIDE R4, R18, 0x2, R50 ;  /* 0x0000000212048825 */ /* 0x001fe400078e0232 */
[----:B------:R1:W5:Y:S04]  /*ee80*/  @!P2 LD.E.128 R36, desc[UR60][R48.64] ;  /* 0x0000003c3024a980 */ /* 0x000368000c101d00 */
[----:B------:R1:W5:Y:S02]  /*ee90*/  @!P0 LD.E.128 R44, desc[UR60][R4.64] ;  /* 0x0000003c042c8980 */ /* 0x000364000c101d00 */
.L_x_1850:
[----:B------:R-:W-:Y:S05]  /*eea0*/  BSYNC B1 ;  /* 0x0000000000017941 */ /* 0x000fea0003800000 */
.L_x_1849:
[----:B-1---5:R-:W-:Y:S01]  /*eeb0*/  IMAD.MOV.U32 R5, RZ, RZ, R47 ;  /* 0x000000ffff057224 */ /* 0x022fe200078e002f */
[----:B------:R-:W-:Y:S01]  /*eec0*/  MOV R0, R44 ;  /* 0x0000002c00007202 */ /* 0x000fe20000000f00 */
[----:B------:R-:W-:Y:S01]  /*eed0*/  IMAD.MOV.U32 R3, RZ, RZ, R45 ;  /* 0x000000ffff037224 */ /* 0x000fe200078e002d */
        /* <DEDUP_REMOVED lines=36> */
[----:B------:R-:W-:Y:S02]  /*f120*/  PRMT R77, R4, 0x5410, R5 ;  /* 0x00005410044d7816 */ /* 0x000fe40000000005 */
[----:B------:R-:W-:Y:S02]  /*f130*/  CS2R R4, SRZ ;  /* 0x0000000000047805 */ /* 0x000fe4000001ff00 */
[----:B------:R-:W-:Y:S01]  /*f140*/  PRMT R76, R0, 0x5410, R3 ;  /* 0x00005410004c7816 */ /* 0x000fe20000000003 */
[----:B------:R-:W-:Y:S06]  /*f150*/  BRA.DIV UR4, `(.L_x_1851) ;  /* 0x000001ca045c7947 */ /* 0x000fec000b800000 */
[----:B------:R-:W0:Y:S04]  /*f160*/  SHFL.IDX PT, R3, R8, 0x1, 0x1c1f ;  /* 0x003c1f0008037f89 */ /* 0x000e2800000e0000 */
[----:B------:R-:W1:Y:S04]  /*f170*/  SHFL.IDX PT, R0, R6, 0x1, 0x1c1f ;  /* 0x003c1f0006007f89 */ /* 0x000e6800000e0000 */
[----:B------:R-:W2:Y:S04]  /*f180*/  SHFL.IDX PT, R7, R7, 0x1, 0x1c1f ;  /* 0x003c1f0007077f89 */ /* 0x000ea800000e0000 */
[----:B------:R3:W4:Y:S01]  /*f190*/  SHFL.IDX PT, R14, R9, 0x1, 0x1c1f ;  /* 0x003c1f00090e7f89 */ /* 0x00072200000e0000 */
[----:B0-----:R-:W-:Y:S01]  /*f1a0*/  IMAD.MOV.U32 R61, RZ, RZ, R3 ;  /* 0x000000ffff3d7224 */ /* 0x001fe200078e0003 */
[----:B-1-3--:R-:W-:-:S07]  /*f1b0*/  MOV R60, R0 ;  /* 0x00000000003c7202 */ /* 0x00afce0000000f00 */
.L_x_2178:
[----:B------:R-:W-:Y:S01]  /*f1c0*/  VIADD R0, R21, 0x40 ;  /* 0x0000004015007836 */ /* 0x000fe20000000000 */
[----:B------:R-:W-:Y:S01]  /*f1d0*/  BSSY B1, `(.L_x_1852) ;  /* 0x000002e000017945 */ /* 0x000fe20003800000 */
[----:B----4-:R-:W-:Y:S01]  /*f1e0*/  IMAD.MOV.U32 R62, RZ, RZ, R14 ;  /* 0x000000ffff3e7224 */ /* 0x010fe200078e000e */
[----:B------:R-:W-:Y:S01]  /*f1f0*/  CS2R R8, SRZ ;  /* 0x0000000000087805 */ /* 0x000fe2000001ff00 */
[----:B--2---:R-:W-:Y:S01]  /*f200*/  IMAD.MOV.U32 R63, RZ, RZ, R7 ;  /* 0x000000ffff3f7224 */ /* 0x004fe200078e0007 */
        /* <DEDUP_REMOVED lines=20> */
[----:B------:R-:W-:Y:S01]  /*f350*/  CS2R R52, SRZ ;  /* 0x0000000000347805 */ /* 0x000fe2000001ff00 */
[----:B------:R-:W-:-:S04]  /*f360*/  @!P0 IMAD.WIDE R12, R18, 0x2, R60 ;  /* 0x00000002120c8825 */ /* 0x000fc800078e023c */
[----:B------:R-:W-:Y:S02]  /*f370*/  @!P1 IMAD.SHL.U32 R65, R224, 0x8, RZ ;  /* 0x00000008e0419824 */ /* 0x000fe400078e00ff */
[----:B------:R-:W-:Y:S01]  /*f380*/  @!P2 SHF.L.U32 R67, R225, 0x3, RZ ;  /* 0x00000003e143a819 */ /* 0x000fe200000006ff */
[----:B------:R0:W5:Y:S01]  /*f390*/  @!P0 LD.E.128 R48, desc[UR60][R12.64] ;  /* 0x0000003c0c308980 */ /* 0x000162000c101d00 */
[----:B------:R-:W-:Y:S01]  /*f3a0*/  CS2R R54, SRZ ;  /* 0x0000000000367805 */ /* 0x000fe2000001ff00 */
[--C-:B------:R-:W-:Y:S01]  /*f3b0*/  @!P1 IMAD.WIDE R20, R65, 0x2, R60.reuse ;  /* 0x0000000241149825 */ /* 0x100fe200078e023c */
[----:B------:R-:W-:Y:S02]  /*f3c0*/  CS2R R8, SRZ ;  /* 0x0000000000087805 */ /* 0x000fe4000001ff00 */
[----:B------:R-:W-:Y:S02]  /*f3d0*/  CS2R R10, SRZ ;  /* 0x00000000000a7805 */ /* 0x000fe4000001ff00 */
[----:B------:R-:W-:Y:S01]  /*f3e0*/  CS2R R56, SRZ ;  /* 0x0000000000387805 */ /* 0x000fe2000001ff00 */
[----:B------:R-:W-:Y:S01]  /*f3f0*/  @!P2 IMAD.WIDE R60, R67, 0x2, R60 ;  /* 0x00000002433ca825 */ /* 0x000fe200078e023c */
[----:B------:R-:W-:-:S02]  /*f400*/  CS2R R58, SRZ ;  /* 0x00000000003a7805 */ /* 0x000fc4000001ff00 */
[----:B------:R-:W-:Y:S01]  /*f410*/  CS2R R14, SRZ ;  /* 0x00000000000e7805 */ /* 0x000fe2000001ff00 */
[----:B------:R1:W5:Y:S01]  /*f420*/  @!P1 LD.E.128 R52, desc[UR60][R20.64] ;  /* 0x0000003c14349980 */ /* 0x000362000c101d00 */
[--C-:B------:R-:W-:Y:S01]  /*f430*/  @!P1 IMAD.WIDE R64, R65, 0x2, R62.reuse ;  /* 0x0000000241409825 */ /* 0x100fe200078e023e */
[----:B0-----:R-:W-:Y:S02]  /*f440*/  CS2R R12, SRZ ;  /* 0x00000000000c7805 */ /* 0x001fe4000001ff00 */
[----:B------:R1:W5:Y:S01]  /*f450*/  @!P2 LD.E.128 R56, desc[UR60][R60.64] ;  /* 0x0000003c3c38a980 */ /* 0x000362000c101d00 */
[----:B------:R-:W-:-:S03]  /*f460*/  @!P2 IMAD.WIDE R66, R67, 0x2, R62 ;  /* 0x000000024342a825 */ /* 0x000fc600078e023e */
[----:B------:R1:W5:Y:S01]  /*f470*/  @!P1 LD.E.128 R8, desc[UR60][R64.64] ;  /* 0x0000003c40089980 */ /* 0x000362000c101d00 */
[----:B------:R-:W-:-:S03]  /*f480*/  @!P0 IMAD.WIDE R62, R18, 0x2, R62 ;  /* 0x00000002123e8825 */ /* 0x000fc600078e023e */
[----:B------:R1:W5:Y:S04]  /*f490*/  @!P2 LD.E.128 R12, desc[UR60][R66.64] ;  /* 0x0000003c420ca980 */ /* 0x000368000c101d00 */
[----:B------:R1:W5:Y:S02]  /*f4a0*/  @!P0 LD.E.128 R4, desc[UR60][R62.64] ;  /* 0x0000003c3e048980 */ /* 0x000364000c101d00 */
.L_x_1853:
[----:B------:R-:W-:Y:S05]  /*f4b0*/  BSYNC B1 ;  /* 0x0000000000017941 */ /* 0x000fea0003800000 */
.L_x_1852:
[----:B-----5:R-:W-:Y:S01]  /*f4c0*/  IMAD.MOV.U32 R3, RZ, RZ, R4 ;  /* 0x000000ffff037224 */ /* 0x020fe200078e0004 */
[----:B------:R-:W-:Y:S01]  /*f4d0*/  LEA.HI R0, R220, R220, RZ, 0x1 ;  /* 0x000000dcdc007211 */ /* 0x000fe200078f08ff */
[----:B-1----:R-:W-:Y:S01]  /*f4e0*/  IMAD.MOV.U32 R20, RZ, RZ, R5 ;  /* 0x000000ffff147224 */ /* 0x002fe200078e0005 */
[----:B------:R-:W-:Y:S01]  /*f4f0*/  VIADDMNMX R71, R71, -R208, 0x80, PT ;  /* 0x0000008047477446 */ /* 0x000fe200038009d0 */
[----:B------:R-:W-:Y:S01]  /*f500*/  IMAD.MOV.U32 R21, RZ, RZ, R6 ;  /* 0x000000ffff157224 */ /* 0x000fe200078e0006 */
[----:B------:R-:W-:Y:S01]  /*f510*/  BSSY B1, `(.L_x_1854) ;  /* 0x000002a000017945 */ /* 0x000fe20003800000 */
[----:B------:R-:W-:Y:S01]  /*f520*/  IMAD.MOV.U32 R60, RZ, RZ, R7 ;  /* 0x000000ffff3c7224 */ /* 0x000fe200078e0007 */
[----:B------:R-:W-:Y:S01]  /*f530*/  PRMT R78, R3, 0x5410, R20 ;  /* 0x00005410034e7816 */ /* 0x000fe20000000014 */
[----:B------:R-:W-:Y:S01]  /*f540*/  IMAD.MOV.U32 R20, RZ, RZ, R9 ;  /* 0x000000ffff147224 */ /* 0x000fe200078e0009 */
[----:B------:R-:W-:Y:S01]  /*f550*/  LOP3.LUT R3, R0, 0xfffffffe, RZ, 0xc0, !PT ;  /* 0xfffffffe00037812 */ /* 0x000fe200078ec0ff */
[----:B------:R-:W-:Y:S01]  /*f560*/  IMAD.MOV.U32 R61, RZ, RZ, R49 ;  /* 0x000000ffff3d7224 */ /* 0x000fe200078e0031 */
[----:B------:R-:W-:Y:S01]  /*f570*/  PRMT R79, R21, 0x5410, R60 ;  /* 0x00005410154f7816 */ /* 0x000fe2000000003c */
[----:B------:R-:W-:Y:S01]  /*f580*/  IMAD.MOV.U32 R60, RZ, RZ, R10 ;  /* 0x000000ffff3c7224 */ /* 0x000fe200078e000a */
[----:B------:R-:W-:Y:S01]  /*f590*/  MOV R0, R8 ;  /* 0x0000000800007202 */ /* 0x000fe20000000f00 */
[----:B------:R-:W-:Y:S01]  /*f5a0*/  IMAD.IADD R3, R220, 0x1, -R3 ;  /* 0x00000001dc037824 */ /* 0x000fe200078e0a03 */
[----:B------:R-:W-:Y:S01]  /*f5b0*/  ISETP.GE.AND P1, PT, R194, R71, PT ;  /* 0x00000047c200720c */ /* 0x000fe20003f26270 */
[----:B------:R-:W-:Y:S01]  /*f5c0*/  IMAD.MOV.U32 R62, RZ, RZ, R50 ;  /* 0x000000ffff3e7224 */ /* 0x000fe200078e0032 */
[----:B------:R-:W-:Y:S01]  /*f5d0*/  PRMT R69, R0, 0x5410, R20 ;  /* 0x0000541000457816 */ /* 0x000fe20000000014 */
[----:B------:R-:W-:Y:S01]  /*f5e0*/  IMAD.MOV.U32 R0, RZ, RZ, R11 ;  /* 0x000000ffff007224 */ /* 0x000fe200078e000b */
[----:B------:R-:W-:Y:S01]  /*f5f0*/  SHF.L.U32 R21, R3, 0x1f, RZ ;  /* 0x0000001f03157819 */ /* 0x000fe200000006ff */
[----:B------:R-:W-:Y:S01]  /*f600*/  IMAD.MOV.U32 R3, RZ, RZ, R12 ;  /* 0x000000ffff037224 */ /* 0x000fe200078e000c */
[----:B------:R-:W-:Y:S01]  /*f610*/  PRMT R70, R60, 0x7610, R70 ;  /* 0x000076103c467816 */ /* 0x000fe20000000046 */
[----:B------:R-:W-:Y:S01]  /*f620*/  IMAD.MOV.U32 R20, RZ, RZ, R13 ;  /* 0x000000ffff147224 */ /* 0x000fe200078e000d */
[----:B------:R-:W0:Y:S01]  /*f630*/  SYNCS.PHASECHK.TRANS64.TRYWAIT P0, [R2+URZ+0x30800], R21 ;  /* 0x03080015020075a7 */ /* 0x000e22000800017f */
[----:B------:R-:W-:-:S02]  /*f640*/  MOV R60, R14 ;  /* 0x0000000e003c7202 */ /* 0x000fc40000000f00 */
[----:B------:R-:W-:Y:S02]  /*f650*/  PRMT R70, R70, 0x5410, R0 ;  /* 0x0000541046467816 */ /* 0x000fe40000000000 */
[----:B------:R-:W-:Y:S01]  /*f660*/  PRMT R0, R3, 0x5410, R20 ;  /* 0x0000541003007816 */ /* 0x000fe20000000014 */
[----:B------:R-:W-:Y:S01]  /*f670*/  IMAD.MOV.U32 R20, RZ, RZ, R15 ;  /* 0x000000ffff147224 */ /* 0x000fe200078e000f */
        /* <DEDUP_REMOVED lines=13> */
[----:B------:R-:W-:-:S03]  /*f750*/  IMAD.MOV.U32 R61, RZ, RZ, R56 ;  /* 0x000000ffff3d7224 */ /* 0x000fc600078e0038 */
[----:B------:R-:W-:Y:S02]  /*f760*/  PRMT R73, R20, 0x5410, R60 ;  /* 0x0000541014497816 */ /* 0x000fe4000000003c */
[----:B------:R-:W-:Y:S01]  /*f770*/  PRMT R20, R61, 0x5410, R62 ;  /* 0x000054103d147816 */ /* 0x000fe2000000003e */
[----:B------:R-:W-:Y:S01]  /*f780*/  IMAD.MOV.U32 R61, RZ, RZ, R59 ;  /* 0x000000ffff3d7224 */ /* 0x000fe200078e003b */
[----:B------:R-:W-:Y:S01]  /*f790*/  MOV R60, R58 ;  /* 0x0000003a003c7202 */ /* 0x000fe20000000f00 */
[----:B0-----:R-:W-:Y:S06]  /*f7a0*/  @!P0 BRA `(.L_x_1855) ;  /* 0x000001c400408947 */ /* 0x001fec0003800000 */
.L_x_2179:
[----:B------:R-:W-:Y:S05]  /*f7b0*/  BSYNC B1 ;  /* 0x0000000000017941 */ /* 0x000fea0003800000 */
.L_x_1854:
[----:B------:R-:W-:Y:S01]  /*f7c0*/  BSSY B1, `(.L_x_1856) ;  /* 0x000012c000017945 */ /* 0x000fe20003800000 */
[----:B0-----:R-:W-:-:S03]  /*f7d0*/  PRMT R21, R60, 0x5410, R61 ;  /* 0x000054103c157816 */ /* 0x001fc6000000003d */
[----:B------:R-:W-:Y:S05]  /*f7e0*/  @P1 BRA `(.L_x_1857) ;  /* 0x0000001000a41947 */ /* 0x000fea0003800000 */
[----:B------:R-:W0:Y:S01]  /*f7f0*/  LDC R83, c[0x0][0x3f4] ;  /* 0x0000fd00ff537b82 */ /* 0x000e220000000800 */
[----:B------:R-:W-:Y:S01]  /*f800*/  BSSY B2, `(.L_x_1858) ;  /* 0x0000067000027945 */ /* 0x000fe20003800000 */
[-C--:B0-----:R-:W-:Y:S02]  /*f810*/  ISETP.GE.AND P0, PT, R18, R83.reuse, PT ;  /* 0x000000531200720c */ /* 0x081fe40003f06270 */
[-C--:B------:R-:W-:Y:S02]  /*f820*/  ISETP.GE.AND P1, PT, R196, R83.reuse, PT ;  /* 0x00000053c400720c */ /* 0x080fe40003f26270 */
[----:B------:R-:W-:-:S09]  /*f830*/  ISETP.GE.AND P2, PT, R197, R83, PT ;  /* 0x00000053c500720c */ /* 0x000fd20003f46270 */
[----:B------:R-:W-:Y:S05]  /*f840*/  @P0 BRA `(.L_x_1859) ;  /* 0x0000000400880947 */ /* 0x000fea0003800000 */
[----:B------:R-:W-:Y:S01]  /*f850*/  LEA.HI R62, R83, R222, RZ, 0x1d ;  /* 0x000000de533e7211 */ /* 0x000fe200078fe8ff */
[--C-:B------:R-:W-:Y:S01]  /*f860*/  HADD2.F32 R99, -RZ, R92.reuse.H0_H0 ;  /* 0x2000005cff637230 */ /* 0x100fe20000004100 */
[----:B------:R-:W-:Y:S01]  /*f870*/  LOP3.LUT R61, R205, 0x38, R18, 0xf8, !PT ;  /* 0x00000038cd3d7812 */ /* 0x000fe200078ef812 */
[----:B------:R-:W-:Y:S01]  /*f880*/  HADD2.F32 R96, -RZ, R92.H1_H1 ;  /* 0x3000005cff607230 */ /* 0x000fe20000004100 */
[----:B------:R-:W-:Y:S01]  /*f890*/  SHF.R.S32.HI R63, RZ, 0x1f, R62 ;  /* 0x0000001fff3f7819 */ /* 0x000fe2000001143e */
[----:B------:R-:W-:Y:S01]  /*f8a0*/  IMAD.SHL.U32 R64, R62, 0x8, RZ ;  /* 0x000000083e407824 */ /* 0x000fe200078e00ff */
[----:B------:R-:W-:Y:S02]  /*f8b0*/  LOP3.LUT R60, R61, R206, RZ, 0x3c, !PT ;  /* 0x000000ce3d3c7212 */ /* 0x000fe400078e3cff */
[----:B------:R-:W-:Y:S02]  /*f8c0*/  LEA.HI R62, R63, R62, RZ, 0x3 ;  /* 0x0000003e3f3e7211 */ /* 0x000fe400078f18ff */
[----:B------:R-:W-:Y:S01]  /*f8d0*/  LOP3.LUT R63, R205, 0x38, R64, 0xf8, !PT ;  /* 0x00000038cd3f7812 */ /* 0x000fe200078ef840 */
[----:B------:R-:W-:Y:S01]  /*f8e0*/  IMAD.IADD R61, R207, 0x1, R60 ;  /* 0x00000001cf3d7824 */ /* 0x000fe200078e023c */
[--C-:B------:R-:W-:Y:S01]  /*f8f0*/  SHF.R.U64 R44, R44, 0x10, R45.reuse ;  /* 0x000000102c2c7819 */ /* 0x100fe2000000122d */
[----:B------:R-:W-:Y:S01]  /*f900*/  IMAD.SHL.U32 R62, R62, 0x400, RZ ;  /* 0x000004003e3e7824 */ /* 0x000fe200078e00ff */
[----:B------:R-:W-:Y:S01]  /*f910*/  LOP3.LUT R65, R63, R206, RZ, 0x3c, !PT ;  /* 0x000000ce3f417212 */ /* 0x000fe200078e3cff */
[----:B------:R-:W-:Y:S01]  /*f920*/  IMAD R88, R61, 0x2, R2 ;  /* 0x000000023d587824 */ /* 0x000fe200078e0202 */
[----:B------:R-:W-:-:S02]  /*f930*/  SHF.R.U32.HI R100, RZ, 0x10, R45 ;  /* 0x00000010ff647819 */ /* 0x000fc4000001162d */
[----:B------:R-:W-:Y:S02]  /*f940*/  LOP3.LUT R64, R62, 0x7fffe000, RZ, 0xc0, !PT ;  /* 0x7fffe0003e407812 */ /* 0x000fe400078ec0ff */
[----:B------:R-:W0:Y:S01]  /*f950*/  LDS.128 R60, [R88+0x12400] ;  /* 0x01240000583c7984 */ /* 0x000e220000000c00 */
[----:B------:R-:W-:Y:S01]  /*f960*/  SHF.R.U64 R32, R32, 0x10, R33 ;  /* 0x0000001020207819 */ /* 0x000fe20000001221 */
[----:B------:R-:W-:Y:S01]  /*f970*/  HADD2.F32 R100, -RZ, R100.H0_H0 ;  /* 0x20000064ff647230 */ /* 0x000fe20000004100 */
[----:B------:R-:W-:Y:S02]  /*f980*/  IADD3 R65, R65, R64, R207 ;  /* 0x0000004041417210 */ /* 0x000fe40007ffe0cf */
[----:B------:R-:W-:Y:S02]  /*f990*/  SHF.R.U32.HI R98, RZ, 0x10, R33 ;  /* 0x00000010ff627819 */ /* 0x000fe40000011621 */
[----:B------:R-:W-:Y:S02]  /*f9a0*/  LEA R90, R65, R2, 0x1 ;  /* 0x00000002415a7211 */ /* 0x000fe400078e08ff */
[----:B------:R-:W-:-:S02]  /*f9b0*/  SHF.R.U64 R33, R34, 0x10, R35 ;  /* 0x0000001022217819 */ /* 0x000fc40000001223 */
[----:B------:R-:W-:Y:S01]  /*f9c0*/  SHF.R.U64 R34, R46, 0x10, R47 ;  /* 0x000000102e227819 */ /* 0x000fe2000000122f */
[----:B------:R-:W1:Y:S01]  /*f9d0*/  LDS.128 R64, [R90+0x12400] ;  /* 0x012400005a407984 */ /* 0x000e620000000c00 */
[----:B------:R-:W-:Y:S01]  /*f9e0*/  SHF.R.U32.HI R105, RZ, 0x10, R35 ;  /* 0x00000010ff697819 */ /* 0x000fe20000011623 */
[----:B------:R-:W-:Y:S01]  /*f9f0*/  HADD2.F32 R33, -RZ, R33.H0_H0 ;  /* 0x20000021ff217230 */ /* 0x000fe20000004100 */
[----:B------:R-:W-:Y:S01]  /*fa00*/  SHF.R.U32.HI R103, RZ, 0x10, R47 ;  /* 0x00000010ff677819 */ /* 0x000fe2000001162f */
[--C-:B0-----:R-:W-:Y:S02]  /*fa10*/  HADD2.F32 R46, -RZ, R61.reuse.H0_H0 ;  /* 0x2000003dff2e7230 */ /* 0x101fe40000004100 */
[----:B------:R-:W-:Y:S02]  /*fa20*/  HADD2.F32 R61, -RZ, R61.H1_H1 ;  /* 0x3000003dff3d7230 */ /* 0x000fe40000004100 */
[----:B------:R-:W-:Y:S02]  /*fa30*/  HADD2.F32 R35, -RZ, R60.H0_H0 ;  /* 0x2000003cff237230 */ /* 0x000fe40000004100 */
[----:B------:R-:W-:-:S02]  /*fa40*/  HADD2.F32 R47, -RZ, R62.H0_H0 ;  /* 0x2000003eff2f7230 */ /* 0x000fc40000004100 */
[--C-:B------:R-:W-:Y:S02]  /*fa50*/  HADD2.F32 R93, -RZ, R63.reuse.H0_H0 ;  /* 0x2000003fff5d7230 */ /* 0x100fe40000004100 */
[----:B------:R-:W-:Y:S02]  /*fa60*/  HADD2.F32 R63, -RZ, R63.H1_H1 ;  /* 0x3000003fff3f7230 */ /* 0x000fe40000004100 */
[--C-:B-1----:R-:W-:Y:S02]  /*fa70*/  HADD2.F32 R45, -RZ, R65.reuse.H0_H0 ;  /* 0x20000041ff2d7230 */ /* 0x102fe40000004100 */
[----:B------:R-:W-:Y:S02]  /*fa80*/  HADD2.F32 R92, -RZ, R65.H1_H1 ;  /* 0x30000041ff5c7230 */ /* 0x000fe40000004100 */
[----:B------:R-:W-:Y:S02]  /*fa90*/  HADD2.F32 R65, -RZ, R64.H0_H0 ;  /* 0x20000040ff417230 */ /* 0x000fe40000004100 */
[C---:B------:R-:W-:Y:S01]  /*faa0*/  FMUL.FTZ R97, R45.reuse, R99 ;  /* 0x000000632d617220 */ /* 0x040fe20000410000 */
[----:B------:R-:W-:Y:S01]  /*fab0*/  FMUL.FTZ R101, R45, R96 ;  /* 0x000000602d657220 */ /* 0x000fe20000410000 */
[----:B------:R-:W-:Y:S01]  /*fac0*/  FMUL.FTZ R102, R92, R100 ;  /* 0x000000645c667220 */ /* 0x000fe20000410000 */
[----:B------:R-:W-:-:S02]  /*fad0*/  HADD2.F32 R94, -RZ, R66.H0_H0 ;  /* 0x20000042ff5e7230 */ /* 0x000fc40000004100 */
[C---:B------:R-:W-:Y:S01]  /*fae0*/  FFMA.FTZ R45, R46.reuse, R96, -R97 ;  /* 0x000000602e2d7223 */ /* 0x040fe20000010861 */
[----:B------:R-:W-:Y:S02]  /*faf0*/  HADD2.F32 R97, -RZ, R98.H0_H0 ;  /* 0x20000062ff617230 */ /* 0x000fe40000004100 */
[----:B------:R-:W-:Y:S01]  /*fb00*/  FFMA.FTZ R46, R46, R99, R101 ;  /* 0x000000632e2e7223 */ /* 0x000fe20000010065 */
[--C-:B------:R-:W-:Y:S02]  /*fb10*/  HADD2.F32 R98, -RZ, R91.reuse.H1_H1 ;  /* 0x3000005bff627230 */ /* 0x100fe40000004100 */
[----:B------:R-:W-:Y:S02]  /*fb20*/  HADD2.F32 R96, -RZ, R91.H0_H0 ;  /* 0x2000005bff607230 */ /* 0x000fe40000004100 */
[-C--:B------:R-:W-:Y:S01]  /*fb30*/  FMUL.FTZ R104, R92, R97.reuse ;  /* 0x000000615c687220 */ /* 0x080fe20000410000 */
[----:B------:R-:W-:Y:S01]  /*fb40*/  FFMA.FTZ R102, R61, R97, -R102 ;  /* 0x000000613d667223 */ /* 0x000fe20000010866 */
[----:B------:R-:W-:Y:S01]  /*fb50*/  FMUL.FTZ R92, R65, R98 ;  /* 0x00000062415c7220 */ /* 0x000fe20000410000 */
[----:B------:R-:W-:-:S02]  /*fb60*/  HADD2.F32 R91, -RZ, R89.H1_H1 ;  /* 0x30000059ff5b7230 */ /* 0x000fc40000004100 */
[-C--:B------:R-:W-:Y:S01]  /*fb70*/  FMUL.FTZ R97, R65, R96.reuse ;  /* 0x0000006041617220 */ /* 0x080fe20000410000 */
[----:B------:R-:W-:Y:S02]  /*fb80*/  HADD2.F32 R89, -RZ, R89.H0_H0 ;  /* 0x20000059ff597230 */ /* 0x000fe40000004100 */
[C---:B------:R-:W-:Y:S01]  /*fb90*/  FFMA.FTZ R65, R35.reuse, R96, -R92 ;  /* 0x0000006023417223 */ /* 0x040fe2000001085c */
[----:B------:R-:W-:Y:S02]  /*fba0*/  HADD2.F32 R95, -RZ, R67.H0_H0 ;  /* 0x20000043ff5f7230 */ /* 0x000fe40000004100 */
[----:B------:R-:W-:Y:S01]  /*fbb0*/  FFMA.FTZ R97, R35, R98, R97 ;  /* 0x0000006223617223 */ /* 0x000fe20000010061 */
[C---:B------:R-:W-:Y:S01]  /*fbc0*/  FMUL.FTZ R98, R94.reuse, R91 ;  /* 0x0000005b5e627220 */ /* 0x040fe20000410000 */
[--C-:B------:R-:W-:Y:S02]  /*fbd0*/  HADD2.F32 R96, -RZ, R87.reuse.H0_H0 ;  /* 0x20000057ff607230 */ /* 0x100fe40000004100 */
[----:B------:R-:W-:Y:S01]  /*fbe0*/  FFMA.FTZ R99, R61, R100, R104 ;  /* 0x000000643d637223 */ /* 0x000fe20000010068 */
[----:B------:R-:W-:Y:S01]  /*fbf0*/  FMUL.FTZ R100, R94, R89 ;  /* 0x000000595e647220 */ /* 0x000fe20000410000 */
[----:B------:R-:W-:-:S02]  /*fc00*/  HADD2.F32 R92, -RZ, R87.H1_H1 ;  /* 0x30000057ff5c7230 */ /* 0x000fc40000004100 */
[----:B------:R-:W-:Y:S01]  /*fc10*/  FFMA.FTZ R89, R47, R89, -R98 ;  /* 0x000000592f597223 */ /* 0x000fe20000010862 */
[----:B------:R-:W-:Y:S02]  /*fc20*/  HADD2.F32 R67, -RZ, R67.H1_H1 ;  /* 0x30000043ff437230 */ /* 0x000fe40000004100 */
[C---:B------:R-:W-:Y:S01]  /*fc30*/  FMUL.FTZ R104, R95.reuse, R96 ;  /* 0x000000605f687220 */ /* 0x040fe20000410000 */
[----:B------:R-:W-:Y:S02]  /*fc40*/  HADD2.F32 R98, -RZ, R103.H0_H0 ;  /* 0x20000067ff627230 */ /* 0x000fe40000004100 */
[-C--:B------:R-:W-:Y:S01]  /*fc50*/  FMUL.FTZ R95, R95, R92.reuse ;  /* 0x0000005c5f5f7220 */ /* 0x080fe20000410000 */
[----:B------:R-:W-:Y:S02]  /*fc60*/  HADD2.F32 R94, -RZ, R105.H0_H0 ;  /* 0x20000069ff5e7230 */ /* 0x000fe40000004100 */
[----:B------:R-:W-:Y:S01]  /*fc70*/  FFMA.FTZ R100, R47, R91, R100 ;  /* 0x0000005b2f647223 */ /* 0x000fe20000010064 */
[----:B------:R-:W-:Y:S01]  /*fc80*/  FFMA.FTZ R104, R93, R92, -R104 ;  /* 0x0000005c5d687223 */ /* 0x000fe20000010868 */
[----:B------:R-:W-:-:S02]  /*fc90*/  HADD2.F32 R64, -RZ, R64.H1_H1 ;  /* 0x30000040ff407230 */ /* 0x000fc40000004100 */
[C---:B------:R-:W-:Y:S01]  /*fca0*/  FMUL.FTZ R106, R67.reuse, R98 ;  /* 0x00000062436a7220 */ /* 0x040fe20000410000 */
[----:B------:R-:W-:Y:S02]  /*fcb0*/  HADD2.F32 R66, -RZ, R66.H1_H1 ;  /* 0x30000042ff427230 */ /* 0x000fe40000004100 */
[-C--:B------:R-:W-:Y:S01]  /*fcc0*/  FMUL.FTZ R92, R67, R94.reuse ;  /* 0x0000005e435c7220 */ /* 0x080fe20000410000 */
[----:B------:R-:W-:Y:S02]  /*fcd0*/  HADD2.F32 R47, -RZ, R44.H0_H0 ;  /* 0x2000002cff2f7230 */ /* 0x000fe40000004100 */
[C---:B------:R-:W-:Y:S01]  /*fce0*/  FFMA.FTZ R87, R63.reuse, R94, -R106 ;  /* 0x0000005e3f577223 */ /* 0x040fe2000001086a */
[----:B------:R-:W-:Y:S02]  /*fcf0*/  HADD2.F32 R61, -RZ, R34.H0_H0 ;  /* 0x20000022ff3d7230 */ /* 0x000fe40000004100 */
[----:B------:R-:W-:Y:S01]  /*fd00*/  FFMA.FTZ R92, R63, R98, R92 ;  /* 0x000000623f5c7223 */ /* 0x000fe2000001005c */
[----:B------:R-:W-:-:S02]  /*fd10*/  HADD2.F32 R35, -RZ, R32.H0_H0 ;  /* 0x20000020ff237230 */ /* 0x000fc40000004100 */
[----:B------:R-:W-:Y:S01]  /*fd20*/  FMUL.FTZ R63, R64, R47 ;  /* 0x0000002f403f7220 */ /* 0x000fe20000410000 */
[----:B------:R-:W-:Y:S02]  /*fd30*/  HADD2.F32 R60, -RZ, R60.H1_H1 ;  /* 0x3000003cff3c7230 */ /* 0x000fe40000004100 */
[----:B------:R-:W-:Y:S01]  /*fd40*/  FMUL.FTZ R67, R66, R61 ;  /* 0x0000003d42437220 */ /* 0x000fe20000410000 */
[----:B------:R-:W-:Y:S02]  /*fd50*/  HADD2.F32 R62, -RZ, R62.H1_H1 ;  /* 0x3000003eff3e7230 */ /* 0x000fe40000004100 */
[----:B------:R-:W-:Y:S01]  /*fd60*/  FMUL.FTZ R64, R64, R35 ;  /* 0x0000002340407220 */ /* 0x000fe20000410000 */
[----:B------:R-:W-:Y:S01]  /*fd70*/  FMUL.FTZ R66, R66, R33 ;  /* 0x0000002142427220 */ /* 0x000fe20000410000 */
[----:B------:R-:W-:Y:S01]  /*fd80*/  FFMA.FTZ R32, R60, R35, -R63 ;  /* 0x000000233c207223 */ /* 0x000fe2000001083f */
[----:B------:R-:W-:Y:S01]  /*fd90*/  FFMA.FTZ R95, R93, R96, R95 ;  /* 0x000000605d5f7223 */ /* 0x000fe2000001005f */
[----:B------:R-:W-:Y:S01]  /*fda0*/  FFMA.FTZ R34, R62, R33, -R67 ;  /* 0x000000213e227223 */ /* 0x000fe20000010843 */
[----:B------:R-:W-:Y:S01]  /*fdb0*/  FFMA.FTZ R44, R60, R47, R64 ;  /* 0x0000002f3c2c7223 */ /* 0x000fe20000010040 */
[----:B------:R-:W-:Y:S01]  /*fdc0*/  FFMA.FTZ R61, R62, R61, R66 ;  /* 0x0000003d3e3d7223 */ /* 0x000fe20000010042 */
[----:B------:R-:W-:-:S02]  /*fdd0*/  F2FP.F16.F32.PACK_AB R33, R102, R45 ;  /* 0x0000002d6621723e */ /* 0x000fc400000000ff */
[----:B------:R-:W-:Y:S02]  /*fde0*/  F2FP.F16.F32.PACK_AB R35, R87, R104 ;  /* 0x000000685723723e */ /* 0x000fe400000000ff */
[----:B------:R-:W-:Y:S02]  /*fdf0*/  F2FP.F16.F32.PACK_AB R45, R99, R46 ;  /* 0x0000002e632d723e */ /* 0x000fe400000000ff */
[----:B------:R-:W-:Y:S02]  /*fe00*/  F2FP.F16.F32.PACK_AB R32, R32, R65 ;  /* 0x000000412020723e */ /* 0x000fe400000000ff */
[----:B------:R-:W-:Y:S02]  /*fe10*/  F2FP.F16.F32.PACK_AB R34, R34, R89 ;  /* 0x000000592222723e */ /* 0x000fe400000000ff */
[----:B------:R-:W-:Y:S02]  /*fe20*/  F2FP.F16.F32.PACK_AB R47, R92, R95 ;  /* 0x0000005f5c2f723e */ /* 0x000fe400000000ff */
[----:B------:R-:W-:Y:S01]  /*fe30*/  F2FP.F16.F32.PACK_AB R44, R44, R97 ;  /* 0x000000612c2c723e */ /* 0x000fe200000000ff */
[----:B------:R0:W-:Y:S01]  /*fe40*/  STS.128 [R88+0x12400], R32 ;  /* 0x0124002058007388 */ /* 0x0001e20000000c00 */
[----:B------:R-:W-:-:S05]  /*fe50*/  F2FP.F16.F32.PACK_AB R46, R61, R100 ;  /* 0x000000643d2e723e */ /* 0x000fca00000000ff */
[----:B------:R0:W-:Y:S02]  /*fe60*/  STS.128 [R90+0x12400], R44 ;  /* 0x0124002c5a007388 */ /* 0x0001e40000000c00 */
.L_x_1859:
[----:B------:R-:W-:Y:S05]  /*fe70*/  BSYNC B2 ;  /* 0x0000000000027941 */ /* 0x000fea0003800000 */
.L_x_1858:
[----:B------:R-:W-:Y:S04]  /*fe80*/  BSSY B2, `(.L_x_1860) ;  /* 0x0000060000027945 */ /* 0x000fe80003800000 */
[----:B------:R-:W-:Y:S05]  /*fe90*/  @P1 BRA `(.L_x_1861) ;  /* 0x0000000400781947 */ /* 0x000fea0003800000 */
[----:B0-----:R-:W-:Y:S01]  /*fea0*/  LEA.HI R32, R83, R224, RZ, 0x1d ;  /* 0x000000e053207211 */ /* 0x001fe200078fe8ff */
[----:B------:R-:W-:Y:S01]  /*feb0*/  HADD2.F32 R64, -RZ, R82.H1_H1 ;  /* 0x30000052ff407230 */ /* 0x000fe20000004100 */
[--C-:B------:R-:W-:Y:S01]  /*fec0*/  SHF.R.U64 R89, R40, 0x10, R41.reuse ;  /* 0x0000001028597819 */ /* 0x100fe20000001229 */
[--C-:B------:R-:W-:Y:S01]  /*fed0*/  HADD2.F32 R62, -RZ, R85.reuse.H1_H1 ;  /* 0x30000055ff3e7230 */ /* 0x100fe20000004100 */
[----:B------:R-:W-:Y:S01]  /*fee0*/  SHF.R.S32.HI R33, RZ, 0x1f, R32 ;  /* 0x0000001fff217819 */ /* 0x000fe20000011420 */
[----:B------:R-:W-:Y:S01]  /*fef0*/  IMAD.SHL.U32 R34, R32, 0x8, RZ ;  /* 0x0000000820227824 */ /* 0x000fe200078e00ff */
[----:B------:R-:W-:Y:S01]  /*ff00*/  SHF.R.U32.HI R66, RZ, 0x10, R41 ;  /* 0x00000010ff427819 */ /* 0x000fe20000011629 */
[----:B------:R-:W-:Y:S01]  /*ff10*/  HADD2.F32 R85, -RZ, R85.H0_H0 ;  /* 0x20000055ff557230 */ /* 0x000fe20000004100 */
[----:B------:R-:W-:Y:S02]  /*ff20*/  LEA.HI R32, R33, R32, RZ, 0x3 ;  /* 0x0000002021207211 */ /* 0x000fe400078f18ff */
[----:B------:R-:W-:Y:S01]  /*ff30*/  LOP3.LUT R33, R205, 0x38, R34, 0xf8, !PT ;  /* 0x00000038cd217812 */ /* 0x000fe200078ef822 */
[----:B------:R-:W-:Y:S01]  /*ff40*/  HADD2.F32 R66, -RZ, R66.H0_H0 ;  /* 0x20000042ff427230 */ /* 0x000fe20000004100 */
[----:B------:R-:W-:Y:S01]  /*ff50*/  SHF.R.U64 R93, R28, 0x10, R29 ;  /* 0x000000101c5d7819 */ /* 0x000fe2000000121d */
[----:B------:R-:W-:Y:S01]  /*ff60*/  IMAD.SHL.U32 R32, R32, 0x400, RZ ;  /* 0x0000040020207824 */ /* 0x000fe200078e00ff */
[----:B------:R-:W-:-:S02]  /*ff70*/  LOP3.LUT R45, R33, R206, RZ, 0x3c, !PT ;  /* 0x000000ce212d7212 */ /* 0x000fc400078e3cff */
[----:B------:R-:W-:Y:S02]  /*ff80*/  SHF.R.U32.HI R61, RZ, 0x10, R29 ;  /* 0x00000010ff3d7819 */ /* 0x000fe4000001161d */
[----:B------:R-:W-:Y:S02]  /*ff90*/  LOP3.LUT R44, R32, 0x7fffe000, RZ, 0xc0, !PT ;  /* 0x7fffe000202c7812 */ /* 0x000fe400078ec0ff */
[----:B------:R-:W0:Y:S01]  /*ffa0*/  LDS.128 R32, [R237] ;  /* 0x00000000ed207984 */ /* 0x000e220000000c00 */
[----:B------:R-:W-:Y:S02]  /*ffb0*/  SHF.R.U64 R87, R42, 0x10, R43 ;  /* 0x000000102a577819 */ /* 0x000fe4000000122b */
[----:B------:R-:W-:Y:S02]  /*ffc0*/  IADD3 R45, R45, R44, R207 ;  /* 0x0000002c2d2d7210 */ /* 0x000fe40007ffe0cf */
[----:B------:R-:W-:Y:S02]  /*ffd0*/  SHF.R.U32.HI R67, RZ, 0x10, R43 ;  /* 0x00000010ff437819 */ /* 0x000fe4000001162b */
[--C-:B------:R-:W-:Y:S01]  /*ffe0*/  SHF.R.U32.HI R91, RZ, 0x10, R31.reuse ;  /* 0x00000010ff5b7819 */ /* 0x100fe2000001161f */
[----:B------:R-:W-:Y:S01]  /*fff0*/  IMAD R60, R45, 0x2, R2 ;  /* 0x000000022d3c7824 */ /* 0x000fe200078e0202 */
[----:B------:R-:W-:-:S04]  /*10000*/  SHF.R.U64 R92, R30, 0x10, R31 ;  /* 0x000000101e5c7819 */ /* 0x000fc8000000121f */
[----:B------:R-:W1:Y:S01]  /*10010*/  LDS.128 R44, [R60+0x12400] ;  /* 0x012400003c2c7984 */ /* 0x000e620000000c00 */
[--C-:B0-----:R-:W-:Y:S02]  /*10020*/  HADD2.F32 R29, -RZ, R33.reuse.H0_H0 ;  /* 0x20000021ff1d7230 */ /* 0x101fe40000004100 */
[----:B------:R-:W-:Y:S02]  /*10030*/  HADD2.F32 R28, -RZ, R32.H0_H0 ;  /* 0x20000020ff1c7230 */ /* 0x000fe40000004100 */
[----:B------:R-:W-:Y:S02]  /*10040*/  HADD2.F32 R33, -RZ, R33.H1_H1 ;  /* 0x30000021ff217230 */ /* 0x000fe40000004100 */
[----:B------:R-:W-:Y:S02]  /*10050*/  HADD2.F32 R30, -RZ, R34.H0_H0 ;  /* 0x20000022ff1e7230 */ /* 0x000fe40000004100 */
[--C-:B------:R-:W-:Y:S02]  /*10060*/  HADD2.F32 R31, -RZ, R35.reuse.H0_H0 ;  /* 0x20000023ff1f7230 */ /* 0x100fe40000004100 */
[----:B------:R-:W-:-:S02]  /*10070*/  HADD2.F32 R35, -RZ, R35.H1_H1 ;  /* 0x30000023ff237230 */ /* 0x000fc40000004100 */
[----:B------:R-:W-:Y:S02]  /*10080*/  HADD2.F32 R32, -RZ, R32.H1_H1 ;  /* 0x30000020ff207230 */ /* 0x000fe40000004100 */
[--C-:B-1----:R-:W-:Y:S02]  /*10090*/  HADD2.F32 R41, -RZ, R45.reuse.H0_H0 ;  /* 0x2000002dff297230 */ /* 0x102fe40000004100 */
[----:B------:R-:W-:Y:S02]  /*100a0*/  HADD2.F32 R40, -RZ, R44.H0_H0 ;  /* 0x2000002cff287230 */ /* 0x000fe40000004100 */
[----:B------:R-:W-:Y:S02]  /*100b0*/  HADD2.F32 R45, -RZ, R45.H1_H1 ;  /* 0x3000002dff2d7230 */ /* 0x000fe40000004100 */
[C---:B------:R-:W-:Y:S01]  /*100c0*/  FMUL.FTZ R88, R41.reuse, R64 ;  /* 0x0000004029587220 */ /* 0x040fe20000410000 */
[----:B------:R-:W-:Y:S01]  /*100d0*/  FMUL.FTZ R90, R41, R62 ;  /* 0x0000003e295a7220 */ /* 0x000fe20000410000 */
[----:B------:R-:W-:-:S02]  /*100e0*/  HADD2.F32 R41, -RZ, R82.H0_H0 ;  /* 0x20000052ff297230 */ /* 0x000fc40000004100 */
[C---:B------:R-:W-:Y:S01]  /*100f0*/  FFMA.FTZ R88, R29.reuse, R62, -R88 ;  /* 0x0000003e1d587223 */ /* 0x040fe20000010858 */
[----:B------:R-:W-:Y:S02]  /*10100*/  HADD2.F32 R62, -RZ, R61.H0_H0 ;  /* 0x2000003dff3e7230 */ /* 0x000fe40000004100 */
[----:B------:R-:W-:Y:S01]  /*10110*/  FFMA.FTZ R90, R29, R64, R90 ;  /* 0x000000401d5a7223 */ /* 0x000fe2000001005a */
[C---:B------:R-:W-:Y:S01]  /*10120*/  FMUL.FTZ R29, R40.reuse, R41 ;  /* 0x00000029281d7220 */ /* 0x040fe20000410000 */
[C---:B------:R-:W-:Y:S01]  /*10130*/  FMUL.FTZ R82, R45.reuse, R66 ;  /* 0x000000422d527220 */ /* 0x040fe20000410000 */
[-C--:B------:R-:W-:Y:S01]  /*10140*/  FMUL.FTZ R40, R40, R85.reuse ;  /* 0x0000005528287220 */ /* 0x080fe20000410000 */
[----:B------:R-:W-:Y:S01]  /*10150*/  FMUL.FTZ R64, R45, R62 ;  /* 0x0000003e2d407220 */ /* 0x000fe20000410000 */
[----:B------:R-:W-:Y:S02]  /*10160*/  HADD2.F32 R45, -RZ, R84.H0_H0 ;  /* 0x20000054ff2d7230 */ /* 0x000fe40000004100 */
[----:B------:R-:W-:Y:S01]  /*10170*/  FFMA.FTZ R85, R28, R85, -R29 ;  /* 0x000000551c557223 */ /* 0x000fe2000001081d */
[----:B------:R-:W-:-:S02]  /*10180*/  HADD2.F32 R42, -RZ, R46.H0_H0 ;  /* 0x2000002eff2a7230 */ /* 0x000fc40000004100 */
[C---:B------:R-:W-:Y:S01]  /*10190*/  FFMA.FTZ R63, R33.reuse, R62, -R82 ;  /* 0x0000003e213f7223 */ /* 0x040fe20000010852 */
[----:B------:R-:W-:Y:S02]  /*101a0*/  HADD2.F32 R43, -RZ, R47.H0_H0 ;  /* 0x2000002fff2b7230 */ /* 0x000fe40000004100 */
[----:B------:R-:W-:Y:S01]  /*101b0*/  FFMA.FTZ R65, R33, R66, R64 ;  /* 0x0000004221417223 */ /* 0x000fe20000010040 */
[----:B------:R-:W-:Y:S02]  /*101c0*/  HADD2.F32 R29, -RZ, R86.H0_H0 ;  /* 0x20000056ff1d7230 */ /* 0x000fe40000004100 */
[----:B------:R-:W-:Y:S01]  /*101d0*/  FFMA.FTZ R61, R28, R41, R40 ;  /* 0x000000291c3d7223 */ /* 0x000fe20000010028 */
[----:B------:R-:W-:Y:S02]  /*101e0*/  HADD2.F32 R84, -RZ, R84.H1_H1 ;  /* 0x30000054ff547230 */ /* 0x000fe40000004100 */
[----:B------:R-:W-:Y:S01]  /*101f0*/  FMUL.FTZ R33, R42, R45 ;  /* 0x0000002d2a217220 */ /* 0x000fe20000410000 */
[----:B------:R-:W-:-:S02]  /*10200*/  HADD2.F32 R86, -RZ, R86.H1_H1 ;  /* 0x30000056ff567230 */ /* 0x000fc40000004100 */
[-C--:B------:R-:W-:Y:S01]  /*10210*/  FMUL.FTZ R41, R42, R29.reuse ;  /* 0x0000001d2a297220 */ /* 0x080fe20000410000 */
[----:B------:R-:W-:Y:S02]  /*10220*/  HADD2.F32 R47, -RZ, R47.H1_H1 ;  /* 0x3000002fff2f7230 */ /* 0x000fe40000004100 */
[C---:B------:R-:W-:Y:S01]  /*10230*/  FMUL.FTZ R62, R43.reuse, R84 ;  /* 0x000000542b3e7220 */ /* 0x040fe20000410000 */
[----:B------:R-:W-:Y:S02]  /*10240*/  HADD2.F32 R40, -RZ, R67.H0_H0 ;  /* 0x20000043ff287230 */ /* 0x000fe40000004100 */
[----:B------:R-:W-:Y:S01]  /*10250*/  FMUL.FTZ R43, R43, R86 ;  /* 0x000000562b2b7220 */ /* 0x000fe20000410000 */
[----:B------:R-:W-:Y:S02]  /*10260*/  HADD2.F32 R28, -RZ, R91.H0_H0 ;  /* 0x2000005bff1c7230 */ /* 0x000fe40000004100 */
[C---:B------:R-:W-:Y:S01]  /*10270*/  FFMA.FTZ R42, R30.reuse, R29, -R33 ;  /* 0x0000001d1e2a7223 */ /* 0x040fe20000010821 */
[----:B------:R-:W-:Y:S01]  /*10280*/  FFMA.FTZ R45, R30, R45, R41 ;  /* 0x0000002d1e2d7223 */ /* 0x000fe20000010029 */
[----:B------:R-:W-:-:S02]  /*10290*/  HADD2.F32 R44, -RZ, R44.H1_H1 ;  /* 0x3000002cff2c7230 */ /* 0x000fc40000004100 */
[----:B------:R-:W-:Y:S01]  /*102a0*/  FMUL.FTZ R30, R47, R40 ;  /* 0x000000282f1e7220 */ /* 0x000fe20000410000 */
[----:B------:R-:W-:Y:S02]  /*102b0*/  HADD2.F32 R46, -RZ, R46.H1_H1 ;  /* 0x3000002eff2e7230 */ /* 0x000fe40000004100 */
[C---:B------:R-:W-:Y:S01]  /*102c0*/  FFMA.FTZ R62, R31.reuse, R86, -R62 ;  /* 0x000000561f3e7223 */ /* 0x040fe2000001083e */
[----:B------:R-:W-:Y:S01]  /*102d0*/  FFMA.FTZ R84, R31, R84, R43 ;  /* 0x000000541f547223 */ /* 0x000fe2000001002b */
[-C--:B------:R-:W-:Y:S01]  /*102e0*/  FMUL.FTZ R64, R47, R28.reuse ;  /* 0x0000001c2f407220 */ /* 0x080fe20000410000 */
[----:B------:R-:W-:Y:S02]  /*102f0*/  HADD2.F32 R33, -RZ, R89.H0_H0 ;  /* 0x20000059ff217230 */ /* 0x000fe40000004100 */
[C---:B------:R-:W-:Y:S01]  /*10300*/  FFMA.FTZ R47, R35.reuse, R28, -R30 ;  /* 0x0000001c232f7223 */ /* 0x040fe2000001081e */
[----:B------:R-:W-:Y:S02]  /*10310*/  HADD2.F32 R41, -RZ, R87.H0_H0 ;  /* 0x20000057ff297230 */ /* 0x000fe40000004100 */
[----:B------:R-:W-:Y:S01]  /*10320*/  FFMA.FTZ R67, R35, R40, R64 ;  /* 0x0000002823437223 */ /* 0x000fe20000010040 */
[----:B------:R-:W-:-:S02]  /*10330*/  HADD2.F32 R29, -RZ, R93.H0_H0 ;  /* 0x2000005dff1d7230 */ /* 0x000fc40000004100 */
[----:B------:R-:W-:Y:S01]  /*10340*/  FMUL.FTZ R35, R44, R33 ;  /* 0x000000212c237220 */ /* 0x000fe20000410000 */
[----:B------:R-:W-:Y:S02]  /*10350*/  HADD2.F32 R31, -RZ, R92.H0_H0 ;  /* 0x2000005cff1f7230 */ /* 0x000fe40000004100 */
[----:B------:R-:W-:Y:S01]  /*10360*/  FMUL.FTZ R43, R46, R41 ;  /* 0x000000292e2b7220 */ /* 0x000fe20000410000 */
[----:B------:R-:W-:Y:S02]  /*10370*/  HADD2.F32 R34, -RZ, R34.H1_H1 ;  /* 0x30000022ff227230 */ /* 0x000fe40000004100 */
[-C--:B------:R-:W-:Y:S01]  /*10380*/  FMUL.FTZ R44, R44, R29.reuse ;  /* 0x0000001d2c2c7220 */ /* 0x080fe20000410000 */
[----:B------:R-:W-:Y:S01]  /*10390*/  FFMA.FTZ R28, R32, R29, -R35 ;  /* 0x0000001d201c7223 */ /* 0x000fe20000010823 */
[-C--:B------:R-:W-:Y:S01]  /*103a0*/  FMUL.FTZ R46, R46, R31.reuse ;  /* 0x0000001f2e2e7220 */ /* 0x080fe20000410000 */
        /* <DEDUP_REMOVED lines=13> */
.L_x_1861:
[----:B------:R-:W-:Y:S05]  /*10480*/  BSYNC B2 ;  /* 0x0000000000027941 */ /* 0x000fea0003800000 */
.L_x_1860:
[----:B------:R-:W-:Y:S05]  /*10490*/  @P2 BRA `(.L_x_1857) ;  /* 0x0000000400782947 */ /* 0x000fea0003800000 */
[----:B------:R-:W-:Y:S01]  /*104a0*/  LEA.HI R83, R83, R225, RZ, 0x1d ;  /* 0x000000e153537211 */ /* 0x000fe200078fe8ff */
[----:B------:R-:W-:Y:S01]  /*104b0*/  HADD2.F32 R41, -RZ, R76.H1_H1 ;  /* 0x3000004cff297230 */ /* 0x000fe20000004100 */
[----:B0-----:R-:W-:Y:S01]  /*104c0*/  SHF.R.U32.HI R44, RZ, 0x10, R37 ;  /* 0x00000010ff2c7819 */ /* 0x001fe20000011625 */
[--C-:B------:R-:W-:Y:S01]  /*104d0*/  HADD2.F32 R42, -RZ, R75.reuse.H0_H0 ;  /* 0x2000004bff2a7230 */ /* 0x100fe20000004100 */
[----:B-1----:R-:W-:Y:S01]  /*104e0*/  SHF.R.S32.HI R30, RZ, 0x1f, R83 ;  /* 0x0000001fff1e7819 */ /* 0x002fe20000011453 */
[----:B------:R-:W-:Y:S01]  /*104f0*/  IMAD.SHL.U32 R28, R83, 0x8, RZ ;  /* 0x00000008531c7824 */ /* 0x000fe200078e00ff */
[----:B------:R-:W-:Y:S01]  /*10500*/  SHF.R.U64 R61, R36, 0x10, R37 ;  /* 0x00000010243d7819 */ /* 0x000fe20000001225 */
[----:B------:R-:W-:Y:S01]  /*10510*/  HADD2.F32 R44, -RZ, R44.H0_H0 ;  /* 0x2000002cff2c7230 */ /* 0x000fe20000004100 */
[----:B------:R-:W-:Y:S01]  /*10520*/  LEA.HI R30, R30, R83, RZ, 0x3 ;  /* 0x000000531e1e7211 */ /* 0x000fe200078f18ff */
[----:B------:R-:W-:Y:S01]  /*10530*/  HADD2.F32 R75, -RZ, R75.H1_H1 ;  /* 0x3000004bff4b7230 */ /* 0x000fe20000004100 */
[----:B------:R-:W-:Y:S01]  /*10540*/  LOP3.LUT R29, R205, 0x38, R28, 0xf8, !PT ;  /* 0x00000038cd1d7812 */ /* 0x000fe200078ef81c */
[----:B------:R-:W-:Y:S01]  /*10550*/  HADD2.F32 R76, -RZ, R76.H0_H0 ;  /* 0x2000004cff4c7230 */ /* 0x000fe20000004100 */
[----:B------:R-:W-:Y:S01]  /*10560*/  SHF.R.U32.HI R43, RZ, 0x10, R25 ;  /* 0x00000010ff2b7819 */ /* 0x000fe20000011619 */
[----:B------:R-:W-:Y:S01]  /*10570*/  IMAD.SHL.U32 R30, R30, 0x400, RZ ;  /* 0x000004001e1e7824 */ /* 0x000fe200078e00ff */
[----:B------:R-:W-:-:S02]  /*10580*/  LOP3.LUT R33, R29, R206, RZ, 0x3c, !PT ;  /* 0x000000ce1d217212 */ /* 0x000fc400078e3cff */
[----:B------:R-:W-:Y:S02]  /*10590*/  SHF.R.U64 R65, R24, 0x10, R25 ;  /* 0x0000001018417819 */ /* 0x000fe40000001219 */
[----:B------:R-:W-:Y:S02]  /*105a0*/  LOP3.LUT R32, R30, 0x7fffe000, RZ, 0xc0, !PT ;  /* 0x7fffe0001e207812 */ /* 0x000fe400078ec0ff */
[----:B------:R-:W0:Y:S01]  /*105b0*/  LDS.128 R28, [R235] ;  /* 0x00000000eb1c7984 */ /* 0x000e220000000c00 */
[----:B------:R-:W-:Y:S02]  /*105c0*/  SHF.R.U64 R47, R38, 0x10, R39 ;  /* 0x00000010262f7819 */ /* 0x000fe40000001227 */
[----:B------:R-:W-:Y:S02]  /*105d0*/  IADD3 R33, R33, R32, R207 ;  /* 0x0000002021217210 */ /* 0x000fe40007ffe0cf */
[----:B------:R-:W-:Y:S02]  /*105e0*/  SHF.R.U32.HI R45, RZ, 0x10, R39 ;  /* 0x00000010ff2d7819 */ /* 0x000fe40000011627 */
[----:B------:R-:W-:-:S02]  /*105f0*/  LEA R40, R33, R2, 0x1 ;  /* 0x0000000221287211 */ /* 0x000fc400078e08ff */
[--C-:B------:R-:W-:Y:S02]  /*10600*/  SHF.R.U32.HI R63, RZ, 0x10, R27.reuse ;  /* 0x00000010ff3f7819 */ /* 0x100fe4000001161b */
[----:B------:R-:W-:Y:S01]  /*10610*/  SHF.R.U64 R64, R26, 0x10, R27 ;  /* 0x000000101a407819 */ /* 0x000fe2000000121b */
[----:B------:R-:W1:Y:S01]  /*10620*/  LDS.128 R32, [R40+0x12400] ;  /* 0x0124000028207984 */ /* 0x000e620000000c00 */
        /* <DEDUP_REMOVED lines=11> */
[----:B------:R-:W-:-:S02]  /*106e0*/  HADD2.F32 R36, -RZ, R43.H0_H0 ;  /* 0x2000002bff247230 */ /* 0x000fc40000004100 */
[----:B------:R-:W-:Y:S01]  /*106f0*/  FMUL.FTZ R62, R37, R44 ;  /* 0x0000002c253e7220 */ /* 0x000fe20000410000 */
[C---:B------:R-:W-:Y:S01]  /*10700*/  FFMA.FTZ R46, R25.reuse, R41, -R46 ;  /* 0x00000029192e7223 */ /* 0x040fe2000001082e */
[----:B------:R-:W-:Y:S01]  /*10710*/  FFMA.FTZ R60, R25, R42, R60 ;  /* 0x0000002a193c7223 */ /* 0x000fe2000001003c */
[----:B------:R-:W-:Y:S01]  /*10720*/  FMUL.FTZ R25, R33, R75 ;  /* 0x0000004b21197220 */ /* 0x000fe20000410000 */
[-C--:B------:R-:W-:Y:S01]  /*10730*/  FMUL.FTZ R42, R37, R36.reuse ;  /* 0x00000024252a7220 */ /* 0x080fe20000410000 */
[----:B------:R-:W-:Y:S01]  /*10740*/  FFMA.FTZ R41, R29, R36, -R62 ;  /* 0x000000241d297223 */ /* 0x000fe2000001083e */
[-C--:B------:R-:W-:Y:S01]  /*10750*/  FMUL.FTZ R36, R33, R76.reuse ;  /* 0x0000004c21247220 */ /* 0x080fe20000410000 */
[----:B------:R-:W-:Y:S01]  /*10760*/  FFMA.FTZ R76, R24, R76, -R25 ;  /* 0x0000004c184c7223 */ /* 0x000fe20000010819 */
[----:B------:R-:W-:Y:S02]  /*10770*/  HADD2.F32 R38, -RZ, R34.H0_H0 ;  /* 0x20000022ff267230 */ /* 0x000fe40000004100 */
[----:B------:R-:W-:Y:S01]  /*10780*/  FFMA.FTZ R43, R29, R44, R42 ;  /* 0x0000002c1d2b7223 */ /* 0x000fe2000001002a */
[----:B------:R-:W-:-:S02]  /*10790*/  HADD2.F32 R37, -RZ, R74.H1_H1 ;  /* 0x3000004aff257230 */ /* 0x000fc40000004100 */
[----:B------:R-:W-:Y:S01]  /*107a0*/  FFMA.FTZ R75, R24, R75, R36 ;  /* 0x0000004b184b7223 */ /* 0x000fe20000010024 */
[----:B------:R-:W-:Y:S02]  /*107b0*/  HADD2.F32 R25, -RZ, R77.H0_H0 ;  /* 0x2000004dff197230 */ /* 0x000fe40000004100 */
[----:B------:R-:W-:Y:S02]  /*107c0*/  HADD2.F32 R39, -RZ, R35.H0_H0 ;  /* 0x20000023ff277230 */ /* 0x000fe40000004100 */
[C---:B------:R-:W-:Y:S01]  /*107d0*/  FMUL.FTZ R29, R38.reuse, R37 ;  /* 0x00000025261d7220 */ /* 0x040fe20000410000 */
[----:B------:R-:W-:Y:S02]  /*107e0*/  HADD2.F32 R74, -RZ, R74.H0_H0 ;  /* 0x2000004aff4a7230 */ /* 0x000fe40000004100 */
[-C--:B------:R-:W-:Y:S01]  /*107f0*/  FMUL.FTZ R33, R38, R25.reuse ;  /* 0x0000001926217220 */ /* 0x080fe20000410000 */
[----:B------:R-:W-:Y:S02]  /*10800*/  HADD2.F32 R24, -RZ, R77.H1_H1 ;  /* 0x3000004dff187230 */ /* 0x000fe40000004100 */
[----:B------:R-:W-:Y:S01]  /*10810*/  FFMA.FTZ R42, R26, R25, -R29 ;  /* 0x000000191a2a7223 */ /* 0x000fe2000001081d */
[----:B------:R-:W-:-:S02]  /*10820*/  HADD2.F32 R35, -RZ, R35.H1_H1 ;  /* 0x30000023ff237230 */ /* 0x000fc40000004100 */
[C---:B------:R-:W-:Y:S01]  /*10830*/  FMUL.FTZ R44, R39.reuse, R74 ;  /* 0x0000004a272c7220 */ /* 0x040fe20000410000 */
[----:B------:R-:W-:Y:S02]  /*10840*/  HADD2.F32 R38, -RZ, R45.H0_H0 ;  /* 0x2000002dff267230 */ /* 0x000fe40000004100 */
[-C--:B------:R-:W-:Y:S01]  /*10850*/  FMUL.FTZ R39, R39, R24.reuse ;  /* 0x0000001827277220 */ /* 0x080fe20000410000 */
[----:B------:R-:W-:Y:S02]  /*10860*/  HADD2.F32 R36, -RZ, R63.H0_H0 ;  /* 0x2000003fff247230 */ /* 0x000fe40000004100 */
[----:B------:R-:W-:Y:S01]  /*10870*/  FFMA.FTZ R37, R26, R37, R33 ;  /* 0x000000251a257223 */ /* 0x000fe20000010021 */
[----:B------:R-:W-:Y:S01]  /*10880*/  FFMA.FTZ R44, R27, R24, -R44 ;  /* 0x000000181b2c7223 */ /* 0x000fe2000001082c */
[----:B------:R-:W-:Y:S02]  /*10890*/  HADD2.F32 R32, -RZ, R32.H1_H1 ;  /* 0x30000020ff207230 */ /* 0x000fe40000004100 */
[----:B------:R-:W-:Y:S01]  /*108a0*/  FMUL.FTZ R26, R35, R38 ;  /* 0x00000026231a7220 */ /* 0x000fe20000410000 */
[----:B------:R-:W-:-:S02]  /*108b0*/  HADD2.F32 R34, -RZ, R34.H1_H1 ;  /* 0x30000022ff227230 */ /* 0x000fc40000004100 */
[----:B------:R-:W-:Y:S01]  /*108c0*/  FFMA.FTZ R74, R27, R74, R39 ;  /* 0x0000004a1b4a7223 */ /* 0x000fe20000010027 */
[-C--:B------:R-:W-:Y:S01]  /*108d0*/  FMUL.FTZ R24, R35, R36.reuse ;  /* 0x0000002423187220 */ /* 0x080fe20000410000 */
[----:B------:R-:W-:Y:S02]  /*108e0*/  HADD2.F32 R29, -RZ, R61.H0_H0 ;  /* 0x2000003dff1d7230 */ /* 0x000fe40000004100 */
[C---:B------:R-:W-:Y:S01]  /*108f0*/  FFMA.FTZ R45, R31.reuse, R36, -R26 ;  /* 0x000000241f2d7223 */ /* 0x040fe2000001081a */
[----:B------:R-:W-:Y:S02]  /*10900*/  HADD2.F32 R33, -RZ, R47.H0_H0 ;  /* 0x2000002fff217230 */ /* 0x000fe40000004100 */
[----:B------:R-:W-:Y:S01]  /*10910*/  FFMA.FTZ R47, R31, R38, R24 ;  /* 0x000000261f2f7223 */ /* 0x000fe20000010018 */
[----:B------:R-:W-:Y:S02]  /*10920*/  HADD2.F32 R25, -RZ, R65.H0_H0 ;  /* 0x20000041ff197230 */ /* 0x000fe40000004100 */
[----:B------:R-:W-:Y:S01]  /*10930*/  FMUL.FTZ R31, R32, R29 ;  /* 0x0000001d201f7220 */ /* 0x000fe20000410000 */
[----:B------:R-:W-:-:S02]  /*10940*/  HADD2.F32 R27, -RZ, R64.H0_H0 ;  /* 0x20000040ff1b7230 */ /* 0x000fc40000004100 */
[----:B------:R-:W-:Y:S01]  /*10950*/  FMUL.FTZ R39, R34, R33 ;  /* 0x0000002122277220 */ /* 0x000fe20000410000 */
[----:B------:R-:W-:Y:S02]  /*10960*/  HADD2.F32 R28, -RZ, R28.H1_H1 ;  /* 0x3000001cff1c7230 */ /* 0x000fe40000004100 */
[----:B------:R-:W-:Y:S01]  /*10970*/  FMUL.FTZ R32, R32, R25 ;  /* 0x0000001920207220 */ /* 0x000fe20000410000 */
[----:B------:R-:W-:Y:S02]  /*10980*/  HADD2.F32 R30, -RZ, R30.H1_H1 ;  /* 0x3000001eff1e7230 */ /* 0x000fe40000004100 */
        /* <DEDUP_REMOVED lines=15> */
.L_x_1857:
[----:B------:R-:W-:Y:S05]  /*10a80*/  BSYNC B1 ;  /* 0x0000000000017941 */ /* 0x000fea0003800000 */
.L_x_1856:
[----:B------:R-:W-:-:S13]  /*10a90*/  ISETP.GE.AND P0, PT, R221, R71, PT ;  /* 0x00000047dd00720c */ /* 0x000fda0003f06270 */
[----:B------:R-:W-:Y:S05]  /*10aa0*/  @P0 BRA `(.L_x_1837) ;  /* 0x0000001000980947 */ /* 0x000fea0003800000 */
[----:B01----:R-:W0:Y:S01]  /*10ab0*/  LDC R33, c[0x0][0x3f4] ;  /* 0x0000fd00ff217b82 */ /* 0x003e220000000800 */
[----:B------:R-:W-:Y:S01]  /*10ac0*/  BSSY B1, `(.L_x_1862) ;  /* 0x0000064000017945 */ /* 0x000fe20003800000 */
[----:B------:R-:W-:Y:S02]  /*10ad0*/  SHF.R.U32.HI R61, RZ, 0x3, R204 ;  /* 0x00000003ff3d7819 */ /* 0x000fe400000116cc */
[-C--:B0-----:R-:W-:Y:S02]  /*10ae0*/  ISETP.GE.AND P0, PT, R18, R33.reuse, PT ;  /* 0x000000211200720c */ /* 0x081fe40003f06270 */
[-C--:B------:R-:W-:Y:S02]  /*10af0*/  ISETP.GE.AND P1, PT, R196, R33.reuse, PT ;  /* 0x00000021c400720c */ /* 0x080fe40003f26270 */
[----:B------:R-:W-:-:S09]  /*10b00*/  ISETP.GE.AND P2, PT, R197, R33, PT ;  /* 0x00000021c500720c */ /* 0x000fd20003f46270 */
[----:B------:R-:W-:Y:S05]  /*10b10*/  @P0 BRA `(.L_x_1863) ;  /* 0x0000000400780947 */ /* 0x000fea0003800000 */
[----:B--2---:R-:W-:Y:S01]  /*10b20*/  LEA.HI R24, R33, R222, RZ, 0x1d ;  /* 0x000000de21187211 */ /* 0x004fe200078fe8ff */
[----:B------:R-:W-:Y:S01]  /*10b30*/  HADD2.F32 R38, -RZ, R80.H1_H1 ;  /* 0x30000050ff267230 */ /* 0x000fe20000004100 */
[----:B------:R-:W-:Y:S01]  /*10b40*/  SHF.R.U32.HI R41, RZ, 0x10, R49 ;  /* 0x00000010ff297819 */ /* 0x000fe20000011631 */
[--C-:B------:R-:W-:Y:S01]  /*10b50*/  HADD2.F32 R39, -RZ, R78.reuse.H1_H1 ;  /* 0x3000004eff277230 */ /* 0x100fe20000004100 */
[----:B------:R-:W-:Y:S01]  /*10b60*/  SHF.R.S32.HI R27, RZ, 0x1f, R24 ;  /* 0x0000001fff1b7819 */ /* 0x000fe20000011418 */
[----:B------:R-:W-:Y:S01]  /*10b70*/  IMAD.SHL.U32 R25, R24, 0x8, RZ ;  /* 0x0000000818197824 */ /* 0x000fe200078e00ff */
[----:B------:R-:W-:Y:S01]  /*10b80*/  SHF.R.U32.HI R40, RZ, 0x10, R5 ;  /* 0x00000010ff287819 */ /* 0x000fe20000011605 */
[----:B------:R-:W-:Y:S01]  /*10b90*/  HADD2.F32 R78, -RZ, R78.H0_H0 ;  /* 0x2000004eff4e7230 */ /* 0x000fe20000004100 */
[----:B------:R-:W-:Y:S01]  /*10ba0*/  LEA.HI R27, R27, R24, RZ, 0x3 ;  /* 0x000000181b1b7211 */ /* 0x000fe200078f18ff */
[----:B------:R-:W-:Y:S01]  /*10bb0*/  HADD2.F32 R80, -RZ, R80.H0_H0 ;  /* 0x20000050ff507230 */ /* 0x000fe20000004100 */
[----:B------:R-:W-:Y:S01]  /*10bc0*/  LOP3.LUT R24, R204, 0x38, R25, 0xf8, !PT ;  /* 0x00000038cc187812 */ /* 0x000fe200078ef819 */
[----:B------:R-:W-:Y:S01]  /*10bd0*/  HADD2.F32 R40, -RZ, R40.H0_H0 ;  /* 0x20000028ff287230 */ /* 0x000fe20000004100 */
[----:B------:R-:W-:Y:S01]  /*10be0*/  SHF.R.U64 R60, R48, 0x10, R49 ;  /* 0x00000010303c7819 */ /* 0x000fe20000001231 */
[----:B------:R-:W-:Y:S01]  /*10bf0*/  IMAD.SHL.U32 R27, R27, 0x400, RZ ;  /* 0x000004001b1b7824 */ /* 0x000fe200078e00ff */
[----:B------:R-:W-:-:S02]  /*10c00*/  LOP3.LUT R28, R24, R61, RZ, 0x3c, !PT ;  /* 0x0000003d181c7212 */ /* 0x000fc400078e3cff */
[----:B------:R-:W-:Y:S02]  /*10c10*/  SHF.R.U64 R48, R4, 0x10, R5 ;  /* 0x0000001004307819 */ /* 0x000fe40000001205 */
[----:B------:R-:W-:Y:S02]  /*10c20*/  LOP3.LUT R29, R27, 0x7fffe000, RZ, 0xc0, !PT ;  /* 0x7fffe0001b1d7812 */ /* 0x000fe400078ec0ff */
[----:B------:R-:W0:Y:S01]  /*10c30*/  LDS.128 R24, [R236] ;  /* 0x00000000ec187984 */ /* 0x000e220000000c00 */
[----:B------:R-:W-:Y:S02]  /*10c40*/  SHF.R.U64 R49, R50, 0x10, R51 ;  /* 0x0000001032317819 */ /* 0x000fe40000001233 */
[----:B------:R-:W-:Y:S02]  /*10c50*/  IADD3 R29, R28, R29, R209 ;  /* 0x0000001d1c1d7210 */ /* 0x000fe40007ffe0d1 */
[----:B------:R-:W-:Y:S02]  /*10c60*/  SHF.R.U64 R47, R6, 0x10, R7 ;  /* 0x00000010062f7819 */ /* 0x000fe40000001207 */
[----:B------:R-:W-:Y:S01]  /*10c70*/  SHF.R.U32.HI R50, RZ, 0x10, R51 ;  /* 0x00000010ff327819 */ /* 0x000fe20000011633 */
[----:B------:R-:W-:Y:S01]  /*10c80*/  IMAD R32, R29, 0x2, R2 ;  /* 0x000000021d207824 */ /* 0x000fe200078e0202 */
[----:B------:R-:W-:-:S04]  /*10c90*/  SHF.R.U32.HI R43, RZ, 0x10, R7 ;  /* 0x00000010ff2b7819 */ /* 0x000fc80000011607 */
        /* <DEDUP_REMOVED lines=9> */
[----:B------:R-:W-:Y:S02]  /*10d30*/  HADD2.F32 R35, -RZ, R29.H1_H1 ;  /* 0x3000001dff237230 */ /* 0x000fe40000004100 */
[----:B------:R-:W-:Y:S02]  /*10d40*/  HADD2.F32 R29, -RZ, R28.H0_H0 ;  /* 0x2000001cff1d7230 */ /* 0x000fe40000004100 */
[C---:B------:R-:W-:Y:S01]  /*10d50*/  FMUL.FTZ R42, R34.reuse, R39 ;  /* 0x00000027222a7220 */ /* 0x040fe20000410000 */
[----:B------:R-:W-:Y:S01]  /*10d60*/  FMUL.FTZ R44, R34, R38 ;  /* 0x00000026222c7220 */ /* 0x000fe20000410000 */
[----:B------:R-:W-:-:S02]  /*10d70*/  HADD2.F32 R34, -RZ, R41.H0_H0 ;  /* 0x20000029ff227230 */ /* 0x000fc40000004100 */
[C---:B------:R-:W-:Y:S01]  /*10d80*/  FFMA.FTZ R42, R5.reuse, R38, -R42 ;  /* 0x00000026052a7223 */ /* 0x040fe2000001082a */
[----:B------:R-:W-:Y:S01]  /*10d90*/  FFMA.FTZ R44, R5, R39, R44 ;  /* 0x00000027052c7223 */ /* 0x000fe2000001002c */
[----:B------:R-:W-:Y:S01]  /*10da0*/  FMUL.FTZ R5, R29, R78 ;  /* 0x0000004e1d057220 */ /* 0x000fe20000410000 */
[C---:B------:R-:W-:Y:S01]  /*10db0*/  FMUL.FTZ R38, R35.reuse, R40 ;  /* 0x0000002823267220 */ /* 0x040fe20000410000 */
[----:B------:R-:W-:Y:S01]  /*10dc0*/  FMUL.FTZ R46, R35, R34 ;  /* 0x00000022232e7220 */ /* 0x000fe20000410000 */
[----:B------:R-:W-:Y:S02]  /*10dd0*/  HADD2.F32 R36, -RZ, R30.H0_H0 ;  /* 0x2000001eff247230 */ /* 0x000fe40000004100 */
[-C--:B------:R-:W-:Y:S01]  /*10de0*/  FMUL.FTZ R29, R29, R80.reuse ;  /* 0x000000501d1d7220 */ /* 0x080fe20000410000 */
[----:B------:R-:W-:Y:S02]  /*10df0*/  HADD2.F32 R35, -RZ, R79.H0_H0 ;  /* 0x2000004fff237230 */ /* 0x000fe40000004100 */
[----:B------:R-:W-:Y:S01]  /*10e00*/  FFMA.FTZ R80, R4, R80, -R5 ;  /* 0x0000005004507223 */ /* 0x000fe20000010805 */
[----:B------:R-:W-:Y:S01]  /*10e10*/  FFMA.FTZ R39, R25, R34, -R38 ;  /* 0x0000002219277223 */ /* 0x000fe20000010826 */
[----:B------:R-:W-:-:S02]  /*10e20*/  HADD2.F32 R5, -RZ, R81.H0_H0 ;  /* 0x20000051ff057230 */ /* 0x000fc40000004100 */
[----:B------:R-:W-:Y:S01]  /*10e30*/  FFMA.FTZ R41, R25, R40, R46 ;  /* 0x0000002819297223 */ /* 0x000fe2000001002e */
[----:B------:R-:W-:Y:S02]  /*10e40*/  HADD2.F32 R37, -RZ, R31.H0_H0 ;  /* 0x2000001fff257230 */ /* 0x000fe40000004100 */
[----:B------:R-:W-:Y:S01]  /*10e50*/  FFMA.FTZ R78, R4, R78, R29 ;  /* 0x0000004e044e7223 */ /* 0x000fe2000001001d */
[----:B------:R-:W-:Y:S02]  /*10e60*/  HADD2.F32 R38, -RZ, R79.H1_H1 ;  /* 0x3000004fff267230 */ /* 0x000fe40000004100 */
[C---:B------:R-:W-:Y:S01]  /*10e70*/  FMUL.FTZ R25, R36.reuse, R35 ;  /* 0x0000002324197220 */ /* 0x040fe20000410000 */
[----:B------:R-:W-:Y:S02]  /*10e80*/  HADD2.F32 R4, -RZ, R81.H1_H1 ;  /* 0x30000051ff047230 */ /* 0x000fe40000004100 */
[----:B------:R-:W-:Y:S01]  /*10e90*/  FMUL.FTZ R29, R36, R5 ;  /* 0x00000005241d7220 */ /* 0x000fe20000410000 */
[----:B------:R-:W-:-:S02]  /*10ea0*/  HADD2.F32 R31, -RZ, R31.H1_H1 ;  /* 0x3000001fff1f7230 */ /* 0x000fc40000004100 */
[C---:B------:R-:W-:Y:S01]  /*10eb0*/  FFMA.FTZ R40, R6.reuse, R5, -R25 ;  /* 0x0000000506287223 */ /* 0x040fe20000010819 */
[----:B------:R-:W-:Y:S02]  /*10ec0*/  HADD2.F32 R36, -RZ, R43.H0_H0 ;  /* 0x2000002bff247230 */ /* 0x000fe40000004100 */
[C---:B------:R-:W-:Y:S01]  /*10ed0*/  FMUL.FTZ R46, R37.reuse, R38 ;  /* 0x00000026252e7220 */ /* 0x040fe20000410000 */
[----:B------:R-:W-:Y:S02]  /*10ee0*/  HADD2.F32 R34, -RZ, R50.H0_H0 ;  /* 0x20000032ff227230 */ /* 0x000fe40000004100 */
[-C--:B------:R-:W-:Y:S01]  /*10ef0*/  FMUL.FTZ R5, R37, R4.reuse ;  /* 0x0000000425057220 */ /* 0x080fe20000410000 */
        /* <DEDUP_REMOVED lines=32> */
.L_x_1863:
[----:B------:R-:W-:Y:S05]  /*11100*/  BSYNC B1 ;  /* 0x0000000000017941 */ /* 0x000fea0003800000 */
.L_x_1862:
[----:B------:R-:W-:Y:S04]  /*11110*/  BSSY B1, `(.L_x_1864) ;  /* 0x0000060000017945 */ /* 0x000fe80003800000 */
[----:B------:R-:W-:Y:S05]  /*11120*/  @P1 BRA `(.L_x_1865) ;  /* 0x0000000400781947 */ /* 0x000fea0003800000 */
[----:B0-----:R-:W-:Y:S01]  /*11130*/  LEA.HI R4, R33, R224, RZ, 0x1d ;  /* 0x000000e021047211 */ /* 0x001fe200078fe8ff */
[----:B------:R-:W-:Y:S01]  /*11140*/  HADD2.F32 R35, -RZ, R69.H1_H1 ;  /* 0x30000045ff237230 */ /* 0x000fe20000004100 */
[--C-:B------:R-:W-:Y:S01]  /*11150*/  SHF.R.U32.HI R36, RZ, 0x10, R9.reuse ;  /* 0x00000010ff247819 */ /* 0x100fe20000011609 */
[----:B------:R-:W-:Y:S01]  /*11160*/  HADD2.F32 R34, -RZ, R72.H1_H1 ;  /* 0x30000048ff227230 */ /* 0x000fe20000004100 */
[----:B------:R-:W-:Y:S01]  /*11170*/  SHF.R.S32.HI R7, RZ, 0x1f, R4 ;  /* 0x0000001fff077819 */ /* 0x000fe20000011404 */
[----:B------:R-:W-:Y:S01]  /*11180*/  IMAD.SHL.U32 R5, R4, 0x8, RZ ;  /* 0x0000000804057824 */ /* 0x000fe200078e00ff */
[----:B------:R-:W-:Y:S01]  /*11190*/  SHF.R.U64 R44, R8, 0x10, R9 ;  /* 0x00000010082c7819 */ /* 0x000fe20000001209 */
[----:B------:R-:W-:Y:S01]  /*111a0*/  HADD2.F32 R36, -RZ, R36.H0_H0 ;  /* 0x20000024ff247230 */ /* 0x000fe20000004100 */
[----:B------:R-:W-:Y:S01]  /*111b0*/  LEA.HI R7, R7, R4, RZ, 0x3 ;  /* 0x0000000407077211 */ /* 0x000fe200078f18ff */
[----:B------:R-:W-:Y:S01]  /*111c0*/  HADD2.F32 R72, -RZ, R72.H0_H0 ;  /* 0x20000048ff487230 */ /* 0x000fe20000004100 */
[----:B------:R-:W-:-:S02]  /*111d0*/  LOP3.LUT R4, R204, 0x38, R5, 0xf8, !PT ;  /* 0x00000038cc047812 */ /* 0x000fc400078ef805 */
[--C-:B------:R-:W-:Y:S01]  /*111e0*/  SHF.R.U64 R46, R52, 0x10, R53.reuse ;  /* 0x00000010342e7819 */ /* 0x100fe20000001235 */
[----:B------:R-:W-:Y:S01]  /*111f0*/  IMAD.SHL.U32 R7, R7, 0x400, RZ ;  /* 0x0000040007077824 */ /* 0x000fe200078e00ff */
[----:B--2---:R-:W-:Y:S02]  /*11200*/  LOP3.LUT R24, R4, R61, RZ, 0x3c, !PT ;  /* 0x0000003d04187212 */ /* 0x004fe400078e3cff */
[----:B------:R-:W-:Y:S02]  /*11210*/  SHF.R.U32.HI R52, RZ, 0x10, R53 ;  /* 0x00000010ff347819 */ /* 0x000fe40000011635 */
[----:B------:R-:W-:Y:S02]  /*11220*/  LOP3.LUT R25, R7, 0x7fffe000, RZ, 0xc0, !PT ;  /* 0x7fffe00007197812 */ /* 0x000fe400078ec0ff */
[----:B------:R-:W0:Y:S01]  /*11230*/  LDS.128 R4, [R234] ;  /* 0x00000000ea047984 */ /* 0x000e220000000c00 */
[----:B------:R-:W-:Y:S02]  /*11240*/  SHF.R.U64 R43, R10, 0x10, R11 ;  /* 0x000000100a2b7819 */ /* 0x000fe4000000120b */
[----:B------:R-:W-:-:S02]  /*11250*/  IADD3 R25, R24, R25, R209 ;  /* 0x0000001918197210 */ /* 0x000fc40007ffe0d1 */
[----:B------:R-:W-:Y:S02]  /*11260*/  SHF.R.U64 R45, R54, 0x10, R55 ;  /* 0x00000010362d7819 */ /* 0x000fe40000001237 */
[----:B------:R-:W-:Y:S02]  /*11270*/  LEA R28, R25, R2, 0x1 ;  /* 0x00000002191c7211 */ /* 0x000fe400078e08ff */
[----:B------:R-:W-:Y:S02]  /*11280*/  SHF.R.U32.HI R40, RZ, 0x10, R11 ;  /* 0x00000010ff287819 */ /* 0x000fe4000001160b */
[----:B------:R-:W-:Y:S01]  /*11290*/  SHF.R.U32.HI R54, RZ, 0x10, R55 ;  /* 0x00000010ff367819 */ /* 0x000fe20000011637 */
[----:B------:R-:W1:Y:S01]  /*112a0*/  LDS.128 R24, [R28+0x12400] ;  /* 0x012400001c187984 */ /* 0x000e620000000c00 */
[--C-:B0-----:R-:W-:Y:S02]  /*112b0*/  HADD2.F32 R8, -RZ, R5.reuse.H0_H0 ;  /* 0x20000005ff087230 */ /* 0x101fe40000004100 */
[----:B------:R-:W-:-:S02]  /*112c0*/  HADD2.F32 R9, -RZ, R5.H1_H1 ;  /* 0x30000005ff097230 */ /* 0x000fc40000004100 */
[----:B------:R-:W-:Y:S02]  /*112d0*/  HADD2.F32 R5, -RZ, R4.H0_H0 ;  /* 0x20000004ff057230 */ /* 0x000fe40000004100 */
[----:B------:R-:W-:Y:S02]  /*112e0*/  HADD2.F32 R10, -RZ, R6.H0_H0 ;  /* 0x20000006ff0a7230 */ /* 0x000fe40000004100 */
[--C-:B------:R-:W-:Y:S02]  /*112f0*/  HADD2.F32 R11, -RZ, R7.reuse.H0_H0 ;  /* 0x20000007ff0b7230 */ /* 0x100fe40000004100 */
[----:B------:R-:W-:Y:S02]  /*11300*/  HADD2.F32 R7, -RZ, R7.H1_H1 ;  /* 0x30000007ff077230 */ /* 0x000fe40000004100 */
[--C-:B-1----:R-:W-:Y:S02]  /*11310*/  HADD2.F32 R29, -RZ, R25.reuse.H0_H0 ;  /* 0x20000019ff1d7230 */ /* 0x102fe40000004100 */
[----:B------:R-:W-:-:S02]  /*11320*/  HADD2.F32 R30, -RZ, R25.H1_H1 ;  /* 0x30000019ff1e7230 */ /* 0x000fc40000004100 */
[----:B------:R-:W-:Y:S02]  /*11330*/  HADD2.F32 R25, -RZ, R24.H0_H0 ;  /* 0x20000018ff197230 */ /* 0x000fe40000004100 */
[CC--:B------:R-:W-:Y:S01]  /*11340*/  FMUL.FTZ R37, R29.reuse, R35.reuse ;  /* 0x000000231d257220 */ /* 0x0c0fe20000410000 */
[----:B------:R-:W-:Y:S01]  /*11350*/  FMUL.FTZ R39, R29, R34 ;  /* 0x000000221d277220 */ /* 0x000fe20000410000 */
[----:B------:R-:W-:Y:S02]  /*11360*/  HADD2.F32 R29, -RZ, R52.H0_H0 ;  /* 0x20000034ff1d7230 */ /* 0x000fe40000004100 */
[----:B------:R-:W-:Y:S01]  /*11370*/  FMUL.FTZ R38, R30, R36 ;  /* 0x000000241e267220 */ /* 0x000fe20000410000 */
[C---:B------:R-:W-:Y:S01]  /*11380*/  FFMA.FTZ R37, R8.reuse, R34, -R37 ;  /* 0x0000002208257223 */ /* 0x040fe20000010825 */
[----:B------:R-:W-:Y:S02]  /*11390*/  HADD2.F32 R34, -RZ, R69.H0_H0 ;  /* 0x20000045ff227230 */ /* 0x000fe40000004100 */
[----:B------:R-:W-:Y:S01]  /*113a0*/  FFMA.FTZ R39, R8, R35, R39 ;  /* 0x0000002308277223 */ /* 0x000fe20000010027 */
[-C--:B------:R-:W-:Y:S01]  /*113b0*/  FMUL.FTZ R30, R30, R29.reuse ;  /* 0x0000001d1e1e7220 */ /* 0x080fe20000410000 */
[----:B------:R-:W-:Y:S01]  /*113c0*/  FFMA.FTZ R38, R9, R29, -R38 ;  /* 0x0000001d09267223 */ /* 0x000fe20000010826 */
[----:B------:R-:W-:-:S02]  /*113d0*/  HADD2.F32 R31, -RZ, R26.H0_H0 ;  /* 0x2000001aff1f7230 */ /* 0x000fc40000004100 */
[C---:B------:R-:W-:Y:S01]  /*113e0*/  FMUL.FTZ R8, R25.reuse, R34 ;  /* 0x0000002219087220 */ /* 0x040fe20000410000 */
[----:B------:R-:W-:Y:S02]  /*113f0*/  HADD2.F32 R29, -RZ, R70.H0_H0 ;  /* 0x20000046ff1d7230 */ /* 0x000fe40000004100 */
[-C--:B------:R-:W-:Y:S01]  /*11400*/  FMUL.FTZ R25, R25, R72.reuse ;  /* 0x0000004819197220 */ /* 0x080fe20000410000 */
[----:B------:R-:W-:Y:S02]  /*11410*/  HADD2.F32 R32, -RZ, R27.H0_H0 ;  /* 0x2000001bff207230 */ /* 0x000fe40000004100 */
[C---:B------:R-:W-:Y:S01]  /*11420*/  FFMA.FTZ R72, R5.reuse, R72, -R8 ;  /* 0x0000004805487223 */ /* 0x040fe20000010808 */
[--C-:B------:R-:W-:Y:S02]  /*11430*/  HADD2.F32 R8, -RZ, R73.reuse.H0_H0 ;  /* 0x20000049ff087230 */ /* 0x100fe40000004100 */
[----:B------:R-:W-:Y:S01]  /*11440*/  FFMA.FTZ R34, R5, R34, R25 ;  /* 0x0000002205227223 */ /* 0x000fe20000010019 */
[----:B------:R-:W-:Y:S01]  /*11450*/  FMUL.FTZ R5, R31, R29 ;  /* 0x0000001d1f057220 */ /* 0x000fe20000410000 */
[----:B------:R-:W-:-:S02]  /*11460*/  HADD2.F32 R73, -RZ, R73.H1_H1 ;  /* 0x30000049ff497230 */ /* 0x000fc40000004100 */
[----:B------:R-:W-:Y:S01]  /*11470*/  FFMA.FTZ R36, R9, R36, R30 ;  /* 0x0000002409247223 */ /* 0x000fe2000001001e */
[----:B------:R-:W-:Y:S02]  /*11480*/  HADD2.F32 R70, -RZ, R70.H1_H1 ;  /* 0x30000046ff467230 */ /* 0x000fe40000004100 */
[-C--:B------:R-:W-:Y:S01]  /*11490*/  FMUL.FTZ R9, R31, R8.reuse ;  /* 0x000000081f097220 */ /* 0x080fe20000410000 */
[----:B------:R-:W-:Y:S01]  /*114a0*/  FFMA.FTZ R31, R10, R8, -R5 ;  /* 0x000000080a1f7223 */ /* 0x000fe20000010805 */
[----:B------:R-:W-:Y:S02]  /*114b0*/  HADD2.F32 R30, -RZ, R40.H0_H0 ;  /* 0x20000028ff1e7230 */ /* 0x000fe40000004100 */
[C---:B------:R-:W-:Y:S01]  /*114c0*/  FMUL.FTZ R5, R32.reuse, R73 ;  /* 0x0000004920057220 */ /* 0x040fe20000410000 */
[----:B------:R-:W-:Y:S02]  /*114d0*/  HADD2.F32 R27, -RZ, R27.H1_H1 ;  /* 0x3000001bff1b7230 */ /* 0x000fe40000004100 */
[----:B------:R-:W-:Y:S01]  /*114e0*/  FMUL.FTZ R40, R32, R70 ;  /* 0x0000004620287220 */ /* 0x000fe20000410000 */
[----:B------:R-:W-:-:S02]  /*114f0*/  HADD2.F32 R8, -RZ, R54.H0_H0 ;  /* 0x20000036ff087230 */ /* 0x000fc40000004100 */
[C---:B------:R-:W-:Y:S01]  /*11500*/  FFMA.FTZ R70, R11.reuse, R70, R5 ;  /* 0x000000460b467223 */ /* 0x040fe20000010005 */
[----:B------:R-:W-:Y:S02]  /*11510*/  HADD2.F32 R24, -RZ, R24.H1_H1 ;  /* 0x30000018ff187230 */ /* 0x000fe40000004100 */
[----:B------:R-:W-:Y:S01]  /*11520*/  FFMA.FTZ R40, R11, R73, -R40 ;  /* 0x000000490b287223 */ /* 0x000fe20000010828 */
[C---:B------:R-:W-:Y:S01]  /*11530*/  FMUL.FTZ R32, R27.reuse, R30 ;  /* 0x0000001e1b207220 */ /* 0x040fe20000410000 */
[-C--:B------:R-:W-:Y:S01]  /*11540*/  FMUL.FTZ R42, R27, R8.reuse ;  /* 0x000000081b2a7220 */ /* 0x080fe20000410000 */
[----:B------:R-:W-:Y:S02]  /*11550*/  HADD2.F32 R11, -RZ, R44.H0_H0 ;  /* 0x2000002cff0b7230 */ /* 0x000fe40000004100 */
[----:B------:R-:W-:Y:S01]  /*11560*/  FFMA.FTZ R10, R10, R29, R9 ;  /* 0x0000001d0a0a7223 */ /* 0x000fe20000010009 */
[----:B------:R-:W-:Y:S02]  /*11570*/  HADD2.F32 R5, -RZ, R46.H0_H0 ;  /* 0x2000002eff057230 */ /* 0x000fe40000004100 */
[----:B------:R-:W-:Y:S01]  /*11580*/  FFMA.FTZ R41, R7, R8, -R32 ;  /* 0x0000000807297223 */ /* 0x000fe20000010820 */
[----:B------:R-:W-:-:S02]  /*11590*/  HADD2.F32 R26, -RZ, R26.H1_H1 ;  /* 0x3000001aff1a7230 */ /* 0x000fc40000004100 */
[----:B------:R-:W-:Y:S02]  /*115a0*/  HADD2.F32 R25, -RZ, R43.H0_H0 ;  /* 0x2000002bff197230 */ /* 0x000fe40000004100 */
[----:B------:R-:W-:Y:S01]  /*115b0*/  FFMA.FTZ R43, R7, R30, R42 ;  /* 0x0000001e072b7223 */ /* 0x000fe2000001002a */
[----:B------:R-:W-:Y:S02]  /*115c0*/  HADD2.F32 R9, -RZ, R45.H0_H0 ;  /* 0x2000002dff097230 */ /* 0x000fe40000004100 */
[C---:B------:R-:W-:Y:S01]  /*115d0*/  FMUL.FTZ R7, R24.reuse, R11 ;  /* 0x0000000b18077220 */ /* 0x040fe20000410000 */
[----:B------:R-:W-:Y:S02]  /*115e0*/  HADD2.F32 R4, -RZ, R4.H1_H1 ;  /* 0x30000004ff047230 */ /* 0x000fe40000004100 */
[----:B------:R-:W-:Y:S01]  /*115f0*/  FMUL.FTZ R24, R24, R5 ;  /* 0x0000000518187220 */ /* 0x000fe20000410000 */
[----:B------:R-:W-:Y:S02]  /*11600*/  HADD2.F32 R6, -RZ, R6.H1_H1 ;  /* 0x30000006ff067230 */ /* 0x000fe40000004100 */
[C---:B------:R-:W-:Y:S01]  /*11610*/  FMUL.FTZ R35, R26.reuse, R25 ;  /* 0x000000191a237220 */ /* 0x040fe20000410000 */
[----:B------:R-:W-:Y:S01]  /*11620*/  FMUL.FTZ R26, R26, R9 ;  /* 0x000000091a1a7220 */ /* 0x000fe20000410000 */
[C---:B------:R-:W-:Y:S01]  /*11630*/  FFMA.FTZ R29, R4.reuse, R11, R24 ;  /* 0x0000000b041d7223 */ /* 0x040fe20000010018 */
[----:B------:R-:W-:Y:S01]  /*11640*/  FFMA.FTZ R27, R4, R5, -R7 ;  /* 0x00000005041b7223 */ /* 0x000fe20000010807 */
        /* <DEDUP_REMOVED lines=12> */
.L_x_1865:
[----:B------:R-:W-:Y:S05]  /*11710*/  BSYNC B1 ;  /* 0x0000000000017941 */ /* 0x000fea0003800000 */
.L_x_1864:
[----:B------:R-:W-:Y:S05]  /*11720*/  @P2 BRA `(.L_x_1837) ;  /* 0x0000000400782947 */ /* 0x000fea0003800000 */
[----:B------:R-:W-:Y:S01]  /*11730*/  LEA.HI R33, R33, R225, RZ, 0x1d ;  /* 0x000000e121217211 */ /* 0x000fe200078fe8ff */
[----:B--2---:R-:W-:Y:S01]  /*11740*/  HADD2.F32 R29, -RZ, R20.H1_H1 ;  /* 0x30000014ff1d7230 */ /* 0x004fe20000004100 */
[----:B0-----:R-:W-:Y:S01]  /*11750*/  SHF.R.U32.HI R32, RZ, 0x10, R13 ;  /* 0x00000010ff207819 */ /* 0x001fe2000001160d */
[----:B------:R-:W-:Y:S01]  /*11760*/  HADD2.F32 R31, -RZ, R0.H1_H1 ;  /* 0x30000000ff1f7230 */ /* 0x000fe20000004100 */
[----:B-1----:R-:W-:Y:S01]  /*11770*/  SHF.R.S32.HI R4, RZ, 0x1f, R33 ;  /* 0x0000001fff047819 */ /* 0x002fe20000011421 */
[----:B------:R-:W-:Y:S01]  /*11780*/  IMAD.SHL.U32 R5, R33, 0x8, RZ ;  /* 0x0000000821057824 */ /* 0x000fe200078e00ff */
[----:B------:R-:W-:Y:S01]  /*11790*/  SHF.R.U64 R40, R56, 0x10, R57 ;  /* 0x0000001038287819 */ /* 0x000fe20000001239 */
[----:B------:R-:W-:Y:S01]  /*117a0*/  HADD2.F32 R32, -RZ, R32.H0_H0 ;  /* 0x20000020ff207230 */ /* 0x000fe20000004100 */
[----:B------:R-:W-:Y:S01]  /*117b0*/  LEA.HI R33, R4, R33, RZ, 0x3 ;  /* 0x0000002104217211 */ /* 0x000fe200078f18ff */
[----:B------:R-:W-:Y:S01]  /*117c0*/  HADD2.F32 R30, -RZ, R0.H0_H0 ;  /* 0x20000000ff1e7230 */ /* 0x000fe20000004100 */
[----:B------:R-:W-:Y:S01]  /*117d0*/  LOP3.LUT R4, R204, 0x38, R5, 0xf8, !PT ;  /* 0x00000038cc047812 */ /* 0x000fe200078ef805 */
[----:B------:R-:W-:Y:S01]  /*117e0*/  HADD2.F32 R20, -RZ, R20.H0_H0 ;  /* 0x20000014ff147230 */ /* 0x000fe20000004100 */
[----:B------:R-:W-:Y:S01]  /*117f0*/  SHF.R.U32.HI R56, RZ, 0x10, R57 ;  /* 0x00000010ff387819 */ /* 0x000fe20000011639 */
[----:B------:R-:W-:Y:S01]  /*11800*/  IMAD.SHL.U32 R33, R33, 0x400, RZ ;  /* 0x0000040021217824 */ /* 0x000fe200078e00ff */
[----:B------:R-:W-:-:S02]  /*11810*/  LOP3.LUT R8, R4, R61, RZ, 0x3c, !PT ;  /* 0x0000003d04087212 */ /* 0x000fc400078e3cff */
[----:B------:R-:W0:Y:S01]  /*11820*/  LDS.128 R4, [R233] ;  /* 0x00000000e9047984 */ /* 0x000e220000000c00 */
[----:B------:R-:W-:Y:S02]  /*11830*/  SHF.R.U64 R38, R12, 0x10, R13 ;  /* 0x000000100c267819 */ /* 0x000fe4000000120d */
[----:B------:R-:W-:Y:S02]  /*11840*/  LOP3.LUT R9, R33, 0x7fffe000, RZ, 0xc0, !PT ;  /* 0x7fffe00021097812 */ /* 0x000fe400078ec0ff */
[----:B------:R-:W-:Y:S02]  /*11850*/  SHF.R.U64 R37, R14, 0x10, R15 ;  /* 0x000000100e257819 */ /* 0x000fe4000000120f */
[----:B------:R-:W-:Y:S02]  /*11860*/  IADD3 R9, R8, R9, R209 ;  /* 0x0000000908097210 */ /* 0x000fe40007ffe0d1 */
[--C-:B------:R-:W-:Y:S02]  /*11870*/  SHF.R.U64 R39, R58, 0x10, R59.reuse ;  /* 0x000000103a277819 */ /* 0x100fe4000000123b */
[----:B------:R-:W-:Y:S01]  /*11880*/  SHF.R.U32.HI R58, RZ, 0x10, R59 ;  /* 0x00000010ff3a7819 */ /* 0x000fe2000001163b */
[----:B------:R-:W-:Y:S01]  /*11890*/  IMAD R24, R9, 0x2, R2 ;  /* 0x0000000209187824 */ /* 0x000fe200078e0202 */
[----:B------:R-:W-:-:S04]  /*118a0*/  SHF.R.U32.HI R36, RZ, 0x10, R15 ;  /* 0x00000010ff247819 */ /* 0x000fc8000001160f */
[----:B------:R-:W1:Y:S01]  /*118b0*/  LDS.128 R8, [R24+0x12400] ;  /* 0x0124000018087984 */ /* 0x000e620000000c00 */
[--C-:B0-----:R-:W-:Y:S02]  /*118c0*/  HADD2.F32 R13, -RZ, R5.reuse.H1_H1 ;  /* 0x30000005ff0d7230 */ /* 0x101fe40000004100 */
[----:B------:R-:W-:Y:S02]  /*118d0*/  HADD2.F32 R12, -RZ, R5.H0_H0 ;  /* 0x20000005ff0c7230 */ /* 0x000fe40000004100 */
[----:B------:R-:W-:Y:S02]  /*118e0*/  HADD2.F32 R5, -RZ, R4.H0_H0 ;  /* 0x20000004ff057230 */ /* 0x000fe40000004100 */
[----:B------:R-:W-:Y:S02]  /*118f0*/  HADD2.F32 R14, -RZ, R6.H0_H0 ;  /* 0x20000006ff0e7230 */ /* 0x000fe40000004100 */
[--C-:B------:R-:W-:Y:S02]  /*11900*/  HADD2.F32 R15, -RZ, R7.reuse.H0_H0 ;  /* 0x20000007ff0f7230 */ /* 0x100fe40000004100 */
[----:B------:R-:W-:-:S02]  /*11910*/  HADD2.F32 R7, -RZ, R7.H1_H1 ;  /* 0x30000007ff077230 */ /* 0x000fc40000004100 */
[----:B------:R-:W-:Y:S02]  /*11920*/  HADD2.F32 R4, -RZ, R4.H1_H1 ;  /* 0x30000004ff047230 */ /* 0x000fe40000004100 */
        /* <DEDUP_REMOVED lines=10> */
[----:B------:R-:W-:Y:S02]  /*119d0*/  HADD2.F32 R27, -RZ, R10.H0_H0 ;  /* 0x2000000aff1b7230 */ /* 0x000fe40000004100 */
[-C--:B------:R-:W-:Y:S01]  /*119e0*/  FMUL.FTZ R34, R26, R25.reuse ;  /* 0x000000191a227220 */ /* 0x080fe20000410000 */
[----:B------:R-:W-:Y:S01]  /*119f0*/  FFMA.FTZ R26, R13, R25, -R0 ;  /* 0x000000190d1a7223 */ /* 0x000fe20000010800 */
[C---:B------:R-:W-:Y:S01]  /*11a00*/  FMUL.FTZ R0, R9.reuse, R30 ;  /* 0x0000001e09007220 */ /* 0x040fe20000410000 */
[----:B------:R-:W-:Y:S02]  /*11a10*/  HADD2.F32 R12, -RZ, R3.H0_H0 ;  /* 0x20000003ff0c7230 */ /* 0x000fe40000004100 */
[----:B------:R-:W-:Y:S01]  /*11a20*/  FMUL.FTZ R9, R9, R20 ;  /* 0x0000001409097220 */ /* 0x000fe20000410000 */
[----:B------:R-:W-:Y:S01]  /*11a30*/  FFMA.FTZ R34, R13, R32, R34 ;  /* 0x000000200d227223 */ /* 0x000fe20000010022 */
[----:B------:R-:W-:Y:S01]  /*11a40*/  FFMA.FTZ R13, R5, R20, -R0 ;  /* 0x00000014050d7223 */ /* 0x000fe20000010800 */
[----:B------:R-:W-:-:S02]  /*11a50*/  HADD2.F32 R0, -RZ, R21.H0_H0 ;  /* 0x20000015ff007230 */ /* 0x000fc40000004100 */
[----:B------:R-:W-:Y:S01]  /*11a60*/  FFMA.FTZ R30, R5, R30, R9 ;  /* 0x0000001e051e7223 */ /* 0x000fe20000010009 */
[C---:B------:R-:W-:Y:S01]  /*11a70*/  FMUL.FTZ R5, R27.reuse, R12 ;  /* 0x0000000c1b057220 */ /* 0x040fe20000410000 */
[----:B------:R-:W-:Y:S02]  /*11a80*/  HADD2.F32 R28, -RZ, R11.H0_H0 ;  /* 0x2000000bff1c7230 */ /* 0x000fe40000004100 */
[----:B------:R-:W-:Y:S02]  /*11a90*/  HADD2.F32 R3, -RZ, R3.H1_H1 ;  /* 0x30000003ff037230 */ /* 0x000fe40000004100 */
[-C--:B------:R-:W-:Y:S01]  /*11aa0*/  FMUL.FTZ R27, R27, R0.reuse ;  /* 0x000000001b1b7220 */ /* 0x080fe20000410000 */
[----:B------:R-:W-:Y:S02]  /*11ab0*/  HADD2.F32 R21, -RZ, R21.H1_H1 ;  /* 0x30000015ff157230 */ /* 0x000fe40000004100 */
[----:B------:R-:W-:Y:S01]  /*11ac0*/  FFMA.FTZ R25, R14, R0, -R5 ;  /* 0x000000000e197223 */ /* 0x000fe20000010805 */
[----:B------:R-:W-:-:S02]  /*11ad0*/  HADD2.F32 R11, -RZ, R11.H1_H1 ;  /* 0x3000000bff0b7230 */ /* 0x000fc40000004100 */
[C---:B------:R-:W-:Y:S01]  /*11ae0*/  FMUL.FTZ R32, R28.reuse, R3 ;  /* 0x000000031c207220 */ /* 0x040fe20000410000 */
[----:B------:R-:W-:Y:S02]  /*11af0*/  HADD2.F32 R20, -RZ, R36.H0_H0 ;  /* 0x20000024ff147230 */ /* 0x000fe40000004100 */
[----:B------:R-:W-:Y:S01]  /*11b00*/  FMUL.FTZ R28, R28, R21 ;  /* 0x000000151c1c7220 */ /* 0x000fe20000410000 */
[----:B------:R-:W-:Y:S02]  /*11b10*/  HADD2.F32 R0, -RZ, R58.H0_H0 ;  /* 0x2000003aff007230 */ /* 0x000fe40000004100 */
[----:B------:R-:W-:Y:S01]  /*11b20*/  FFMA.FTZ R27, R14, R12, R27 ;  /* 0x0000000c0e1b7223 */ /* 0x000fe2000001001b */
[----:B------:R-:W-:Y:S02]  /*11b30*/  HADD2.F32 R8, -RZ, R8.H1_H1 ;  /* 0x30000008ff087230 */ /* 0x000fe40000004100 */
[----:B------:R-:W-:Y:S01]  /*11b40*/  FMUL.FTZ R12, R11, R20 ;  /* 0x000000140b0c7220 */ /* 0x000fe20000410000 */
[----:B------:R-:W-:-:S02]  /*11b50*/  HADD2.F32 R10, -RZ, R10.H1_H1 ;  /* 0x3000000aff0a7230 */ /* 0x000fc40000004100 */
[-C--:B------:R-:W-:Y:S01]  /*11b60*/  FMUL.FTZ R14, R11, R0.reuse ;  /* 0x000000000b0e7220 */ /* 0x080fe20000410000 */
[C---:B------:R-:W-:Y:S01]  /*11b70*/  FFMA.FTZ R28, R15.reuse, R3, R28 ;  /* 0x000000030f1c7223 */ /* 0x040fe2000001001c */
[----:B------:R-:W-:Y:S02]  /*11b80*/  HADD2.F32 R9, -RZ, R38.H0_H0 ;  /* 0x20000026ff097230 */ /* 0x000fe40000004100 */
[----:B------:R-:W-:Y:S01]  /*11b90*/  FFMA.FTZ R32, R15, R21, -R32 ;  /* 0x000000150f207223 */ /* 0x000fe20000010820 */
[----:B------:R-:W-:Y:S02]  /*11ba0*/  HADD2.F32 R11, -RZ, R37.H0_H0 ;  /* 0x20000025ff0b7230 */ /* 0x000fe40000004100 */
[C---:B------:R-:W-:Y:S01]  /*11bb0*/  FFMA.FTZ R21, R7.reuse, R0, -R12 ;  /* 0x0000000007157223 */ /* 0x040fe2000001080c */
[----:B------:R-:W-:Y:S02]  /*11bc0*/  HADD2.F32 R3, -RZ, R40.H0_H0 ;  /* 0x20000028ff037230 */ /* 0x000fe40000004100 */
[----:B------:R-:W-:Y:S01]  /*11bd0*/  FFMA.FTZ R29, R7, R20, R14 ;  /* 0x00000014071d7223 */ /* 0x000fe2000001000e */
[----:B------:R-:W-:-:S02]  /*11be0*/  HADD2.F32 R5, -RZ, R39.H0_H0 ;  /* 0x20000027ff057230 */ /* 0x000fc40000004100 */
[----:B------:R-:W-:Y:S01]  /*11bf0*/  FMUL.FTZ R7, R8, R9 ;  /* 0x0000000908077220 */ /* 0x000fe20000410000 */
[----:B------:R-:W-:Y:S01]  /*11c00*/  FMUL.FTZ R15, R10, R11 ;  /* 0x0000000b0a0f7220 */ /* 0x000fe20000410000 */
[----:B------:R-:W-:Y:S01]  /*11c10*/  FMUL.FTZ R8, R8, R3 ;  /* 0x0000000308087220 */ /* 0x000fe20000410000 */
[----:B------:R-:W-:Y:S01]  /*11c20*/  FMUL.FTZ R12, R10, R5 ;  /* 0x000000050a0c7220 */ /* 0x000fe20000410000 */
[----:B------:R-:W-:Y:S01]  /*11c30*/  FFMA.FTZ R0, R4, R3, -R7 ;  /* 0x0000000304007223 */ /* 0x000fe20000010807 */
[----:B------:R-:W-:Y:S01]  /*11c40*/  FFMA.FTZ R10, R6, R5, -R15 ;  /* 0x00000005060a7223 */ /* 0x000fe2000001080f */
[----:B------:R-:W-:Y:S01]  /*11c50*/  FFMA.FTZ R3, R4, R9, R8 ;  /* 0x0000000904037223 */ /* 0x000fe20000010008 */
[----:B------:R-:W-:Y:S01]  /*11c60*/  FFMA.FTZ R12, R6, R11, R12 ;  /* 0x0000000b060c7223 */ /* 0x000fe2000001000c */
[----:B------:R-:W-:Y:S02]  /*11c70*/  F2FP.F16.F32.PACK_AB R7, R21, R32 ;  /* 0x000000201507723e */ /* 0x000fe400000000ff */
        /* <DEDUP_REMOVED lines=9> */
.L_x_1837:
[----:B------:R-:W-:Y:S05]  /*11d10*/  BSYNC B0 ;  /* 0x0000000000007941 */ /* 0x000fea0003800000 */
.L_x_1815:
        /* <DEDUP_REMOVED lines=8> */
.L_x_1813:
[----:B01234-:R-:W2:Y:S02]  /*11da0*/  LDL R0, [R1+0x40] ;  /* 0x0000400001007983 */ /* 0x01fea40000100800 */
[----:B--2---:R-:W-:-:S13]  /*11db0*/  R2UR UR4, R0 ;  /* 0x00000000000472ca */ /* 0x004fda00000e0000 */
[----:B------:R-:W-:-:S05]  /*11dc0*/  IMAD.U32 R0, RZ, RZ, UR4 ;  /* 0x00000004ff007e24 */ /* 0x000fca000f8e00ff */
[----:B------:R-:W-:-:S13]  /*11dd0*/  ISETP.NE.AND P0, PT, R0, 0x3, PT ;  /* 0x000000030000780c */ /* 0x000fda0003f05270 */
[----:B------:R-:W-:Y:S05]  /*11de0*/  @!P0 BRA `(.L_x_1866) ;  /* 0x0000000000048947 */ /* 0x000fea0003800000 */
[----:B------:R-:W-:Y:S01]  /*11df0*/  BPT.TRAP 0x1 ;  /* 0x000000040000795c */ /* 0x000fe20000300000 */
.L_x_1866:
[----:B------:R-:W-:Y:S01]  /*11e00*/  IMAD R74, R17, 0x8, R2 ;  /* 0x00000008114a7824 */ /* 0x000fe200078e0202 */
[----:B------:R-:W-:-:S04]  /*11e10*/  SHF.L.U32 R3, R192, 0x1f, RZ ;  /* 0x0000001fc0037819 */ /* 0x000fc800000006ff */
[----:B------:R0:W1:Y:S01]  /*11e20*/  SYNCS.PHASECHK.TRANS64.TRYWAIT P2, [R74+URZ+0x30830], R3 ;  /* 0x030830034a0075a7 */ /* 0x000062000804017f */
[----:B------:R-:W-:Y:S05]  /*11e30*/  @!P0 BRA `(.L_x_1867) ;  /* 0x0000000000048947 */ /* 0x000fea0003800000 */
[----:B------:R-:W-:Y:S01]  /*11e40*/  BPT.TRAP 0x1 ;  /* 0x000000040000795c */ /* 0x000fe20000300000 */
.L_x_1867:
[----:B------:R-:W2:Y:S02]  /*11e50*/  S2R R0, SR_TID.X ;  /* 0x0000000000007919 */ /* 0x000ea40000002100 */
[----:B--2---:R-:W-:-:S04]  /*11e60*/  LOP3.LUT R0, R0, 0x7f, RZ, 0xc0, !PT ;  /* 0x0000007f00007812 */ /* 0x004fc800078ec0ff */
[----:B------:R-:W-:Y:S01]  /*11e70*/  ISETP.NE.AND P1, PT, R0, RZ, PT ;  /* 0x000000ff0000720c */ /* 0x000fe20003f25270 */
[----:B-1----:R-:W-:-:S12]  /*11e80*/  @P2 BRA `(.L_x_1868) ;  /* 0x0000000000082947 */ /* 0x002fd80003800000 */
[----:B------:R-:W1:Y:S02]  /*11e90*/  SYNCS.PHASECHK.TRANS64.TRYWAIT P2, [R74+URZ+0x30830], R3 ;  /* 0x030830034a0075a7 */ /* 0x000e64000804017f */
[----:B-1----:R-:W-:Y:S05]  /*11ea0*/  @!P2 BRA `(.L_x_1869) ;  /* 0x0000019c0094a947 */ /* 0x002fea0003800000 */
.L_x_1868:
[----:B------:R-:W-:Y:S05]  /*11eb0*/  WARPSYNC.ALL ;  /* 0x0000000000007948 */ /* 0x000fea0003800000 */
[----:B------:R-:W-:Y:S01]  /*11ec0*/  IADD3 R0, R2, 0x1e400, RZ ;  /* 0x0001e40002007810 */ /* 0x000fe20007ffe0ff */
[----:B------:R-:W-:Y:S01]  /*11ed0*/  IMAD.MOV.U32 R5, RZ, RZ, 0x40000040 ;  /* 0x40000040ff057424 */ /* 0x000fe200078e00ff */
[----:B------:R-:W-:Y:S01]  /*11ee0*/  R2UR UR52, R68 ;  /* 0x00000000443472ca */ /* 0x000fe200000e0000 */
[----:B------:R-:W-:Y:S01]  /*11ef0*/  UMOV UR53, 0x40000040 ;  /* 0x4000004000357882 */ /* 0x000fe20000000000 */
[----:B------:R-:W-:Y:S01]  /*11f00*/  SHF.R.U32.HI R0, RZ, 0x4, R0 ;  /* 0x00000004ff007819 */ /* 0x000fe20000011600 */
[----:B------:R-:W-:Y:S01]  /*11f10*/  WARPGROUP.ARRIVE ;  /* 0x00000000000079c5 */ /* 0x000fe20000000000 */
[----:B------:R-:W-:Y:S01]  /*11f20*/  R2UR UR55, R5 ;  /* 0x00000000053772ca */ /* 0x000fe200000e0000 */
[----:B------:R-:W-:Y:S01]  /*11f30*/  IMAD.MOV.U32 R7, RZ, RZ, 0x40000040 ;  /* 0x40000040ff077424 */ /* 0x000fe200078e00ff */
[----:B------:R-:W-:Y:S01]  /*11f40*/  LOP3.LUT R0, R0, 0x3fff, RZ, 0xc0, !PT ;  /* 0x00003fff00007812 */ /* 0x000fe200078ec0ff */
[----:B------:R-:W-:Y:S01]  /*11f50*/  UMOV UR49, 0x40000040 ;  /* 0x4000004000317882 */ /* 0x000fe20000000000 */
[----:B------:R-:W-:Y:S01]  /*11f60*/  UMOV UR9, 0x40000040 ;  /* 0x4000004000097882 */ /* 0x000fe20000000000 */
[----:B------:R-:W-:Y:S01]  /*11f70*/  UMOV UR57, 0x40000040 ;  /* 0x4000004000397882 */ /* 0x000fe20000000000 */
[----:B------:R-:W-:Y:S01]  /*11f80*/  LOP3.LUT R8, R0, 0x10000, RZ, 0xfc, !PT ;  /* 0x0001000000087812 */ /* 0x000fe200078efcff */
[----:B------:R-:W-:Y:S01]  /*11f90*/  IMAD.U32 R11, RZ, RZ, UR9 ;  /* 0x00000009ff0b7e24 */ /* 0x000fe2000f8e00ff */
[----:B------:R-:W-:Y:S01]  /*11fa0*/  R2UR UR51, R7 ;  /* 0x00000000073372ca */ /* 0x000fe200000e0000 */
[----:B------:R-:W-:Y:S01]  /*11fb0*/  ULOP3.LUT UR52, UR52, 0x10000, URZ, 0xfc, !UPT ;  /* 0x0001000034347892 */ /* 0x000fe2000f8efc3f */
[----:B------:R-:W-:Y:S01]  /*11fc0*/  IMAD.MOV.U32 R7, RZ, RZ, 0x40000040 ;  /* 0x40000040ff077424 */ /* 0x000fe200078e00ff */
[----:B------:R-:W-:Y:S01]  /*11fd0*/  UMOV UR41, 0x40000040 ;  /* 0x4000004000297882 */ /* 0x000fe20000000000 */
[----:B------:R-:W-:Y:S01]  /*11fe0*/  IMAD R4, R17, 0x900, R8 ;  /* 0x0000090011047824 */ /* 0x000fe200078e0208 */
[----:B------:R-:W-:Y:S01]  /*11ff0*/  UIADD3 UR48, UR52, 0x2, URZ ;  /* 0x0000000234307890 */ /* 0x000fe2000fffe03f */
[----:B------:R-:W2:Y:S01]  /*12000*/  LDC R226, c[0x0][0x448] ;  /* 0x00011200ffe27b82 */ /* 0x000ea20000000800 */
[----:B------:R-:W-:Y:S01]  /*12010*/  R2UR UR11, R7 ;  /* 0x00000000070b72ca */ /* 0x000fe200000e0000 */
[C---:B------:R-:W-:Y:S01]  /*12020*/  VIADD R6, R4.reuse, 0x2 ;  /* 0x0000000204067836 */ /* 0x040fe20000000000 */
[----:B------:R-:W-:Y:S01]  /*12030*/  R2UR UR54, R4 ;  /* 0x00000000043672ca */ /* 0x000fe200000e0000 */
[----:B------:R-:W-:Y:S01]  /*12040*/  UIADD3 UR4, UR52, 0x4, URZ ;  /* 0x0000000434047890 */ /* 0x000fe2000fffe03f */
[----:B------:R-:W-:-:S02]  /*12050*/  IMAD.MOV.U32 R7, RZ, RZ, 0x40000040 ;  /* 0x40000040ff077424 */ /* 0x000fc400078e00ff */
[----:B------:R-:W-:Y:S01]  /*12060*/  R2UR UR50, R6 ;  /* 0x00000000063272ca */ /* 0x000fe200000e0000 */
[----:B------:R-:W-:-:S03]  /*12070*/  VIADD R6, R4, 0x4 ;  /* 0x0000000404067836 */ /* 0x000fc60000000000 */
[----:B------:R-:W-:Y:S01]  /*12080*/  UMOV UR8, UR4 ;  /* 0x0000000400087c82 */ /* 0x000fe20008000000 */
[----:B------:R-:W-:Y:S01]  /*12090*/  UIADD3 UR4, UR52, 0x6, URZ ;  /* 0x0000000634047890 */ /* 0x000fe2000fffe03f */
[----:B------:R-:W-:Y:S01]  /*120a0*/  R2UR UR10, R6 ;  /* 0x00000000060a72ca */ /* 0x000fe200000e0000 */
[----:B------:R-:W-:Y:S01]  /*120b0*/  VIADD R6, R4, 0x6 ;  /* 0x0000000604067836 */ /* 0x000fe20000000000 */
[----:B------:R-:W-:Y:S01]  /*120c0*/  MOV R10, UR8 ;  /* 0x00000008000a7c02 */ /* 0x000fe20008000f00 */
[----:B------:R-:W-:Y:S04]  /*120d0*/  HGMMA.64x96x16.F32 R24, gdesc[UR52], RZ, !UPT, gsb0 ;  /* 0x01600000341879f0 */ /* 0x000fe8000c0008ff */
[----:B------:R3:W-:Y:S01]  /*120e0*/  STL.64 [R1+0x38], R10 ;  /* 0x0000380a01007387 */ /* 0x0007e20000100a00 */
[----:B------:R-:W-:-:S02]  /*120f0*/  WARPGROUP.DEPBAR.LE gsb0, 0x0 ;  /* 0x00008000000079c5 */ /* 0x000fc40000010000 */
[----:B------:R-:W-:-:S06]  /*12100*/  WARPGROUP.ARRIVE ;  /* 0x00000000000079c5 */ /* 0x000fcc0000000000 */
[----:B------:R-:W-:Y:S03]  /*12110*/  HGMMA.64x96x16.F32 R24, gdesc[UR48], R24, gsb0 ;  /* 0x01600000301879f0 */ /* 0x000fe60008000818 */
[----:B------:R-:W-:Y:S02]  /*12120*/  WARPGROUP.DEPBAR.LE gsb0, 0x0 ;  /* 0x00008000000079c5 */ /* 0x000fe40000010000 */
[----:B------:R-:W-:-:S06]  /*12130*/  WARPGROUP.ARRIVE ;  /* 0x00000000000079c5 */ /* 0x000fcc0000000000 */
[----:B------:R-:W-:Y:S01]  /*12140*/  HGMMA.64x96x16.F32 R24, gdesc[UR8], R24, gsb0 ;  /* 0x01600000081879f0 */ /* 0x000fe20008000818 */
[----:B------:R-:W-:Y:S01]  /*12150*/  R2UR UR10, R6 ;  /* 0x00000000060a72ca */ /* 0x000fe200000e0000 */
[----:B------:R-:W-:Y:S01]  /*12160*/  UMOV UR8, UR4 ;  /* 0x0000000400087c82 */ /* 0x000fe20008000000 */
[----:B------:R-:W-:Y:S01]  /*12170*/  R2UR UR11, R7 ;  /* 0x00000000070b72ca */ /* 0x000fe200000e0000 */
[----:B------:R-:W-:Y:S01]  /*12180*/  UMOV UR9, 0x40000040 ;  /* 0x4000004000097882 */ /* 0x000fe20000000000 */
[----:B------:R-:W-:Y:S01]  /*12190*/  IMAD.MOV.U32 R7, RZ, RZ, 0x40000040 ;  /* 0x40000040ff077424 */ /* 0x000fe200078e00ff */
[----:B------:R-:W-:Y:S01]  /*121a0*/  IADD3 R6, R4, 0x300, RZ ;  /* 0x0000030004067810 */ /* 0x000fe20007ffe0ff */
[----:B------:R-:W-:Y:S01]  /*121b0*/  UIADD3 UR4, UR52, 0x400, URZ ;  /* 0x0000040034047890 */ /* 0x000fe2000fffe03f */
[----:B---3--:R-:W-:Y:S02]  /*121c0*/  IMAD.U32 R10, RZ, RZ, UR8 ;  /* 0x00000008ff0a7e24 */ /* 0x008fe4000f8e00ff */
[----:B------:R-:W-:-:S05]  /*121d0*/  IMAD.U32 R11, RZ, RZ, UR9 ;  /* 0x00000009ff0b7e24 */ /* 0x000fca000f8e00ff */
[----:B------:R3:W-:Y:S01]  /*121e0*/  STL.64 [R1+0x30], R10 ;  /* 0x0000300a01007387 */ /* 0x0007e20000100a00 */
[----:B------:R-:W-:Y:S02]  /*121f0*/  WARPGROUP.DEPBAR.LE gsb0, 0x0 ;  /* 0x00008000000079c5 */ /* 0x000fe40000010000 */
[----:B------:R-:W-:-:S06]  /*12200*/  WARPGROUP.ARRIVE ;  /* 0x00000000000079c5 */ /* 0x000fcc0000000000 */
[----:B------:R-:W-:Y:S01]  /*12210*/  HGMMA.64x96x16.F32 R24, gdesc[UR8], R24, gsb0 ;  /* 0x01600000081879f0 */ /* 0x000fe20008000818 */
[----:B------:R-:W-:Y:S01]  /*12220*/  R2UR UR10, R6 ;  /* 0x00000000060a72ca */ /* 0x000fe200000e0000 */
[----:B------:R-:W-:Y:S01]  /*12230*/  UMOV UR8, UR4 ;  /* 0x0000000400087c82 */ /* 0x000fe20008000000 */
[----:B------:R-:W-:Y:S01]  /*12240*/  R2UR UR11, R7 ;  /* 0x00000000070b72ca */ /* 0x000fe200000e0000 */
[----:B------:R-:W-:Y:S01]  /*12250*/  UMOV UR9, 0x40000040 ;  /* 0x4000004000097882 */ /* 0x000fe20000000000 */
[----:B------:R-:W-:Y:S01]  /*12260*/  VIADD R6, R4, 0x302 ;  /* 0x0000030204067836 */ /* 0x000fe20000000000 */
[----:B------:R-:W-:Y:S01]  /*12270*/  UIADD3 UR4, UR52, 0x402, URZ ;  /* 0x0000040234047890 */ /* 0x000fe2000fffe03f */
[----:B------:R-:W-:Y:S02]  /*12280*/  IMAD.MOV.U32 R7, RZ, RZ, 0x40000040 ;  /* 0x40000040ff077424 */ /* 0x000fe400078e00ff */
        /* <DEDUP_REMOVED lines=12> */
[----:B------:R-:W-:Y:S01]  /*12350*/  IMAD.MOV.U32 R7, RZ, RZ, 0x40000040 ;  /* 0x40000040ff077424 */ /* 0x000fe200078e00ff */
[----:B---3--:R-:W-:Y:S01]  /*12360*/  MOV R10, UR8 ;  /* 0x00000008000a7c02 */ /* 0x008fe20008000f00 */
        /* <DEDUP_REMOVED lines=26> */
[----:B------:R-:W-:Y:S01]  /*12510*/  IMAD.U32 R11, RZ, RZ, UR9 ;  /* 0x00000009ff0b7e24 */ /* 0x000fe2000f8e00ff */
[----:B------:R-:W-:-:S04]  /*12520*/  UIADD3 UR56, UR52, 0x802, URZ ;  /* 0x0000080234387890 */ /* 0x000fc8000fffe03f */
[----:B------:R3:W-:Y:S04]  /*12530*/  STL.64 [R1+0x10], R10 ;  /* 0x0000100a01007387 */ /* 0x0007e80000100a00 */
[----:B------:R-:W4:Y:S01]  /*12540*/  LDL.LU R76, [R1] ;  /* 0x00000000014c7983 */ /* 0x000f220000300800 */
        /* <DEDUP_REMOVED lines=10> */
[----:B------:R-:W-:Y:S01]  /*125f0*/  IMAD.MOV.U32 R5, RZ, RZ, 0x40000040 ;  /* 0x40000040ff057424 */ /* 0x000fe200078e00ff */
[----:B------:R-:W-:-:S02]  /*12600*/  WARPGROUP.DEPBAR.LE gsb0, 0x0 ;  /* 0x00008000000079c5 */ /* 0x000fc40000010000 */
[----:B------:R-:W-:Y:S01]  /*12610*/  WARPGROUP.ARRIVE ;  /* 0x00000000000079c5 */ /* 0x000fe20000000000 */
[----:B------:R-:W-:Y:S01]  /*12620*/  UIADD3 UR36, UR52, 0x806, URZ ;  /* 0x0000080634247890 */ /* 0x000fe2000fffe03f */
[----:B------:R-:W-:Y:S01]  /*12630*/  UMOV UR37, 0x40000040 ;  /* 0x4000004000257882 */ /* 0x000fe20000000000 */
[----:B--2---:R-:W-:Y:S01]  /*12640*/  ISETP.NE.AND P2, PT, R226, 0x1, PT ;  /* 0x00000001e200780c */ /* 0x004fe20003f45270 */
[----:B---3--:R-:W-:Y:S02]  /*12650*/  IMAD.U32 R11, RZ, RZ, UR9 ;  /* 0x00000009ff0b7e24 */ /* 0x008fe4000f8e00ff */
[----:B------:R-:W-:Y:S01]  /*12660*/  HGMMA.64x96x16.F32 R24, gdesc[UR8], R24, gsb0 ;  /* 0x01600000081879f0 */ /* 0x000fe20008000818 */
[----:B------:R-:W-:Y:S01]  /*12670*/  R2UR UR58, R6 ;  /* 0x00000000063a72ca */ /* 0x000fe200000e0000 */
[----:B------:R-:W-:Y:S01]  /*12680*/  ULDC UR4, c[0x0][0x9d8] ;  /* 0x0002760000047ab9 */ /* 0x000fe20000000800 */
[----:B------:R-:W-:Y:S01]  /*12690*/  R2UR UR59, R7 ;  /* 0x00000000073b72ca */ /* 0x000fe200000e0000 */
[----:B------:R-:W-:Y:S01]  /*126a0*/  VIADD R6, R4, 0x604 ;  /* 0x0000060404067836 */ /* 0x000fe20000000000 */
[----:B------:R-:W-:Y:S01]  /*126b0*/  MOV R10, UR8 ;  /* 0x00000008000a7c02 */ /* 0x000fe20008000f00 */
[----:B------:R-:W-:-:S03]  /*126c0*/  IMAD.MOV.U32 R7, RZ, RZ, 0x40000040 ;  /* 0x40000040ff077424 */ /* 0x000fc600078e00ff */
[----:B------:R-:W-:Y:S01]  /*126d0*/  R2UR UR42, R6 ;  /* 0x00000000062a72ca */ /* 0x000fe200000e0000 */
[----:B------:R-:W-:Y:S02]  /*126e0*/  WARPGROUP.DEPBAR.LE gsb0, 0x0 ;  /* 0x00008000000079c5 */ /* 0x000fe40000010000 */
[----:B------:R-:W-:-:S06]  /*126f0*/  WARPGROUP.ARRIVE ;  /* 0x00000000000079c5 */ /* 0x000fcc0000000000 */
[----:B------:R-:W-:Y:S01]  /*12700*/  HGMMA.64x96x16.F32 R24, gdesc[UR56], R24, gsb0 ;  /* 0x01600000381879f0 */ /* 0x000fe20008000818 */
[----:B------:R-:W-:Y:S02]  /*12710*/  R2UR UR43, R7 ;  /* 0x00000000072b72ca */ /* 0x000fe400000e0000 */
[----:B------:R-:W-:Y:S02]  /*12720*/  IADD3 R4, R4, 0x606, RZ ;  /* 0x0000060604047810 */ /* 0x000fe40007ffe0ff */
[----:B------:R-:W-:Y:S02]  /*12730*/  R2UR UR39, R5 ;  /* 0x00000000052772ca */ /* 0x000fe400000e0000 */
[----:B------:R-:W-:Y:S01]  /*12740*/  R2UR UR38, R4 ;  /* 0x00000000042672ca */ /* 0x000fe200000e0000 */
[----:B------:R-:W-:Y:S02]  /*12750*/  WARPGROUP.DEPBAR.LE gsb0, 0x0 ;  /* 0x00008000000079c5 */ /* 0x000fe40000010000 */
[----:B------:R-:W-:-:S06]  /*12760*/  WARPGROUP.ARRIVE ;  /* 0x00000000000079c5 */ /* 0x000fcc0000000000 */
[----:B------:R-:W-:Y:S01]  /*12770*/  HGMMA.64x96x16.F32 R24, gdesc[UR40], R24, gsb0 ;  /* 0x01600000281879f0 */ /* 0x000fe20008000818 */
[----:B------:R2:W-:Y:S02]  /*12780*/  STL.64 [R1+0x8], R10 ;  /* 0x0000080a01007387 */ /* 0x0005e40000100a00 */
[----:B--2---:R-:W2:Y:S01]  /*12790*/  @P2 LDC R11, c[0x0][0x44c] ;  /* 0x00011300ff0b2b82 */ /* 0x004ea20000000800 */
[----:B------:R-:W-:Y:S02]  /*127a0*/  WARPGROUP.DEPBAR.LE gsb0, 0x0 ;  /* 0x00008000000079c5 */ /* 0x000fe40000010000 */
[----:B------:R-:W-:-:S06]  /*127b0*/  WARPGROUP.ARRIVE ;  /* 0x00000000000079c5 */ /* 0x000fcc0000000000 */
[----:B------:R-:W-:Y:S01]  /*127c0*/  HGMMA.64x96x16.F32 R24, gdesc[UR36], R24, gsb0 ;  /* 0x01600000241879f0 */ /* 0x000fe20008000818 */
[----:B------:R-:W-:-:S04]  /*127d0*/  IMAD.IADD R10, R212, 0x1, R208 ;  /* 0x00000001d40a7824 */ /* 0x000fc800078e02d0 */
[----:B--2---:R-:W-:Y:S01]  /*127e0*/  @P2 IMAD.HI.U32 R11, R10, R11, RZ ;  /* 0x0000000b0a0b2227 */ /* 0x004fe200078e00ff */
[----:B----4-:R-:W-:-:S04]  /*127f0*/  LOP3.LUT R76, R76, 0xffdfffff, RZ, 0xc0, !PT ;  /* 0xffdfffff4c4c7812 */ /* 0x010fc800078ec0ff */
[----:B------:R-:W-:-:S04]  /*12800*/  @P2 LOP3.LUT R76, R76, 0x200000, RZ, 0xfc, !PT ;  /* 0x002000004c4c2812 */ /* 0x000fc800078efcff */
[----:B------:R-:W-:Y:S01]  /*12810*/  LOP3.LUT R76, R76, 0xffefffff, RZ, 0xc0, !PT ;  /* 0xffefffff4c4c7812 */ /* 0x000fe200078ec0ff */
[----:B01----:R-:W-:-:S05]  /*12820*/  @!P1 VIADD R74, R74, 0x30840 ;  /* 0x000308404a4a9836 */ /* 0x003fca0000000000 */
[----:B------:R-:W-:Y:S01]  /*12830*/  @!P1 PRMT R74, RZ, 0x654, R74 ;  /* 0x00000654ff4a9816 */ /* 0x000fe2000000004a */
[----:B------:R-:W-:Y:S02]  /*12840*/  WARPGROUP.DEPBAR.LE gsb0, 0x0 ;  /* 0x00008000000079c5 */ /* 0x000fe40000010000 */
[----:B------:R-:W-:Y:S01]  /*12850*/  FMUL.FTZ R4, R24, UR4 ;  /* 0x0000000418047c20 */ /* 0x000fe20008410000 */
[----:B------:R0:W-:Y:S01]  /*12860*/  @!P1 SYNCS.ARRIVE.TRANS64.RED.A1T0 RZ, [R74+URZ], RZ ;  /* 0x000000ff4aff99a7 */ /* 0x0001e2000810043f */
[----:B------:R-:W1:Y:S01]  /*12870*/  @P2 LDC R24, c[0x0][0x450] ;  /* 0x00011400ff182b82 */ /* 0x000e620000000800 */
[----:B------:R-:W-:Y:S01]  /*12880*/  FMUL.FTZ R93, R40, UR4 ;  /* 0x00000004285d7c20 */ /* 0x000fe20008410000 */
[----:B------:R-:W-:Y:S01]  /*12890*/  IMAD.MOV.U32 R40, RZ, RZ, R10 ;  /* 0x000000ffff287224 */ /* 0x000fe200078e000a */
[----:B-1----:R-:W-:-:S05]  /*128a0*/  @P2 SHF.R.U32.HI R40, RZ, R24, R11 ;  /* 0x00000018ff282219 */ /* 0x002fca000001160b */
[----:B------:R-:W1:Y:S01]  /*128b0*/  LDC.64 R10, c[0x0][0x9e0] ;  /* 0x00027800ff0a7b82 */ /* 0x000e620000000a00 */
        /* <DEDUP_REMOVED lines=21> */
[----:B-1----:R-:W-:Y:S01]  /*12a10*/  ISETP.GE.AND P2, PT, R11, 0x1, PT ;  /* 0x000000010b00780c */ /* 0x002fe20003f46270 */
        /* <DEDUP_REMOVED lines=25> */
[----:B------:R-:W-:-:S02]  /*12bb0*/  ULDC UR4, c[0x0][0x9dc] ;  /* 0x0002770000047ab9 */ /* 0x000fc40000000800 */
[----:B------:R-:W-:Y:S01]  /*12bc0*/  ULOP3.LUT UR5, URZ, UR4, URZ, 0x33, !UPT ;  /* 0x000000043f057292 */ /* 0x000fe2000f8e333f */
[----:B------:R1:W2:Y:S01]  /*12bd0*/  MUFU.TANH R41, R56 ;  /* 0x0000003800297308 */ /* 0x0002a20000002400 */
[----:B------:R-:W-:Y:S01]  /*12be0*/  @P2 LOP3.LUT R76, R76, 0x100000, RZ, 0xfc, !PT ;  /* 0x001000004c4c2812 */ /* 0x000fe200078efcff */
[----:B------:R-:W-:-:S03]  /*12bf0*/  IMAD.MOV.U32 R38, RZ, RZ, -0x60 ;  /* 0xffffffa0ff267424 */ /* 0x000fc600078e00ff */
[----:B------:R-:W-:Y:S01]  /*12c00*/  IMAD.U32 R33, RZ, RZ, UR5 ;  /* 0x00000005ff217e24 */ /* 0x000fe2000f8e00ff */
[----:B-1----:R-:W1:Y:S01]  /*12c10*/  SHFL.IDX PT, R56, R40, RZ, 0x1c1f ;  /* 0x001c1fff28387589 */ /* 0x002e6200000e0000 */
[----:B------:R-:W-:-:S03]  /*12c20*/  IMAD R38, R151, R38, 0x61 ;  /* 0x0000006197267424 */ /* 0x000fc600078e0226 */
[----:B------:R0:W-:Y:S04]  /*12c30*/  STL [R1+0x4], R33 ;  /* 0x0000042101007387 */ /* 0x0001e80000100800 */
[----:B------:R0:W-:Y:S01]  /*12c40*/  STL [R1], R76 ;  /* 0x0000004c01007387 */ /* 0x0001e20000100800 */
[----:B------:R-:W-:Y:S02]  /*12c50*/  IMAD R28, R151, -0x60, R195 ;  /* 0xffffffa0971c7824 */ /* 0x000fe400078e02c3 */
[----:B------:R-:W-:Y:S01]  /*12c60*/  IMAD R42, R211, -0x2, R38 ;  /* 0xfffffffed32a7824 */ /* 0x000fe200078e0226 */
[----:B------:R-:W3:Y:S02]  /*12c70*/  MUFU.TANH R4, R4 ;  /* 0x0000000400047308 */ /* 0x000ee40000002400 */
[----:B------:R-:W-:-:S02]  /*12c80*/  IADD3 R28, R28, 0x60, RZ ;  /* 0x000000601c1c7810 */ /* 0x000fc40007ffe0ff */
[----:B------:R-:W-:-:S04]  /*12c90*/  IADD3 R29, -R193, R42, R195 ;  /* 0x0000002ac11d7210 */ /* 0x000fc80007ffe1c3 */
[----:B------:R-:W4:Y:S01]  /*12ca0*/  MUFU.TANH R5, R5 ;  /* 0x0000000500057308 */ /* 0x000f220000002400 */
[----:B------:R-:W-:-:S07]  /*12cb0*/  IMAD R46, R211, -0x2, R28 ;  /* 0xfffffffed32e7824 */ /* 0x000fce00078e021c */
[----:B------:R-:W0:Y:S01]  /*12cc0*/  MUFU.TANH R0, R0 ;  /* 0x0000000000007308 */ /* 0x000e220000002400 */
[----:B------:R-:W-:-:S07]  /*12cd0*/  VIADD R50, R29, UR5 ;  /* 0x000000051d327c36 */ /* 0x000fce0008000000 */
[----:B------:R-:W0:Y:S01]  /*12ce0*/  MUFU.TANH R3, R3 ;  /* 0x0000000300037308 */ /* 0x000e220000002400 */
[----:B------:R-:W-:-:S07]  /*12cf0*/  IMAD.IADD R47, R29, 0x1, R10 ;  /* 0x000000011d2f7824 */ /* 0x000fce00078e020a */
        /* <DEDUP_REMOVED lines=42> */
[----:B------:R-:W-:Y:S01]  /*12fa0*/  VIADD R54, R42, 0xffffffff ;  /* 0xffffffff2a367836 */ /* 0x000fe20000000000 */
[----:B-1----:R-:W-:-:S06]  /*12fb0*/  IADD3 R42, R50, R56, RZ ;  /* 0x00000038322a7210 */ /* 0x002fcc0007ffe0ff */
[----:B------:R1:W0:Y:S02]  /*12fc0*/  MUFU.TANH R43, R53 ;  /* 0x00000035002b7308 */ /* 0x0002240000002400 */
[----:B-1----:R-:W-:Y:S01]  /*12fd0*/  VIADD R53, R38, 0xffffffff ;  /* 0xffffffff26357836 */ /* 0x002fe20000000000 */
[----:B------:R-:W-:Y:S01]  /*12fe0*/  VIADDMNMX R38, R56, R47, R46, PT ;  /* 0x0000002f38267246 */ /* 0x000fe2000380012e */
[----:B--234-:R-:W-:Y:S06]  /*12ff0*/  @!P2 BRA `(.L_x_1870) ;  /* 0x00000000004ca947 */ /* 0x01cfec0003800000 */
[----:B0-----:R-:W-:Y:S01]  /*13000*/  IADD3 R33, -R193, R195, R56 ;  /* 0x000000c3c1217210 */ /* 0x001fe20007ffe138 */
[----:B------:R-:W-:Y:S03]  /*13010*/  BSSY B0, `(.L_x_1871) ;  /* 0x000000e000007945 */ /* 0x000fe60003800000 */
        /* <DEDUP_REMOVED lines=9> */
.L_x_1872:
[----:B------:R-:W-:-:S13]  /*130b0*/  ISETP.NE.AND P2, PT, R11, 0x1, PT ;  /* 0x000000010b00780c */ /* 0x000fda0003f45270 */
[----:B------:R-:W0:Y:S02]  /*130c0*/  @P2 LDC.64 R28, c[0x0][0x9e8] ;  /* 0x00027a00ff1c2b82 */ /* 0x000e240000000a00 */
[----:B0-----:R-:W-:-:S05]  /*130d0*/  @P2 IMAD.HI.U32 R28, R33, R28, RZ ;  /* 0x0000001c211c2227 */ /* 0x001fca00078e00ff */
[----:B------:R-:W-:-:S07]  /*130e0*/  @P2 SHF.R.U32.HI R33, RZ, R29, R28 ;  /* 0x0000001dff212219 */ /* 0x000fce000001161c */
.L_x_1873:
[----:B------:R-:W-:Y:S05]  /*130f0*/  BSYNC B0 ;  /* 0x0000000000007941 */ /* 0x000fea0003800000 */
.L_x_1871:
[----:B------:R-:W-:-:S05]  /*13100*/  IMAD R33, R33, R11, R54 ;  /* 0x0000000b21217224 */ /* 0x000fca00078e0236 */
[----:B------:R-:W-:Y:S02]  /*13110*/  VIMNMX R42, R42, R33, !PT ;  /* 0x000000212a2a7248 */ /* 0x000fe40007fe0100 */
[----:B------:R-:W-:-:S07]  /*13120*/  VIADDMNMX R38, R33, R11, R38, PT ;  /* 0x0000000b21267246 */ /* 0x000fce0003800126 */
.L_x_1870:
[C---:B------:R-:W-:Y:S01]  /*13130*/  ISETP.GE.AND P2, PT, R53.reuse, 0x2, PT ;  /* 0x000000023500780c */ /* 0x040fe20003f46270 */
[----:B------:R-:W1:Y:S01]  /*13140*/  SHFL.IDX PT, R40, R40, 0x1, 0x1c1f ;  /* 0x003c1f0028287f89 */ /* 0x000e6200000e0000 */
[C---:B------:R-:W-:Y:S02]  /*13150*/  ISETP.GE.AND P6, PT, R53.reuse, 0x9, PT ;  /* 0x000000093500780c */ /* 0x040fe40003fc6270 */
[----:B------:R-:W-:Y:S02]  /*13160*/  ISETP.GT.AND P3, PT, R42, 0x1, !P2 ;  /* 0x000000012a00780c */ /* 0x000fe40005764270 */
[----:B------:R-:W-:Y:S02]  /*13170*/  ISETP.GE.AND P4, PT, R53, 0xa, PT ;  /* 0x0000000a3500780c */ /* 0x000fe40003f86270 */
[----:B------:R-:W-:Y:S02]  /*13180*/  ISETP.LT.OR P3, PT, R38, 0x2, P3 ;  /* 0x000000022600780c */ /* 0x000fe40001f61670 */
[----:B------:R-:W-:-:S02]  /*13190*/  P2R R56, PR, RZ, 0x10 ;  /* 0x00000010ff387803 */ /* 0x000fc40000000000 */
[----:B------:R-:W-:Y:S02]  /*131a0*/  FSEL R85, R5, -INF , !P3 ;  /* 0xff80000005557808 */ /* 0x000fe40005800000 */
[----:B------:R-:W-:-:S04]  /*131b0*/  ISETP.GT.AND P3, PT, R42, 0x8, !P6 ;  /* 0x000000082a00780c */ /* 0x000fc80007764270 */
[----:B------:R-:W-:-:S04]  /*131c0*/  ISETP.LT.OR P3, PT, R38, 0x9, P3 ;  /* 0x000000092600780c */ /* 0x000fc80001f61670 */
[----:B0-----:R-:W-:Y:S02]  /*131d0*/  FSEL R101, R27, -INF , !P3 ;  /* 0xff8000001b657808 */ /* 0x001fe40005800000 */
[----:B------:R-:W-:Y:S02]  /*131e0*/  ISETP.GT.AND P3, PT, R42, 0x9, !P4 ;  /* 0x000000092a00780c */ /* 0x000fe40006764270 */
[----:B------:R-:W-:Y:S02]  /*131f0*/  ISETP.GE.AND P4, PT, R53, 0x11, PT ;  /* 0x000000113500780c */ /* 0x000fe40003f86270 */
[----:B------:R-:W-:Y:S02]  /*13200*/  ISETP.LT.OR P3, PT, R38, 0xa, P3 ;  /* 0x0000000a2600780c */ /* 0x000fe40001f61670 */
[----:B------:R-:W-:Y:S02]  /*13210*/  P2R R57, PR, RZ, 0x10 ;  /* 0x00000010ff397803 */ /* 0x000fe40000000000 */
[----:B------:R-:W-:-:S02]  /*13220*/  FSEL R87, R72, -INF , !P3 ;  /* 0xff80000048577808 */ /* 0x000fc40005800000 */
[----:B------:R-:W-:Y:S02]  /*13230*/  ISETP.GT.AND P3, PT, R42, 0x10, !P4 ;  /* 0x000000102a00780c */ /* 0x000fe40006764270 */
[----:B------:R-:W-:Y:S02]  /*13240*/  ISETP.GE.AND P4, PT, R53, 0x12, PT ;  /* 0x000000123500780c */ /* 0x000fe40003f86270 */
[----:B------:R-:W-:Y:S02]  /*13250*/  ISETP.LT.OR P3, PT, R38, 0x11, P3 ;  /* 0x000000112600780c */ /* 0x000fe40001f61670 */
[----:B------:R-:W-:Y:S02]  /*13260*/  P2R R58, PR, RZ, 0x10 ;  /* 0x00000010ff3a7803 */ /* 0x000fe40000000000 */
[----:B------:R-:W-:Y:S02]  /*13270*/  FSEL R99, R31, -INF , !P3 ;  /* 0xff8000001f637808 */ /* 0x000fe40005800000 */
[----:B------:R-:W-:-:S02]  /*13280*/  ISETP.GT.AND P3, PT, R42, 0x11, !P4 ;  /* 0x000000112a00780c */ /* 0x000fc40006764270 */
[----:B------:R-:W-:Y:S02]  /*13290*/  ISETP.GE.AND P4, PT, R53, 0x19, PT ;  /* 0x000000193500780c */ /* 0x000fe40003f86270 */
[----:B------:R-:W-:Y:S02]  /*132a0*/  ISETP.LT.OR P3, PT, R38, 0x12, P3 ;  /* 0x000000122600780c */ /* 0x000fe40001f61670 */
[----:B------:R-:W-:Y:S02]  /*132b0*/  P2R R59, PR, RZ, 0x10 ;  /* 0x00000010ff3b7803 */ /* 0x000fe40000000000 */
[----:B------:R-:W-:Y:S02]  /*132c0*/  FSEL R89, R89, -INF , !P3 ;  /* 0xff80000059597808 */ /* 0x000fe40005800000 */
[----:B------:R-:W-:Y:S02]  /*132d0*/  ISETP.GT.AND P3, PT, R42, 0x18, !P4 ;  /* 0x000000182a00780c */ /* 0x000fe40006764270 */
[----:B------:R-:W-:-:S02]  /*132e0*/  ISETP.GE.AND P4, PT, R53, 0x1a, PT ;  /* 0x0000001a3500780c */ /* 0x000fc40003f86270 */
[----:B------:R-:W-:Y:S02]  /*132f0*/  ISETP.LT.OR P3, PT, R38, 0x19, P3 ;  /* 0x000000192600780c */ /* 0x000fe40001f61670 */
[----:B------:R-:W-:Y:S02]  /*13300*/  P2R R60, PR, RZ, 0x10 ;  /* 0x00000010ff3c7803 */ /* 0x000fe40000000000 */
[----:B------:R-:W-:Y:S02]  /*13310*/  FSEL R97, R97, -INF , !P3 ;  /* 0xff80000061617808 */ /* 0x000fe40005800000 */
[----:B------:R-:W-:Y:S02]  /*13320*/  ISETP.GT.AND P3, PT, R42, 0x19, !P4 ;  /* 0x000000192a00780c */ /* 0x000fe40006764270 */
[----:B------:R-:W-:Y:S02]  /*13330*/  ISETP.GE.AND P4, PT, R53, 0x21, PT ;  /* 0x000000213500780c */ /* 0x000fe40003f86270 */
[----:B------:R-:W-:-:S02]  /*13340*/  ISETP.LT.OR P3, PT, R38, 0x1a, P3 ;  /* 0x0000001a2600780c */ /* 0x000fc40001f61670 */
[----:B------:R-:W-:Y:S02]  /*13350*/  P2R R62, PR, RZ, 0x10 ;  /* 0x00000010ff3e7803 */ /* 0x000fe40000000000 */
[----:B------:R-:W-:Y:S02]  /*13360*/  FSEL R91, R91, -INF , !P3 ;  /* 0xff8000005b5b7808 */ /* 0x000fe40005800000 */
[----:B------:R-:W-:Y:S02]  /*13370*/  ISETP.GT.AND P3, PT, R42, 0x20, !P4 ;  /* 0x000000202a00780c */ /* 0x000fe40006764270 */
[----:B------:R-:W-:Y:S02]  /*13380*/  ISETP.GE.AND P4, PT, R53, 0x22, PT ;  /* 0x000000223500780c */ /* 0x000fe40003f86270 */
[----:B------:R-:W-:Y:S02]  /*13390*/  ISETP.LT.OR P3, PT, R38, 0x21, P3 ;  /* 0x000000212600780c */ /* 0x000fe40001f61670 */
[----:B------:R-:W-:-:S02]  /*133a0*/  P2R R63, PR, RZ, 0x10 ;  /* 0x00000010ff3f7803 */ /* 0x000fc40000000000 */
[----:B------:R-:W-:Y:S02]  /*133b0*/  FSEL R93, R93, -INF , !P3 ;  /* 0xff8000005d5d7808 */ /* 0x000fe40005800000 */
        /* <DEDUP_REMOVED lines=8> */
[----:B-1----:R-:W-:Y:S02]  /*13440*/  VIADDMNMX R28, R40, R47, R46, PT ;  /* 0x0000002f281c7246 */ /* 0x002fe4000380012e */
        /* <DEDUP_REMOVED lines=53> */
[----:B------:R-:W-:-:S04]  /*137a0*/  ISETP.LT.OR P3, PT, R38, 0x52, P3 ;  /* 0x000000522600780c */ /* 0x000fc80001f61670 */
[----:B------:R-:W-:Y:S02]  /*137b0*/  FSEL R31, R65, -INF , !P3 ;  /* 0xff800000411f7808 */ /* 0x000fe40005800000 */
[----:B------:R-:W-:-:S04]  /*137c0*/  ISETP.GE.AND P3, PT, R53, 0x59, PT ;  /* 0x000000593500780c */ /* 0x000fc80003f66270 */
[----:B------:R-:W-:-:S04]  /*137d0*/  ISETP.GT.AND P4, PT, R42, 0x58, !P3 ;  /* 0x000000582a00780c */ /* 0x000fc80005f84270 */
[----:B------:R-:W-:-:S04]  /*137e0*/  ISETP.LT.OR P4, PT, R38, 0x59, P4 ;  /* 0x000000592600780c */ /* 0x000fc80002781670 */
[----:B------:R-:W-:Y:S02]  /*137f0*/  FSEL R27, R68, -INF , !P4 ;  /* 0xff800000441b7808 */ /* 0x000fe40006000000 */
[----:B------:R-:W-:-:S04]  /*13800*/  ISETP.GE.AND P4, PT, R53, 0x1, PT ;  /* 0x000000013500780c */ /* 0x000fc80003f86270 */
[----:B------:R-:W-:-:S04]  /*13810*/  ISETP.GT.AND P5, PT, R42, RZ, !P4 ;  /* 0x000000ff2a00720c */ /* 0x000fc800067a4270 */
[----:B------:R-:W-:-:S04]  /*13820*/  ISETP.LT.OR P5, PT, R38, 0x1, P5 ;  /* 0x000000012600780c */ /* 0x000fc80002fa1670 */
[----:B------:R-:W-:Y:S02]  /*13830*/  FSEL R103, R4, -INF , !P5 ;  /* 0xff80000004677808 */ /* 0x000fe40006800000 */
[----:B------:R-:W-:-:S04]  /*13840*/  ISETP.GE.AND P5, PT, R53, 0x5a, PT ;  /* 0x0000005a3500780c */ /* 0x000fc80003fa6270 */
[----:B------:R-:W-:Y:S02]  /*13850*/  P2R R68, PR, RZ, 0x20 ;  /* 0x00000020ff447803 */ /* 0x000fe40000000000 */
[----:B------:R-:W-:-:S04]  /*13860*/  ISETP.GT.AND P5, PT, R42, 0x59, !P5 ;  /* 0x000000592a00780c */ /* 0x000fc80006fa4270 */
[----:B------:R-:W-:Y:S01]  /*13870*/  ISETP.LT.OR P5, PT, R38, 0x5a, P5 ;  /* 0x0000005a2600780c */ /* 0x000fe20002fa1670 */
[----:B------:R-:W-:-:S03]  /*13880*/  IMAD.IADD R38, R50, 0x1, R40 ;  /* 0x0000000132267824 */ /* 0x000fc600078e0228 */
[----:B------:R-:W-:Y:S02]  /*13890*/  FSEL R29, R69, -INF , !P5 ;  /* 0xff800000451d7808 */ /* 0x000fe40006800000 */
[----:B------:R-:W-:-:S13]  /*138a0*/  ISETP.GE.AND P5, PT, R11, 0x1, PT ;  /* 0x000000010b00780c */ /* 0x000fda0003fa6270 */
[----:B------:R-:W-:Y:S05]  /*138b0*/  @!P5 BRA `(.L_x_1874) ;  /* 0x00000000004cd947 */ /* 0x000fea0003800000 */
[----:B------:R-:W-:Y:S01]  /*138c0*/  IADD3 R40, -R193, R195, R40 ;  /* 0x000000c3c1287210 */ /* 0x000fe20007ffe128 */
        /* <DEDUP_REMOVED lines=10> */
.L_x_1876:
[----:B------:R-:W-:-:S13]  /*13970*/  ISETP.NE.AND P5, PT, R11, 0x1, PT ;  /* 0x000000010b00780c */ /* 0x000fda0003fa5270 */
[----:B------:R-:W0:Y:S02]  /*13980*/  @P5 LDC.64 R4, c[0x0][0x9e8] ;  /* 0x00027a00ff045b82 */ /* 0x000e240000000a00 */
[----:B0-----:R-:W-:-:S05]  /*13990*/  @P5 IMAD.HI.U32 R4, R40, R4, RZ ;  /* 0x0000000428045227 */ /* 0x001fca00078e00ff */
[----:B------:R-:W-:-:S07]  /*139a0*/  @P5 SHF.R.U32.HI R40, RZ, R5, R4 ;  /* 0x00000005ff285219 */ /* 0x000fce0000011604 */
.L_x_1877:
[----:B------:R-:W-:Y:S05]  /*139b0*/  BSYNC B0 ;  /* 0x0000000000007941 */ /* 0x000fea0003800000 */
.L_x_1875:
[----:B------:R-:W-:-:S05]  /*139c0*/  IMAD R5, R40, R11, R54 ;  /* 0x0000000b28057224 */ /* 0x000fca00078e0236 */
[----:B------:R-:W-:Y:S02]  /*139d0*/  VIMNMX R38, R38, R5, !PT ;  /* 0x0000000526267248 */ /* 0x000fe40007fe0100 */
[----:B------:R-:W-:-:S07]  /*139e0*/  VIADDMNMX R28, R5, R11, R28, PT ;  /* 0x0000000b051c7246 */ /* 0x000fce000380011c */
.L_x_1874:
[C---:B------:R-:W-:Y:S01]  /*139f0*/  ISETP.GT.AND P2, PT, R38.reuse, 0x1, !P2 ;  /* 0x000000012600780c */ /* 0x040fe20005744270 */
[----:B------:R-:W-:Y:S01]  /*13a00*/  ULDC UR4, c[0x0][0x988] ;  /* 0x0002620000047ab9 */ /* 0x000fe20000000800 */
[----:B------:R-:W-:Y:S02]  /*13a10*/  ISETP.GT.AND P4, PT, R38, RZ, !P4 ;  /* 0x000000ff2600720c */ /* 0x000fe40006784270 */
[C---:B------:R-:W-:Y:S02]  /*13a20*/  ISETP.LT.OR P2, PT, R28.reuse, 0x2, P2 ;  /* 0x000000021c00780c */ /* 0x040fe40001741670 */
[----:B------:R-:W-:Y:S02]  /*13a30*/  ISETP.LT.OR P4, PT, R28, 0x1, P4 ;  /* 0x000000011c00780c */ /* 0x000fe40002781670 */
[----:B------:R-:W-:Y:S02]  /*13a40*/  FSEL R47, R3, -INF , !P2 ;  /* 0xff800000032f7808 */ /* 0x000fe40005000000 */
[----:B------:R-:W-:-:S02]  /*13a50*/  ISETP.NE.AND P2, PT, R56, RZ, PT ;  /* 0x000000ff3800720c */ /* 0x000fc40003f45270 */
[----:B------:R-:W-:Y:S02]  /*13a60*/  FSEL R4, R0, -INF , !P4 ;  /* 0xff80000000047808 */ /* 0x000fe40006000000 */
[----:B------:R-:W-:Y:S02]  /*13a70*/  ISETP.GT.AND P2, PT, R38, 0x9, !P2 ;  /* 0x000000092600780c */ /* 0x000fe40005744270 */
[----:B------:R-:W-:Y:S02]  /*13a80*/  FMNMX.FTZ R0, R103, R85, !PT ;  /* 0x0000005567007209 */ /* 0x000fe40007810000 */
[----:B------:R-:W-:Y:S02]  /*13a90*/  ISETP.LT.OR P2, PT, R28, 0xa, P2 ;  /* 0x0000000a1c00780c */ /* 0x000fe40001741670 */
[----:B------:R-:W-:Y:S02]  /*13aa0*/  FMNMX.FTZ R0, R101, R0, !PT ;  /* 0x0000000065007209 */ /* 0x000fe40007810000 */
[----:B------:R-:W-:-:S02]  /*13ab0*/  FSEL R7, R7, -INF , !P2 ;  /* 0xff80000007077808 */ /* 0x000fc40005000000 */
[----:B------:R-:W-:Y:S02]  /*13ac0*/  ISETP.NE.AND P2, PT, R57, RZ, PT ;  /* 0x000000ff3900720c */ /* 0x000fe40003f45270 */
[C---:B------:R-:W-:Y:S02]  /*13ad0*/  ISETP.GT.AND P6, PT, R38.reuse, 0x8, !P6 ;  /* 0x000000082600780c */ /* 0x040fe400077c4270 */
[----:B------:R-:W-:Y:S02]  /*13ae0*/  ISETP.GT.AND P2, PT, R38, 0x10, !P2 ;  /* 0x000000102600780c */ /* 0x000fe40005744270 */
[----:B------:R-:W-:Y:S02]  /*13af0*/  FMNMX.FTZ R0, R87, R0, !PT ;  /* 0x0000000057007209 */ /* 0x000fe40007810000 */
[C---:B------:R-:W-:Y:S02]  /*13b00*/  ISETP.LT.OR P2, PT, R28.reuse, 0x11, P2 ;  /* 0x000000111c00780c */ /* 0x040fe40001741670 */
[----:B------:R-:W-:-:S02]  /*13b10*/  ISETP.LT.OR P6, PT, R28, 0x9, P6 ;  /* 0x000000091c00780c */ /* 0x000fc400037c1670 */
[----:B------:R-:W-:Y:S02]  /*13b20*/  FSEL R9, R9, -INF , !P2 ;  /* 0xff80000009097808 */ /* 0x000fe40005000000 */
[----:B------:R-:W-:Y:S02]  /*13b30*/  ISETP.NE.AND P2, PT, R58, RZ, PT ;  /* 0x000000ff3a00720c */ /* 0x000fe40003f45270 */
[----:B------:R-:W-:Y:S02]  /*13b40*/  FMNMX.FTZ R0, R99, R0, !PT ;  /* 0x0000000063007209 */ /* 0x000fe40007810000 */
[----:B------:R-:W-:Y:S02]  /*13b50*/  ISETP.GT.AND P2, PT, R38, 0x11, !P2 ;  /* 0x000000112600780c */ /* 0x000fe40005744270 */
[----:B------:R-:W-:Y:S01]  /*13b60*/  FSEL R5, R6, -INF , !P6 ;  /* 0xff80000006057808 */ /* 0x000fe20007000000 */
[----:B------:R-:W-:Y:S01]  /*13b70*/  IMAD.U32 R6, RZ, RZ, UR4 ;  /* 0x00000004ff067e24 */ /* 0x000fe2000f8e00ff */
[----:B------:R-:W-:-:S02]  /*13b80*/  ISETP.LT.OR P2, PT, R28, 0x12, P2 ;  /* 0x000000121c00780c */ /* 0x000fc40001741670 */
[----:B------:R-:W-:Y:S02]  /*13b90*/  ISETP.NE.AND P6, PT, R60, RZ, PT ;  /* 0x000000ff3c00720c */ /* 0x000fe40003fc5270 */
[----:B------:R-:W-:Y:S02]  /*13ba0*/  FSEL R53, R12, -INF , !P2 ;  /* 0xff8000000c357808 */ /* 0x000fe40005000000 */
[----:B------:R-:W-:Y:S02]  /*13bb0*/  ISETP.NE.AND P2, PT, R59, RZ, PT ;  /* 0x000000ff3b00720c */ /* 0x000fe40003f45270 */
[----:B------:R-:W-:Y:S02]  /*13bc0*/  FMNMX.FTZ R0, R89, R0, !PT ;  /* 0x0000000059007209 */ /* 0x000fe40007810000 */
[----:B------:R-:W-:Y:S02]  /*13bd0*/  ISETP.GT.AND P2, PT, R38, 0x18, !P2 ;  /* 0x000000182600780c */ /* 0x000fe40005744270 */
[----:B------:R-:W-:-:S02]  /*13be0*/  FMNMX.FTZ R0, R97, R0, !PT ;  /* 0x0000000061007209 */ /* 0x000fc40007810000 */
[----:B------:R-:W-:Y:S02]  /*13bf0*/  ISETP.LT.OR P2, PT, R28, 0x19, P2 ;  /* 0x000000191c00780c */ /* 0x000fe40001741670 */
[----:B------:R-:W-:Y:S02]  /*13c00*/  ISETP.NE.AND P5, PT, R62, RZ, PT ;  /* 0x000000ff3e00720c */ /* 0x000fe40003fa5270 */
        /* <DEDUP_REMOVED lines=41> */
[----:B------:R-:W-:Y:S01]  /*13ea0*/  ISETP.NE.AND P6, PT, R71, RZ, PT ;  /* 0x000000ff4700720c */ /* 0x000fe20003fc5270 */
[----:B------:R-:W0:Y:S01]  /*13eb0*/  SHFL.BFLY PT, R3, R0, 0x2, 0x1f ;  /* 0x0c401f0000037f89 */ /* 0x000e2200000e0000 */
[----:B------:R-:W-:Y:S02]  /*13ec0*/  ISETP.GT.AND P2, PT, R38, 0x31, !P2 ;  /* 0x000000312600780c */ /* 0x000fe40005744270 */
[----:B------:R-:W-:Y:S02]  /*13ed0*/  ISETP.NE.AND P5, PT, R76, RZ, PT ;  /* 0x000000ff4c00720c */ /* 0x000fe40003fa5270 */
[----:B------:R-:W-:Y:S02]  /*13ee0*/  ISETP.LT.OR P2, PT, R28, 0x32, P2 ;  /* 0x000000321c00780c */ /* 0x000fe40001741670 */
[----:B------:R-:W-:-:S02]  /*13ef0*/  ISETP.GT.AND P3, PT, R38, 0x58, !P3 ;  /* 0x000000582600780c */ /* 0x000fc40005f64270 */
[----:B------:R-:W-:Y:S02]  /*13f00*/  FSEL R69, R34, -INF , !P2 ;  /* 0xff80000022457808 */ /* 0x000fe40005000000 */
[----:B------:R-:W-:Y:S02]  /*13f10*/  ISETP.NE.AND P2, PT, R70, RZ, PT ;  /* 0x000000ff4600720c */ /* 0x000fe40003f45270 */
[----:B------:R-:W-:Y:S02]  /*13f20*/  ISETP.LT.OR P3, PT, R28, 0x59, P3 ;  /* 0x000000591c00780c */ /* 0x000fe40001f61670 */
[----:B------:R-:W-:-:S04]  /*13f30*/  ISETP.GT.AND P2, PT, R38, 0x38, !P2 ;  /* 0x000000382600780c */ /* 0x000fc80005744270 */
[----:B------:R-:W-:-:S04]  /*13f40*/  ISETP.LT.OR P2, PT, R28, 0x39, P2 ;  /* 0x000000391c00780c */ /* 0x000fc80001741670 */
[----:B------:R-:W-:Y:S02]  /*13f50*/  FSEL R71, R36, -INF , !P2 ;  /* 0xff80000024477808 */ /* 0x000fe40005000000 */
[----:B------:R-:W-:Y:S02]  /*13f60*/  ISETP.NE.AND P2, PT, R52, RZ, PT ;  /* 0x000000ff3400720c */ /* 0x000fe40003f45270 */
[----:B0-----:R-:W-:Y:S02]  /*13f70*/  FMNMX.FTZ R12, R0, R3, !PT ;  /* 0x00000003000c7209 */ /* 0x001fe40007810000 */
[----:B------:R-:W-:Y:S02]  /*13f80*/  FMNMX.FTZ R0, R4, R47, !PT ;  /* 0x0000002f04007209 */ /* 0x000fe40007810000 */
[----:B------:R-:W-:Y:S01]  /*13f90*/  ISETP.GT.AND P2, PT, R38, 0x39, !P2 ;  /* 0x000000392600780c */ /* 0x000fe20005744270 */
[----:B------:R-:W0:Y:S01]  /*13fa0*/  SHFL.BFLY PT, R3, R12, 0x1, 0x1f ;  /* 0x0c201f000c037f89 */ /* 0x000e2200000e0000 */
        /* <DEDUP_REMOVED lines=18> */
[----:B------:R-:W-:-:S02]  /*140d0*/  ISETP.GT.AND P2, PT, R38, 0x48, !P6 ;  /* 0x000000482600780c */ /* 0x000fc40007744270 */
[----:B------:R-:W-:Y:S02]  /*140e0*/  FMNMX.FTZ R0, R63, R0, !PT ;  /* 0x000000003f007209 */ /* 0x000fe40007810000 */
[----:B------:R-:W-:Y:S02]  /*140f0*/  ISETP.LT.OR P2, PT, R28, 0x49, P2 ;  /* 0x000000491c00780c */ /* 0x000fe40001741670 */
[----:B------:R-:W-:Y:S02]  /*14100*/  FMNMX.FTZ R0, R65, R0, !PT ;  /* 0x0000000041007209 */ /* 0x000fe40007810000 */
[----:B------:R-:W-:Y:S02]  /*14110*/  FSEL R79, R79, -INF , !P2 ;  /* 0xff8000004f4f7808 */ /* 0x000fe40005000000 */
[----:B------:R-:W-:Y:S02]  /*14120*/  FMNMX.FTZ R0, R67, R0, !PT ;  /* 0x0000000043007209 */ /* 0x000fe40007810000 */
[----:B------:R-:W-:-:S02]  /*14130*/  ISETP.GT.AND P2, PT, R38, 0x49, !P5 ;  /* 0x000000492600780c */ /* 0x000fc40006f44270 */
[----:B0-----:R-:W-:Y:S02]  /*14140*/  FMNMX.FTZ R3, R12, R3, !PT ;  /* 0x000000030c037209 */ /* 0x001fe40007810000 */
[----:B------:R-:W-:Y:S02]  /*14150*/  FMNMX.FTZ R0, R69, R0, !PT ;  /* 0x0000000045007209 */ /* 0x000fe40007810000 */
[----:B------:R-:W-:Y:S01]  /*14160*/  ISETP.LT.OR P2, PT, R28, 0x4a, P2 ;  /* 0x0000004a1c00780c */ /* 0x000fe20001741670 */
[----:B------:R-:W-:Y:S01]  /*14170*/  FMUL.FTZ R14, R3, R6 ;  /* 0x00000006030e7220 */ /* 0x000fe20000410000 */
[----:B------:R-:W-:Y:S02]  /*14180*/  FMNMX.FTZ R0, R71, R0, !PT ;  /* 0x0000000047007209 */ /* 0x000fe40007810000 */
[----:B------:R-:W-:Y:S02]  /*14190*/  FSEL R81, R81, -INF , !P2 ;  /* 0xff80000051517808 */ /* 0x000fe40005000000 */
[----:B------:R-:W-:-:S02]  /*141a0*/  FSETP.NEU.FTZ.AND P2, PT, R3, -INF , PT ;  /* 0xff8000000300780b */ /* 0x000fc40003f5d000 */
[----:B------:R-:W-:Y:S02]  /*141b0*/  ISETP.NE.AND P5, PT, R78, RZ, PT ;  /* 0x000000ff4e00720c */ /* 0x000fe40003fa5270 */
[----:B------:R-:W-:Y:S02]  /*141c0*/  FMNMX.FTZ R0, R73, R0, !PT ;  /* 0x0000000049007209 */ /* 0x000fe40007810000 */
[----:B------:R-:W-:Y:S02]  /*141d0*/  FSEL R14, R14, RZ, P2 ;  /* 0x000000ff0e0e7208 */ /* 0x000fe40001000000 */
[----:B------:R-:W-:Y:S02]  /*141e0*/  ISETP.GT.AND P2, PT, R38, 0x50, !P5 ;  /* 0x000000502600780c */ /* 0x000fe40006f44270 */
[----:B------:R-:W-:Y:S01]  /*141f0*/  FMNMX.FTZ R0, R75, R0, !PT ;  /* 0x000000004b007209 */ /* 0x000fe20007810000 */
[-CC-:B------:R-:W-:Y:S01]  /*14200*/  FFMA.FTZ R180, R93, R6.reuse, -R14.reuse ;  /* 0x000000065db47223 */ /* 0x180fe2000001080e */
[----:B------:R-:W-:Y:S01]  /*14210*/  ISETP.LT.OR P2, PT, R28, 0x51, P2 ;  /* 0x000000511c00780c */ /* 0x000fe20001741670 */
[-CC-:B------:R-:W-:Y:S01]  /*14220*/  FFMA.FTZ R186, R97, R6.reuse, -R14.reuse ;  /* 0x0000000661ba7223 */ /* 0x180fe2000001080e */
[----:B------:R-:W-:Y:S01]  /*14230*/  ISETP.NE.AND P6, PT, R64, RZ, PT ;  /* 0x000000ff4000720c */ /* 0x000fe20003fc5270 */
[--C-:B------:R-:W-:Y:S01]  /*14240*/  FFMA.FTZ R188, R103, R6, -R14.reuse ;  /* 0x0000000667bc7223 */ /* 0x100fe2000001080e */
[----:B------:R-:W-:Y:S01]  /*14250*/  FMNMX.FTZ R0, R77, R0, !PT ;  /* 0x000000004d007209 */ /* 0x000fe20007810000 */
[-CC-:B------:R-:W-:Y:S01]  /*14260*/  FFMA.FTZ R85, R85, R6.reuse, -R14.reuse ;  /* 0x0000000655557223 */ /* 0x180fe2000001080e */
[----:B------:R-:W-:Y:S01]  /*14270*/  FSEL R83, R83, -INF , !P2 ;  /* 0xff80000053537808 */ /* 0x000fe20005000000 */
[--C-:B------:R-:W-:Y:S01]  /*14280*/  FFMA.FTZ R190, R101, R6, -R14.reuse ;  /* 0x0000000665be7223 */ /* 0x100fe2000001080e */
[----:B------:R-:W-:Y:S01]  /*14290*/  ISETP.GT.AND P2, PT, R38, 0x51, !P6 ;  /* 0x000000512600780c */ /* 0x000fe20007744270 */
[----:B------:R-:W-:Y:S01]  /*142a0*/  MUFU.EX2 R188, R188 ;  /* 0x000000bc00bc7308 */ /* 0x000fe20000000800 */
[----:B------:R-:W-:Y:S01]  /*142b0*/  FMNMX.FTZ R0, R79, R0, !PT ;  /* 0x000000004f007209 */ /* 0x000fe20007810000 */
[-CC-:B------:R-:W-:Y:S01]  /*142c0*/  FFMA.FTZ R87, R87, R6.reuse, -R14.reuse ;  /* 0x0000000657577223 */ /* 0x180fe2000001080e */
[----:B------:R-:W-:Y:S01]  /*142d0*/  ISETP.NE.AND P5, PT, R68, RZ, PT ;  /* 0x000000ff4400720c */ /* 0x000fe20003fa5270 */
[-CC-:B------:R-:W-:Y:S01]  /*142e0*/  FFMA.FTZ R184, R99, R6.reuse, -R14.reuse ;  /* 0x0000000663b87223 */ /* 0x180fe2000001080e */
[----:B------:R-:W-:Y:S01]  /*142f0*/  ISETP.LT.OR P2, PT, R28, 0x52, P2 ;  /* 0x000000521c00780c */ /* 0x000fe20001741670 */
[--C-:B------:R-:W-:Y:S01]  /*14300*/  FFMA.FTZ R89, R89, R6, -R14.reuse ;  /* 0x0000000659597223 */ /* 0x100fe2000001080e */
[----:B------:R-:W-:Y:S01]  /*14310*/  FMNMX.FTZ R0, R81, R0, !PT ;  /* 0x0000000051007209 */ /* 0x000fe20007810000 */
[----:B------:R-:W0:Y:S01]  /*14320*/  MUFU.EX2 R85, R85 ;  /* 0x0000005500557308 */ /* 0x000e220000000800 */
[----:B------:R-:W-:Y:S01]  /*14330*/  ISETP.GT.AND P4, PT, R38, 0x59, !P5 ;  /* 0x000000592600780c */ /* 0x000fe20006f84270 */
[-CC-:B------:R-:W-:Y:S01]  /*14340*/  FFMA.FTZ R170, R27, R6.reuse, -R14.reuse ;  /* 0x000000061baa7223 */ /* 0x180fe2000001080e */
[----:B------:R-:W-:Y:S01]  /*14350*/  FSEL R93, R21, -INF , !P2 ;  /* 0xff800000155d7808 */ /* 0x000fe20005000000 */
[--C-:B------:R-:W-:Y:S01]  /*14360*/  FFMA.FTZ R21, R95, R6, -R14.reuse ;  /* 0x000000065f157223 */ /* 0x100fe2000001080e */
[----:B------:R-:W-:Y:S01]  /*14370*/  FMNMX.FTZ R0, R83, R0, !PT ;  /* 0x0000000053007209 */ /* 0x000fe20007810000 */
[-CC-:B------:R-:W-:Y:S01]  /*14380*/  FFMA.FTZ R91, R91, R6.reuse, -R14.reuse ;  /* 0x000000065b5b7223 */ /* 0x180fe2000001080e */
[----:B------:R-:W-:Y:S01]  /*14390*/  ISETP.LT.OR P4, PT, R28, 0x5a, P4 ;  /* 0x0000005a1c00780c */ /* 0x000fe20002781670 */
[----:B------:R-:W1:Y:S01]  /*143a0*/  MUFU.EX2 R190, R190 ;  /* 0x000000be00be7308 */ /* 0x000e620000000800 */
[----:B------:R-:W-:Y:S01]  /*143b0*/  FSEL R95, R24, -INF , !P3 ;  /* 0xff800000185f7808 */ /* 0x000fe20005800000 */
[--C-:B------:R-:W-:Y:S01]  /*143c0*/  FFMA.FTZ R182, R61, R6, -R14.reuse ;  /* 0x000000063db67223 */ /* 0x100fe2000001080e */
[----:B------:R-:W-:Y:S01]  /*143d0*/  FMNMX.FTZ R0, R93, R0, !PT ;  /* 0x000000005d007209 */ /* 0x000fe20007810000 */
[-CC-:B------:R-:W-:Y:S01]  /*143e0*/  FFMA.FTZ R176, R51, R6.reuse, -R14.reuse ;  /* 0x0000000633b07223 */ /* 0x180fe2000001080e */
[----:B------:R-:W-:Y:S01]  /*143f0*/  FSEL R97, R25, -INF , !P4 ;  /* 0xff80000019617808 */ /* 0x000fe20006000000 */
        /* <DEDUP_REMOVED lines=12> */
[-CC-:B------:R-:W-:Y:S01]  /*144c0*/  FFMA.FTZ R35, R35, R6.reuse, -R14.reuse ;  /* 0x0000000623237223 */ /* 0x180fe2000001080e */
[-CC-:B------:R-:W-:Y:S01]  /*144d0*/  FFMA.FTZ R168, R33, R6.reuse, -R14.reuse ;  /* 0x0000000621a87223 */ /* 0x180fe2000001080e */
[-CC-:B------:R-:W-:Y:S01]  /*144e0*/  FFMA.FTZ R31, R31, R6.reuse, -R14.reuse ;  /* 0x000000061f1f7223 */ /* 0x180fe2000001080e */
[----:B------:R-:W-:Y:S01]  /*144f0*/  FFMA.FTZ R27, R29, R6, -R14 ;  /* 0x000000061d1b7223 */ /* 0x000fe2000001080e */
[----:B------:R-:W-:Y:S01]  /*14500*/  ISETP.NE.AND P5, PT, R226, 0x1, PT ;  /* 0x00000001e200780c */ /* 0x000fe20003fa5270 */
[----:B------:R-:W-:-:S02]  /*14510*/  IMAD.MOV.U32 R29, RZ, RZ, R208 ;  /* 0x000000ffff1d7224 */ /* 0x000fc400078e00d0 */
[----:B------:R-:W-:Y:S08]  /*14520*/  MUFU.EX2 R89, R89 ;  /* 0x0000005900597308 */ /* 0x000ff00000000800 */
[----:B------:R-:W-:Y:S02]  /*14530*/  MUFU.EX2 R186, R186 ;  /* 0x000000ba00ba7308 */ /* 0x000fe40000000800 */
[----:B------:R-:W0:Y:S01]  /*14540*/  @P5 LDC R33, c[0x0][0x44c] ;  /* 0x00011300ff215b82 */ /* 0x000e220000000800 */
[----:B---3--:R-:W-:-:S05]  /*14550*/  FMNMX.FTZ R55, R0, R55, !PT ;  /* 0x0000003700377209 */ /* 0x008fca0007810000 */
[----:B------:R-:W-:Y:S02]  /*14560*/  MUFU.EX2 R91, R91 ;  /* 0x0000005b005b7308 */ /* 0x000fe40000000800 */
[----:B------:R-:W3:Y:S01]  /*14570*/  @P5 LDC R40, c[0x0][0x450] ;  /* 0x00011400ff285b82 */ /* 0x000ee20000000800 */
[----:B------:R-:W1:Y:S05]  /*14580*/  SHFL.BFLY PT, R0, R55, 0x1, 0x1f ;  /* 0x0c201f0037007f89 */ /* 0x000e6a00000e0000 */
[----:B------:R-:W-:Y:S08]  /*14590*/  MUFU.EX2 R180, R180 ;  /* 0x000000b400b47308 */ /* 0x000ff00000000800 */
[----:B------:R-:W-:Y:S01]  /*145a0*/  MUFU.EX2 R21, R21 ;  /* 0x0000001500157308 */ /* 0x000fe20000000800 */
[----:B0-----:R-:W-:-:S07]  /*145b0*/  @P5 IMAD.HI.U32 R33, R208, R33, RZ ;  /* 0x00000021d0215227 */ /* 0x001fce00078e00ff */
[----:B------:R-:W-:Y:S01]  /*145c0*/  MUFU.EX2 R182, R182 ;  /* 0x000000b600b67308 */ /* 0x000fe20000000800 */
[----:B---3--:R-:W-:Y:S02]  /*145d0*/  @P5 SHF.R.U32.HI R29, RZ, R40, R33 ;  /* 0x00000028ff1d5219 */ /* 0x008fe40000011621 */
[----:B-1----:R-:W-:Y:S02]  /*145e0*/  FMNMX.FTZ R0, R55, R0, !PT ;  /* 0x0000000037007209 */ /* 0x002fe40007810000 */
[----:B------:R-:W-:Y:S01]  /*145f0*/  ISETP.GE.AND P5, PT, R11, 0x1, PT ;  /* 0x000000010b00780c */ /* 0x000fe20003fa6270 */
[----:B------:R-:W-:Y:S01]  /*14600*/  IMAD.IADD R29, R150, 0x1, R29 ;  /* 0x00000001961d7824 */ /* 0x000fe200078e021d */
[C---:B------:R-:W-:Y:S01]  /*14610*/  FSETP.NEU.FTZ.AND P2, PT, R0.reuse, -INF , PT ;  /* 0xff8000000000780b */ /* 0x040fe20003f5d000 */
[----:B------:R-:W-:Y:S01]  /*14620*/  FMUL.FTZ R12, R0, R6 ;  /* 0x00000006000c7220 */ /* 0x000fe20000410000 */
[----:B------:R-:W-:Y:S02]  /*14630*/  MUFU.EX2 R25, R25 ;  /* 0x0000001900197308 */ /* 0x000fe40000000800 */
[----:B------:R-:W-:-:S02]  /*14640*/  IADD3 R10, R29, R10, RZ ;  /* 0x0000000a1d0a7210 */ /* 0x000fc40007ffe0ff */
[----:B------:R-:W-:-:S04]  /*14650*/  FSEL R12, R12, RZ, P2 ;  /* 0x000000ff0c0c7208 */ /* 0x000fc80001000000 */
[----:B------:R-:W-:Y:S01]  /*14660*/  MUFU.EX2 R176, R176 ;  /* 0x000000b000b07308 */ /* 0x000fe20000000800 */
[-CC-:B------:R-:W-:Y:S01]  /*14670*/  FFMA.FTZ R189, R4, R6.reuse, -R12.reuse ;  /* 0x0000000604bd7223 */ /* 0x180fe2000001080c */
[-CC-:B------:R-:W-:Y:S01]  /*14680*/  FFMA.FTZ R4, R47, R6.reuse, -R12.reuse ;  /* 0x000000062f047223 */ /* 0x180fe2000001080c */
[-CC-:B------:R-:W-:Y:S01]  /*14690*/  FFMA.FTZ R191, R5, R6.reuse, -R12.reuse ;  /* 0x0000000605bf7223 */ /* 0x180fe2000001080c */
[-CC-:B------:R-:W-:Y:S01]  /*146a0*/  FFMA.FTZ R7, R7, R6.reuse, -R12.reuse ;  /* 0x0000000607077223 */ /* 0x180fe2000001080c */
[-CC-:B------:R-:W-:Y:S01]  /*146b0*/  FFMA.FTZ R9, R9, R6.reuse, -R12.reuse ;  /* 0x0000000609097223 */ /* 0x180fe2000001080c */
[----:B------:R-:W-:Y:S01]  /*146c0*/  FADD.FTZ R5, R188, R85 ;  /* 0x00000055bc057221 */ /* 0x000fe20000010000 */
[-CC-:B------:R-:W-:Y:S01]  /*146d0*/  FFMA.FTZ R53, R53, R6.reuse, -R12.reuse ;  /* 0x0000000635357223 */ /* 0x180fe2000001080c */
[----:B------:R-:W-:Y:S01]  /*146e0*/  MUFU.EX2 R189, R189 ;  /* 0x000000bd00bd7308 */ /* 0x000fe20000000800 */
[-CC-:B------:R-:W-:Y:S01]  /*146f0*/  FFMA.FTZ R13, R13, R6.reuse, -R12.reuse ;  /* 0x000000060d0d7223 */ /* 0x180fe2000001080c */
[----:B------:R-:W-:Y:S01]  /*14700*/  FADD.FTZ R32, R190, R5 ;  /* 0x00000005be207221 */ /* 0x000fe20000010000 */
[-CC-:B------:R-:W-:Y:S01]  /*14710*/  FFMA.FTZ R57, R57, R6.reuse, -R12.reuse ;  /* 0x0000000639397223 */ /* 0x180fe2000001080c */
[-CC-:B------:R-:W-:Y:S01]  /*14720*/  FFMA.FTZ R15, R15, R6.reuse, -R12.reuse ;  /* 0x000000060f0f7223 */ /* 0x180fe2000001080c */
[-C--:B------:R-:W-:Y:S01]  /*14730*/  FFMA.FTZ R59, R59, R6.reuse, -R12 ;  /* 0x000000063b3b7223 */ /* 0x080fe2000001080c */
[----:B--2---:R-:W-:Y:S01]  /*14740*/  FADD.FTZ R5, R87, R32 ;  /* 0x0000002057057221 */ /* 0x004fe20000010000 */
[-CC-:B------:R-:W-:Y:S01]  /*14750*/  FFMA.FTZ R63, R63, R6.reuse, -R12.reuse ;  /* 0x000000063f3f7223 */ /* 0x180fe2000001080c */
[----:B------:R-:W0:Y:S01]  /*14760*/  MUFU.EX2 R4, R4 ;  /* 0x0000000400047308 */ /* 0x000e220000000800 */
[-CC-:B------:R-:W-:Y:S01]  /*14770*/  FFMA.FTZ R65, R65, R6.reuse, -R12.reuse ;  /* 0x0000000641417223 */ /* 0x180fe2000001080c */
[----:B----4-:R-:W-:Y:S01]  /*14780*/  FADD.FTZ R34, R184, R5 ;  /* 0x00000005b8227221 */ /* 0x010fe20000010000 */
[-CC-:B------:R-:W-:Y:S01]  /*14790*/  FFMA.FTZ R67, R67, R6.reuse, -R12.reuse ;  /* 0x0000000643437223 */ /* 0x180fe2000001080c */
[-CC-:B------:R-:W-:Y:S01]  /*147a0*/  FFMA.FTZ R69, R69, R6.reuse, -R12.reuse ;  /* 0x0000000645457223 */ /* 0x180fe2000001080c */
[-CC-:B------:R-:W-:Y:S01]  /*147b0*/  FFMA.FTZ R71, R71, R6.reuse, -R12.reuse ;  /* 0x0000000647477223 */ /* 0x180fe2000001080c */
[-CC-:B------:R-:W-:Y:S01]  /*147c0*/  FFMA.FTZ R73, R73, R6.reuse, -R12.reuse ;  /* 0x0000000649497223 */ /* 0x180fe2000001080c */
        /* <DEDUP_REMOVED lines=8> */
[----:B------:R-:W-:Y:S01]  /*14850*/  FFMA.FTZ R97, R97, R6, -R12 ;  /* 0x0000000661617223 */ /* 0x000fe2000001080c */
[----:B------:R2:W3:Y:S01]  /*14860*/  MUFU.EX2 R14, R7 ;  /* 0x00000007000e7308 */ /* 0x0004e20000000800 */
[----:B0-----:R-:W-:Y:S01]  /*14870*/  FADD.FTZ R32, R189, R4 ;  /* 0x00000004bd207221 */ /* 0x001fe20000010000 */
[----:B------:R-:W-:-:S02]  /*14880*/  F2FP.F16.F32.PACK_AB R189, R4, R189 ;  /* 0x000000bd04bd723e */ /* 0x000fc400000000ff */
[----:B------:R-:W-:Y:S02]  /*14890*/  F2FP.F16.F32.PACK_AB R188, R85, R188 ;  /* 0x000000bc55bc723e */ /* 0x000fe400000000ff */
[----:B------:R-:W-:Y:S02]  /*148a0*/  F2FP.F16.F32.PACK_AB R190, R87, R190 ;  /* 0x000000be57be723e */ /* 0x000fe400000000ff */
[----:B------:R-:W0:Y:S01]  /*148b0*/  MUFU.EX2 R9, R9 ;  /* 0x0000000900097308 */ /* 0x000e220000000800 */
[----:B-1----:R-:W-:Y:S01]  /*148c0*/  FADD.FTZ R5, R191, R32 ;  /* 0x00000020bf057221 */ /* 0x002fe20000010000 */
[C---:B--2---:R-:W-:Y:S01]  /*148d0*/  FADD.FTZ R7, R89.reuse, R34 ;  /* 0x0000002259077221 */ /* 0x044fe20000010000 */
[----:B------:R-:W-:-:S03]  /*148e0*/  F2FP.F16.F32.PACK_AB R184, R89, R184 ;  /* 0x000000b859b8723e */ /* 0x000fc600000000ff */
[----:B------:R-:W-:Y:S01]  /*148f0*/  FADD.FTZ R36, R186, R7 ;  /* 0x00000007ba247221 */ /* 0x000fe20000010000 */
[C---:B------:R-:W-:Y:S01]  /*14900*/  F2FP.F16.F32.PACK_AB R186, R91.reuse, R186 ;  /* 0x000000ba5bba723e */ /* 0x040fe200000000ff */
[----:B------:R-:W1:Y:S01]  /*14910*/  MUFU.EX2 R20, R53 ;  /* 0x0000003500147308 */ /* 0x000e620000000800 */
[C---:B---3--:R-:W-:Y:S01]  /*14920*/  FADD.FTZ R34, R14.reuse, R5 ;  /* 0x000000050e227221 */ /* 0x048fe20000010000 */
[----:B------:R-:W-:Y:S01]  /*14930*/  FADD.FTZ R7, R91, R36 ;  /* 0x000000245b077221 */ /* 0x000fe20000010000 */
[----:B------:R-:W-:-:S03]  /*14940*/  F2FP.F16.F32.PACK_AB R191, R14, R191 ;  /* 0x000000bf0ebf723e */ /* 0x000fc600000000ff */
[----:B------:R-:W-:Y:S01]  /*14950*/  FADD.FTZ R36, R180, R7 ;  /* 0x00000007b4247221 */ /* 0x000fe20000010000 */
[----:B------:R-:W-:Y:S01]  /*14960*/  F2FP.F16.F32.PACK_AB R180, R21, R180 ;  /* 0x000000b415b4723e */ /* 0x000fe200000000ff */
[----:B------:R-:W2:Y:S01]  /*14970*/  MUFU.EX2 R13, R13 ;  /* 0x0000000d000d7308 */ /* 0x000ea20000000800 */
[----:B0-----:R-:W-:Y:S01]  /*14980*/  FADD.FTZ R5, R9, R34 ;  /* 0x0000002209057221 */ /* 0x001fe20000010000 */
[----:B------:R-:W-:-:S04]  /*14990*/  FADD.FTZ R7, R21, R36 ;  /* 0x0000002415077221 */ /* 0x000fc80000010000 */
[----:B------:R-:W-:Y:S01]  /*149a0*/  FADD.FTZ R38, R182, R7 ;  /* 0x00000007b6267221 */ /* 0x000fe20000010000 */
[C---:B------:R-:W-:Y:S01]  /*149b0*/  F2FP.F16.F32.PACK_AB R182, R25.reuse, R182 ;  /* 0x000000b619b6723e */ /* 0x040fe200000000ff */
[----:B------:R-:W0:Y:S01]  /*149c0*/  MUFU.EX2 R24, R57 ;  /* 0x0000003900187308 */ /* 0x000e220000000800 */
[C---:B-1----:R-:W-:Y:S01]  /*149d0*/  FADD.FTZ R34, R20.reuse, R5 ;  /* 0x0000000514227221 */ /* 0x042fe20000010000 */
[----:B------:R-:W-:Y:S01]  /*149e0*/  FADD.FTZ R7, R25, R38 ;  /* 0x0000002619077221 */ /* 0x000fe20000010000 */
[----:B------:R-:W-:-:S03]  /*149f0*/  F2FP.F16.F32.PACK_AB R185, R20, R9 ;  /* 0x0000000914b9723e */ /* 0x000fc600000000ff */
[----:B------:R-:W-:Y:S02]  /*14a00*/  FADD.FTZ R38, R176, R7 ;  /* 0x00000007b0267221 */ /* 0x000fe40000010000 */
        /* <DEDUP_REMOVED lines=8> */
[C---:B--2---:R-:W-:Y:S01]  /*14a90*/  FADD.FTZ R36, R26.reuse, R5 ;  /* 0x000000051a247221 */ /* 0x044fe20000010000 */
[----:B------:R-:W-:-:S06]  /*14aa0*/  F2FP.F16.F32.PACK_AB R181, R26, R15 ;  /* 0x0000000f1ab5723e */ /* 0x000fcc00000000ff */
[----:B------:R-:W2:Y:S01]  /*14ab0*/  MUFU.EX2 R28, R65 ;  /* 0x00000041001c7308 */ /* 0x000ea20000000800 */
[----:B0-----:R-:W-:-:S07]  /*14ac0*/  FADD.FTZ R5, R63, R36 ;  /* 0x000000243f057221 */ /* 0x001fce0000010000 */
[----:B------:R-:W0:Y:S01]  /*14ad0*/  MUFU.EX2 R178, R178 ;  /* 0x000000b200b27308 */ /* 0x000e220000000800 */
[C---:B-1----:R-:W-:Y:S01]  /*14ae0*/  FADD.FTZ R7, R49.reuse, R38 ;  /* 0x0000002631077221 */ /* 0x042fe20000010000 */
[----:B------:R-:W-:-:S06]  /*14af0*/  F2FP.F16.F32.PACK_AB R176, R49, R176 ;  /* 0x000000b031b0723e */ /* 0x000fcc00000000ff */
[----:B------:R-:W1:Y:S01]  /*14b00*/  MUFU.EX2 R67, R67 ;  /* 0x0000004300437308 */ /* 0x000e620000000800 */
[C---:B--2---:R-:W-:Y:S01]  /*14b10*/  FADD.FTZ R36, R28.reuse, R5 ;  /* 0x000000051c247221 */ /* 0x044fe20000010000 */
[----:B------:R-:W-:-:S06]  /*14b20*/  F2FP.F16.F32.PACK_AB R183, R28, R63 ;  /* 0x0000003f1cb7723e */ /* 0x000fcc00000000ff */
[----:B------:R-:W2:Y:S01]  /*14b30*/  MUFU.EX2 R43, R43 ;  /* 0x0000002b002b7308 */ /* 0x000ea20000000800 */
[----:B0-----:R-:W-:-:S07]  /*14b40*/  FADD.FTZ R38, R178, R7 ;  /* 0x00000007b2267221 */ /* 0x001fce0000010000 */
[----:B------:R-:W0:Y:S01]  /*14b50*/  MUFU.EX2 R30, R69 ;  /* 0x00000045001e7308 */ /* 0x000e220000000800 */
[----:B-1----:R-:W-:-:S07]  /*14b60*/  FADD.FTZ R5, R67, R36 ;  /* 0x0000002443057221 */ /* 0x002fce0000010000 */
[----:B------:R-:W1:Y:S01]  /*14b70*/  MUFU.EX2 R172, R172 ;  /* 0x000000ac00ac7308 */ /* 0x000e620000000800 */
[C---:B--2---:R-:W-:Y:S01]  /*14b80*/  FADD.FTZ R7, R43.reuse, R38 ;  /* 0x000000262b077221 */ /* 0x044fe20000010000 */
[----:B------:R-:W-:-:S06]  /*14b90*/  F2FP.F16.F32.PACK_AB R178, R43, R178 ;  /* 0x000000b22bb2723e */ /* 0x000fcc00000000ff */
[----:B------:R-:W2:Y:S01]  /*14ba0*/  MUFU.EX2 R71, R71 ;  /* 0x0000004700477308 */ /* 0x000ea20000000800 */
[C---:B0-----:R-:W-:Y:S01]  /*14bb0*/  FADD.FTZ R36, R30.reuse, R5 ;  /* 0x000000051e247221 */ /* 0x041fe20000010000 */
[----:B------:R-:W-:-:S06]  /*14bc0*/  F2FP.F16.F32.PACK_AB R177, R30, R67 ;  /* 0x000000431eb1723e */ /* 0x000fcc00000000ff */
[----:B------:R-:W0:Y:S01]  /*14bd0*/  MUFU.EX2 R39, R39 ;  /* 0x0000002700277308 */ /* 0x000e220000000800 */
[----:B-1----:R-:W-:-:S07]  /*14be0*/  FADD.FTZ R38, R172, R7 ;  /* 0x00000007ac267221 */ /* 0x002fce0000010000 */
[----:B------:R-:W1:Y:S01]  /*14bf0*/  MUFU.EX2 R32, R73 ;  /* 0x0000004900207308 */ /* 0x000e620000000800 */
[----:B--2---:R-:W-:-:S07]  /*14c00*/  FADD.FTZ R5, R71, R36 ;  /* 0x0000002447057221 */ /* 0x004fce0000010000 */
[----:B------:R-:W2:Y:S01]  /*14c10*/  MUFU.EX2 R174, R174 ;  /* 0x000000ae00ae7308 */ /* 0x000ea20000000800 */
[C---:B0-----:R-:W-:Y:S01]  /*14c20*/  FADD.FTZ R7, R39.reuse, R38 ;  /* 0x0000002627077221 */ /* 0x041fe20000010000 */
[----:B------:R-:W-:-:S06]  /*14c30*/  F2FP.F16.F32.PACK_AB R172, R39, R172 ;  /* 0x000000ac27ac723e */ /* 0x000fcc00000000ff */
[----:B------:R-:W0:Y:S01]  /*14c40*/  MUFU.EX2 R75, R75 ;  /* 0x0000004b004b7308 */ /* 0x000e220000000800 */
[C---:B-1----:R-:W-:Y:S01]  /*14c50*/  FADD.FTZ R38, R32.reuse, R5 ;  /* 0x0000000520267221 */ /* 0x042fe20000010000 */
[----:B------:R-:W-:-:S06]  /*14c60*/  F2FP.F16.F32.PACK_AB R179, R32, R71 ;  /* 0x0000004720b3723e */ /* 0x000fcc00000000ff */
[----:B------:R-:W1:Y:S01]  /*14c70*/  MUFU.EX2 R35, R35 ;  /* 0x0000002300237308 */ /* 0x000e620000000800 */
[----:B--2---:R-:W-:-:S07]  /*14c80*/  FADD.FTZ R40, R174, R7 ;  /* 0x00000007ae287221 */ /* 0x004fce0000010000 */
        /* <DEDUP_REMOVED lines=26> */
[----:B-1----:R-:W-:-:S04]  /*14e30*/  FADD.FTZ R7, R95, R4 ;  /* 0x000000045f077221 */ /* 0x002fc80000010000 */
[C---:B--2---:R-:W-:Y:S01]  /*14e40*/  FADD.FTZ R4, R38.reuse, R7 ;  /* 0x0000000726047221 */ /* 0x044fe20000010000 */
[----:B------:R-:W-:Y:S01]  /*14e50*/  F2FP.F16.F32.PACK_AB R171, R38, R95 ;  /* 0x0000005f26ab723e */ /* 0x000fe200000000ff */
[----:B------:R-:W-:Y:S02]  /*14e60*/  VIADD R7, R151, 0xfffffffe ;  /* 0xfffffffe97077836 */ /* 0x000fe40000000000 */
[C---:B0-----:R-:W-:Y:S01]  /*14e70*/  FADD.FTZ R5, R27.reuse, R42 ;  /* 0x0000002a1b057221 */ /* 0x041fe20000010000 */
[----:B------:R-:W-:Y:S01]  /*14e80*/  F2FP.F16.F32.PACK_AB R170, R27, R170 ;  /* 0x000000aa1baa723e */ /* 0x000fe200000000ff */
        /* <DEDUP_REMOVED lines=12> */
.L_x_1880:
[----:B------:R-:W-:-:S13]  /*14f50*/  ISETP.NE.AND P2, PT, R11, 0x1, PT ;  /* 0x000000010b00780c */ /* 0x000fda0003f45270 */
[----:B------:R-:W0:Y:S02]  /*14f60*/  @P2 LDC.64 R12, c[0x0][0x9e8] ;  /* 0x00027a00ff0c2b82 */ /* 0x000e240000000a00 */
[----:B0-----:R-:W-:-:S05]  /*14f70*/  @P2 IMAD.HI.U32 R12, R9, R12, RZ ;  /* 0x0000000c090c2227 */ /* 0x001fca00078e00ff */
[----:B------:R-:W-:-:S07]  /*14f80*/  @P2 SHF.R.U32.HI R9, RZ, R13, R12 ;  /* 0x0000000dff092219 */ /* 0x000fce000001160c */
.L_x_1881:
[----:B------:R-:W-:Y:S05]  /*14f90*/  BSYNC B0 ;  /* 0x0000000000007941 */ /* 0x000fea0003800000 */
.L_x_1879:
[----:B------:R-:W-:-:S05]  /*14fa0*/  IMAD R9, R9, R11, R11 ;  /* 0x0000000b09097224 */ /* 0x000fca00078e020b */
[----:B------:R-:W-:-:S07]  /*14fb0*/  VIMNMX R10, R10, R9, PT ;  /* 0x000000090a0a7248 */ /* 0x000fce0003fe0100 */
.L_x_1878:
[----:B------:R-:W-:Y:S01]  /*14fc0*/  IMAD.HI R10, R10, 0x2aaaaaab, RZ ;  /* 0x2aaaaaab0a0a7827 */ /* 0x000fe200078e02ff */
[----:B------:R-:W-:Y:S01]  /*14fd0*/  ULDC UR58, c[0x0][0x9d8] ;  /* 0x00027600003a7ab9 */ /* 0x000fe20000000800 */
[----:B------:R-:W-:Y:S01]  /*14fe0*/  ULDC UR59, c[0x0][0x9d8] ;  /* 0x00027600003b7ab9 */ /* 0x000fe20000000800 */
[----:B------:R-:W-:Y:S01]  /*14ff0*/  BSSY B0, `(.L_x_1882) ;  /* 0x00003e5000007945 */ /* 0x000fe20003800000 */
[----:B------:R-:W-:Y:S01]  /*15000*/  IMAD.MOV.U32 R120, RZ, RZ, 0x3f800000 ;  /* 0x3f800000ff787424 */ /* 0x000fe200078e00ff */
[----:B------:R-:W-:Y:S02]  /*15010*/  SHF.R.U32.HI R9, RZ, 0x1f, R10 ;  /* 0x0000001fff097819 */ /* 0x000fe4000001160a */
[----:B------:R-:W-:Y:S02]  /*15020*/  CS2R R118, SRZ ;  /* 0x0000000000767805 */ /* 0x000fe4000001ff00 */
[----:B------:R-:W-:Y:S02]  /*15030*/  CS2R R116, SRZ ;  /* 0x0000000000747805 */ /* 0x000fe4000001ff00 */
[----:B------:R-:W-:-:S02]  /*15040*/  CS2R R114, SRZ ;  /* 0x0000000000727805 */ /* 0x000fc4000001ff00 */
[----:B------:R-:W-:Y:S01]  /*15050*/  LEA.HI.SX32 R11, R10, R9, 0x1c ;  /* 0x000000090a0b7211 */ /* 0x000fe200078fe2ff */
[----:B------:R-:W-:Y:S01]  /*15060*/  IMAD.MOV.U32 R9, RZ, RZ, 0x3f800000 ;  /* 0x3f800000ff097424 */ /* 0x000fe200078e00ff */
[----:B------:R-:W-:Y:S02]  /*15070*/  CS2R R112, SRZ ;  /* 0x0000000000707805 */ /* 0x000fe4000001ff00 */
[----:B------:R-:W-:Y:S02]  /*15080*/  CS2R R110, SRZ ;  /* 0x00000000006e7805 */ /* 0x000fe4000001ff00 */
[----:B------:R-:W-:Y:S02]  /*15090*/  VIMNMX R20, R210, R11, !PT ;  /* 0x0000000bd2147248 */ /* 0x000fe40007fe0100 */
[----:B------:R-:W-:Y:S02]  /*150a0*/  CS2R R108, SRZ ;  /* 0x00000000006c7805 */ /* 0x000fe4000001ff00 */
[----:B------:R-:W-:-:S02]  /*150b0*/  CS2R R106, SRZ ;  /* 0x00000000006a7805 */ /* 0x000fc4000001ff00 */
[----:B------:R-:W-:Y:S02]  /*150c0*/  CS2R R104, SRZ ;  /* 0x0000000000687805 */ /* 0x000fe4000001ff00 */
[----:B------:R-:W-:Y:S02]  /*150d0*/  ISETP.GE.AND P2, PT, R7, R20, PT ;  /* 0x000000140700720c */ /* 0x000fe40003f46270 */
        /* <DEDUP_REMOVED lines=40> */
[----:B------:R-:W-:Y:S06]  /*15360*/  @!P2 BRA `(.L_x_1883) ;  /* 0x0000003800b4a947 */ /* 0x000fec0003800000 */
[----:B------:R-:W-:Y:S01]  /*15370*/  BSSY B1, `(.L_x_1884) ;  /* 0x00003a8000017945 */ /* 0x000fe20003800000 */
[----:B------:R-:W-:Y:S01]  /*15380*/  IMAD.MOV.U32 R9, RZ, RZ, 0x3f800000 ;  /* 0x3f800000ff097424 */ /* 0x000fe200078e00ff */
[----:B------:R-:W-:-:S07]  /*15390*/  MOV R119, RZ ;  /* 0x000000ff00777202 */ /* 0x000fce0000000f00 */
.L_x_1903:
[----:B------:R-:W-:-:S05]  /*153a0*/  VIADD R15, R17, 0x1 ;  /* 0x00000001110f7836 */ /* 0x000fca0000000000 */
[----:B------:R-:W-:-:S04]  /*153b0*/  ISETP.NE.AND P2, PT, R15, 0x2, PT ;  /* 0x000000020f00780c */ /* 0x000fc80003f45270 */
[----:B------:R-:W-:Y:S02]  /*153c0*/  SEL R11, RZ, 0x1, P2 ;  /* 0x00000001ff0b7807 */ /* 0x000fe40001000000 */
[----:B------:R-:W-:Y:S02]  /*153d0*/  SEL R15, R15, RZ, P2 ;  /* 0x000000ff0f0f7207 */ /* 0x000fe40001000000 */
[----:B------:R-:W-:Y:S01]  /*153e0*/  LOP3.LUT R14, R192, R11, RZ, 0x3c, !PT ;  /* 0x0000000bc00e7212 */ /* 0x000fe200078e3cff */
[----:B------:R-:W-:Y:S06]  /*153f0*/  @!P0 BRA `(.L_x_1885) ;  /* 0x0000000000048947 */ /* 0x000fec0003800000 */
[----:B------:R-:W-:Y:S01]  /*15400*/  BPT.TRAP 0x1 ;  /* 0x000000040000795c */ /* 0x000fe20000300000 */
.L_x_1885:
[----:B------:R-:W-:Y:S01]  /*15410*/  IMAD R6, R15, 0x8, R2 ;  /* 0x000000080f067824 */ /* 0x000fe200078e0202 */
[----:B------:R-:W-:-:S04]  /*15420*/  SHF.L.U32 R11, R14, 0x1f, RZ ;  /* 0x0000001f0e0b7819 */ /* 0x000fc800000006ff */
[----:B------:R0:W1:Y:S01]  /*15430*/  SYNCS.PHASECHK.TRANS64.TRYWAIT P2, [R6+URZ+0x30830], R11 ;  /* 0x0308300b060075a7 */ /* 0x000062000804017f */
[----:B------:R-:W-:Y:S05]  /*15440*/  @!P0 BRA `(.L_x_1886) ;  /* 0x0000000000048947 */ /* 0x000fea0003800000 */
[----:B------:R-:W-:Y:S01]  /*15450*/  BPT.TRAP 0x1 ;  /* 0x000000040000795c */ /* 0x000fe20000300000 */
.L_x_1886:
[----:B------:R-:W-:Y:S01]  /*15460*/  IMAD R126, R15, 0x900, R8 ;  /* 0x000009000f7e7824 */ /* 0x000fe200078e0208 */
[----:B------:R-:W-:Y:S03]  /*15470*/  BSSY B2, `(.L_x_1887) ;  /* 0x0000006000027945 */ /* 0x000fe60003800000 */
[C---:B------:R-:W-:Y:S02]  /*15480*/  VIADD R12, R126.reuse, 0x2 ;  /* 0x000000027e0c7836 */ /* 0x040fe40000000000 */
[----:B------:R-:W-:Y:S01]  /*15490*/  VIADD R122, R126, 0x4 ;  /* 0x000000047e7a7836 */ /* 0x000fe20000000000 */
[----:B-1----:R-:W-:Y:S06]  /*154a0*/  @P2 BRA `(.L_x_1888) ;  /* 0x0000000000082947 */ /* 0x002fec0003800000 */
[----:B------:R-:W1:Y:S02]  /*154b0*/  SYNCS.PHASECHK.TRANS64.TRYWAIT P2, [R6+URZ+0x30830], R11 ;  /* 0x0308300b060075a7 */ /* 0x000e64000804017f */
[----:B-1----:R-:W-:Y:S05]  /*154c0*/  @!P2 BRA `(.L_x_1889) ;  /* 0x000001680020a947 */ /* 0x002fea0003800000 */
.L_x_1888:
[----:B------:R-:W-:Y:S05]  /*154d0*/  BSYNC B2 ;  /* 0x0000000000027941 */ /* 0x000fea0003800000 */
.L_x_1887:
[----:B------:R-:W-:Y:S01]  /*154e0*/  IMAD.MOV.U32 R10, RZ, RZ, R126 ;  /* 0x000000ffff0a7224 */ /* 0x000fe200078e007e */
[----:B------:R2:W-:Y:S04]  /*154f0*/  STL.64 [R1+0x78], R14 ;  /* 0x0000780e01007387 */ /* 0x0005e80000100a00 */
[----:B------:R-:W-:Y:S01]  /*15500*/  R2UR UR54, R10 ;  /* 0x000000000a3672ca */ /* 0x000fe200000e0000 */
[----:B------:R-:W-:Y:S01]  /*15510*/  VIADD R10, R126, 0x300 ;  /* 0x000003007e0a7836 */ /* 0x000fe20000000000 */
[----:B01----:R-:W-:-:S04]  /*15520*/  MOV R11, 0x40000040 ;  /* 0x40000040000b7802 */ /* 0x003fc80000000f00 */
[----:B------:R-:W-:Y:S01]  /*15530*/  R2UR UR26, R10 ;  /* 0x000000000a1a72ca */ /* 0x000fe200000e0000 */
[----:B--2---:R-:W2:Y:S01]  /*15540*/  LDL.64 R14, [R1+0x30] ;  /* 0x00003000010e7983 */ /* 0x004ea20000100a00 */
[----:B------:R-:W-:-:S03]  /*15550*/  IADD3 R10, R126, 0x304, RZ ;  /* 0x000003047e0a7810 */ /* 0x000fc60007ffe0ff */
[----:B------:R0:W-:Y:S01]  /*15560*/  STL.64 [R1+0x70], R6 ;  /* 0x0000700601007387 */ /* 0x0001e20000100a00 */
[C---:B------:R-:W-:Y:S02]  /*15570*/  R2UR UR55, R11.reuse ;  /* 0x000000000b3772ca */ /* 0x040fe400000e0000 */
[C---:B------:R-:W-:Y:S02]  /*15580*/  R2UR UR27, R11.reuse ;  /* 0x000000000b1b72ca */ /* 0x040fe400000e0000 */
[----:B------:R-:W-:Y:S02]  /*15590*/  R2UR UR18, R10 ;  /* 0x000000000a1272ca */ /* 0x000fe400000e0000 */
[----:B------:R-:W-:Y:S01]  /*155a0*/  R2UR UR19, R11 ;  /* 0x000000000b1372ca */ /* 0x000fe200000e0000 */
[----:B0-----:R-:W3:Y:S04]  /*155b0*/  LDL.64 R6, [R1+0x28] ;  /* 0x0000280001067983 */ /* 0x001ee80000100a00 */
[----:B------:R0:W-:Y:S04]  /*155c0*/  STL.64 [R1+0x68], R4 ;  /* 0x0000680401007387 */ /* 0x0001e80000100a00 */
[----:B0-----:R-:W4:Y:S04]  /*155d0*/  LDL.64 R4, [R1+0x20] ;  /* 0x0000200001047983 */ /* 0x001f280000100a00 */
[----:B------:R0:W-:Y:S04]  /*155e0*/  STL.64 [R1+0x60], R2 ;  /* 0x0000600201007387 */ /* 0x0001e80000100a00 */
[----:B------:R-:W2:Y:S01]  /*155f0*/  LDL.64 R10, [R1+0x38] ;  /* 0x00003800010a7983 */ /* 0x000ea20000100a00 */
[----:B------:R-:W-:Y:S01]  /*15600*/  R2UR UR50, R12 ;  /* 0x000000000c3272ca */ /* 0x000fe200000e0000 */
[----:B------:R-:W-:Y:S01]  /*15610*/  VIADD R12, R126, 0x6 ;  /* 0x000000067e0c7836 */ /* 0x000fe20000000000 */
[----:B------:R-:W-:Y:S01]  /*15620*/  R2UR UR34, R122 ;  /* 0x000000007a2272ca */ /* 0x000fe200000e0000 */
[----:B------:R-:W-:-:S02]  /*15630*/  VIADD R122, R126, 0x302 ;  /* 0x000003027e7a7836 */ /* 0x000fc40000000000 */
[-C--:B------:R-:W-:Y:S01]  /*15640*/  FMUL.FTZ R24, R24, R120.reuse ;  /* 0x0000007818187220 */ /* 0x080fe20000410000 */
[-C--:B------:R-:W-:Y:S01]  /*15650*/  FMUL.FTZ R25, R25, R120.reuse ;  /* 0x0000007819197220 */ /* 0x080fe20000410000 */
[----:B------:R-:W-:Y:S01]  /*15660*/  R2UR UR30, R12 ;  /* 0x000000000c1e72ca */ /* 0x000fe200000e0000 */
[-C--:B------:R-:W-:Y:S01]  /*15670*/  FMUL.FTZ R28, R28, R120.reuse ;  /* 0x000000781c1c7220 */ /* 0x080fe20000410000 */
[----:B------:R-:W-:Y:S01]  /*15680*/  R2UR UR22, R122 ;  /* 0x000000007a1672ca */ /* 0x000fe200000e0000 */
        /* <DEDUP_REMOVED lines=45> */
[C---:B------:R-:W-:Y:S01]  /*15960*/  VIADD R12, R126.reuse, 0x306 ;  /* 0x000003067e0c7836 */ /* 0x040fe20000000000 */
[----:B------:R-:W-:Y:S01]  /*15970*/  MOV R121, 0x40000040 ;  /* 0x4000004000797802 */ /* 0x000fe20000000f00 */
[C---:B------:R-:W-:Y:S01]  /*15980*/  VIADD R120, R126.reuse, 0x600 ;  /* 0x000006007e787836 */ /* 0x040fe20000000000 */
[----:B0-----:R-:W4:Y:S01]  /*15990*/  LDL.64 R2, [R1+0x18] ;  /* 0x0000180001027983 */ /* 0x001f220000100a00 */
[----:B------:R-:W-:-:S02]  /*159a0*/  VIADD R122, R126, 0x602 ;  /* 0x000006027e7a7836 */ /* 0x000fc40000000000 */
[-C--:B------:R-:W-:Y:S01]  /*159b0*/  FMUL.FTZ R26, R26, R9.reuse ;  /* 0x000000091a1a7220 */ /* 0x080fe20000410000 */
[----:B------:R-:W-:Y:S02]  /*159c0*/  VIADD R124, R126, 0x604 ;  /* 0x000006047e7c7836 */ /* 0x000fe40000000000 */
[-C--:B------:R-:W-:Y:S01]  /*159d0*/  FMUL.FTZ R27, R27, R9.reuse ;  /* 0x000000091b1b7220 */ /* 0x080fe20000410000 */
[----:B------:R-:W-:Y:S02]  /*159e0*/  IMAD.MOV.U32 R123, RZ, RZ, 0x40000040 ;  /* 0x40000040ff7b7424 */ /* 0x000fe400078e00ff */
[-C--:B------:R-:W-:Y:S01]  /*159f0*/  FMUL.FTZ R30, R30, R9.reuse ;  /* 0x000000091e1e7220 */ /* 0x080fe20000410000 */
[----:B------:R-:W-:Y:S02]  /*15a00*/  VIADD R126, R126, 0x606 ;  /* 0x000006067e7e7836 */ /* 0x000fe40000000000 */
[-C--:B------:R-:W-:Y:S01]  /*15a10*/  FMUL.FTZ R31, R31, R9.reuse ;  /* 0x000000091f1f7220 */ /* 0x080fe20000410000 */
[----:B------:R-:W-:Y:S01]  /*15a20*/  IMAD.MOV.U32 R125, RZ, RZ, 0x40000040 ;  /* 0x40000040ff7d7424 */ /* 0x000fe200078e00ff */
[C---:B------:R-:W-:Y:S01]  /*15a30*/  R2UR UR35, R123.reuse ;  /* 0x000000007b2372ca */ /* 0x040fe200000e0000 */
[----:B------:R-:W-:Y:S01]  /*15a40*/  IMAD.MOV.U32 R127, RZ, RZ, 0x40000040 ;  /* 0x40000040ff7f7424 */ /* 0x000fe200078e00ff */
[----:B------:R-:W-:Y:S01]  /*15a50*/  R2UR UR23, R123 ;  /* 0x000000007b1772ca */ /* 0x000fe200000e0000 */
[----:B------:R-:W-:Y:S01]  /*15a60*/  IMAD.MOV.U32 R13, RZ, RZ, 0x40000040 ;  /* 0x40000040ff0d7424 */ /* 0x000fe200078e00ff */
[----:B------:R-:W-:Y:S01]  /*15a70*/  R2UR UR10, R120 ;  /* 0x00000000780a72ca */ /* 0x000fe200000e0000 */
[-C--:B------:R-:W-:Y:S01]  /*15a80*/  FMUL.FTZ R34, R34, R9.reuse ;  /* 0x0000000922227220 */ /* 0x080fe20000410000 */
        /* <DEDUP_REMOVED lines=14> */
[----:B-----5:R-:W-:Y:S01]  /*15b70*/  WARPGROUP.ARRIVE ;  /* 0x00000000000079c5 */ /* 0x020fe20000000000 */
[C---:B------:R-:W-:Y:S01]  /*15b80*/  R2UR UR51, R13.reuse ;  /* 0x000000000d3372ca */ /* 0x040fe200000e0000 */
[-C--:B------:R-:W-:Y:S01]  /*15b90*/  FMUL.FTZ R50, R50, R9.reuse ;  /* 0x0000000932327220 */ /* 0x080fe20000410000 */
[----:B------:R-:W-:Y:S01]  /*15ba0*/  R2UR UR31, R13 ;  /* 0x000000000d1f72ca */ /* 0x000fe200000e0000 */
[-C--:B------:R-:W-:Y:S01]  /*15bb0*/  FMUL.FTZ R51, R51, R9.reuse ;  /* 0x0000000933337220 */ /* 0x080fe20000410000 */
[-C--:B------:R-:W-:Y:S01]  /*15bc0*/  FMUL.FTZ R54, R54, R9.reuse ;  /* 0x0000000936367220 */ /* 0x080fe20000410000 */
[----:B------:R-:W-:Y:S01]  /*15bd0*/  HGMMA.64x96x16.F32 R120, gdesc[UR52], RZ, !UPT, gsb0 ;  /* 0x01600000347879f0 */ /* 0x000fe2000c0008ff */
        /* <DEDUP_REMOVED lines=35> */
[----:B------:R-:W-:Y:S01]  /*15e10*/  HGMMA.64x96x16.F32 R120, gdesc[UR48], R120, gsb0 ;  /* 0x01600000307879f0 */ /* 0x000fe20008000878 */
[----:B--2---:R-:W-:Y:S02]  /*15e20*/  R2UR UR32, R10 ;  /* 0x000000000a2072ca */ /* 0x004fe400000e0000 */
[----:B------:R-:W-:Y:S02]  /*15e30*/  R2UR UR33, R11 ;  /* 0x000000000b2172ca */ /* 0x000fe400000e0000 */
[----:B------:R-:W-:Y:S01]  /*15e40*/  R2UR UR28, R14 ;  /* 0x000000000e1c72ca */ /* 0x000fe200000e0000 */
[----:B------:R-:W2:Y:S01]  /*15e50*/  LDL.64 R10, [R1+0x8] ;  /* 0x00000800010a7983 */ /* 0x000ea20000100a00 */
[----:B------:R-:W-:Y:S02]  /*15e60*/  WARPGROUP.DEPBAR.LE gsb0, 0x0 ;  /* 0x00008000000079c5 */ /* 0x000fe40000010000 */
[----:B------:R-:W-:-:S07]  /*15e70*/  WARPGROUP.ARRIVE ;  /* 0x00000000000079c5 */ /* 0x000fce0000000000 */
[----:B------:R-:W-:Y:S01]  /*15e80*/  HGMMA.64x96x16.F32 R120, gdesc[UR32], R120, gsb0 ;  /* 0x01600000207879f0 */ /* 0x000fe20008000878 */
[----:B------:R-:W-:Y:S02]  /*15e90*/  R2UR UR29, R15 ;  /* 0x000000000f1d72ca */ /* 0x000fe400000e0000 */
[----:B------:R-:W-:Y:S02]  /*15ea0*/  R2UR UR14, R12 ;  /* 0x000000000c0e72ca */ /* 0x000fe400000e0000 */
[----:B------:R-:W-:Y:S02]  /*15eb0*/  R2UR UR15, R13 ;  /* 0x000000000d0f72ca */ /* 0x000fe400000e0000 */
[----:B------:R-:W2:Y:S01]  /*15ec0*/  LDL.64 R12, [R1+0x10] ;  /* 0x00001000010c7983 */ /* 0x000ea20000100a00 */
[----:B---3--:R-:W-:Y:S02]  /*15ed0*/  R2UR UR24, R6 ;  /* 0x00000000061872ca */ /* 0x008fe400000e0000 */
[----:B------:R-:W-:Y:S01]  /*15ee0*/  R2UR UR25, R7 ;  /* 0x00000000071972ca */ /* 0x000fe200000e0000 */
[----:B------:R0:W5:Y:S01]  /*15ef0*/  LDL.LU.64 R14, [R1+0x78] ;  /* 0x00007800010e7983 */ /* 0x0001620000300a00 */
[----:B----4-:R-:W-:-:S02]  /*15f00*/  R2UR UR20, R4 ;  /* 0x00000000041472ca */ /* 0x010fc400000e0000 */
[----:B------:R-:W-:Y:S01]  /*15f10*/  R2UR UR21, R5 ;  /* 0x00000000051572ca */ /* 0x000fe200000e0000 */
[----:B------:R0:W5:Y:S01]  /*15f20*/  LDL.LU.64 R6, [R1+0x70] ;  /* 0x0000700001067983 */ /* 0x0001620000300a00 */
[----:B------:R-:W-:Y:S01]  /*15f30*/  UMOV UR4, UR56 ;  /* 0x0000003800047c82 */ /* 0x000fe20008000000 */
[----:B------:R-:W-:Y:S02]  /*15f40*/  UMOV UR5, UR57 ;  /* 0x0000003900057c82 */ /* 0x000fe40008000000 */
[----:B------:R0:W5:Y:S01]  /*15f50*/  LDL.LU.64 R4, [R1+0x68] ;  /* 0x0000680001047983 */ /* 0x0001620000300a00 */
[----:B------:R-:W-:Y:S02]  /*15f60*/  WARPGROUP.DEPBAR.LE gsb0, 0x0 ;  /* 0x00008000000079c5 */ /* 0x000fe40000010000 */
[----:B------:R-:W-:-:S06]  /*15f70*/  WARPGROUP.ARRIVE ;  /* 0x00000000000079c5 */ /* 0x000fcc0000000000 */
[----:B------:R-:W-:Y:S03]  /*15f80*/  HGMMA.64x96x16.F32 R120, gdesc[UR28], R120, gsb0 ;  /* 0x016000001c7879f0 */ /* 0x000fe60008000878 */
[----:B------:R-:W-:Y:S02]  /*15f90*/  WARPGROUP.DEPBAR.LE gsb0, 0x0 ;  /* 0x00008000000079c5 */ /* 0x000fe40000010000 */
[----:B------:R-:W-:-:S06]  /*15fa0*/  WARPGROUP.ARRIVE ;  /* 0x00000000000079c5 */ /* 0x000fcc0000000000 */
[----:B------:R-:W-:Y:S01]  /*15fb0*/  HGMMA.64x96x16.F32 R120, gdesc[UR24], R120, gsb0 ;  /* 0x01600000187879f0 */ /* 0x000fe20008000878 */
[----:B------:R-:W-:Y:S02]  /*15fc0*/  R2UR UR16, R2 ;  /* 0x00000000021072ca */ /* 0x000fe400000e0000 */
[----:B------:R-:W-:Y:S02]  /*15fd0*/  R2UR UR17, R3 ;  /* 0x00000000031172ca */ /* 0x000fe400000e0000 */
[----:B------:R0:W5:Y:S01]  /*15fe0*/  LDL.LU.64 R2, [R1+0x60] ;  /* 0x0000600001027983 */ /* 0x0001620000300a00 */
[----:B------:R-:W-:Y:S02]  /*15ff0*/  WARPGROUP.DEPBAR.LE gsb0, 0x0 ;  /* 0x00008000000079c5 */ /* 0x000fe40000010000 */
[----:B------:R-:W-:-:S06]  /*16000*/  WARPGROUP.ARRIVE ;  /* 0x00000000000079c5 */ /* 0x000fcc0000000000 */
[----:B------:R-:W-:Y:S01]  /*16010*/  HGMMA.64x96x16.F32 R120, gdesc[UR20], R120, gsb0 ;  /* 0x01600000147879f0 */ /* 0x000fe20008000878 */
[----:B--2---:R-:W-:Y:S02]  /*16020*/  R2UR UR12, R12 ;  /* 0x000000000c0c72ca */ /* 0x004fe400000e0000 */
[----:B------:R-:W-:Y:S01]  /*16030*/  R2UR UR13, R13 ;  /* 0x000000000d0d72ca */ /* 0x000fe200000e0000 */
[----:B------:R-:W-:Y:S02]  /*16040*/  WARPGROUP.DEPBAR.LE gsb0, 0x0 ;  /* 0x00008000000079c5 */ /* 0x000fe40000010000 */
[----:B------:R-:W-:-:S06]  /*16050*/  WARPGROUP.ARRIVE ;  /* 0x00000000000079c5 */ /* 0x000fcc0000000000 */
[----:B------:R-:W-:Y:S01]  /*16060*/  HGMMA.64x96x16.F32 R120, gdesc[UR16], R120, gsb0 ;  /* 0x01600000107879f0 */ /* 0x000fe20008000878 */
[----:B------:R-:W-:Y:S02]  /*16070*/  R2UR UR8, R10 ;  /* 0x000000000a0872ca */ /* 0x000fe400000e0000 */
[----:B------:R-:W-:Y:S01]  /*16080*/  R2UR UR9, R11 ;  /* 0x000000000b0972ca */ /* 0x000fe200000e0000 */
        /* <DEDUP_REMOVED lines=16> */
[----:B0-----:R-:W-:Y:S05]  /*16190*/  @!P0 BRA `(.L_x_1890) ;  /* 0x0000000000048947 */ /* 0x001fea0003800000 */
[----:B------:R-:W-:Y:S01]  /*161a0*/  BPT.TRAP 0x1 ;  /* 0x000000040000795c */ /* 0x000fe20000300000 */
.L_x_1890:
[----:B------:R-:W-:Y:S01]  /*161b0*/  SHF.L.U32 R9, R192, 0x1f, RZ ;  /* 0x0000001fc0097819 */ /* 0x000fe200000006ff */
[----:B-----5:R-:W-:-:S04]  /*161c0*/  IMAD R21, R17, 0x8, R2 ;  /* 0x0000000811157824 */ /* 0x020fc800078e0202 */
[----:B------:R0:W1:Y:S01]  /*161d0*/  SYNCS.PHASECHK.TRANS64.TRYWAIT P2, [R21+URZ+0x30850], R9 ;  /* 0x03085009150075a7 */ /* 0x000062000804017f */
[----:B------:R-:W-:Y:S05]  /*161e0*/  @!P0 BRA `(.L_x_1891) ;  /* 0x0000000000048947 */ /* 0x000fea0003800000 */
[----:B------:R-:W-:Y:S01]  /*161f0*/  BPT.TRAP 0x1 ;  /* 0x000000040000795c */ /* 0x000fe20000300000 */
.L_x_1891:
[----:B------:R-:W-:Y:S04]  /*16200*/  BSSY B2, `(.L_x_1892) ;  /* 0x0000004000027945 */ /* 0x000fe80003800000 */
[----:B-1----:R-:W-:Y:S05]  /*16210*/  @P2 BRA `(.L_x_1893) ;  /* 0x0000000000082947 */ /* 0x002fea0003800000 */
[----:B------:R-:W1:Y:S02]  /*16220*/  SYNCS.PHASECHK.TRANS64.TRYWAIT P2, [R21+URZ+0x30850], R9 ;  /* 0x03085009150075a7 */ /* 0x000e64000804017f */
[----:B-1----:R-:W-:Y:S05]  /*16230*/  @!P2 BRA `(.L_x_1894) ;  /* 0x0000015800d8a947 */ /* 0x002fea0003800000 */
.L_x_1893:
[----:B------:R-:W-:Y:S05]  /*16240*/  BSYNC B2 ;  /* 0x0000000000027941 */ /* 0x000fea0003800000 */
.L_x_1892:
[----:B------:R-:W2:Y:S01]  /*16250*/  LDL R10, [R1+0x4] ;  /* 0x00000400010a7983 */ /* 0x000ea20000100800 */
[----:B01----:R-:W-:Y:S02]  /*16260*/  VIADD R9, R2, 0x400 ;  /* 0x0000040002097836 */ /* 0x003fe40000000000 */
[----:B------:R-:W-:Y:S01]  /*16270*/  IMAD.MOV.U32 R11, RZ, RZ, 0x40000040 ;  /* 0x40000040ff0b7424 */ /* 0x000fe200078e00ff */
[----:B------:R-:W-:Y:S01]  /*16280*/  WARPGROUP.ARRIVE ;  /* 0x00000000000079c5 */ /* 0x000fe20000000000 */
[----:B------:R-:W-:Y:S01]  /*16290*/  IMAD.MOV.U32 R13, RZ, RZ, 0x40000040 ;  /* 0x40000040ff0d7424 */ /* 0x000fe200078e00ff */
[----:B------:R-:W-:Y:S01]  /*162a0*/  SHF.R.U32.HI R9, RZ, 0x4, R9 ;  /* 0x00000004ff097819 */ /* 0x000fe20000011609 */
[----:B------:R-:W3:Y:S01]  /*162b0*/  LDL R192, [R1] ;  /* 0x0000000001c07983 */ /* 0x000ee20000100800 */
[----:B------:R-:W-:Y:S01]  /*162c0*/  R2UR UR7, R11 ;  /* 0x000000000b0772ca */ /* 0x000fe200000e0000 */
[----:B------:R-:W-:Y:S01]  /*162d0*/  IMAD.MOV.U32 R11, RZ, RZ, 0x40000040 ;  /* 0x40000040ff0b7424 */ /* 0x000fe200078e00ff */
[----:B------:R-:W-:Y:S01]  /*162e0*/  LOP3.LUT R9, R9, 0x3fff, RZ, 0xc0, !PT ;  /* 0x00003fff09097812 */ /* 0x000fe200078ec0ff */
[----:B------:R-:W-:Y:S01]  /*162f0*/  ULDC UR5, c[0x0][0x9d8] ;  /* 0x0002760000057ab9 */ /* 0x000fe20000000800 */
[----:B------:R-:W-:Y:S01]  /*16300*/  ISETP.NE.AND P3, PT, R226, 0x1, PT ;  /* 0x00000001e200780c */ /* 0x000fe20003f65270 */
[----:B------:R-:W-:Y:S01]  /*16310*/  @!P1 VIADD R6, R6, 0x30840 ;  /* 0x0003084006069836 */ /* 0x000fe20000000000 */
[----:B------:R-:W-:Y:S01]  /*16320*/  LOP3.LUT R9, R9, 0x3000000, RZ, 0xfc, !PT ;  /* 0x0300000009097812 */ /* 0x000fe200078efcff */
[----:B------:R-:W-:-:S03]  /*16330*/  FMUL.FTZ R165, R165, UR5 ;  /* 0x00000005a5a57c20 */ /* 0x000fc60008410000 */
[----:B------:R-:W-:-:S03]  /*16340*/  @!P1 PRMT R6, RZ, 0x654, R6 ;  /* 0x00000654ff069816 */ /* 0x000fc60000000006 */
[----:B------:R-:W0:Y:S01]  /*16350*/  MUFU.TANH R165, R165 ;  /* 0x000000a500a57308 */ /* 0x000e220000002400 */
[----:B--2---:R-:W-:Y:S01]  /*16360*/  R2UR UR4, R10 ;  /* 0x000000000a0472ca */ /* 0x004fe200000e0000 */
[----:B------:R-:W-:Y:S02]  /*16370*/  IMAD R10, R17, 0x900, R9 ;  /* 0x00000900110a7824 */ /* 0x000fe400078e0209 */
[----:B------:R-:W-:Y:S01]  /*16380*/  FMUL.FTZ R9, R120, UR5 ;  /* 0x0000000578097c20 */ /* 0x000fe20008410000 */
[----:B------:R-:W-:Y:S01]  /*16390*/  FMUL.FTZ R120, R124, UR5 ;  /* 0x000000057c787c20 */ /* 0x000fe20008410000 */
[----:B------:R-:W-:Y:S01]  /*163a0*/  FMUL.FTZ R124, R128, UR5 ;  /* 0x00000005807c7c20 */ /* 0x000fe20008410000 */
[----:B------:R-:W-:Y:S01]  /*163b0*/  FMUL.FTZ R128, R134, UR5 ;  /* 0x0000000586807c20 */ /* 0x000fe20008410000 */
[----:B------:R-:W-:Y:S01]  /*163c0*/  R2UR UR6, R10 ;  /* 0x000000000a0672ca */ /* 0x000fe200000e0000 */
[----:B------:R-:W-:Y:S01]  /*163d0*/  FMUL.FTZ R134, R136, UR5 ;  /* 0x0000000588867c20 */ /* 0x000fe20008410000 */
[----:B------:R-:W-:Y:S01]  /*163e0*/  IADD3 R12, R10, 0x80, RZ ;  /* 0x000000800a0c7810 */ /* 0x000fe20007ffe0ff */
[----:B------:R-:W-:Y:S01]  /*163f0*/  FMUL.FTZ R136, R142, UR5 ;  /* 0x000000058e887c20 */ /* 0x000fe20008410000 */
[----:B------:R-:W-:Y:S01]  /*16400*/  FMUL.FTZ R142, R147, UR5 ;  /* 0x00000005938e7c20 */ /* 0x000fe20008410000 */
[----:B------:R-:W-:Y:S01]  /*16410*/  FMUL.FTZ R147, R149, UR5 ;  /* 0x0000000595937c20 */ /* 0x000fe20008410000 */
[----:B------:R-:W-:Y:S01]  /*16420*/  FMUL.FTZ R149, R155, UR5 ;  /* 0x000000059b957c20 */ /* 0x000fe20008410000 */
[----:B------:R-:W-:Y:S01]  /*16430*/  FMUL.FTZ R155, R157, UR5 ;  /* 0x000000059d9b7c20 */ /* 0x000fe20008410000 */
[----:B------:R-:W-:Y:S01]  /*16440*/  FMUL.FTZ R157, R163, UR5 ;  /* 0x00000005a39d7c20 */ /* 0x000fe20008410000 */
[----:B------:R-:W-:-:S02]  /*16450*/  IMAD.IADD R163, R212, 0x1, R208 ;  /* 0x00000001d4a37824 */ /* 0x000fc400078e02d0 */
[----:B------:R-:W-:Y:S01]  /*16460*/  FMUL.FTZ R17, R123, UR5 ;  /* 0x000000057b117c20 */ /* 0x000fe20008410000 */
[----:B------:R-:W-:Y:S01]  /*16470*/  FMUL.FTZ R123, R127, UR5 ;  /* 0x000000057f7b7c20 */ /* 0x000fe20008410000 */
[----:B------:R-:W-:Y:S01]  /*16480*/  FMUL.FTZ R127, R131, UR5 ;  /* 0x00000005837f7c20 */ /* 0x000fe20008410000 */
[----:B------:R-:W-:Y:S01]  /*16490*/  HGMMA.64x192x16.F32 R24, R188, gdesc[UR4].tnspB, R24, gsb0 ;  /* 0x42e00004bc187df0 */ /* 0x000fe20008000818 */
[----:B------:R-:W-:Y:S01]  /*164a0*/  R2UR UR6, R12 ;  /* 0x000000000c0672ca */ /* 0x000fe200000e0000 */
[----:B------:R-:W-:Y:S01]  /*164b0*/  VIADD R12, R10, 0x100 ;  /* 0x000001000a0c7836 */ /* 0x000fe20000000000 */
[----:B------:R-:W-:Y:S01]  /*164c0*/  R2UR UR7, R13 ;  /* 0x000000000d0772ca */ /* 0x000fe200000e0000 */
[----:B------:R-:W-:Y:S02]  /*164d0*/  IMAD.MOV.U32 R13, RZ, RZ, 0x40000040 ;  /* 0x40000040ff0d7424 */ /* 0x000fe400078e00ff */
        /* <DEDUP_REMOVED lines=9> */
[----:B------:R-:W-:Y:S01]  /*16570*/  IMAD R164, R7, -0x60, RZ ;  /* 0xffffffa007a47824 */ /* 0x000fe200078e02ff */
[----:B---3--:R-:W-:Y:S01]  /*16580*/  LOP3.LUT P2, RZ, R192, 0x100000, RZ, 0xc0, !PT ;  /* 0x00100000c0ff7812 */ /* 0x008fe2000784c0ff */
        /* <DEDUP_REMOVED lines=36> */
[C---:B------:R-:W-:Y:S01]  /*167d0*/  IADD3 R12, R10.reuse, 0x200, RZ ;  /* 0x000002000a0c7810 */ /* 0x040fe20007ffe0ff */
[----:B------:R-:W-:Y:S01]  /*167e0*/  VIADD R10, R10, 0x280 ;  /* 0x000002800a0a7836 */ /* 0x000fe20000000000 */
[----:B------:R-:W-:Y:S02]  /*167f0*/  WARPGROUP.DEPBAR.LE gsb0, 0x0 ;  /* 0x00008000000079c5 */ /* 0x000fe40000010000 */
[----:B------:R-:W-:-:S11]  /*16800*/  WARPGROUP.ARRIVE ;  /* 0x00000000000079c5 */ /* 0x000fd60000000000 */
[----:B------:R-:W-:Y:S01]  /*16810*/  HGMMA.64x192x16.F32 R24, R176, gdesc[UR4].tnspB, R24, gsb0 ;  /* 0x42e00004b0187df0 */ /* 0x000fe20008000818 */
[----:B------:R-:W-:Y:S01]  /*16820*/  R2UR UR6, R12 ;  /* 0x000000000c0672ca */ /* 0x000fe200000e0000 */
[----:B------:R-:W-:Y:S01]  /*16830*/  FMUL.FTZ R12, R122, UR5 ;  /* 0x000000057a0c7c20 */ /* 0x000fe20008410000 */
[----:B------:R-:W-:Y:S01]  /*16840*/  R2UR UR7, R13 ;  /* 0x000000000d0772ca */ /* 0x000fe200000e0000 */
        /* <DEDUP_REMOVED lines=23> */
[----:B------:R-:W0:Y:S01]  /*169c0*/  MUFU.TANH R13, R13 ;  /* 0x0000000d000d7308 */ /* 0x000e220000002400 */
[----:B------:R-:W-:-:S07]  /*169d0*/  ULDC UR5, c[0x0][0x9e0] ;  /* 0x0002780000057ab9 */ /* 0x000fce0000000800 */
        /* <DEDUP_REMOVED lines=26> */
[----:B------:R-:W-:Y:S02]  /*16b80*/  R2UR UR6, R10 ;  /* 0x000000000a0672ca */ /* 0x000fe400000e0000 */
[----:B------:R-:W-:Y:S01]  /*16b90*/  R2UR UR7, R11 ;  /* 0x000000000b0772ca */ /* 0x000fe200000e0000 */
[----:B------:R-:W5:Y:S08]  /*16ba0*/  @P3 LDC R10, c[0x0][0x450] ;  /* 0x00011400ff0a3b82 */ /* 0x000f700000000800 */
[----:B------:R-:W1:Y:S02]  /*16bb0*/  @P3 LDC R11, c[0x0][0x44c] ;  /* 0x00011300ff0b3b82 */ /* 0x000e640000000800 */
[----:B-1----:R-:W-:-:S05]  /*16bc0*/  @P3 IMAD.HI.U32 R11, R163, R11, RZ ;  /* 0x0000000ba30b3227 */ /* 0x002fca00078e00ff */
[----:B-----5:R-:W-:Y:S02]  /*16bd0*/  @P3 SHF.R.U32.HI R163, RZ, R10, R11 ;  /* 0x0000000affa33219 */ /* 0x020fe4000001160b */
[----:B------:R-:W-:Y:S01]  /*16be0*/  IADD3 R10, R164, 0x1, RZ ;  /* 0x00000001a40a7810 */ /* 0x000fe20007ffe0ff */
[----:B------:R-:W-:Y:S02]  /*16bf0*/  WARPGROUP.DEPBAR.LE gsb0, 0x0 ;  /* 0x00008000000079c5 */ /* 0x000fe40000010000 */
[----:B------:R-:W-:-:S06]  /*16c00*/  WARPGROUP.ARRIVE ;  /* 0x00000000000079c5 */ /* 0x000fcc0000000000 */
[----:B------:R-:W-:Y:S03]  /*16c10*/  HGMMA.64x192x16.F32 R24, R168, gdesc[UR4].tnspB, R24, gsb0 ;  /* 0x42e00004a8187df0 */ /* 0x000fe60008000818 */
[----:B------:R-:W-:Y:S02]  /*16c20*/  WARPGROUP.DEPBAR.LE gsb0, 0x0 ;  /* 0x00008000000079c5 */ /* 0x000fe40000010000 */
[----:B------:R-:W1:Y:S01]  /*16c30*/  SHFL.IDX PT, R170, R163, RZ, 0x1c1f ;  /* 0x001c1fffa3aa7589 */ /* 0x000e6200000e0000 */
[----:B------:R5:W-:Y:S02]  /*16c40*/  @!P1 SYNCS.ARRIVE.TRANS64.RED.A1T0 RZ, [R6+URZ], RZ ;  /* 0x000000ff06ff99a7 */ /* 0x000be4000810043f */
[----:B-----5:R-:W-:-:S05]  /*16c50*/  IMAD R6, R211, -0x2, R10 ;  /* 0xfffffffed3067824 */ /* 0x020fca00078e020a */
[----:B------:R-:W-:Y:S01]  /*16c60*/  IADD3 R168, -R193, R6, R195 ;  /* 0x00000006c1a87210 */ /* 0x000fe20007ffe1c3 */
[----:B------:R-:W-:-:S04]  /*16c70*/  VIADD R6, R6, 0xffffffff ;  /* 0xffffffff06067836 */ /* 0x000fc80000000000 */
[C---:B------:R-:W-:Y:S02]  /*16c80*/  VIADD R169, R168.reuse, UR5 ;  /* 0x00000005a8a97c36 */ /* 0x040fe40008000000 */
[----:B------:R-:W-:Y:S02]  /*16c90*/  VIADD R168, R168, UR4 ;  /* 0x00000004a8a87c36 */ /* 0x000fe40008000000 */
[--C-:B-1----:R-:W-:Y:S02]  /*16ca0*/  IMAD.IADD R167, R169, 0x1, R170.reuse ;  /* 0x00000001a9a77824 */ /* 0x102fe400078e02aa */
[----:B------:R-:W-:Y:S01]  /*16cb0*/  IMAD.IADD R166, R168, 0x1, R170 ;  /* 0x00000001a8a67824 */ /* 0x000fe200078e02aa */
[----:B0-234-:R-:W-:Y:S06]  /*16cc0*/  @!P2 BRA `(.L_x_1895) ;  /* 0x00000000005ca947 */ /* 0x01dfec0003800000 */
[----:B------:R-:W-:Y:S01]  /*16cd0*/  IADD3 R170, -R193, R195, R170 ;  /* 0x000000c3c1aa7210 */ /* 0x000fe20007ffe1aa */
[----:B------:R-:W-:Y:S03]  /*16ce0*/  BSSY B2, `(.L_x_1896) ;  /* 0x0000012000027945 */ /* 0x000fe60003800000 */
[----:B------:R-:W-:-:S13]  /*16cf0*/  ISETP.GT.AND P2, PT, R170, -0x1, PT ;  /* 0xffffffffaa00780c */ /* 0x000fda0003f44270 */
[----:B------:R-:W-:Y:S05]  /*16d00*/  @P2 BRA `(.L_x_1897) ;  /* 0x0000000000242947 */ /* 0x000fea0003800000 */
[----:B------:R-:W-:Y:S01]  /*16d10*/  ULDC UR4, c[0x0][0x9e4] ;  /* 0x0002790000047ab9 */ /* 0x000fe20000000800 */
[----:B------:R-:W-:Y:S02]  /*16d20*/  LOP3.LUT R170, RZ, R170, RZ, 0x33, !PT ;  /* 0x000000aaffaa7212 */ /* 0x000fe400078e33ff */
[----:B------:R-:W-:-:S04]  /*16d30*/  MOV R171, UR4 ;  /* 0x0000000400ab7c02 */ /* 0x000fc80008000f00 */
[----:B------:R-:W-:-:S13]  /*16d40*/  ISETP.NE.AND P2, PT, R171, 0x1, PT ;  /* 0x00000001ab00780c */ /* 0x000fda0003f45270 */
[----:B------:R-:W0:Y:S02]  /*16d50*/  @P2 LDC.64 R10, c[0x0][0x9e8] ;  /* 0x00027a00ff0a2b82 */ /* 0x000e240000000a00 */
[----:B0-----:R-:W-:-:S05]  /*16d60*/  @P2 IMAD.HI.U32 R10, R170, R10, RZ ;  /* 0x0000000aaa0a2227 */ /* 0x001fca00078e00ff */
[----:B------:R-:W-:-:S04]  /*16d70*/  @P2 SHF.R.U32.HI R170, RZ, R11, R10 ;  /* 0x0000000bffaa2219 */ /* 0x000fc8000001160a */
[----:B------:R-:W-:Y:S01]  /*16d80*/  LOP3.LUT R170, RZ, R170, RZ, 0x33, !PT ;  /* 0x000000aaffaa7212 */ /* 0x000fe200078e33ff */
[----:B------:R-:W-:Y:S06]  /*16d90*/  BRA `(.L_x_1898) ;  /* 0x0000000000187947 */ /* 0x000fec0003800000 */
.L_x_1897:
[----:B------:R-:W-:Y:S02]  /*16da0*/  ULDC UR4, c[0x0][0x9e4] ;  /* 0x0002790000047ab9 */ /* 0x000fe40000000800 */
[----:B------:R-:W-:-:S05]  /*16db0*/  IMAD.U32 R171, RZ, RZ, UR4 ;  /* 0x00000004ffab7e24 */ /* 0x000fca000f8e00ff */
[----:B------:R-:W-:-:S13]  /*16dc0*/  ISETP.NE.AND P2, PT, R171, 0x1, PT ;  /* 0x00000001ab00780c */ /* 0x000fda0003f45270 */
[----:B------:R-:W0:Y:S02]  /*16dd0*/  @P2 LDC.64 R10, c[0x0][0x9e8] ;  /* 0x00027a00ff0a2b82 */ /* 0x000e240000000a00 */
[----:B0-----:R-:W-:-:S05]  /*16de0*/  @P2 IMAD.HI.U32 R10, R170, R10, RZ ;  /* 0x0000000aaa0a2227 */ /* 0x001fca00078e00ff */
[----:B------:R-:W-:-:S07]  /*16df0*/  @P2 SHF.R.U32.HI R170, RZ, R11, R10 ;  /* 0x0000000bffaa2219 */ /* 0x000fce000001160a */
.L_x_1898:
[----:B------:R-:W-:Y:S05]  /*16e00*/  BSYNC B2 ;  /* 0x0000000000027941 */ /* 0x000fea0003800000 */
.L_x_1896:
[----:B------:R-:W-:-:S05]  /*16e10*/  IMAD R170, R170, R171, R6 ;  /* 0x000000abaaaa7224 */ /* 0x000fca00078e0206 */
[----:B------:R-:W-:Y:S02]  /*16e20*/  VIADDMNMX R167, R170, R171, R167, PT ;  /* 0x000000abaaa77246 */ /* 0x000fe400038001a7 */
[----:B------:R-:W-:-:S07]  /*16e30*/  VIMNMX R166, R166, R170, !PT ;  /* 0x000000aaa6a67248 */ /* 0x000fce0007fe0100 */
.L_x_1895:
[C---:B------:R-:W-:Y:S01]  /*16e40*/  ISETP.GE.AND P2, PT, R164.reuse, 0x2, PT ;  /* 0x00000002a400780c */ /* 0x040fe20003f46270 */
[----:B------:R-:W0:Y:S01]  /*16e50*/  SHFL.IDX PT, R163, R163, 0x1, 0x1c1f ;  /* 0x003c1f00a3a37f89 */ /* 0x000e2200000e0000 */
[----:B------:R-:W-:Y:S02]  /*16e60*/  ISETP.GE.AND P5, PT, R164, 0xa, PT ;  /* 0x0000000aa400780c */ /* 0x000fe40003fa6270 */
[----:B------:R-:W-:Y:S02]  /*16e70*/  ISETP.GT.AND P3, PT, R166, 0x1, !P2 ;  /* 0x00000001a600780c */ /* 0x000fe40005764270 */
[----:B------:R-:W-:Y:S02]  /*16e80*/  LOP3.LUT R192, R192, 0xfffffffb, RZ, 0xc0, !PT ;  /* 0xfffffffbc0c07812 */ /* 0x000fe400078ec0ff */
[----:B------:R-:W-:Y:S02]  /*16e90*/  ISETP.LT.OR P4, PT, R167, 0x2, P3 ;  /* 0x00000002a700780c */ /* 0x000fe40001f81670 */
[----:B------:R-:W-:-:S02]  /*16ea0*/  ISETP.GE.AND P3, PT, R164, 0x9, PT ;  /* 0x00000009a400780c */ /* 0x000fc40003f66270 */
[----:B------:R-:W-:Y:S02]  /*16eb0*/  FSEL R13, R13, -INF , !P4 ;  /* 0xff8000000d0d7808 */ /* 0x000fe40006000000 */
[----:B------:R-:W-:Y:S02]  /*16ec0*/  ISETP.GT.AND P4, PT, R166, 0x8, !P3 ;  /* 0x00000008a600780c */ /* 0x000fe40005f84270 */
[----:B------:R-:W-:Y:S02]  /*16ed0*/  @P5 LOP3.LUT R192, R192, 0x4, RZ, 0xfc, !PT ;  /* 0x00000004c0c05812 */ /* 0x000fe400078efcff */
[----:B------:R-:W-:Y:S02]  /*16ee0*/  ISETP.LT.OR P4, PT, R167, 0x9, P4 ;  /* 0x00000009a700780c */ /* 0x000fe40002781670 */
[----:B------:R-:W-:Y:S02]  /*16ef0*/  LOP3.LUT R192, R192, 0xfffffff7, RZ, 0xc0, !PT ;  /* 0xfffffff7c0c07812 */ /* 0x000fe400078ec0ff */
[----:B------:R-:W-:-:S02]  /*16f00*/  FSEL R120, R120, -INF , !P4 ;  /* 0xff80000078787808 */ /* 0x000fc40006000000 */
[----:B------:R-:W-:Y:S01]  /*16f10*/  ISETP.GT.AND P4, PT, R166, 0x9, !P5 ;  /* 0x00000009a600780c */ /* 0x000fe20006f84270 */
[--C-:B0-----:R-:W-:Y:S01]  /*16f20*/  IMAD.IADD R169, R169, 0x1, R163.reuse ;  /* 0x00000001a9a97824 */ /* 0x101fe200078e02a3 */
[----:B------:R-:W-:Y:S01]  /*16f30*/  ISETP.GE.AND P5, PT, R164, 0x11, PT ;  /* 0x00000011a400780c */ /* 0x000fe20003fa6270 */
[----:B------:R-:W-:Y:S01]  /*16f40*/  IMAD.IADD R168, R168, 0x1, R163 ;  /* 0x00000001a8a87824 */ /* 0x000fe200078e02a3 */
[----:B------:R-:W-:-:S04]  /*16f50*/  ISETP.LT.OR P4, PT, R167, 0xa, P4 ;  /* 0x0000000aa700780c */ /* 0x000fc80002781670 */
[----:B------:R-:W-:Y:S02]  /*16f60*/  FSEL R121, R121, -INF , !P4 ;  /* 0xff80000079797808 */ /* 0x000fe40006000000 */
[----:B------:R-:W-:-:S04]  /*16f70*/  ISETP.GT.AND P4, PT, R166, 0x10, !P5 ;  /* 0x00000010a600780c */ /* 0x000fc80006f84270 */
[----:B------:R-:W-:Y:S02]  /*16f80*/  ISETP.LT.OR P4, PT, R167, 0x11, P4 ;  /* 0x00000011a700780c */ /* 0x000fe40002781670 */
[----:B------:R-:W-:Y:S02]  /*16f90*/  @P5 LOP3.LUT R192, R192, 0x8, RZ, 0xfc, !PT ;  /* 0x00000008c0c05812 */ /* 0x000fe400078efcff */
[----:B------:R-:W-:Y:S02]  /*16fa0*/  ISETP.GE.AND P5, PT, R164, 0x12, PT ;  /* 0x00000012a400780c */ /* 0x000fe40003fa6270 */
[----:B------:R-:W-:Y:S02]  /*16fb0*/  LOP3.LUT R192, R192, 0xfff7ffff, RZ, 0xc0, !PT ;  /* 0xfff7ffffc0c07812 */ /* 0x000fe400078ec0ff */
[----:B------:R-:W-:Y:S02]  /*16fc0*/  FSEL R124, R124, -INF , !P4 ;  /* 0xff8000007c7c7808 */ /* 0x000fe40006000000 */
[----:B------:R-:W-:-:S04]  /*16fd0*/  ISETP.GT.AND P4, PT, R166, 0x11, !P5 ;  /* 0x00000011a600780c */ /* 0x000fc80006f84270 */
[----:B------:R-:W-:-:S03]  /*16fe0*/  ISETP.LT.OR P4, PT, R167, 0x12, P4 ;  /* 0x00000012a700780c */ /* 0x000fc60002781670 */
        /* <DEDUP_REMOVED lines=80> */
[----:B------:R-:W-:Y:S02]  /*174f0*/  FSEL R154, R154, -INF , !P4 ;  /* 0xff8000009a9a7808 */ /* 0x000fe40006000000 */
[----:B------:R-:W-:Y:S02]  /*17500*/  LOP3.LUT R192, R192, 0xffffffdf, RZ, 0xc0, !PT ;  /* 0xffffffdfc0c07812 */ /* 0x000fe400078ec0ff */
[----:B------:R-:W-:-:S04]  /*17510*/  ISETP.GT.AND P4, PT, R166, 0x49, !P5 ;  /* 0x00000049a600780c */ /* 0x000fc80006f84270 */
[----:B------:R-:W-:-:S03]  /*17520*/  ISETP.LT.OR P4, PT, R167, 0x4a, P4 ;  /* 0x0000004aa700780c */ /* 0x000fc60002781670 */
[----:B------:R-:W-:Y:S02]  /*17530*/  @P5 LOP3.LUT R192, R192, 0x20, RZ, 0xfc, !PT ;  /* 0x00000020c0c05812 */ /* 0x000fe400078efcff */
[----:B------:R-:W-:Y:S02]  /*17540*/  ISETP.GE.AND P5, PT, R164, 0x51, PT ;  /* 0x00000051a400780c */ /* 0x000fe40003fa6270 */
[----:B------:R-:W-:Y:S02]  /*17550*/  FSEL R155, R155, -INF , !P4 ;  /* 0xff8000009b9b7808 */ /* 0x000fe40006000000 */
[----:B------:R-:W-:Y:S02]  /*17560*/  ISETP.GT.AND P4, PT, R166, 0x50, !P5 ;  /* 0x00000050a600780c */ /* 0x000fe40006f84270 */
[----:B------:R-:W-:Y:S02]  /*17570*/  LOP3.LUT R192, R192, 0xffffffef, RZ, 0xc0, !PT ;  /* 0xffffffefc0c07812 */ /* 0x000fe400078ec0ff */
[----:B------:R-:W-:-:S04]  /*17580*/  ISETP.LT.OR P4, PT, R167, 0x51, P4 ;  /* 0x00000051a700780c */ /* 0x000fc80002781670 */
[----:B------:R-:W-:Y:S02]  /*17590*/  FSEL R158, R158, -INF , !P4 ;  /* 0xff8000009e9e7808 */ /* 0x000fe40006000000 */
[----:B------:R-:W-:Y:S02]  /*175a0*/  ISETP.GE.AND P4, PT, R164, 0x52, PT ;  /* 0x00000052a400780c */ /* 0x000fe40003f86270 */
[----:B------:R-:W-:Y:S02]  /*175b0*/  @P5 LOP3.LUT R192, R192, 0x10, RZ, 0xfc, !PT ;  /* 0x00000010c0c05812 */ /* 0x000fe400078efcff */
[----:B------:R-:W-:Y:S02]  /*175c0*/  ISETP.GT.AND P5, PT, R166, 0x51, !P4 ;  /* 0x00000051a600780c */ /* 0x000fe400067a4270 */
[----:B------:R-:W-:Y:S02]  /*175d0*/  LOP3.LUT R192, R192, 0xfffffffd, RZ, 0xc0, !PT ;  /* 0xfffffffdc0c07812 */ /* 0x000fe400078ec0ff */
[----:B------:R-:W-:-:S04]  /*175e0*/  ISETP.LT.OR P5, PT, R167, 0x52, P5 ;  /* 0x00000052a700780c */ /* 0x000fc80002fa1670 */
[----:B------:R-:W-:Y:S02]  /*175f0*/  FSEL R159, R159, -INF , !P5 ;  /* 0xff8000009f9f7808 */ /* 0x000fe40006800000 */
[----:B------:R-:W-:-:S04]  /*17600*/  ISETP.GE.AND P5, PT, R164, 0x59, PT ;  /* 0x00000059a400780c */ /* 0x000fc80003fa6270 */
[----:B------:R-:W-:-:S04]  /*17610*/  ISETP.GT.AND P6, PT, R166, 0x58, !P5 ;  /* 0x00000058a600780c */ /* 0x000fc80006fc4270 */
[----:B------:R-:W-:-:S04]  /*17620*/  ISETP.LT.OR P6, PT, R167, 0x59, P6 ;  /* 0x00000059a700780c */ /* 0x000fc800037c1670 */
[----:B------:R-:W-:Y:S02]  /*17630*/  FSEL R162, R162, -INF , !P6 ;  /* 0xff800000a2a27808 */ /* 0x000fe40007000000 */
[----:B------:R-:W-:-:S13]  /*17640*/  ISETP.GE.AND P6, PT, R164, 0x1, PT ;  /* 0x00000001a400780c */ /* 0x000fda0003fc6270 */
[----:B------:R-:W-:Y:S02]  /*17650*/  @P6 LOP3.LUT R192, R192, 0x2, RZ, 0xfc, !PT ;  /* 0x00000002c0c06812 */ /* 0x000fe400078efcff */
[----:B------:R-:W-:Y:S02]  /*17660*/  ISETP.GT.AND P6, PT, R166, RZ, !P6 ;  /* 0x000000ffa600720c */ /* 0x000fe400077c4270 */
[----:B------:R-:W-:Y:S02]  /*17670*/  LOP3.LUT R192, R192, 0xfffffffe, RZ, 0xc0, !PT ;  /* 0xfffffffec0c07812 */ /* 0x000fe400078ec0ff */
[----:B------:R-:W-:-:S04]  /*17680*/  ISETP.LT.OR P6, PT, R167, 0x1, P6 ;  /* 0x00000001a700780c */ /* 0x000fc800037c1670 */
[----:B------:R-:W-:Y:S02]  /*17690*/  FSEL R9, R9, -INF , !P6 ;  /* 0xff80000009097808 */ /* 0x000fe40007000000 */
[----:B------:R-:W-:-:S13]  /*176a0*/  ISETP.GE.AND P6, PT, R164, 0x5a, PT ;  /* 0x0000005aa400780c */ /* 0x000fda0003fc6270 */
[----:B------:R-:W-:Y:S02]  /*176b0*/  @P6 LOP3.LUT R192, R192, 0x1, RZ, 0xfc, !PT ;  /* 0x00000001c0c06812 */ /* 0x000fe400078efcff */
[----:B------:R-:W-:-:S03]  /*176c0*/  ISETP.GT.AND P6, PT, R166, 0x59, !P6 ;  /* 0x00000059a600780c */ /* 0x000fc600077c4270 */
[----:B------:R0:W-:Y:S01]  /*176d0*/  STL [R1], R192 ;  /* 0x000000c001007387 */ /* 0x0001e20000100800 */
[----:B------:R-:W-:-:S04]  /*176e0*/  ISETP.LT.OR P6, PT, R167, 0x5a, P6 ;  /* 0x0000005aa700780c */ /* 0x000fc800037c1670 */
[----:B------:R-:W-:Y:S02]  /*176f0*/  FSEL R165, R165, -INF , !P6 ;  /* 0xff800000a5a57808 */ /* 0x000fe40007000000 */
[----:B------:R-:W-:-:S13]  /*17700*/  LOP3.LUT P6, RZ, R192, 0x100000, RZ, 0xc0, !PT ;  /* 0x00100000c0ff7812 */ /* 0x000fda00078cc0ff */
[----:B0-----:R-:W-:Y:S05]  /*17710*/  @!P6 BRA `(.L_x_1899) ;  /* 0x00000000005ce947 */ /* 0x001fea0003800000 */
[----:B------:R-:W-:Y:S01]  /*17720*/  IADD3 R163, -R193, R195, R163 ;  /* 0x000000c3c1a37210 */ /* 0x000fe20007ffe1a3 */
[----:B------:R-:W-:Y:S03]  /*17730*/  BSSY B2, `(.L_x_1900) ;  /* 0x0000012000027945 */ /* 0x000fe60003800000 */
[----:B------:R-:W-:-:S13]  /*17740*/  ISETP.GT.AND P6, PT, R163, -0x1, PT ;  /* 0xffffffffa300780c */ /* 0x000fda0003fc4270 */
[----:B------:R-:W-:Y:S05]  /*17750*/  @P6 BRA `(.L_x_1901) ;  /* 0x0000000000246947 */ /* 0x000fea0003800000 */
[----:B------:R-:W-:Y:S01]  /*17760*/  ULDC UR4, c[0x0][0x9e4] ;  /* 0x0002790000047ab9 */ /* 0x000fe20000000800 */
[----:B------:R-:W-:Y:S01]  /*17770*/  LOP3.LUT R163, RZ, R163, RZ, 0x33, !PT ;  /* 0x000000a3ffa37212 */ /* 0x000fe200078e33ff */
[----:B------:R-:W-:-:S05]  /*17780*/  IMAD.U32 R164, RZ, RZ, UR4 ;  /* 0x00000004ffa47e24 */ /* 0x000fca000f8e00ff */
[----:B------:R-:W-:-:S13]  /*17790*/  ISETP.NE.AND P6, PT, R164, 0x1, PT ;  /* 0x00000001a400780c */ /* 0x000fda0003fc5270 */
[----:B------:R-:W0:Y:S02]  /*177a0*/  @P6 LDC.64 R10, c[0x0][0x9e8] ;  /* 0x00027a00ff0a6b82 */ /* 0x000e240000000a00 */
[----:B0-----:R-:W-:-:S05]  /*177b0*/  @P6 IMAD.HI.U32 R10, R163, R10, RZ ;  /* 0x0000000aa30a6227 */ /* 0x001fca00078e00ff */
[----:B------:R-:W-:-:S04]  /*177c0*/  @P6 SHF.R.U32.HI R163, RZ, R11, R10 ;  /* 0x0000000bffa36219 */ /* 0x000fc8000001160a */
[----:B------:R-:W-:Y:S01]  /*177d0*/  LOP3.LUT R163, RZ, R163, RZ, 0x33, !PT ;  /* 0x000000a3ffa37212 */ /* 0x000fe200078e33ff */
[----:B------:R-:W-:Y:S06]  /*177e0*/  BRA `(.L_x_1902) ;  /* 0x0000000000187947 */ /* 0x000fec0003800000 */
.L_x_1901:
[----:B------:R-:W-:Y:S02]  /*177f0*/  ULDC UR4, c[0x0][0x9e4] ;  /* 0x0002790000047ab9 */ /* 0x000fe40000000800 */
[----:B------:R-:W-:-:S05]  /*17800*/  IMAD.U32 R164, RZ, RZ, UR4 ;  /* 0x00000004ffa47e24 */ /* 0x000fca000f8e00ff */
[----:B------:R-:W-:-:S13]  /*17810*/  ISETP.NE.AND P6, PT, R164, 0x1, PT ;  /* 0x00000001a400780c */ /* 0x000fda0003fc5270 */
[----:B------:R-:W0:Y:S02]  /*17820*/  @P6 LDC.64 R10, c[0x0][0x9e8] ;  /* 0x00027a00ff0a6b82 */ /* 0x000e240000000a00 */
[----:B0-----:R-:W-:-:S05]  /*17830*/  @P6 IMAD.HI.U32 R10, R163, R10, RZ ;  /* 0x0000000aa30a6227 */ /* 0x001fca00078e00ff */
[----:B------:R-:W-:-:S07]  /*17840*/  @P6 SHF.R.U32.HI R163, RZ, R11, R10 ;  /* 0x0000000bffa36219 */ /* 0x000fce000001160a */
.L_x_1902:
[----:B------:R-:W-:Y:S05]  /*17850*/  BSYNC B2 ;  /* 0x0000000000027941 */ /* 0x000fea0003800000 */
.L_x_1900:
[----:B------:R-:W-:-:S05]  /*17860*/  IMAD R163, R163, R164, R6 ;  /* 0x000000a4a3a37224 */ /* 0x000fca00078e0206 */
[----:B------:R-:W-:Y:S02]  /*17870*/  VIADDMNMX R169, R163, R164, R169, PT ;  /* 0x000000a4a3a97246 */ /* 0x000fe400038001a9 */
[----:B------:R-:W-:-:S07]  /*17880*/  VIMNMX R168, R168, R163, !PT ;  /* 0x000000a3a8a87248 */ /* 0x000fce0007fe0100 */
.L_x_1899:
[C---:B------:R-:W-:Y:S01]  /*17890*/  ISETP.GT.AND P2, PT, R168.reuse, 0x1, !P2 ;  /* 0x00000001a800780c */ /* 0x040fe20005744270 */
[----:B------:R-:W-:Y:S01]  /*178a0*/  ULDC UR4, c[0x0][0x988] ;  /* 0x0002620000047ab9 */ /* 0x000fe20000000800 */
[----:B------:R-:W-:Y:S01]  /*178b0*/  ISETP.GT.AND P3, PT, R168, 0x8, !P3 ;  /* 0x00000008a800780c */ /* 0x000fe20005f64270 */
[----:B------:R-:W-:Y:S01]  /*178c0*/  @!P1 VIADD R21, R21, 0x30860 ;  /* 0x0003086015159836 */ /* 0x000fe20000000000 */
[C---:B------:R-:W-:Y:S02]  /*178d0*/  ISETP.LT.OR P2, PT, R169.reuse, 0x2, P2 ;  /* 0x00000002a900780c */ /* 0x040fe40001741670 */
[----:B------:R-:W-:Y:S02]  /*178e0*/  ISETP.LT.OR P3, PT, R169, 0x9, P3 ;  /* 0x00000009a900780c */ /* 0x000fe40001f61670 */
[----:B------:R-:W-:Y:S02]  /*178f0*/  FSEL R17, R17, -INF , !P2 ;  /* 0xff80000011117808 */ /* 0x000fe40005000000 */
[----:B------:R-:W-:-:S02]  /*17900*/  LOP3.LUT P2, RZ, R192, 0x4, RZ, 0xc0, !PT ;  /* 0x00000004c0ff7812 */ /* 0x000fc4000784c0ff */
[----:B------:R-:W-:Y:S02]  /*17910*/  FSEL R122, R122, -INF , !P3 ;  /* 0xff8000007a7a7808 */ /* 0x000fe40005800000 */
[----:B------:R-:W-:Y:S02]  /*17920*/  ISETP.GT.AND P2, PT, R168, 0x9, !P2 ;  /* 0x00000009a800780c */ /* 0x000fe40005744270 */
[C---:B------:R-:W-:Y:S02]  /*17930*/  LOP3.LUT P3, RZ, R192.reuse, 0x10000, RZ, 0xc0, !PT ;  /* 0x00010000c0ff7812 */ /* 0x040fe4000786c0ff */
[----:B------:R-:W-:Y:S02]  /*17940*/  ISETP.LT.OR P2, PT, R169, 0xa, P2 ;  /* 0x0000000aa900780c */ /* 0x000fe40001741670 */
[----:B------:R-:W-:Y:S02]  /*17950*/  LOP3.LUT P6, RZ, R192, 0x8000, RZ, 0xc0, !PT ;  /* 0x00008000c0ff7812 */ /* 0x000fe400078cc0ff */
[----:B------:R-:W-:-:S02]  /*17960*/  FSEL R123, R123, -INF , !P2 ;  /* 0xff8000007b7b7808 */ /* 0x000fc40005000000 */
[----:B------:R-:W-:Y:S02]  /*17970*/  LOP3.LUT P2, RZ, R192, 0x8, RZ, 0xc0, !PT ;  /* 0x00000008c0ff7812 */ /* 0x000fe4000784c0ff */
[----:B------:R-:W-:Y:S02]  /*17980*/  FMNMX.FTZ R6, R9, R3, !PT ;  /* 0x0000000309067209 */ /* 0x000fe40007810000 */
[----:B------:R-:W-:Y:S02]  /*17990*/  ISETP.GT.AND P2, PT, R168, 0x10, !P2 ;  /* 0x00000010a800780c */ /* 0x000fe40005744270 */
[----:B------:R-:W-:Y:S02]  /*179a0*/  FMNMX.FTZ R11, R13, R6, !PT ;  /* 0x000000060d0b7209 */ /* 0x000fe40007810000 */
[----:B------:R-:W-:Y:S02]  /*179b0*/  ISETP.LT.OR P2, PT, R169, 0x11, P2 ;  /* 0x00000011a900780c */ /* 0x000fe40001741670 */
[----:B------:R-:W-:-:S02]  /*179c0*/  FMNMX.FTZ R6, R120, R11, !PT ;  /* 0x0000000b78067209 */ /* 0x000fc40007810000 */
[----:B------:R-:W-:Y:S02]  /*179d0*/  FSEL R126, R126, -INF , !P2 ;  /* 0xff8000007e7e7808 */ /* 0x000fe40005000000 */
[----:B------:R-:W-:Y:S02]  /*179e0*/  LOP3.LUT P2, RZ, R192, 0x80000, RZ, 0xc0, !PT ;  /* 0x00080000c0ff7812 */ /* 0x000fe4000784c0ff */
[----:B------:R-:W-:Y:S02]  /*179f0*/  FMNMX.FTZ R11, R121, R6, !PT ;  /* 0x00000006790b7209 */ /* 0x000fe40007810000 */
[----:B------:R-:W-:Y:S02]  /*17a00*/  ISETP.GT.AND P2, PT, R168, 0x11, !P2 ;  /* 0x00000011a800780c */ /* 0x000fe40005744270 */
[----:B------:R-:W-:Y:S02]  /*17a10*/  FMNMX.FTZ R6, R124, R11, !PT ;  /* 0x0000000b7c067209 */ /* 0x000fe40007810000 */
[----:B------:R-:W-:-:S02]  /*17a20*/  ISETP.LT.OR P2, PT, R169, 0x12, P2 ;  /* 0x00000012a900780c */ /* 0x000fc40001741670 */
[----:B------:R-:W-:Y:S02]  /*17a30*/  FMNMX.FTZ R11, R125, R6, !PT ;  /* 0x000000067d0b7209 */ /* 0x000fe40007810000 */
[----:B------:R-:W-:Y:S02]  /*17a40*/  FSEL R127, R127, -INF , !P2 ;  /* 0xff8000007f7f7808 */ /* 0x000fe40005000000 */
[----:B------:R-:W-:Y:S02]  /*17a50*/  LOP3.LUT P2, RZ, R192, 0x40000, RZ, 0xc0, !PT ;  /* 0x00040000c0ff7812 */ /* 0x000fe4000784c0ff */
[----:B------:R-:W-:Y:S02]  /*17a60*/  FMNMX.FTZ R6, R130, R11, !PT ;  /* 0x0000000b82067209 */ /* 0x000fe40007810000 */
[----:B------:R-:W-:Y:S02]  /*17a70*/  ISETP.GT.AND P2, PT, R168, 0x18, !P2 ;  /* 0x00000018a800780c */ /* 0x000fe40005744270 */
[----:B------:R-:W-:-:S02]  /*17a80*/  FMNMX.FTZ R11, R131, R6, !PT ;  /* 0x00000006830b7209 */ /* 0x000fc40007810000 */
[----:B------:R-:W-:Y:S02]  /*17a90*/  ISETP.LT.OR P2, PT, R169, 0x19, P2 ;  /* 0x00000019a900780c */ /* 0x000fe40001741670 */
[----:B------:R-:W-:Y:S02]  /*17aa0*/  FMNMX.FTZ R6, R134, R11, !PT ;  /* 0x0000000b86067209 */ /* 0x000fe40007810000 */
[----:B------:R-:W-:Y:S02]  /*17ab0*/  FSEL R128, R128, -INF , !P2 ;  /* 0xff80000080807808 */ /* 0x000fe40005000000 */
[----:B------:R-:W-:Y:S02]  /*17ac0*/  LOP3.LUT P2, RZ, R192, 0x20000, RZ, 0xc0, !PT ;  /* 0x00020000c0ff7812 */ /* 0x000fe4000784c0ff */
        /* <DEDUP_REMOVED lines=30> */
[----:B------:R-:W-:Y:S02]  /*17cb0*/  LOP3.LUT P2, RZ, R192, 0x1000, RZ, 0xc0, !PT ;  /* 0x00001000c0ff7812 */ /* 0x000fe4000784c0ff */
[----:B------:R-:W-:-:S02]  /*17cc0*/  FMNMX.FTZ R6, R162, R11, !PT ;  /* 0x0000000ba2067209 */ /* 0x000fc40007810000 */
[----:B------:R-:W-:Y:S02]  /*17cd0*/  ISETP.GT.AND P2, PT, R168, 0x30, !P2 ;  /* 0x00000030a800780c */ /* 0x000fe40005744270 */
[----:B------:R-:W-:Y:S02]  /*17ce0*/  FMNMX.FTZ R11, R165, R6, !PT ;  /* 0x00000006a50b7209 */ /* 0x000fe40007810000 */
[----:B------:R-:W-:Y:S02]  /*17cf0*/  ISETP.LT.OR P2, PT, R169, 0x31, P2 ;  /* 0x00000031a900780c */ /* 0x000fe40001741670 */
[C---:B------:R-:W-:Y:S01]  /*17d00*/  LOP3.LUT P3, RZ, R192.reuse, 0x20, RZ, 0xc0, !PT ;  /* 0x00000020c0ff7812 */ /* 0x040fe2000786c0ff */
[----:B------:R-:W0:Y:S01]  /*17d10*/  SHFL.BFLY PT, R6, R11, 0x2, 0x1f ;  /* 0x0c401f000b067f89 */ /* 0x000e2200000e0000 */
[----:B------:R-:W-:Y:S02]  /*17d20*/  FSEL R141, R141, -INF , !P2 ;  /* 0xff8000008d8d7808 */ /* 0x000fe40005000000 */
[----:B------:R-:W-:-:S02]  /*17d30*/  LOP3.LUT P2, RZ, R192, 0x800, RZ, 0xc0, !PT ;  /* 0x00000800c0ff7812 */ /* 0x000fc4000784c0ff */
[----:B------:R-:W-:Y:S02]  /*17d40*/  LOP3.LUT P6, RZ, R192, 0x10, RZ, 0xc0, !PT ;  /* 0x00000010c0ff7812 */ /* 0x000fe400078cc0ff */
[C---:B------:R-:W-:Y:S02]  /*17d50*/  ISETP.GT.AND P2, PT, R168.reuse, 0x31, !P2 ;  /* 0x00000031a800780c */ /* 0x040fe40005744270 */
[----:B------:R-:W-:Y:S02]  /*17d60*/  ISETP.GT.AND P4, PT, R168, 0x51, !P4 ;  /* 0x00000051a800780c */ /* 0x000fe40006784270 */
[C---:B------:R-:W-:Y:S02]  /*17d70*/  ISETP.LT.OR P2, PT, R169.reuse, 0x32, P2 ;  /* 0x00000032a900780c */ /* 0x040fe40001741670 */
[----:B------:R-:W-:Y:S02]  /*17d80*/  ISETP.LT.OR P4, PT, R169, 0x52, P4 ;  /* 0x00000052a900780c */ /* 0x000fe40002781670 */
[----:B------:R-:W-:-:S02]  /*17d90*/  FSEL R142, R142, -INF , !P2 ;  /* 0xff8000008e8e7808 */ /* 0x000fc40005000000 */
[----:B------:R-:W-:Y:S02]  /*17da0*/  LOP3.LUT P2, RZ, R192, 0x400, RZ, 0xc0, !PT ;  /* 0x00000400c0ff7812 */ /* 0x000fe4000784c0ff */
[C---:B------:R-:W-:Y:S02]  /*17db0*/  ISETP.GT.AND P5, PT, R168.reuse, 0x58, !P5 ;  /* 0x00000058a800780c */ /* 0x040fe40006fa4270 */
[----:B------:R-:W-:Y:S02]  /*17dc0*/  ISETP.GT.AND P2, PT, R168, 0x38, !P2 ;  /* 0x00000038a800780c */ /* 0x000fe40005744270 */
[----:B------:R-:W-:Y:S02]  /*17dd0*/  FSEL R157, R157, -INF , !P4 ;  /* 0xff8000009d9d7808 */ /* 0x000fe40006000000 */
[----:B------:R-:W-:Y:S02]  /*17de0*/  ISETP.LT.OR P2, PT, R169, 0x39, P2 ;  /* 0x00000039a900780c */ /* 0x000fe40001741670 */
[----:B0-----:R-:W-:-:S02]  /*17df0*/  FMNMX.FTZ R164, R11, R6, !PT ;  /* 0x000000060ba47209 */ /* 0x001fc40007810000 */
[----:B------:R-:W-:Y:S02]  /*17e00*/  FSEL R144, R144, -INF , !P2 ;  /* 0xff80000090907808 */ /* 0x000fe40005000000 */
[----:B------:R-:W-:Y:S01]  /*17e10*/  LOP3.LUT P2, RZ, R192, 0x200, RZ, 0xc0, !PT ;  /* 0x00000200c0ff7812 */ /* 0x000fe2000784c0ff */
[----:B------:R-:W0:Y:S01]  /*17e20*/  SHFL.BFLY PT, R163, R164, 0x1, 0x1f ;  /* 0x0c201f00a4a37f89 */ /* 0x000e2200000e0000 */
[----:B------:R-:W-:Y:S02]  /*17e30*/  MOV R6, UR4 ;  /* 0x0000000400067c02 */ /* 0x000fe40008000f00 */
[----:B------:R-:W-:Y:S02]  /*17e40*/  ISETP.GT.AND P2, PT, R168, 0x39, !P2 ;  /* 0x00000039a800780c */ /* 0x000fe40005744270 */
[C---:B------:R-:W-:Y:S02]  /*17e50*/  ISETP.LT.OR P5, PT, R169.reuse, 0x59, P5 ;  /* 0x00000059a900780c */ /* 0x040fe40002fa1670 */
[----:B------:R-:W-:-:S02]  /*17e60*/  ISETP.LT.OR P2, PT, R169, 0x3a, P2 ;  /* 0x0000003aa900780c */ /* 0x000fc40001741670 */
[----:B------:R-:W-:Y:S02]  /*17e70*/  FSEL R160, R160, -INF , !P5 ;  /* 0xff800000a0a07808 */ /* 0x000fe40006800000 */
[----:B------:R-:W-:Y:S02]  /*17e80*/  FSEL R145, R145, -INF , !P2 ;  /* 0xff80000091917808 */ /* 0x000fe40005000000 */
[----:B------:R-:W-:Y:S02]  /*17e90*/  LOP3.LUT P2, RZ, R192, 0x100, RZ, 0xc0, !PT ;  /* 0x00000100c0ff7812 */ /* 0x000fe4000784c0ff */
[----:B------:R-:W-:Y:S02]  /*17ea0*/  @!P1 PRMT R21, RZ, 0x654, R21 ;  /* 0x00000654ff159816 */ /* 0x000fe40000000015 */
[----:B------:R-:W-:Y:S02]  /*17eb0*/  ISETP.GT.AND P2, PT, R168, 0x40, !P2 ;  /* 0x00000040a800780c */ /* 0x000fe40005744270 */
[----:B------:R1:W-:Y:S02]  /*17ec0*/  @!P1 SYNCS.ARRIVE.TRANS64.RED.A1T0 RZ, [R21+URZ], RZ ;  /* 0x000000ff15ff99a7 */ /* 0x0003e4000810043f */
[----:B------:R-:W-:-:S02]  /*17ed0*/  ISETP.LT.OR P2, PT, R169, 0x41, P2 ;  /* 0x00000041a900780c */ /* 0x000fc40001741670 */
[----:B0-----:R-:W-:Y:S02]  /*17ee0*/  FMNMX.FTZ R10, R164, R163, !PT ;  /* 0x000000a3a40a7209 */ /* 0x001fe40007810000 */
[----:B------:R-:W-:Y:S02]  /*17ef0*/  FSEL R148, R148, -INF , !P2 ;  /* 0xff80000094947808 */ /* 0x000fe40005000000 */
[----:B------:R-:W-:Y:S01]  /*17f00*/  LOP3.LUT P2, RZ, R192, 0x80, RZ, 0xc0, !PT ;  /* 0x00000080c0ff7812 */ /* 0x000fe2000784c0ff */
[----:B------:R-:W-:-:S03]  /*17f10*/  FMUL.FTZ R163, R10, R6 ;  /* 0x000000060aa37220 */ /* 0x000fc60000410000 */
[----:B------:R-:W-:-:S04]  /*17f20*/  ISETP.GT.AND P2, PT, R168, 0x41, !P2 ;  /* 0x00000041a800780c */ /* 0x000fc80005744270 */
[----:B------:R-:W-:-:S04]  /*17f30*/  ISETP.LT.OR P2, PT, R169, 0x42, P2 ;  /* 0x00000042a900780c */ /* 0x000fc80001741670 */
[----:B------:R-:W-:Y:S02]  /*17f40*/  FSEL R149, R149, -INF , !P2 ;  /* 0xff80000095957808 */ /* 0x000fe40005000000 */
[----:B------:R-:W-:-:S04]  /*17f50*/  LOP3.LUT P2, RZ, R192, 0x40, RZ, 0xc0, !PT ;  /* 0x00000040c0ff7812 */ /* 0x000fc8000784c0ff */
[----:B------:R-:W-:-:S04]  /*17f60*/  ISETP.GT.AND P2, PT, R168, 0x48, !P2 ;  /* 0x00000048a800780c */ /* 0x000fc80005744270 */
[----:B------:R-:W-:-:S04]  /*17f70*/  ISETP.LT.OR P2, PT, R169, 0x49, P2 ;  /* 0x00000049a900780c */ /* 0x000fc80001741670 */
[----:B------:R-:W-:Y:S02]  /*17f80*/  FSEL R152, R152, -INF , !P2 ;  /* 0xff80000098987808 */ /* 0x000fe40005000000 */
[----:B------:R-:W-:-:S04]  /*17f90*/  ISETP.GT.AND P2, PT, R168, 0x49, !P3 ;  /* 0x00000049a800780c */ /* 0x000fc80005f44270 */
[----:B------:R-:W-:-:S04]  /*17fa0*/  ISETP.LT.OR P2, PT, R169, 0x4a, P2 ;  /* 0x0000004aa900780c */ /* 0x000fc80001741670 */
[----:B------:R-:W-:Y:S02]  /*17fb0*/  FSEL R153, R153, -INF , !P2 ;  /* 0xff80000099997808 */ /* 0x000fe40005000000 */
[----:B------:R-:W-:Y:S02]  /*17fc0*/  ISETP.GT.AND P2, PT, R168, 0x50, !P6 ;  /* 0x00000050a800780c */ /* 0x000fe40007744270 */
[----:B------:R-:W-:Y:S02]  /*17fd0*/  LOP3.LUT P6, RZ, R192, 0x2, RZ, 0xc0, !PT ;  /* 0x00000002c0ff7812 */ /* 0x000fe400078cc0ff */
[----:B------:R-:W-:-:S04]  /*17fe0*/  ISETP.LT.OR P2, PT, R169, 0x51, P2 ;  /* 0x00000051a900780c */ /* 0x000fc80001741670 */
[----:B------:R-:W-:Y:S02]  /*17ff0*/  FSEL R156, R156, -INF , !P2 ;  /* 0xff8000009c9c7808 */ /* 0x000fe40005000000 */
[----:B------:R-:W-:Y:S02]  /*18000*/  ISETP.GT.AND P2, PT, R168, RZ, !P6 ;  /* 0x000000ffa800720c */ /* 0x000fe40007744270 */
[----:B------:R-:W-:Y:S01]  /*18010*/  LOP3.LUT P6, RZ, R192, 0x1, RZ, 0xc0, !PT ;  /* 0x00000001c0ff7812 */ /* 0x000fe200078cc0ff */
[----:B------:R-:W-:Y:S01]  /*18020*/  IMAD.MOV.U32 R192, RZ, RZ, R14 ;  /* 0x000000ffffc07224 */ /* 0x000fe200078e000e */
[----:B------:R-:W-:Y:S02]  /*18030*/  ISETP.LT.OR P2, PT, R169, 0x1, P2 ;  /* 0x00000001a900780c */ /* 0x000fe40001741670 */
[----:B------:R-:W-:Y:S02]  /*18040*/  ISETP.GT.AND P3, PT, R168, 0x59, !P6 ;  /* 0x00000059a800780c */ /* 0x000fe40007764270 */
[----:B------:R-:W-:-:S02]  /*18050*/  FSEL R12, R12, -INF , !P2 ;  /* 0xff8000000c0c7808 */ /* 0x000fc40005000000 */
[----:B------:R-:W-:Y:S02]  /*18060*/  FSETP.NEU.FTZ.AND P2, PT, R10, -INF , PT ;  /* 0xff8000000a00780b */ /* 0x000fe40003f5d000 */
[----:B------:R-:W-:Y:S02]  /*18070*/  ISETP.LT.OR P3, PT, R169, 0x5a, P3 ;  /* 0x0000005aa900780c */ /* 0x000fe40001f61670 */
[----:B------:R-:W-:Y:S02]  /*18080*/  FSEL R163, R163, RZ, P2 ;  /* 0x000000ffa3a37208 */ /* 0x000fe40001000000 */
[----:B------:R-:W-:-:S03]  /*18090*/  FSEL R161, R161, -INF , !P3 ;  /* 0xff800000a1a17808 */ /* 0x000fc60005800000 */
[--C-:B------:R-:W-:Y:S01]  /*180a0*/  FFMA.FTZ R188, R9, R6, -R163.reuse ;  /* 0x0000000609bc7223 */ /* 0x100fe200000108a3 */
[----:B------:R-:W-:Y:S01]  /*180b0*/  FMNMX.FTZ R9, R12, R0, !PT ;  /* 0x000000000c097209 */ /* 0x000fe20007810000 */
[-CC-:B------:R-:W-:Y:S01]  /*180c0*/  FFMA.FTZ R190, R120, R6.reuse, -R163.reuse ;  /* 0x0000000678be7223 */ /* 0x180fe200000108a3 */
[-CC-:B------:R-:W-:Y:S01]  /*180d0*/  FFMA.FTZ R11, R13, R6.reuse, -R163.reuse ;  /* 0x000000060d0b7223 */ /* 0x180fe200000108a3 */
[-CC-:B------:R-:W-:Y:S01]  /*180e0*/  FFMA.FTZ R180, R134, R6.reuse, -R163.reuse ;  /* 0x0000000686b47223 */ /* 0x180fe200000108a3 */
[----:B------:R-:W-:Y:S01]  /*180f0*/  FMNMX.FTZ R9, R17, R9, !PT ;  /* 0x0000000911097209 */ /* 0x000fe20007810000 */
[----:B------:R-:W-:Y:S01]  /*18100*/  MUFU.EX2 R188, R188 ;  /* 0x000000bc00bc7308 */ /* 0x000fe20000000800 */
[-CC-:B------:R-:W-:Y:S01]  /*18110*/  FFMA.FTZ R134, R143, R6.reuse, -R163.reuse ;  /* 0x000000068f867223 */ /* 0x180fe200000108a3 */
[-CC-:B------:R-:W-:Y:S01]  /*18120*/  FFMA.FTZ R121, R121, R6.reuse, -R163.reuse ;  /* 0x0000000679797223 */ /* 0x180fe200000108a3 */
        /* <DEDUP_REMOVED lines=27> */
[----:B------:R-:W-:Y:S01]  /*182e0*/  FFMA.FTZ R163, R165, R6, -R163 ;  /* 0x00000006a5a37223 */ /* 0x000fe200000108a3 */
        /* <DEDUP_REMOVED lines=22> */
[----:B------:R-:W-:Y:S01]  /*18450*/  MUFU.EX2 R131, R131 ;  /* 0x0000008300837308 */ /* 0x000fe20000000800 */
[----:B------:R-:W-:-:S03]  /*18460*/  FSEL R120, R10, RZ, P2 ;  /* 0x000000ff0a787208 */ /* 0x000fc60001000000 */
[----:B------:R-:W0:Y:S04]  /*18470*/  SHFL.BFLY PT, R13, R9, 0x2, 0x1f ;  /* 0x0c401f00090d7f89 */ /* 0x000e2800000e0000 */
        /* <DEDUP_REMOVED lines=10> */
[----:B------:R-:W-:-:S03]  /*18520*/  FADD.FTZ R9, -R120, R3 ;  /* 0x0000000378097221 */ /* 0x000fc60000010100 */
[----:B------:R-:W-:Y:S01]  /*18530*/  FSETP.NEU.FTZ.AND P2, PT, R13, -INF , PT ;  /* 0xff8000000d00780b */ /* 0x000fe20003f5d000 */
[-C--:B------:R-:W-:Y:S01]  /*18540*/  FMUL.FTZ R9, R9, R6.reuse ;  /* 0x0000000609097220 */ /* 0x080fe20000410000 */
[----:B------:R-:W-:Y:S01]  /*18550*/  FMUL.FTZ R143, R13, R6 ;  /* 0x000000060d8f7220 */ /* 0x000fe20000410000 */
[----:B------:R-:W-:Y:S04]  /*18560*/  MUFU.EX2 R139, R139 ;  /* 0x0000008b008b7308 */ /* 0x000fe80000000800 */
[----:B------:R-:W-:-:S04]  /*18570*/  FSEL R143, R143, RZ, P2 ;  /* 0x000000ff8f8f7208 */ /* 0x000fc80001000000 */
[----:B------:R0:W2:Y:S01]  /*18580*/  MUFU.EX2 R120, R9 ;  /* 0x0000000900787308 */ /* 0x0000a20000000800 */
        /* <DEDUP_REMOVED lines=8> */
[----:B0-----:R-:W-:Y:S01]  /*18610*/  FSEL R9, R13, RZ, P2 ;  /* 0x000000ff0d097208 */ /* 0x001fe20001000000 */
[-CC-:B------:R-:W-:Y:S01]  /*18620*/  FFMA.FTZ R123, R129, R6.reuse, -R143.reuse ;  /* 0x00000006817b7223 */ /* 0x180fe2000001088f */
[-CC-:B------:R-:W-:Y:S01]  /*18630*/  FFMA.FTZ R181, R132, R6.reuse, -R143.reuse ;  /* 0x0000000684b57223 */ /* 0x180fe2000001088f */
[-CC-:B------:R-:W-:Y:S01]  /*18640*/  FFMA.FTZ R126, R133, R6.reuse, -R143.reuse ;  /* 0x00000006857e7223 */ /* 0x180fe2000001088f */
[-CC-:B------:R-:W-:Y:S01]  /*18650*/  FFMA.FTZ R183, R136, R6.reuse, -R143.reuse ;  /* 0x0000000688b77223 */ /* 0x180fe2000001088f */
[----:B------:R-:W-:Y:S01]  /*18660*/  FADD.FTZ R9, -R9, R0 ;  /* 0x0000000009097221 */ /* 0x000fe20000010100 */
[-CC-:B------:R-:W-:Y:S01]  /*18670*/  FFMA.FTZ R137, R137, R6.reuse, -R143.reuse ;  /* 0x0000000689897223 */ /* 0x180fe2000001088f */
[----:B------:R-:W-:Y:S01]  /*18680*/  MUFU.EX2 R12, R12 ;  /* 0x0000000c000c7308 */ /* 0x000fe20000000800 */
[----:B--2---:R-:W-:Y:S01]  /*18690*/  FFMA.FTZ R128, R120, R5, R188 ;  /* 0x0000000578807223 */ /* 0x004fe200000100bc */
[-C--:B------:R-:W-:Y:S01]  /*186a0*/  FMUL.FTZ R9, R9, R6.reuse ;  /* 0x0000000609097220 */ /* 0x080fe20000410000 */
[-CC-:B------:R-:W-:Y:S01]  /*186b0*/  FFMA.FTZ R177, R141, R6.reuse, -R143.reuse ;  /* 0x000000068db17223 */ /* 0x180fe2000001088f */
[-CC-:B------:R-:W-:Y:S01]  /*186c0*/  FFMA.FTZ R127, R142, R6.reuse, -R143.reuse ;  /* 0x000000068e7f7223 */ /* 0x180fe2000001088f */
[----:B------:R-:W-:Y:S01]  /*186d0*/  FADD.FTZ R5, R11, R128 ;  /* 0x000000800b057221 */ /* 0x000fe20000010000 */
[-CC-:B------:R-:W-:Y:S01]  /*186e0*/  FFMA.FTZ R179, R144, R6.reuse, -R143.reuse ;  /* 0x0000000690b37223 */ /* 0x180fe2000001088f */
[-C--:B------:R-:W-:Y:S01]  /*186f0*/  FFMA.FTZ R145, R145, R6.reuse, -R143 ;  /* 0x0000000691917223 */ /* 0x080fe2000001088f */
[----:B------:R-:W0:Y:S01]  /*18700*/  MUFU.EX2 R9, R9 ;  /* 0x0000000900097308 */ /* 0x000e220000000800 */
[----:B------:R-:W-:Y:S01]  /*18710*/  FADD.FTZ R128, R190, R5 ;  /* 0x00000005be807221 */ /* 0x000fe20000010000 */
[-CC-:B------:R-:W-:Y:S01]  /*18720*/  FFMA.FTZ R173, R148, R6.reuse, -R143.reuse ;  /* 0x0000000694ad7223 */ /* 0x180fe2000001088f */
[-CC-:B------:R-:W-:Y:S01]  /*18730*/  FFMA.FTZ R149, R149, R6.reuse, -R143.reuse ;  /* 0x0000000695957223 */ /* 0x180fe2000001088f */
[-CC-:B------:R-:W-:Y:S01]  /*18740*/  FFMA.FTZ R175, R152, R6.reuse, -R143.reuse ;  /* 0x0000000698af7223 */ /* 0x180fe2000001088f */
[C---:B------:R-:W-:Y:S01]  /*18750*/  FADD.FTZ R5, R121.reuse, R128 ;  /* 0x0000008079057221 */ /* 0x040fe20000010000 */
[----:B------:R-:W-:Y:S01]  /*18760*/  FFMA.FTZ R169, R156, R6, -R143 ;  /* 0x000000069ca97223 */ /* 0x000fe2000001088f */
[----:B------:R-:W-:Y:S01]  /*18770*/  F2FP.F16.F32.PACK_AB R190, R121, R190 ;  /* 0x000000be79be723e */ /* 0x000fe200000000ff */
[----:B------:R-:W2:Y:S01]  /*18780*/  MUFU.EX2 R191, R191 ;  /* 0x000000bf00bf7308 */ /* 0x000ea20000000800 */
[----:B------:R-:W-:Y:S01]  /*18790*/  FADD.FTZ R5, R184, R5 ;  /* 0x00000005b8057221 */ /* 0x000fe20000010000 */
[----:B------:R-:W-:Y:S01]  /*187a0*/  F2FP.F16.F32.PACK_AB R184, R124, R184 ;  /* 0x000000b87cb8723e */ /* 0x000fe200000000ff */
[-CC-:B------:R-:W-:Y:S01]  /*187b0*/  FFMA.FTZ R157, R157, R6.reuse, -R143.reuse ;  /* 0x000000069d9d7223 */ /* 0x180fe2000001088f */
[----:B------:R-:W-:Y:S01]  /*187c0*/  FFMA.FTZ R160, R160, R6, -R143 ;  /* 0x00000006a0a07223 */ /* 0x000fe2000001088f */
[----:B------:R-:W-:Y:S01]  /*187d0*/  FADD.FTZ R5, R124, R5 ;  /* 0x000000057c057221 */ /* 0x000fe20000010000 */
[----:B------:R-:W-:-:S02]  /*187e0*/  F2FP.F16.F32.PACK_AB R188, R11, R188 ;  /* 0x000000bc0bbc723e */ /* 0x000fc400000000ff */
[----:B------:R-:W3:Y:S01]  /*187f0*/  MUFU.EX2 R17, R17 ;  /* 0x0000001100117308 */ /* 0x000ee20000000800 */
[----:B0-----:R-:W-:Y:S01]  /*18800*/  FFMA.FTZ R129, R9, R4, R189 ;  /* 0x0000000409817223 */ /* 0x001fe200000100bd */
[----:B------:R-:W-:Y:S01]  /*18810*/  FADD.FTZ R4, R186, R5 ;  /* 0x00000005ba047221 */ /* 0x000fe20000010000 */
[C---:B------:R-:W-:Y:S02]  /*18820*/  F2FP.F16.F32.PACK_AB R189, R12.reuse, R189 ;  /* 0x000000bd0cbd723e */ /* 0x040fe400000000ff */
[----:B------:R-:W-:Y:S01]  /*18830*/  FADD.FTZ R128, R12, R129 ;  /* 0x000000810c807221 */ /* 0x000fe20000010000 */
[----:B------:R-:W-:Y:S01]  /*18840*/  FADD.FTZ R5, R125, R4 ;  /* 0x000000047d057221 */ /* 0x000fe20000010000 */
[----:B------:R-:W-:Y:S01]  /*18850*/  ISETP.GT.AND P2, PT, R7, R20, PT ;  /* 0x000000140700720c */ /* 0x000fe20003f44270 */
[----:B------:R-:W0:Y:S01]  /*18860*/  MUFU.EX2 R185, R185 ;  /* 0x000000b900b97308 */ /* 0x000e220000000800 */
[----:B--2---:R-:W-:Y:S01]  /*18870*/  FADD.FTZ R128, R191, R128 ;  /* 0x00000080bf807221 */ /* 0x004fe20000010000 */
[----:B------:R-:W-:Y:S01]  /*18880*/  FADD.FTZ R5, R180, R5 ;  /* 0x00000005b4057221 */ /* 0x000fe20000010000 */
[C---:B------:R-:W-:Y:S01]  /*18890*/  F2FP.F16.F32.PACK_AB R180, R130.reuse, R180 ;  /* 0x000000b482b4723e */ /* 0x040fe200000000ff */
[----:B------:R-:W-:Y:S01]  /*188a0*/  VIADD R7, R7, 0xffffffff ;  /* 0xffffffff07077836 */ /* 0x000fe20000000000 */
[----:B------:R-:W-:Y:S01]  /*188b0*/  F2FP.F16.F32.PACK_AB R186, R125, R186 ;  /* 0x000000ba7dba723e */ /* 0x000fe200000000ff */
[----:B------:R-:W-:-:S02]  /*188c0*/  FADD.FTZ R5, R130, R5 ;  /* 0x0000000582057221 */ /* 0x000fc40000010000 */
[----:B------:R-:W2:Y:S01]  /*188d0*/  MUFU.EX2 R122, R122 ;  /* 0x0000007a007a7308 */ /* 0x000ea20000000800 */
[C---:B---3--:R-:W-:Y:S01]  /*188e0*/  FADD.FTZ R128, R17.reuse, R128 ;  /* 0x0000008011807221 */ /* 0x048fe20000010000 */
[----:B------:R-:W-:Y:S01]  /*188f0*/  FADD.FTZ R132, R182, R5 ;  /* 0x00000005b6847221 */ /* 0x000fe20000010000 */
[----:B------:R-:W-:Y:S01]  /*18900*/  F2FP.F16.F32.PACK_AB R191, R17, R191 ;  /* 0x000000bf11bf723e */ /* 0x000fe200000000ff */
[----:B------:R-:W-:Y:S01]  /*18910*/  IMAD.MOV.U32 R17, RZ, RZ, R15 ;  /* 0x000000ffff117224 */ /* 0x000fe200078e000f */
[C---:B------:R-:W-:Y:S01]  /*18920*/  F2FP.F16.F32.PACK_AB R182, R131.reuse, R182 ;  /* 0x000000b683b6723e */ /* 0x040fe200000000ff */
[----:B------:R-:W-:Y:S02]  /*18930*/  FADD.FTZ R5, R131, R132 ;  /* 0x0000008483057221 */ /* 0x000fe40000010000 */
[----:B------:R-:W3:Y:S01]  /*18940*/  MUFU.EX2 R187, R187 ;  /* 0x000000bb00bb7308 */ /* 0x000ee20000000800 */
[----:B0-----:R-:W-:Y:S01]  /*18950*/  FADD.FTZ R129, R185, R128 ;  /* 0x00000080b9817221 */ /* 0x001fe20000010000 */
[----:B------:R-:W-:Y:S01]  /*18960*/  FADD.FTZ R5, R176, R5 ;  /* 0x00000005b0057221 */ /* 0x000fe20000010000 */
[----:B------:R-:W-:-:S03]  /*18970*/  F2FP.F16.F32.PACK_AB R176, R134, R176 ;  /* 0x000000b086b0723e */ /* 0x000fc600000000ff */
[----:B------:R-:W-:Y:S02]  /*18980*/  FADD.FTZ R5, R134, R5 ;  /* 0x0000000586057221 */ /* 0x000fe40000010000 */
[----:B------:R-:W0:Y:S01]  /*18990*/  MUFU.EX2 R123, R123 ;  /* 0x0000007b007b7308 */ /* 0x000e220000000800 */
[----:B--2---:R-:W-:Y:S01]  /*189a0*/  FADD.FTZ R128, R122, R129 ;  /* 0x000000817a807221 */ /* 0x004fe20000010000 */
[----:B------:R-:W-:Y:S01]  /*189b0*/  FADD.FTZ R136, R178, R5 ;  /* 0x00000005b2887221 */ /* 0x000fe20000010000 */
[----:B------:R-:W-:Y:S02]  /*189c0*/  F2FP.F16.F32.PACK_AB R178, R135, R178 ;  /* 0x000000b287b2723e */ /* 0x000fe400000000ff */
[----:B------:R-:W-:-:S03]  /*189d0*/  F2FP.F16.F32.PACK_AB R185, R122, R185 ;  /* 0x000000b97ab9723e */ /* 0x000fc600000000ff */
[----:B------:R-:W2:Y:S01]  /*189e0*/  MUFU.EX2 R181, R181 ;  /* 0x000000b500b57308 */ /* 0x000ea20000000800 */
[----:B---3--:R-:W-:-:S07]  /*189f0*/  FADD.FTZ R128, R187, R128 ;  /* 0x00000080bb807221 */ /* 0x008fce0000010000 */
[----:B------:R-:W3:Y:S01]  /*18a00*/  MUFU.EX2 R126, R126 ;  /* 0x0000007e007e7308 */ /* 0x000ee20000000800 */
[----:B0-----:R-:W-:Y:S01]  /*18a10*/  FADD.FTZ R132, R123, R128 ;  /* 0x000000807b847221 */ /* 0x001fe20000010000 */
[-CC-:B------:R-:W-:Y:S01]  /*18a20*/  FFMA.FTZ R128, R153, R6.reuse, -R143.reuse ;  /* 0x0000000699807223 */ /* 0x180fe2000001088f */
[----:B------:R-:W-:Y:S01]  /*18a30*/  FFMA.FTZ R143, R161, R6, -R143 ;  /* 0x00000006a18f7223 */ /* 0x000fe2000001088f */
[----:B------:R-:W-:-:S04]  /*18a40*/  F2FP.F16.F32.PACK_AB R187, R123, R187 ;  /* 0x000000bb7bbb723e */ /* 0x000fc800000000ff */
[----:B------:R-:W0:Y:S01]  /*18a50*/  MUFU.EX2 R183, R183 ;  /* 0x000000b700b77308 */ /* 0x000e220000000800 */
[----:B--2---:R-:W-:-:S07]  /*18a60*/  FADD.FTZ R129, R181, R132 ;  /* 0x00000084b5817221 */ /* 0x004fce0000010000 */
[----:B------:R-:W2:Y:S01]  /*18a70*/  MUFU.EX2 R0, R137 ;  /* 0x0000008900007308 */ /* 0x000ea20000000800 */
[C---:B---3--:R-:W-:Y:S01]  /*18a80*/  FADD.FTZ R132, R126.reuse, R129 ;  /* 0x000000817e847221 */ /* 0x048fe20000010000 */
[----:B------:R-:W-:Y:S01]  /*18a90*/  FADD.FTZ R129, R135, R136 ;  /* 0x0000008887817221 */ /* 0x000fe20000010000 */
[----:B------:R-:W-:-:S03]  /*18aa0*/  F2FP.F16.F32.PACK_AB R181, R126, R181 ;  /* 0x000000b57eb5723e */ /* 0x000fc600000000ff */
[----:B------:R-:W-:Y:S01]  /*18ab0*/  FADD.FTZ R129, R172, R129 ;  /* 0x00000081ac817221 */ /* 0x000fe20000010000 */
[C---:B------:R-:W-:Y:S01]  /*18ac0*/  F2FP.F16.F32.PACK_AB R172, R138.reuse, R172 ;  /* 0x000000ac8aac723e */ /* 0x040fe200000000ff */
[----:B------:R-:W3:Y:S01]  /*18ad0*/  MUFU.EX2 R177, R177 ;  /* 0x000000b100b17308 */ /* 0x000ee20000000800 */
[----:B0-----:R-:W-:Y:S01]  /*18ae0*/  FADD.FTZ R5, R183, R132 ;  /* 0x00000084b7057221 */ /* 0x001fe20000010000 */
[----:B------:R-:W-:-:S04]  /*18af0*/  FADD.FTZ R129, R138, R129 ;  /* 0x000000818a817221 */ /* 0x000fc80000010000 */
[----:B------:R-:W-:Y:S01]  /*18b00*/  FADD.FTZ R124, R174, R129 ;  /* 0x00000081ae7c7221 */ /* 0x000fe20000010000 */
[C---:B------:R-:W-:Y:S01]  /*18b10*/  F2FP.F16.F32.PACK_AB R174, R139.reuse, R174 ;  /* 0x000000ae8bae723e */ /* 0x040fe200000000ff */
[----:B------:R-:W0:Y:S01]  /*18b20*/  MUFU.EX2 R127, R127 ;  /* 0x0000007f007f7308 */ /* 0x000e220000000800 */
[C---:B--2---:R-:W-:Y:S01]  /*18b30*/  FADD.FTZ R132, R0.reuse, R5 ;  /* 0x0000000500847221 */ /* 0x044fe20000010000 */
[----:B------:R-:W-:Y:S01]  /*18b40*/  FADD.FTZ R121, R139, R124 ;  /* 0x0000007c8b797221 */ /* 0x000fe20000010000 */
[----:B------:R-:W-:Y:S02]  /*18b50*/  F2FP.F16.F32.PACK_AB R183, R0, R183 ;  /* 0x000000b700b7723e */ /* 0x000fe400000000ff */
[----:B------:R-:W-:-:S03]  /*18b60*/  MOV R0, R13 ;  /* 0x0000000d00007202 */ /* 0x000fc60000000f00 */
        /* <DEDUP_REMOVED lines=12> */
[----:B-1----:R-:W0:Y:S01]  /*18c30*/  MUFU.EX2 R21, R149 ;  /* 0x0000009500157308 */ /* 0x002e220000000800 */
[----:B--2---:R-:W-:-:S07]  /*18c40*/  FADD.FTZ R124, R173, R124 ;  /* 0x0000007cad7c7221 */ /* 0x004fce0000010000 */
[----:B------:R-:W1:Y:S01]  /*18c50*/  MUFU.EX2 R170, R170 ;  /* 0x000000aa00aa7308 */ /* 0x000e620000000800 */
[C---:B---3--:R-:W-:Y:S01]  /*18c60*/  FADD.FTZ R121, R140.reuse, R121 ;  /* 0x000000798c797221 */ /* 0x048fe20000010000 */
        /* <DEDUP_REMOVED lines=17> */
[C---:B0-----:R-:W-:Y:S01]  /*18d80*/  FADD.FTZ R3, R11.reuse, R12 ;  /* 0x0000000c0b037221 */ /* 0x041fe20000010000 */
[----:B------:R-:W-:-:S03]  /*18d90*/  F2FP.F16.F32.PACK_AB R169, R11, R169 ;  /* 0x000000a90ba9723e */ /* 0x000fc600000000ff */
[----:B-1----:R-:W-:-:S04]  /*18da0*/  FADD.FTZ R3, R160, R3 ;  /* 0x00000003a0037221 */ /* 0x002fc80000010000 */
[C---:B--2---:R-:W-:Y:S01]  /*18db0*/  FADD.FTZ R4, R143.reuse, R3 ;  /* 0x000000038f047221 */ /* 0x044fe20000010000 */
[----:B------:R-:W-:Y:S01]  /*18dc0*/  F2FP.F16.F32.PACK_AB R171, R143, R160 ;  /* 0x000000a08fab723e */ /* 0x000fe200000000ff */
[----:B------:R-:W-:Y:S01]  /*18dd0*/  IMAD.MOV.U32 R3, RZ, RZ, R10 ;  /* 0x000000ffff037224 */ /* 0x000fe200078e000a */
[----:B------:R-:W-:Y:S06]  /*18de0*/  @P2 BRA `(.L_x_1903) ;  /* 0xffffffc4006c2947 */ /* 0x000fec000383ffff */
[----:B------:R-:W-:Y:S05]  /*18df0*/  BSYNC B1 ;  /* 0x0000000000017941 */ /* 0x000fea0003800000 */
.L_x_1884:
[----:B------:R-:W-:Y:S02]  /*18e00*/  IMAD.MOV.U32 R0, RZ, RZ, R13 ;  /* 0x000000ffff007224 */ /* 0x000fe400078e000d */
[----:B------:R-:W-:Y:S02]  /*18e10*/  IMAD.MOV.U32 R3, RZ, RZ, R10 ;  /* 0x000000ffff037224 */ /* 0x000fe400078e000a */
[----:B------:R-:W-:Y:S02]  /*18e20*/  IMAD.MOV.U32 R17, RZ, RZ, R15 ;  /* 0x000000ffff117224 */ /* 0x000fe400078e000f */
[----:B------:R-:W-:-:S07]  /*18e30*/  IMAD.MOV.U32 R192, RZ, RZ, R14 ;  /* 0x000000ffffc07224 */ /* 0x000fce00078e000e */
.L_x_1883:
[----:B------:R-:W-:Y:S05]  /*18e40*/  BSYNC B0 ;  /* 0x0000000000007941 */ /* 0x000fea0003800000 */
.L_x_1882:
[----:B------:R-:W2:Y:S01]  /*18e50*/  LDL.LU R14, [R1] ;  /* 0x00000000010e7983 */ /* 0x000ea20000300800 */
[----:B------:R-:W0:Y:S01]  /*18e60*/  LDC R10, c[0x0][0x448] ;  /* 0x00011200ff0a7b82 */ /* 0x000e220000000800 */
[----:B------:R-:W-:Y:S01]  /*18e70*/  IADD3 R13, R195, 0x1, -R193 ;  /* 0x00000001c30d7810 */ /* 0x000fe20007ffe8c1 */
[----:B------:R-:W-:-:S06]  /*18e80*/  ULDC UR4, c[0x0][0x9dc] ;  /* 0x0002770000047ab9 */ /* 0x000fcc0000000800 */
[----:B------:R-:W1:Y:S01]  /*18e90*/  LDC R226, c[0x0][0x9e4] ;  /* 0x00027900ffe27b82 */ /* 0x000e620000000800 */
[----:B0-----:R-:W-:Y:S01]  /*18ea0*/  ISETP.NE.AND P2, PT, R10, 0x1, PT ;  /* 0x000000010a00780c */ /* 0x001fe20003f45270 */
[----:B------:R-:W-:-:S12]  /*18eb0*/  VIADD R10, R208, 0x7f ;  /* 0x0000007fd00a7836 */ /* 0x000fd80000000000 */
[----:B------:R-:W0:Y:S08]  /*18ec0*/  @P2 LDC R11, c[0x0][0x44c] ;  /* 0x00011300ff0b2b82 */ /* 0x000e300000000800 */
[----:B------:R-:W3:Y:S01]  /*18ed0*/  @P2 LDC R12, c[0x0][0x450] ;  /* 0x00011400ff0c2b82 */ /* 0x000ee20000000800 */
[----:B0-----:R-:W-:-:S05]  /*18ee0*/  @P2 IMAD.HI.U32 R11, R10, R11, RZ ;  /* 0x0000000b0a0b2227 */ /* 0x001fca00078e00ff */
[----:B---3--:R-:W-:-:S04]  /*18ef0*/  @P2 SHF.R.U32.HI R10, RZ, R12, R11 ;  /* 0x0000000cff0a2219 */ /* 0x008fc8000001160b */
[----:B------:R-:W-:-:S05]  /*18f00*/  IADD3 R10, R13, R10, RZ ;  /* 0x0000000a0d0a7210 */ /* 0x000fca0007ffe0ff */
[----:B------:R-:W-:Y:S01]  /*18f10*/  VIADD R12, R10, -UR4 ;  /* 0x800000040a0c7c36 */ /* 0x000fe20008000000 */
[----:B--2---:R-:W-:-:S04]  /*18f20*/  LOP3.LUT R14, R14, 0xffefffff, RZ, 0xc0, !PT ;  /* 0xffefffff0e0e7812 */ /* 0x004fc800078ec0ff */
[----:B------:R-:W-:Y:S02]  /*18f30*/  @P2 LOP3.LUT R14, R14, 0x100000, RZ, 0xfc, !PT ;  /* 0x001000000e0e2812 */ /* 0x000fe400078efcff */
[----:B-1----:R-:W-:Y:S02]  /*18f40*/  ISETP.GE.AND P2, PT, R226, 0x1, PT ;  /* 0x00000001e200780c */ /* 0x002fe40003f46270 */
[----:B------:R-:W-:-:S11]  /*18f50*/  LOP3.LUT R14, R14, 0xffdfffff, RZ, 0xc0, !PT ;  /* 0xffdfffff0e0e7812 */ /* 0x000fd600078ec0ff */
[----:B------:R-:W-:-:S05]  /*18f60*/  @P2 LOP3.LUT R14, R14, 0x200000, RZ, 0xfc, !PT ;  /* 0x002000000e0e2812 */ /* 0x000fca00078efcff */
[----:B------:R0:W-:Y:S01]  /*18f70*/  STL [R1], R14 ;  /* 0x0000000e01007387 */ /* 0x0001e20000100800 */
[----:B------:R-:W-:Y:S05]  /*18f80*/  @!P2 BRA `(.L_x_1904) ;  /* 0x000000000048a947 */ /* 0x000fea0003800000 */
[----:B------:R-:W-:Y:S01]  /*18f90*/  IMAD.MOV.U32 R13, RZ, RZ, R10 ;  /* 0x000000ffff0d7224 */ /* 0x000fe200078e000a */
[----:B------:R-:W-:Y:S04]  /*18fa0*/  BSSY B0, `(.L_x_1905) ;  /* 0x000000e000007945 */ /* 0x000fe80003800000 */
[----:B------:R-:W-:-:S13]  /*18fb0*/  ISETP.GT.AND P2, PT, R13, -0x1, PT ;  /* 0xffffffff0d00780c */ /* 0x000fda0003f44270 */
        /* <DEDUP_REMOVED lines=8> */
.L_x_1906:
[----:B------:R-:W-:-:S13]  /*19040*/  ISETP.NE.AND P2, PT, R226, 0x1, PT ;  /* 0x00000001e200780c */ /* 0x000fda0003f45270 */
[----:B------:R-:W1:Y:S02]  /*19050*/  @P2 LDC.64 R10, c[0x0][0x9e8] ;  /* 0x00027a00ff0a2b82 */ /* 0x000e640000000a00 */
[----:B-1----:R-:W-:-:S05]  /*19060*/  @P2 IMAD.HI.U32 R10, R13, R10, RZ ;  /* 0x0000000a0d0a2227 */ /* 0x002fca00078e00ff */
[----:B------:R-:W-:-:S07]  /*19070*/  @P2 SHF.R.U32.HI R13, RZ, R11, R10 ;  /* 0x0000000bff0d2219 */ /* 0x000fce000001160a */
.L_x_1907:
[----:B------:R-:W-:Y:S05]  /*19080*/  BSYNC B0 ;  /* 0x0000000000007941 */ /* 0x000fea0003800000 */
.L_x_1905:
[----:B------:R-:W-:-:S05]  /*19090*/  IMAD R13, R13, R226, RZ ;  /* 0x000000e20d0d7224 */ /* 0x000fca00078e02ff */
[----:B------:R-:W-:-:S07]  /*190a0*/  VIMNMX R12, R12, R13, !PT ;  /* 0x0000000d0c0c7248 */ /* 0x000fce0007fe0100 */
.L_x_1904:
[----:B------:R-:W-:Y:S01]  /*190b0*/  VIADD R12, R12, 0x5f ;  /* 0x0000005f0c0c7836 */ /* 0x000fe20000000000 */
[----:B------:R-:W-:Y:S03]  /*190c0*/  BSSY B0, `(.L_x_1908) ;  /* 0x0000282000007945 */ /* 0x000fe60003800000 */
[----:B------:R-:W-:-:S05]  /*190d0*/  IMAD.HI R12, R12, 0x2aaaaaab, RZ ;  /* 0x2aaaaaab0c0c7827 */ /* 0x000fca00078e02ff */
[----:B------:R-:W-:-:S04]  /*190e0*/  SHF.R.U32.HI R11, RZ, 0x1f, R12 ;  /* 0x0000001fff0b7819 */ /* 0x000fc8000001160c */
[----:B------:R-:W-:-:S04]  /*190f0*/  LEA.HI.SX32 R11, R12, R11, 0x1c ;  /* 0x0000000b0c0b7211 */ /* 0x000fc800078fe2ff */
[----:B0-----:R-:W-:-:S04]  /*19100*/  VIMNMX R14, R210, R11, !PT ;  /* 0x0000000bd20e7248 */ /* 0x001fc80007fe0100 */
[----:B------:R-:W-:-:S13]  /*19110*/  ISETP.GE.AND P2, PT, R7, R14, PT ;  /* 0x0000000e0700720c */ /* 0x000fda0003f46270 */
[----:B------:R-:W-:Y:S05]  /*19120*/  @!P2 BRA `(.L_x_1909) ;  /* 0x0000002400eca947 */ /* 0x000fea0003800000 */
[----:B------:R-:W-:Y:S01]  /*19130*/  BSSY B1, `(.L_x_1910) ;  /* 0x0000279000017945 */ /* 0x000fe20003800000 */
[----:B------:R-:W-:Y:S01]  /*19140*/  MOV R15, R7 ;  /* 0x00000007000f7202 */ /* 0x000fe20000000f00 */
[----:B------:R-:W-:Y:S02]  /*19150*/  IMAD.MOV.U32 R13, RZ, RZ, R0 ;  /* 0x000000ffff0d7224 */ /* 0x000fe400078e0000 */
[----:B------:R-:W-:Y:S02]  /*19160*/  IMAD.MOV.U32 R12, RZ, RZ, R3 ;  /* 0x000000ffff0c7224 */ /* 0x000fe400078e0003 */
[----:B------:R-:W-:Y:S02]  /*19170*/  IMAD.MOV.U32 R10, RZ, RZ, R192 ;  /* 0x000000ffff0a7224 */ /* 0x000fe400078e00c0 */
[----:B------:R-:W-:-:S07]  /*19180*/  IMAD.MOV.U32 R7, RZ, RZ, R17 ;  /* 0x000000ffff077224 */ /* 0x000fce00078e0011 */
.L_x_1921:
[----:B------:R-:W-:-:S05]  /*19190*/  VIADD R17, R7, 0x1 ;  /* 0x0000000107117836 */ /* 0x000fca0000000000 */
[----:B------:R-:W-:-:S04]  /*191a0*/  ISETP.NE.AND P2, PT, R17, 0x2, PT ;  /* 0x000000021100780c */ /* 0x000fc80003f45270 */
[----:B------:R-:W-:Y:S02]  /*191b0*/  SEL R3, RZ, 0x1, P2 ;  /* 0x00000001ff037807 */ /* 0x000fe40001000000 */
[----:B------:R-:W-:Y:S02]  /*191c0*/  SEL R17, R17, RZ, P2 ;  /* 0x000000ff11117207 */ /* 0x000fe40001000000 */
[----:B------:R-:W-:Y:S01]  /*191d0*/  LOP3.LUT R192, R10, R3, RZ, 0x3c, !PT ;  /* 0x000000030ac07212 */ /* 0x000fe200078e3cff */
[----:B------:R-:W-:Y:S06]  /*191e0*/  @!P0 BRA `(.L_x_1911) ;  /* 0x0000000000048947 */ /* 0x000fec0003800000 */
[----:B------:R-:W-:Y:S01]  /*191f0*/  BPT.TRAP 0x1 ;  /* 0x000000040000795c */ /* 0x000fe20000300000 */
.L_x_1911:
[----:B------:R-:W-:Y:S01]  /*19200*/  IMAD R0, R17, 0x8, R2 ;  /* 0x0000000811007824 */ /* 0x000fe200078e0202 */
[----:B------:R-:W-:-:S04]  /*19210*/  SHF.L.U32 R3, R192, 0x1f, RZ ;  /* 0x0000001fc0037819 */ /* 0x000fc800000006ff */
[----:B------:R0:W1:Y:S01]  /*19220*/  SYNCS.PHASECHK.TRANS64.TRYWAIT P2, [R0+URZ+0x30830], R3 ;  /* 0x03083003000075a7 */ /* 0x000062000804017f */
[----:B------:R-:W-:Y:S05]  /*19230*/  @!P0 BRA `(.L_x_1912) ;  /* 0x0000000000048947 */ /* 0x000fea0003800000 */
[----:B------:R-:W-:Y:S01]  /*19240*/  BPT.TRAP 0x1 ;  /* 0x000000040000795c */ /* 0x000fe20000300000 */
.L_x_1912:
[----:B------:R-:W-:Y:S01]  /*19250*/  IMAD R128, R17, 0x900, R8 ;  /* 0x0000090011807824 */ /* 0x000fe200078e0208 */
[----:B------:R-:W-:Y:S03]  /*19260*/  BSSY B2, `(.L_x_1913) ;  /* 0x0000006000027945 */ /* 0x000fe60003800000 */
[C---:B------:R-:W-:Y:S01]  /*19270*/  VIADD R122, R128.reuse, 0x2 ;  /* 0x00000002807a7836 */ /* 0x040fe20000000000 */
[----:B------:R-:W-:Y:S01]  /*19280*/  IADD3 R124, R128, 0x4, RZ ;  /* 0x00000004807c7810 */ /* 0x000fe20007ffe0ff */
[----:B-1----:R-:W-:Y:S06]  /*19290*/  @P2 BRA `(.L_x_1914) ;  /* 0x0000000000082947 */ /* 0x002fec0003800000 */
[----:B------:R-:W1:Y:S02]  /*192a0*/  SYNCS.PHASECHK.TRANS64.TRYWAIT P2, [R0+URZ+0x30830], R3 ;  /* 0x03083003000075a7 */ /* 0x000e64000804017f */
[----:B-1----:R-:W-:Y:S05]  /*192b0*/  @!P2 BRA `(.L_x_1915) ;  /* 0x0000012800cca947 */ /* 0x002fea0003800000 */
.L_x_1914:
[----:B------:R-:W-:Y:S05]  /*192c0*/  BSYNC B2 ;  /* 0x0000000000027941 */ /* 0x000fea0003800000 */
.L_x_1913:
[----:B------:R-:W-:Y:S01]  /*192d0*/  IMAD.MOV.U32 R20, RZ, RZ, R128 ;  /* 0x000000ffff147224 */ /* 0x000fe200078e0080 */
[----:B------:R2:W-:Y:S04]  /*192e0*/  STL.64 [R1+0x78], R12 ;  /* 0x0000780c01007387 */ /* 0x0005e80000100a00 */
[----:B------:R-:W-:Y:S01]  /*192f0*/  R2UR UR54, R20 ;  /* 0x00000000143672ca */ /* 0x000fe200000e0000 */
[----:B------:R-:W-:Y:S02]  /*19300*/  VIADD R20, R128, 0x300 ;  /* 0x0000030080147836 */ /* 0x000fe40000000000 */
[----:B------:R-:W-:-:S03]  /*19310*/  IMAD.MOV.U32 R21, RZ, RZ, 0x40000040 ;  /* 0x40000040ff157424 */ /* 0x000fc600078e00ff */
[----:B------:R-:W-:Y:S01]  /*19320*/  R2UR UR26, R20 ;  /* 0x00000000141a72ca */ /* 0x000fe200000e0000 */
[----:B--2---:R-:W2:Y:S01]  /*19330*/  LDL.64 R12, [R1+0x30] ;  /* 0x00003000010c7983 */ /* 0x004ea20000100a00 */
[----:B------:R-:W-:-:S03]  /*19340*/  VIADD R20, R128, 0x304 ;  /* 0x0000030480147836 */ /* 0x000fc60000000000 */
[----:B------:R3:W-:Y:S01]  /*19350*/  STL [R1+0x74], R10 ;  /* 0x0000740a01007387 */ /* 0x0007e20000100800 */
[C---:B------:R-:W-:Y:S02]  /*19360*/  R2UR UR55, R21.reuse ;  /* 0x00000000153772ca */ /* 0x040fe400000e0000 */
[C---:B------:R-:W-:Y:S02]  /*19370*/  R2UR UR27, R21.reuse ;  /* 0x00000000151b72ca */ /* 0x040fe400000e0000 */
[----:B------:R-:W-:Y:S01]  /*19380*/  R2UR UR18, R20 ;  /* 0x00000000141272ca */ /* 0x000fe200000e0000 */
[----:B---3--:R-:W3:Y:S04]  /*19390*/  LDL.64 R10, [R1+0x28] ;  /* 0x00002800010a7983 */ /* 0x008ee80000100a00 */
[----:B------:R4:W-:Y:S01]  /*193a0*/  STL [R1+0x70], R7 ;  /* 0x0000700701007387 */ /* 0x0009e20000100800 */
[----:B------:R-:W-:-:S03]  /*193b0*/  R2UR UR19, R21 ;  /* 0x00000000151372ca */ /* 0x000fc600000e0000 */
[----:B----4-:R-:W4:Y:S04]  /*193c0*/  LDL.64 R6, [R1+0x20] ;  /* 0x0000200001067983 */ /* 0x010f280000100a00 */
[----:B------:R0:W-:Y:S04]  /*193d0*/  STL.64 [R1+0x68], R4 ;  /* 0x0000680401007387 */ /* 0x0001e80000100a00 */
[----:B0-----:R-:W4:Y:S04]  /*193e0*/  LDL.64 R4, [R1+0x18] ;  /* 0x0000180001047983 */ /* 0x001f280000100a00 */
[----:B------:R1:W-:Y:S04]  /*193f0*/  STL [R1+0x60], R2 ;  /* 0x0000600201007387 */ /* 0x0003e80000100800 */
        /* <DEDUP_REMOVED lines=56> */
[C---:B------:R-:W-:Y:S01]  /*19780*/  IADD3 R126, R128.reuse, 0x604, RZ ;  /* 0x00000604807e7810 */ /* 0x040fe20007ffe0ff */
[C---:B------:R-:W-:Y:S01]  /*19790*/  VIADD R122, R128.reuse, 0x600 ;  /* 0x00000600807a7836 */ /* 0x040fe20000000000 */
[----:B------:R-:W-:Y:S01]  /*197a0*/  MOV R125, 0x40000040 ;  /* 0x40000040007d7802 */ /* 0x000fe20000000f00 */
[C---:B------:R-:W-:Y:S01]  /*197b0*/  VIADD R124, R128.reuse, 0x602 ;  /* 0x00000602807c7836 */ /* 0x040fe20000000000 */
[----:B-1----:R-:W4:Y:S01]  /*197c0*/  LDL.64 R2, [R1+0x10] ;  /* 0x0000100001027983 */ /* 0x002f220000100a00 */
[----:B------:R-:W-:Y:S01]  /*197d0*/  IMAD.MOV.U32 R123, RZ, RZ, 0x40000040 ;  /* 0x40000040ff7b7424 */ /* 0x000fe200078e00ff */
[C---:B------:R-:W-:Y:S01]  /*197e0*/  R2UR UR35, R125.reuse ;  /* 0x000000007d2372ca */ /* 0x040fe200000e0000 */
[----:B------:R-:W-:Y:S01]  /*197f0*/  VIADD R128, R128, 0x606 ;  /* 0x0000060680807836 */ /* 0x000fe20000000000 */
[----:B------:R-:W-:Y:S01]  /*19800*/  R2UR UR23, R125 ;  /* 0x000000007d1772ca */ /* 0x000fe200000e0000 */
        /* <DEDUP_REMOVED lines=26> */
[-C--:B------:R-:W-:Y:S01]  /*199b0*/  FMUL.FTZ R46, R46, R9.reuse ;  /* 0x000000092e2e7220 */ /* 0x080fe20000410000 */
[-C--:B------:R-:W-:Y:S01]  /*199c0*/  FMUL.FTZ R47, R47, R9.reuse ;  /* 0x000000092f2f7220 */ /* 0x080fe20000410000 */
[-C--:B------:R-:W-:Y:S01]  /*199d0*/  FMUL.FTZ R50, R50, R9.reuse ;  /* 0x0000000932327220 */ /* 0x080fe20000410000 */
        /* <DEDUP_REMOVED lines=47> */
[----:B---3--:R-:W-:Y:S01]  /*19cd0*/  R2UR UR24, R10 ;  /* 0x000000000a1872ca */ /* 0x008fe200000e0000 */
[----:B------:R0:W5:Y:S01]  /*19ce0*/  LDL.LU.64 R12, [R1+0x78] ;  /* 0x00007800010c7983 */ /* 0x0001620000300a00 */
[----:B------:R-:W-:Y:S02]  /*19cf0*/  R2UR UR25, R11 ;  /* 0x000000000b1972ca */ /* 0x000fe400000e0000 */
[----:B----4-:R-:W-:Y:S01]  /*19d00*/  R2UR UR20, R6 ;  /* 0x00000000061472ca */ /* 0x010fe200000e0000 */
[----:B------:R0:W5:Y:S01]  /*19d10*/  LDL.LU R10, [R1+0x74] ;  /* 0x00007400010a7983 */ /* 0x0001620000300800 */
[----:B------:R-:W-:Y:S02]  /*19d20*/  WARPGROUP.DEPBAR.LE gsb0, 0x0 ;  /* 0x00008000000079c5 */ /* 0x000fe40000010000 */
[----:B------:R-:W-:-:S06]  /*19d30*/  WARPGROUP.ARRIVE ;  /* 0x00000000000079c5 */ /* 0x000fcc0000000000 */
[----:B------:R-:W-:Y:S01]  /*19d40*/  HGMMA.64x96x16.F32 R120, gdesc[UR28], R120, gsb0 ;  /* 0x016000001c7879f0 */ /* 0x000fe20008000878 */
[----:B------:R-:W-:Y:S02]  /*19d50*/  R2UR UR21, R7 ;  /* 0x00000000071572ca */ /* 0x000fe400000e0000 */
[----:B------:R-:W-:Y:S01]  /*19d60*/  R2UR UR16, R4 ;  /* 0x00000000041072ca */ /* 0x000fe200000e0000 */
[----:B------:R0:W5:Y:S01]  /*19d70*/  LDL.LU R7, [R1+0x70] ;  /* 0x0000700001077983 */ /* 0x0001620000300800 */
[----:B------:R-:W-:Y:S02]  /*19d80*/  WARPGROUP.DEPBAR.LE gsb0, 0x0 ;  /* 0x00008000000079c5 */ /* 0x000fe40000010000 */
[----:B------:R-:W-:-:S06]  /*19d90*/  WARPGROUP.ARRIVE ;  /* 0x00000000000079c5 */ /* 0x000fcc0000000000 */
[----:B------:R-:W-:Y:S01]  /*19da0*/  HGMMA.64x96x16.F32 R120, gdesc[UR24], R120, gsb0 ;  /* 0x01600000187879f0 */ /* 0x000fe20008000878 */
[----:B------:R-:W-:Y:S02]  /*19db0*/  R2UR UR17, R5 ;  /* 0x00000000051172ca */ /* 0x000fe400000e0000 */
[----:B------:R-:W-:Y:S01]  /*19dc0*/  R2UR UR12, R2 ;  /* 0x00000000020c72ca */ /* 0x000fe200000e0000 */
[----:B------:R0:W5:Y:S01]  /*19dd0*/  LDL.LU.64 R4, [R1+0x68] ;  /* 0x0000680001047983 */ /* 0x0001620000300a00 */
[----:B------:R-:W-:Y:S01]  /*19de0*/  R2UR UR13, R3 ;  /* 0x00000000030d72ca */ /* 0x000fe200000e0000 */
[----:B------:R-:W-:Y:S01]  /*19df0*/  UMOV UR4, UR56 ;  /* 0x0000003800047c82 */ /* 0x000fe20008000000 */
[----:B------:R-:W-:Y:S01]  /*19e00*/  UMOV UR5, UR57 ;  /* 0x0000003900057c82 */ /* 0x000fe20008000000 */
[----:B------:R0:W5:Y:S01]  /*19e10*/  LDL.LU R2, [R1+0x60] ;  /* 0x0000600001027983 */ /* 0x0001620000300800 */
[----:B------:R-:W-:Y:S02]  /*19e20*/  WARPGROUP.DEPBAR.LE gsb0, 0x0 ;  /* 0x00008000000079c5 */ /* 0x000fe40000010000 */
[----:B------:R-:W-:-:S06]  /*19e30*/  WARPGROUP.ARRIVE ;  /* 0x00000000000079c5 */ /* 0x000fcc0000000000 */
[----:B------:R-:W-:Y:S03]  /*19e40*/  HGMMA.64x96x16.F32 R120, gdesc[UR20], R120, gsb0 ;  /* 0x01600000147879f0 */ /* 0x000fe60008000878 */
[----:B------:R-:W-:Y:S02]  /*19e50*/  WARPGROUP.DEPBAR.LE gsb0, 0x0 ;  /* 0x00008000000079c5 */ /* 0x000fe40000010000 */
[----:B------:R-:W-:-:S06]  /*19e60*/  WARPGROUP.ARRIVE ;  /* 0x00000000000079c5 */ /* 0x000fcc0000000000 */
[----:B------:R-:W-:Y:S01]  /*19e70*/  HGMMA.64x96x16.F32 R120, gdesc[UR16], R120, gsb0 ;  /* 0x01600000107879f0 */ /* 0x000fe20008000878 */
[----:B--2---:R-:W-:Y:S02]  /*19e80*/  R2UR UR8, R20 ;  /* 0x00000000140872ca */ /* 0x004fe400000e0000 */
        /* <DEDUP_REMOVED lines=19> */
.L_x_1916:
[----:B-----5:R-:W-:Y:S01]  /*19fc0*/  SHF.L.U32 R0, R10, 0x1f, RZ ;  /* 0x0000001f0a007819 */ /* 0x020fe200000006ff */
[----:B------:R-:W-:-:S04]  /*19fd0*/  IMAD R20, R7, 0x8, R2 ;  /* 0x0000000807147824 */ /* 0x000fc800078e0202 */
[----:B------:R0:W1:Y:S01]  /*19fe0*/  SYNCS.PHASECHK.TRANS64.TRYWAIT P2, [R20+URZ+0x30850], R0 ;  /* 0x03085000140075a7 */ /* 0x000062000804017f */
[----:B------:R-:W-:Y:S05]  /*19ff0*/  @!P0 BRA `(.L_x_1917) ;  /* 0x0000000000048947 */ /* 0x000fea0003800000 */
[----:B------:R-:W-:Y:S01]  /*1a000*/  BPT.TRAP 0x1 ;  /* 0x000000040000795c */ /* 0x000fe20000300000 */
.L_x_1917:
[----:B------:R-:W-:Y:S04]  /*1a010*/  BSSY B2, `(.L_x_1918) ;  /* 0x0000004000027945 */ /* 0x000fe80003800000 */
[----:B-1----:R-:W-:Y:S05]  /*1a020*/  @P2 BRA `(.L_x_1919) ;  /* 0x0000000000082947 */ /* 0x002fea0003800000 */
[----:B------:R-:W1:Y:S02]  /*1a030*/  SYNCS.PHASECHK.TRANS64.TRYWAIT P2, [R20+URZ+0x30850], R0 ;  /* 0x03085000140075a7 */ /* 0x000e64000804017f */
[----:B-1----:R-:W-:Y:S05]  /*1a040*/  @!P2 BRA `(.L_x_1920) ;  /* 0x0000011c007ca947 */ /* 0x002fea0003800000 */
.L_x_1919:
[----:B------:R-:W-:Y:S05]  /*1a050*/  BSYNC B2 ;  /* 0x0000000000027941 */ /* 0x000fea0003800000 */
.L_x_1918:
[----:B01----:R-:W-:Y:S01]  /*1a060*/  IADD3 R0, R2, 0x400, RZ ;  /* 0x0000040002007810 */ /* 0x003fe20007ffe0ff */
[----:B------:R-:W-:Y:S01]  /*1a070*/  IMAD.MOV.U32 R11, RZ, RZ, 0x40000040 ;  /* 0x40000040ff0b7424 */ /* 0x000fe200078e00ff */
[----:B------:R-:W-:Y:S01]  /*1a080*/  WARPGROUP.ARRIVE ;  /* 0x00000000000079c5 */ /* 0x000fe20000000000 */
[----:B------:R-:W-:Y:S01]  /*1a090*/  FMUL.FTZ R9, R121, UR59 ;  /* 0x0000003b79097c20 */ /* 0x000fe20008410000 */
[----:B------:R-:W-:Y:S01]  /*1a0a0*/  SHF.R.U32.HI R0, RZ, 0x4, R0 ;  /* 0x00000004ff007819 */ /* 0x000fe20000011600 */
[----:B------:R-:W-:Y:S01]  /*1a0b0*/  FMUL.FTZ R121, R124, UR59 ;  /* 0x0000003b7c797c20 */ /* 0x000fe20008410000 */
[----:B------:R-:W-:Y:S01]  /*1a0c0*/  R2UR UR7, R11 ;  /* 0x000000000b0772ca */ /* 0x000fe200000e0000 */
[----:B------:R-:W-:Y:S01]  /*1a0d0*/  FMUL.FTZ R21, R126, UR59 ;  /* 0x0000003b7e157c20 */ /* 0x000fe20008410000 */
[----:B------:R-:W-:Y:S01]  /*1a0e0*/  LOP3.LUT R0, R0, 0x3fff, RZ, 0xc0, !PT ;  /* 0x00003fff00007812 */ /* 0x000fe200078ec0ff */
[----:B------:R-:W-:Y:S01]  /*1a0f0*/  MUFU.TANH R9, R9 ;  /* 0x0000000900097308 */ /* 0x000fe20000002400 */
[----:B------:R-:W-:Y:S01]  /*1a100*/  FMUL.FTZ R126, R129, UR59 ;  /* 0x0000003b817e7c20 */ /* 0x000fe20008410000 */
[----:B------:R-:W-:Y:S01]  /*1a110*/  FMUL.FTZ R129, R132, UR59 ;  /* 0x0000003b84817c20 */ /* 0x000fe20008410000 */
[----:B------:R-:W-:Y:S01]  /*1a120*/  LOP3.LUT R0, R0, 0x3000000, RZ, 0xfc, !PT ;  /* 0x0300000000007812 */ /* 0x000fe200078efcff */
[----:B------:R-:W-:Y:S01]  /*1a130*/  FMUL.FTZ R124, R130, UR59 ;  /* 0x0000003b827c7c20 */ /* 0x000fe20008410000 */
[----:B------:R-:W-:Y:S01]  /*1a140*/  FMUL.FTZ R130, R133, UR59 ;  /* 0x0000003b85827c20 */ /* 0x000fe20008410000 */
[----:B------:R-:W-:Y:S01]  /*1a150*/  FMUL.FTZ R133, R136, UR59 ;  /* 0x0000003b88857c20 */ /* 0x000fe20008410000 */
[----:B------:R-:W-:Y:S01]  /*1a160*/  FMUL.FTZ R11, R123, UR59 ;  /* 0x0000003b7b0b7c20 */ /* 0x000fe20008410000 */
[----:B------:R-:W-:-:S02]  /*1a170*/  IMAD R10, R7, 0x900, R0 ;  /* 0x00000900070a7824 */ /* 0x000fc400078e0200 */
[----:B------:R-:W-:Y:S01]  /*1a180*/  FMUL.FTZ R0, R120, UR59 ;  /* 0x0000003b78007c20 */ /* 0x000fe20008410000 */
[----:B------:R-:W-:Y:S01]  /*1a190*/  IMAD.MOV.U32 R7, RZ, RZ, 0x40000040 ;  /* 0x40000040ff077424 */ /* 0x000fe200078e00ff */
[----:B------:R-:W-:Y:S01]  /*1a1a0*/  MUFU.TANH R121, R121 ;  /* 0x0000007900797308 */ /* 0x000fe20000002400 */
[C---:B------:R-:W-:Y:S01]  /*1a1b0*/  VIADD R6, R10.reuse, 0x80 ;  /* 0x000000800a067836 */ /* 0x040fe20000000000 */
[----:B------:R-:W-:Y:S01]  /*1a1c0*/  R2UR UR6, R10 ;  /* 0x000000000a0672ca */ /* 0x000fe200000e0000 */
        /* <DEDUP_REMOVED lines=12> */
[----:B------:R-:W-:Y:S01]  /*1a290*/  HGMMA.64x192x16.F32 R24, R188, gdesc[UR4].tnspB, R24, gsb0 ;  /* 0x42e00004bc187df0 */ /* 0x000fe20008000818 */
[----:B------:R-:W-:Y:S01]  /*1a2a0*/  R2UR UR6, R6 ;  /* 0x00000000060672ca */ /* 0x000fe200000e0000 */
[----:B------:R-:W-:Y:S01]  /*1a2b0*/  VIADD R6, R10, 0x100 ;  /* 0x000001000a067836 */ /* 0x000fe20000000000 */
[----:B------:R-:W-:Y:S01]  /*1a2c0*/  R2UR UR7, R7 ;  /* 0x00000000070772ca */ /* 0x000fe200000e0000 */
[----:B------:R-:W-:Y:S01]  /*1a2d0*/  IMAD.MOV.U32 R7, RZ, RZ, 0x40000040 ;  /* 0x40000040ff077424 */ /* 0x000fe200078e00ff */
[----:B------:R-:W-:Y:S01]  /*1a2e0*/  MUFU.TANH R126, R126 ;  /* 0x0000007e007e7308 */ /* 0x000fe20000002400 */
[----:B------:R-:W-:Y:S01]  /*1a2f0*/  FMUL.FTZ R148, R156, UR59 ;  /* 0x0000003b9c947c20 */ /* 0x000fe20008410000 */
[----:B------:R-:W-:Y:S01]  /*1a300*/  FMUL.FTZ R149, R157, UR59 ;  /* 0x0000003b9d957c20 */ /* 0x000fe20008410000 */
[----:B------:R-:W-:Y:S01]  /*1a310*/  FMUL.FTZ R152, R160, UR59 ;  /* 0x0000003ba0987c20 */ /* 0x000fe20008410000 */
[----:B------:R-:W-:Y:S01]  /*1a320*/  FMUL.FTZ R156, R164, UR59 ;  /* 0x0000003ba49c7c20 */ /* 0x000fe20008410000 */
[----:B0-----:R-:W-:Y:S01]  /*1a330*/  FMNMX.FTZ R3, R0, R12, !PT ;  /* 0x0000000c00037209 */ /* 0x001fe20007810000 */
[----:B------:R-:W-:Y:S01]  /*1a340*/  FMUL.FTZ R157, R165, UR59 ;  /* 0x0000003ba59d7c20 */ /* 0x000fe20008410000 */
[----:B------:R-:W-:Y:S01]  /*1a350*/  ULDC UR4, c[0x0][0x988] ;  /* 0x0002620000047ab9 */ /* 0x000fe20000000800 */
[----:B------:R-:W-:Y:S01]  /*1a360*/  MUFU.TANH R129, R129 ;  /* 0x0000008100817308 */ /* 0x000fe20000002400 */
[----:B------:R-:W-:Y:S01]  /*1a370*/  FMNMX.FTZ R3, R9, R3, !PT ;  /* 0x0000000309037209 */ /* 0x000fe20007810000 */
[----:B------:R-:W-:Y:S01]  /*1a380*/  FMUL.FTZ R143, R143, UR59 ;  /* 0x0000003b8f8f7c20 */ /* 0x000fe20008410000 */
[----:B------:R-:W-:Y:S01]  /*1a390*/  FMUL.FTZ R146, R146, UR59 ;  /* 0x0000003b92927c20 */ /* 0x000fe20008410000 */
[----:B------:R-:W-:Y:S01]  /*1a3a0*/  FMUL.FTZ R147, R147, UR59 ;  /* 0x0000003b93937c20 */ /* 0x000fe20008410000 */
[----:B------:R-:W-:Y:S01]  /*1a3b0*/  FMNMX.FTZ R3, R121, R3, !PT ;  /* 0x0000000379037209 */ /* 0x000fe20007810000 */
        /* <DEDUP_REMOVED lines=8> */
[----:B------:R-:W-:Y:S01]  /*1a440*/  FMUL.FTZ R162, R166, UR59 ;  /* 0x0000003ba6a27c20 */ /* 0x000fe20008410000 */
[----:B------:R-:W-:Y:S01]  /*1a450*/  @!P1 VIADD R20, R20, 0x30860 ;  /* 0x0003086014149836 */ /* 0x000fe20000000000 */
[----:B------:R-:W-:Y:S01]  /*1a460*/  MUFU.TANH R133, R133 ;  /* 0x0000008500857308 */ /* 0x000fe20000002400 */
[C---:B------:R-:W-:Y:S01]  /*1a470*/  ISETP.GT.AND P2, PT, R15.reuse, R14, PT ;  /* 0x0000000e0f00720c */ /* 0x040fe20003f44270 */
[----:B------:R-:W-:-:S02]  /*1a480*/  VIADD R15, R15, 0xffffffff ;  /* 0xffffffff0f0f7836 */ /* 0x000fc40000000000 */
        /* <DEDUP_REMOVED lines=24> */
[----:B------:R-:W-:-:S05]  /*1a610*/  WARPGROUP.ARRIVE ;  /* 0x00000000000079c5 */ /* 0x000fca0000000000 */
[----:B------:R-:W-:Y:S01]  /*1a620*/  MUFU.TANH R150, R150 ;  /* 0x0000009600967308 */ /* 0x000fe20000002400 */
[----:B------:R-:W-:Y:S01]  /*1a630*/  HGMMA.64x192x16.F32 R24, R184, gdesc[UR4].tnspB, R24, gsb0 ;  /* 0x42e00004b8187df0 */ /* 0x000fe20008000818 */
[----:B------:R-:W-:Y:S02]  /*1a640*/  R2UR UR6, R6 ;  /* 0x00000000060672ca */ /* 0x000fe400000e0000 */
[----:B------:R-:W-:Y:S01]  /*1a650*/  R2UR UR7, R7 ;  /* 0x00000000070772ca */ /* 0x000fe200000e0000 */
[----:B------:R-:W-:Y:S01]  /*1a660*/  IMAD.MOV.U32 R7, RZ, RZ, 0x40000040 ;  /* 0x40000040ff077424 */ /* 0x000fe200078e00ff */
[----:B------:R-:W-:Y:S02]  /*1a670*/  IADD3 R6, R10, 0x180, RZ ;  /* 0x000001800a067810 */ /* 0x000fe40007ffe0ff */
        /* <DEDUP_REMOVED lines=29> */
[----:B------:R-:W-:Y:S01]  /*1a850*/  R2UR UR6, R6 ;  /* 0x00000000060672ca */ /* 0x000fe200000e0000 */
[----:B------:R-:W-:Y:S01]  /*1a860*/  FMUL.FTZ R161, R163, UR59 ;  /* 0x0000003ba3a17c20 */ /* 0x000fe20008410000 */
[----:B------:R-:W-:-:S03]  /*1a870*/  FMUL.FTZ R163, R167, UR59 ;  /* 0x0000003ba7a37c20 */ /* 0x000fc60008410000 */
[----:B------:R-:W1:Y:S08]  /*1a880*/  MUFU.TANH R125, R125 ;  /* 0x0000007d007d7308 */ /* 0x000e700000002400 */
[----:B------:R-:W2:Y:S01]  /*1a890*/  MUFU.TANH R134, R134 ;  /* 0x0000008600867308 */ /* 0x000ea20000002400 */
[----:B0-----:R-:W-:-:S07]  /*1a8a0*/  FMNMX.FTZ R3, R122, R3, !PT ;  /* 0x000000037a037209 */ /* 0x001fce0007810000 */
[----:B------:R-:W0:Y:S01]  /*1a8b0*/  MUFU.TANH R137, R137 ;  /* 0x0000008900897308 */ /* 0x000e220000002400 */
[----:B-1----:R-:W-:-:S04]  /*1a8c0*/  FMNMX.FTZ R3, R125, R3, !PT ;  /* 0x000000037d037209 */ /* 0x002fc80007810000 */
[----:B------:R-:W-:-:S03]  /*1a8d0*/  FMNMX.FTZ R3, R126, R3, !PT ;  /* 0x000000037e037209 */ /* 0x000fc60007810000 */
[----:B------:R-:W1:Y:S01]  /*1a8e0*/  MUFU.TANH R140, R140 ;  /* 0x0000008c008c7308 */ /* 0x000e620000002400 */
[----:B------:R-:W-:-:S04]  /*1a8f0*/  FMNMX.FTZ R3, R129, R3, !PT ;  /* 0x0000000381037209 */ /* 0x000fc80007810000 */
[----:B------:R-:W-:-:S03]  /*1a900*/  FMNMX.FTZ R3, R130, R3, !PT ;  /* 0x0000000382037209 */ /* 0x000fc60007810000 */
[----:B------:R-:W3:Y:S01]  /*1a910*/  MUFU.TANH R145, R145 ;  /* 0x0000009100917308 */ /* 0x000ee20000002400 */
[----:B------:R-:W-:-:S04]  /*1a920*/  FMNMX.FTZ R3, R133, R3, !PT ;  /* 0x0000000385037209 */ /* 0x000fc80007810000 */
[----:B--2---:R-:W-:-:S03]  /*1a930*/  FMNMX.FTZ R3, R134, R3, !PT ;  /* 0x0000000386037209 */ /* 0x004fc60007810000 */
[----:B------:R-:W2:Y:S01]  /*1a940*/  MUFU.TANH R153, R153 ;  /* 0x0000009900997308 */ /* 0x000ea20000002400 */
[----:B0-----:R-:W-:-:S04]  /*1a950*/  FMNMX.FTZ R3, R137, R3, !PT ;  /* 0x0000000389037209 */ /* 0x001fc80007810000 */
[----:B------:R-:W-:-:S03]  /*1a960*/  FMNMX.FTZ R3, R138, R3, !PT ;  /* 0x000000038a037209 */ /* 0x000fc60007810000 */
[----:B------:R-:W0:Y:S01]  /*1a970*/  MUFU.TANH R7, R7 ;  /* 0x0000000700077308 */ /* 0x000e220000002400 */
[----:B------:R-:W-:-:S04]  /*1a980*/  FMNMX.FTZ R3, R139, R3, !PT ;  /* 0x000000038b037209 */ /* 0x000fc80007810000 */
[----:B-1----:R-:W-:-:S03]  /*1a990*/  FMNMX.FTZ R3, R140, R3, !PT ;  /* 0x000000038c037209 */ /* 0x002fc60007810000 */
[----:B------:R-:W1:Y:S01]  /*1a9a0*/  MUFU.TANH R128, R128 ;  /* 0x0000008000807308 */ /* 0x000e620000002400 */
[----:B------:R-:W-:-:S04]  /*1a9b0*/  FMNMX.FTZ R3, R141, R3, !PT ;  /* 0x000000038d037209 */ /* 0x000fc80007810000 */
[----:B------:R-:W-:-:S03]  /*1a9c0*/  FMNMX.FTZ R3, R142, R3, !PT ;  /* 0x000000038e037209 */ /* 0x000fc60007810000 */
[----:B------:R-:W-:Y:S01]  /*1a9d0*/  MUFU.TANH R161, R161 ;  /* 0x000000a100a17308 */ /* 0x000fe20000002400 */
[----:B------:R-:W-:-:S04]  /*1a9e0*/  FMNMX.FTZ R3, R144, R3, !PT ;  /* 0x0000000390037209 */ /* 0x000fc80007810000 */
[----:B---3--:R-:W-:-:S03]  /*1a9f0*/  FMNMX.FTZ R3, R145, R3, !PT ;  /* 0x0000000391037209 */ /* 0x008fc60007810000 */
[----:B------:R-:W-:Y:S01]  /*1aa00*/  MUFU.TANH R163, R163 ;  /* 0x000000a300a37308 */ /* 0x000fe20000002400 */
[----:B------:R-:W-:-:S04]  /*1aa10*/  FMNMX.FTZ R3, R148, R3, !PT ;  /* 0x0000000394037209 */ /* 0x000fc80007810000 */
[----:B------:R-:W-:-:S04]  /*1aa20*/  FMNMX.FTZ R3, R149, R3, !PT ;  /* 0x0000000395037209 */ /* 0x000fc80007810000 */
[----:B------:R-:W-:-:S04]  /*1aa30*/  FMNMX.FTZ R3, R152, R3, !PT ;  /* 0x0000000398037209 */ /* 0x000fc80007810000 */
[----:B--2---:R-:W-:-:S04]  /*1aa40*/  FMNMX.FTZ R3, R153, R3, !PT ;  /* 0x0000000399037209 */ /* 0x004fc80007810000 */
[----:B------:R-:W-:-:S04]  /*1aa50*/  FMNMX.FTZ R3, R156, R3, !PT ;  /* 0x000000039c037209 */ /* 0x000fc80007810000 */
[----:B------:R-:W-:-:S05]  /*1aa60*/  FMNMX.FTZ R3, R157, R3, !PT ;  /* 0x000000039d037209 */ /* 0x000fca0007810000 */
[----:B------:R-:W2:Y:S02]  /*1aa70*/  SHFL.BFLY PT, R6, R3, 0x2, 0x1f ;  /* 0x0c401f0003067f89 */ /* 0x000ea400000e0000 */
[----:B--2---:R-:W-:-:S05]  /*1aa80*/  FMNMX.FTZ R3, R3, R6, !PT ;  /* 0x0000000603037209 */ /* 0x004fca0007810000 */
[----:B------:R-:W2:Y:S02]  /*1aa90*/  SHFL.BFLY PT, R6, R3, 0x1, 0x1f ;  /* 0x0c201f0003067f89 */ /* 0x000ea400000e0000 */
[----:B--2---:R-:W-:Y:S01]  /*1aaa0*/  FMNMX.FTZ R3, R3, R6, !PT ;  /* 0x0000000603037209 */ /* 0x004fe20007810000 */
[----:B------:R-:W-:-:S04]  /*1aab0*/  IMAD.U32 R6, RZ, RZ, UR4 ;  /* 0x00000004ff067e24 */ /* 0x000fc8000f8e00ff */
[C---:B------:R-:W-:Y:S01]  /*1aac0*/  FMUL.FTZ R167, R3.reuse, R6 ;  /* 0x0000000603a77220 */ /* 0x040fe20000410000 */
[----:B------:R-:W-:-:S03]  /*1aad0*/  FADD.FTZ R120, -R3, R12 ;  /* 0x0000000c03787221 */ /* 0x000fc60000010100 */
[-CC-:B------:R-:W-:Y:S01]  /*1aae0*/  FFMA.FTZ R188, R0, R6.reuse, -R167.reuse ;  /* 0x0000000600bc7223 */ /* 0x180fe200000108a7 */
[----:B0-----:R-:W-:Y:S01]  /*1aaf0*/  FMNMX.FTZ R0, R7, R13, !PT ;  /* 0x0000000d07007209 */ /* 0x001fe20007810000 */
[-CC-:B------:R-:W-:Y:S01]  /*1ab00*/  FFMA.FTZ R164, R9, R6.reuse, -R167.reuse ;  /* 0x0000000609a47223 */ /* 0x180fe200000108a7 */
[-C--:B------:R-:W-:Y:S01]  /*1ab10*/  FMUL.FTZ R120, R120, R6.reuse ;  /* 0x0000000678787220 */ /* 0x080fe20000410000 */
        /* <DEDUP_REMOVED lines=21> */
[----:B-1----:R-:W-:Y:S01]  /*1ac70*/  FMNMX.FTZ R0, R128, R0, !PT ;  /* 0x0000000080007209 */ /* 0x002fe20007810000 */
[-CC-:B------:R-:W-:Y:S01]  /*1ac80*/  FFMA.FTZ R130, R149, R6.reuse, -R167.reuse ;  /* 0x0000000695827223 */ /* 0x180fe200000108a7 */
[-CC-:B------:R-:W-:Y:S01]  /*1ac90*/  FFMA.FTZ R12, R152, R6.reuse, -R167.reuse ;  /* 0x00000006980c7223 */ /* 0x180fe200000108a7 */
[----:B------:R-:W-:Y:S01]  /*1aca0*/  FFMA.FTZ R133, R153, R6, -R167 ;  /* 0x0000000699857223 */ /* 0x000fe200000108a7 */
[----:B------:R-:W-:Y:S01]  /*1acb0*/  FMNMX.FTZ R0, R131, R0, !PT ;  /* 0x0000000083007209 */ /* 0x000fe20007810000 */
[----:B------:R-:W-:-:S02]  /*1acc0*/  WARPGROUP.DEPBAR.LE gsb0, 0x0 ;  /* 0x00008000000079c5 */ /* 0x000fc40000010000 */
[----:B------:R-:W-:Y:S01]  /*1acd0*/  WARPGROUP.ARRIVE ;  /* 0x00000000000079c5 */ /* 0x000fe20000000000 */
[----:B------:R-:W-:Y:S01]  /*1ace0*/  FMNMX.FTZ R0, R132, R0, !PT ;  /* 0x0000000084007209 */ /* 0x000fe20007810000 */
[----:B------:R-:W-:Y:S01]  /*1acf0*/  FFMA.FTZ R176, R139, R6, -R167 ;  /* 0x000000068bb07223 */ /* 0x000fe200000108a7 */
[----:B------:R-:W1:Y:S01]  /*1ad00*/  MUFU.EX2 R190, R190 ;  /* 0x000000be00be7308 */ /* 0x000e620000000800 */
[----:B0-----:R-:W-:Y:S01]  /*1ad10*/  FFMA.FTZ R5, R120, R5, R188 ;  /* 0x0000000578057223 */ /* 0x001fe200000100bc */
[----:B------:R-:W-:Y:S01]  /*1ad20*/  FMNMX.FTZ R0, R135, R0, !PT ;  /* 0x0000000087007209 */ /* 0x000fe20007810000 */
[----:B------:R-:W-:Y:S01]  /*1ad30*/  HGMMA.64x192x16.F32 R24, R172, gdesc[UR4].tnspB, R24, gsb0 ;  /* 0x42e00004ac187df0 */ /* 0x000fe20008000818 */
[----:B------:R-:W-:Y:S01]  /*1ad40*/  R2UR UR6, R10 ;  /* 0x000000000a0672ca */ /* 0x000fe200000e0000 */
[----:B--2---:R-:W-:Y:S01]  /*1ad50*/  FADD.FTZ R5, R164, R5 ;  /* 0x00000005a4057221 */ /* 0x004fe20000010000 */
[----:B------:R-:W-:Y:S01]  /*1ad60*/  FMNMX.FTZ R0, R136, R0, !PT ;  /* 0x0000000088007209 */ /* 0x000fe20007810000 */
[-CC-:B------:R-:W-:Y:S01]  /*1ad70*/  FFMA.FTZ R178, R141, R6.reuse, -R167.reuse ;  /* 0x000000068db27223 */ /* 0x180fe200000108a7 */
[----:B------:R-:W0:Y:S01]  /*1ad80*/  MUFU.EX2 R166, R166 ;  /* 0x000000a600a67308 */ /* 0x000e220000000800 */
[--C-:B------:R-:W-:Y:S01]  /*1ad90*/  FFMA.FTZ R137, R156, R6, -R167.reuse ;  /* 0x000000069c897223 */ /* 0x100fe200000108a7 */
[----:B------:R-:W-:Y:S01]  /*1ada0*/  FMNMX.FTZ R0, R143, R0, !PT ;  /* 0x000000008f007209 */ /* 0x000fe20007810000 */
[----:B------:R-:W-:Y:S01]  /*1adb0*/  FFMA.FTZ R157, R157, R6, -R167 ;  /* 0x000000069d9d7223 */ /* 0x000fe200000108a7 */
[----:B------:R-:W-:-:S02]  /*1adc0*/  F2FP.F16.F32.PACK_AB R188, R164, R188 ;  /* 0x000000bca4bc723e */ /* 0x000fc400000000ff */
[----:B------:R-:W-:Y:S02]  /*1add0*/  FMNMX.FTZ R0, R146, R0, !PT ;  /* 0x0000000092007209 */ /* 0x000fe40007810000 */
[----:B------:R-:W-:Y:S01]  /*1ade0*/  MUFU.EX2 R184, R184 ;  /* 0x000000b800b87308 */ /* 0x000fe20000000800 */
[----:B-1----:R-:W-:Y:S01]  /*1adf0*/  FADD.FTZ R5, R190, R5 ;  /* 0x00000005be057221 */ /* 0x002fe20000010000 */
[----:B------:R-:W-:-:S04]  /*1ae00*/  FMNMX.FTZ R0, R147, R0, !PT ;  /* 0x0000000093007209 */ /* 0x000fc80007810000 */
[----:B------:R-:W-:Y:S02]  /*1ae10*/  FMNMX.FTZ R0, R150, R0, !PT ;  /* 0x0000000096007209 */ /* 0x000fe40007810000 */
[----:B------:R-:W-:Y:S01]  /*1ae20*/  MUFU.EX2 R165, R165 ;  /* 0x000000a500a57308 */ /* 0x000fe20000000800 */
[C---:B0-----:R-:W-:Y:S01]  /*1ae30*/  FADD.FTZ R5, R166.reuse, R5 ;  /* 0x00000005a6057221 */ /* 0x041fe20000010000 */
[----:B------:R-:W-:Y:S02]  /*1ae40*/  FMNMX.FTZ R0, R151, R0, !PT ;  /* 0x0000000097007209 */ /* 0x000fe40007810000 */
[----:B------:R-:W-:Y:S02]  /*1ae50*/  F2FP.F16.F32.PACK_AB R190, R166, R190 ;  /* 0x000000bea6be723e */ /* 0x000fe400000000ff */
[----:B------:R-:W-:Y:S02]  /*1ae60*/  FMNMX.FTZ R0, R154, R0, !PT ;  /* 0x000000009a007209 */ /* 0x000fe40007810000 */
[----:B------:R-:W-:Y:S02]  /*1ae70*/  MUFU.EX2 R186, R186 ;  /* 0x000000ba00ba7308 */ /* 0x000fe40000000800 */
        /* <DEDUP_REMOVED lines=20> */
[----:B0-----:R-:W-:-:S07]  /*1afc0*/  FMNMX.FTZ R0, R0, R9, !PT ;  /* 0x0000000900007209 */ /* 0x001fce0007810000 */
[----:B------:R-:W-:Y:S01]  /*1afd0*/  MUFU.EX2 R130, R130 ;  /* 0x0000008200827308 */ /* 0x000fe20000000800 */
[C---:B------:R-:W-:Y:S01]  /*1afe0*/  FMUL.FTZ R139, R0.reuse, R6 ;  /* 0x00000006008b7220 */ /* 0x040fe20000410000 */
[----:B------:R-:W-:-:S03]  /*1aff0*/  FADD.FTZ R9, -R0, R13 ;  /* 0x0000000d00097221 */ /* 0x000fc60000010100 */
[-CC-:B------:R-:W-:Y:S01]  /*1b000*/  FFMA.FTZ R189, R7, R6.reuse, -R139.reuse ;  /* 0x0000000607bd7223 */ /* 0x180fe2000001088b */
[-CC-:B------:R-:W-:Y:S01]  /*1b010*/  FFMA.FTZ R7, R11, R6.reuse, -R139.reuse ;  /* 0x000000060b077223 */ /* 0x180fe2000001088b */
[----:B------:R-:W-:Y:S01]  /*1b020*/  MOV R11, 0x40000040 ;  /* 0x40000040000b7802 */ /* 0x000fe20000000f00 */
[-C--:B------:R-:W-:Y:S01]  /*1b030*/  FMUL.FTZ R9, R9, R6.reuse ;  /* 0x0000000609097220 */ /* 0x080fe20000410000 */
[-CC-:B------:R-:W-:Y:S01]  /*1b040*/  FFMA.FTZ R191, R21, R6.reuse, -R139.reuse ;  /* 0x0000000615bf7223 */ /* 0x180fe2000001088b */
[-CC-:B------:R-:W-:Y:S01]  /*1b050*/  FFMA.FTZ R21, R123, R6.reuse, -R139.reuse ;  /* 0x000000067b157223 */ /* 0x180fe2000001088b */
[----:B------:R-:W-:Y:S01]  /*1b060*/  R2UR UR7, R11 ;  /* 0x000000000b0772ca */ /* 0x000fe200000e0000 */
[----:B------:R-:W-:Y:S01]  /*1b070*/  MUFU.EX2 R189, R189 ;  /* 0x000000bd00bd7308 */ /* 0x000fe20000000800 */
[-CC-:B------:R-:W-:Y:S01]  /*1b080*/  FFMA.FTZ R185, R124, R6.reuse, -R139.reuse ;  /* 0x000000067cb97223 */ /* 0x180fe2000001088b */
[----:B------:R-:W-:Y:S01]  /*1b090*/  FFMA.FTZ R123, R127, R6, -R139 ;  /* 0x000000067f7b7223 */ /* 0x000fe2000001088b */
[----:B------:R-:W-:-:S02]  /*1b0a0*/  @!P1 IMAD R127, R17, 0x8, R2 ;  /* 0x00000008117f9824 */ /* 0x000fc400078e0202 */
[-CC-:B------:R-:W-:Y:S01]  /*1b0b0*/  FFMA.FTZ R187, R128, R6.reuse, -R139.reuse ;  /* 0x0000000680bb7223 */ /* 0x180fe2000001088b */
[-CC-:B------:R-:W-:Y:S01]  /*1b0c0*/  FFMA.FTZ R124, R131, R6.reuse, -R139.reuse ;  /* 0x00000006837c7223 */ /* 0x180fe2000001088b */
[-CC-:B------:R-:W-:Y:S01]  /*1b0d0*/  FFMA.FTZ R181, R132, R6.reuse, -R139.reuse ;  /* 0x0000000684b57223 */ /* 0x180fe2000001088b */
[----:B------:R-:W-:Y:S01]  /*1b0e0*/  @!P1 VIADD R127, R127, 0x30840 ;  /* 0x000308407f7f9836 */ /* 0x000fe20000000000 */
[----:B------:R-:W0:Y:S01]  /*1b0f0*/  MUFU.EX2 R9, R9 ;  /* 0x0000000900097308 */ /* 0x000e220000000800 */
[-CC-:B------:R-:W-:Y:S01]  /*1b100*/  FFMA.FTZ R10, R135, R6.reuse, -R139.reuse ;  /* 0x00000006870a7223 */ /* 0x180fe2000001088b */
[-CC-:B------:R-:W-:Y:S01]  /*1b110*/  FFMA.FTZ R183, R136, R6.reuse, -R139.reuse ;  /* 0x0000000688b77223 */ /* 0x180fe2000001088b */
[-C--:B------:R-:W-:Y:S01]  /*1b120*/  FFMA.FTZ R11, R143, R6.reuse, -R139 ;  /* 0x000000068f0b7223 */ /* 0x080fe2000001088b */
[----:B------:R-:W-:Y:S01]  /*1b130*/  @!P1 PRMT R128, RZ, 0x654, R127 ;  /* 0x00000654ff809816 */ /* 0x000fe2000000007f */
        /* <DEDUP_REMOVED lines=8> */
[----:B------:R-:W-:-:S03]  /*1b1c0*/  FFMA.FTZ R162, R162, R6, -R139 ;  /* 0x00000006a2a27223 */ /* 0x000fc6000001088b */
[----:B------:R-:W-:Y:S01]  /*1b1d0*/  MUFU.EX2 R191, R191 ;  /* 0x000000bf00bf7308 */ /* 0x000fe20000000800 */
[----:B0-----:R-:W-:-:S07]  /*1b1e0*/  FFMA.FTZ R4, R9, R4, R189 ;  /* 0x0000000409047223 */ /* 0x001fce00000100bd */
[----:B------:R-:W-:Y:S01]  /*1b1f0*/  MUFU.EX2 R21, R21 ;  /* 0x0000001500157308 */ /* 0x000fe20000000800 */
[C---:B-1----:R-:W-:Y:S01]  /*1b200*/  FADD.FTZ R4, R7.reuse, R4 ;  /* 0x0000000407047221 */ /* 0x042fe20000010000 */
[----:B------:R-:W-:-:S06]  /*1b210*/  F2FP.F16.F32.PACK_AB R189, R7, R189 ;  /* 0x000000bd07bd723e */ /* 0x000fcc00000000ff */
[----:B------:R-:W-:Y:S08]  /*1b220*/  MUFU.EX2 R185, R185 ;  /* 0x000000b900b97308 */ /* 0x000ff00000000800 */
[----:B------:R-:W-:Y:S08]  /*1b230*/  MUFU.EX2 R123, R123 ;  /* 0x0000007b007b7308 */ /* 0x000ff00000000800 */
[----:B------:R-:W-:Y:S08]  /*1b240*/  MUFU.EX2 R187, R187 ;  /* 0x000000bb00bb7308 */ /* 0x000ff00000000800 */
[----:B------:R-:W-:Y:S08]  /*1b250*/  MUFU.EX2 R124, R124 ;  /* 0x0000007c007c7308 */ /* 0x000ff00000000800 */
[----:B------:R-:W-:Y:S01]  /*1b260*/  MUFU.EX2 R181, R181 ;  /* 0x000000b500b57308 */ /* 0x000fe20000000800 */
[----:B------:R-:W-:-:S02]  /*1b270*/  WARPGROUP.DEPBAR.LE gsb0, 0x0 ;  /* 0x00008000000079c5 */ /* 0x000fc40000010000 */
[----:B------:R-:W-:-:S05]  /*1b280*/  WARPGROUP.ARRIVE ;  /* 0x00000000000079c5 */ /* 0x000fca0000000000 */
[----:B------:R-:W-:Y:S01]  /*1b290*/  MUFU.EX2 R10, R10 ;  /* 0x0000000a000a7308 */ /* 0x000fe20000000800 */
[-C--:B------:R-:W-:Y:S01]  /*1b2a0*/  FFMA.FTZ R172, R144, R6.reuse, -R167 ;  /* 0x0000000690ac7223 */ /* 0x080fe200000108a7 */
[-C--:B------:R-:W-:Y:S01]  /*1b2b0*/  FFMA.FTZ R173, R154, R6.reuse, -R139 ;  /* 0x000000069aad7223 */ /* 0x080fe2000001088b */
[-C--:B------:R-:W-:Y:S01]  /*1b2c0*/  FFMA.FTZ R174, R148, R6.reuse, -R167 ;  /* 0x0000000694ae7223 */ /* 0x080fe200000108a7 */
[----:B------:R-:W-:Y:S01]  /*1b2d0*/  FFMA.FTZ R175, R158, R6, -R139 ;  /* 0x000000069eaf7223 */ /* 0x000fe2000001088b */
[----:B------:R-:W-:Y:S03]  /*1b2e0*/  HGMMA.64x192x16.F32 R24, R168, gdesc[UR4].tnspB, R24, gsb0 ;  /* 0x42e00004a8187df0 */ /* 0x000fe60008000818 */
        /* <DEDUP_REMOVED lines=14> */
[----:B------:R-:W-:Y:S08]  /*1b3d0*/  MUFU.EX2 R137, R137 ;  /* 0x0000008900897308 */ /* 0x000ff00000000800 */
[----:B------:R-:W-:Y:S08]  /*1b3e0*/  MUFU.EX2 R162, R162 ;  /* 0x000000a200a27308 */ /* 0x000ff00000000800 */
[----:B------:R-:W1:Y:S01]  /*1b3f0*/  MUFU.EX2 R13, R157 ;  /* 0x0000009d000d7308 */ /* 0x000e620000000800 */
[----:B------:R-:W-:-:S02]  /*1b400*/  WARPGROUP.DEPBAR.LE gsb0, 0x0 ;  /* 0x00008000000079c5 */ /* 0x000fc40000010000 */
[----:B------:R2:W-:Y:S01]  /*1b410*/  @!P1 SYNCS.ARRIVE.TRANS64.RED.A1T0 RZ, [R128+URZ], RZ ;  /* 0x000000ff80ff99a7 */ /* 0x0005e2000810043f */
[----:B0-----:R-:W-:Y:S02]  /*1b420*/  F2FP.F16.F32.PACK_AB R168, R133, R12 ;  /* 0x0000000c85a8723e */ /* 0x001fe400000000ff */
[----:B-1----:R-:W-:Y:S02]  /*1b430*/  F2FP.F16.F32.PACK_AB R170, R13, R137 ;  /* 0x000000890daa723e */ /* 0x002fe400000000ff */
[----:B------:R-:W-:Y:S01]  /*1b440*/  F2FP.F16.F32.PACK_AB R169, R161, R160 ;  /* 0x000000a0a1a9723e */ /* 0x000fe200000000ff */
[----:B--2---:R-:W-:Y:S01]  /*1b450*/  FADD.FTZ R128, R191, R4 ;  /* 0x00000004bf807221 */ /* 0x004fe20000010000 */
[----:B------:R0:W-:Y:S01]  /*1b460*/  @!P1 SYNCS.ARRIVE.TRANS64.RED.A1T0 RZ, [R20+URZ], RZ ;  /* 0x000000ff14ff99a7 */ /* 0x0001e2000810043f */
[----:B------:R-:W1:Y:S01]  /*1b470*/  MUFU.EX2 R4, R151 ;  /* 0x0000009700047308 */ /* 0x000e620000000800 */
[C---:B------:R-:W-:Y:S01]  /*1b480*/  F2FP.F16.F32.PACK_AB R191, R21.reuse, R191 ;  /* 0x000000bf15bf723e */ /* 0x040fe200000000ff */
[----:B------:R-:W-:-:S04]  /*1b490*/  FADD.FTZ R128, R21, R128 ;  /* 0x0000008015807221 */ /* 0x000fc80000010000 */
[----:B------:R-:W-:Y:S01]  /*1b4a0*/  FADD.FTZ R128, R185, R128 ;  /* 0x00000080b9807221 */ /* 0x000fe20000010000 */
[----:B0-----:R-:W-:Y:S01]  /*1b4b0*/  FADD.FTZ R20, R184, R5 ;  /* 0x00000005b8147221 */ /* 0x001fe20000010000 */
[-CC-:B------:R-:W-:Y:S01]  /*1b4c0*/  FFMA.FTZ R5, R155, R6.reuse, -R139.reuse ;  /* 0x000000069b057223 */ /* 0x180fe2000001088b */
[----:B------:R-:W-:Y:S01]  /*1b4d0*/  FFMA.FTZ R139, R163, R6, -R139 ;  /* 0x00000006a38b7223 */ /* 0x000fe2000001088b */
[----:B------:R-:W-:Y:S01]  /*1b4e0*/  FADD.FTZ R128, R123, R128 ;  /* 0x000000807b807221 */ /* 0x000fe20000010000 */
[C---:B------:R-:W-:Y:S01]  /*1b4f0*/  FADD.FTZ R20, R165.reuse, R20 ;  /* 0x00000014a5147221 */ /* 0x040fe20000010000 */
[----:B------:R-:W-:Y:S02]  /*1b500*/  F2FP.F16.F32.PACK_AB R184, R165, R184 ;  /* 0x000000b8a5b8723e */ /* 0x000fe400000000ff */
[----:B------:R-:W-:Y:S01]  /*1b510*/  FADD.FTZ R128, R187, R128 ;  /* 0x00000080bb807221 */ /* 0x000fe20000010000 */
[----:B------:R-:W-:Y:S01]  /*1b520*/  FADD.FTZ R20, R186, R20 ;  /* 0x00000014ba147221 */ /* 0x000fe20000010000 */
[----:B------:R-:W0:Y:S01]  /*1b530*/  MUFU.EX2 R5, R5 ;  /* 0x0000000500057308 */ /* 0x000e220000000800 */
[----:B------:R-:W-:Y:S01]  /*1b540*/  F2FP.F16.F32.PACK_AB R185, R123, R185 ;  /* 0x000000b97bb9723e */ /* 0x000fe200000000ff */
[----:B------:R-:W-:Y:S01]  /*1b550*/  FADD.FTZ R128, R124, R128 ;  /* 0x000000807c807221 */ /* 0x000fe20000010000 */
[C---:B------:R-:W-:Y:S01]  /*1b560*/  FADD.FTZ R20, R121.reuse, R20 ;  /* 0x0000001479147221 */ /* 0x040fe20000010000 */
[----:B------:R-:W-:-:S02]  /*1b570*/  F2FP.F16.F32.PACK_AB R186, R121, R186 ;  /* 0x000000ba79ba723e */ /* 0x000fc400000000ff */
[----:B------:R-:W-:Y:S01]  /*1b580*/  FADD.FTZ R131, R181, R128 ;  /* 0x00000080b5837221 */ /* 0x000fe20000010000 */
[----:B------:R-:W-:Y:S01]  /*1b590*/  FADD.FTZ R20, R180, R20 ;  /* 0x00000014b4147221 */ /* 0x000fe20000010000 */
[----:B------:R-:W-:Y:S01]  /*1b5a0*/  F2FP.F16.F32.PACK_AB R181, R10, R181 ;  /* 0x000000b50ab5723e */ /* 0x000fe200000000ff */
[----:B------:R-:W2:Y:S01]  /*1b5b0*/  MUFU.EX2 R139, R139 ;  /* 0x0000008b008b7308 */ /* 0x000ea20000000800 */
[----:B------:R-:W-:Y:S01]  /*1b5c0*/  F2FP.F16.F32.PACK_AB R187, R124, R187 ;  /* 0x000000bb7cbb723e */ /* 0x000fe200000000ff */
[C---:B------:R-:W-:Y:S01]  /*1b5d0*/  FADD.FTZ R135, R125.reuse, R20 ;  /* 0x000000147d877221 */ /* 0x040fe20000010000 */
[----:B------:R-:W-:Y:S01]  /*1b5e0*/  FADD.FTZ R20, R10, R131 ;  /* 0x000000830a147221 */ /* 0x000fe20000010000 */
[----:B------:R-:W-:Y:S02]  /*1b5f0*/  F2FP.F16.F32.PACK_AB R180, R125, R180 ;  /* 0x000000b47db4723e */ /* 0x000fe400000000ff */
[----:B------:R-:W-:Y:S01]  /*1b600*/  FADD.FTZ R135, R182, R135 ;  /* 0x00000087b6877221 */ /* 0x000fe20000010000 */
[----:B------:R-:W-:Y:S01]  /*1b610*/  FADD.FTZ R20, R183, R20 ;  /* 0x00000014b7147221 */ /* 0x000fe20000010000 */
[----:B------:R-:W-:-:S02]  /*1b620*/  F2FP.F16.F32.PACK_AB R183, R11, R183 ;  /* 0x000000b70bb7723e */ /* 0x000fc400000000ff */
[C---:B------:R-:W-:Y:S01]  /*1b630*/  FADD.FTZ R135, R134.reuse, R135 ;  /* 0x0000008786877221 */ /* 0x040fe20000010000 */
[----:B------:R-:W-:Y:S01]  /*1b640*/  FADD.FTZ R20, R11, R20 ;  /* 0x000000140b147221 */ /* 0x000fe20000010000 */
[----:B------:R-:W-:Y:S02]  /*1b650*/  F2FP.F16.F32.PACK_AB R182, R134, R182 ;  /* 0x000000b686b6723e */ /* 0x000fe400000000ff */
        /* <DEDUP_REMOVED lines=14> */
[----:B0-----:R-:W-:-:S02]  /*1b740*/  F2FP.F16.F32.PACK_AB R173, R5, R173 ;  /* 0x000000ad05ad723e */ /* 0x001fc400000000ff */
[----:B------:R-:W-:Y:S01]  /*1b750*/  FADD.FTZ R11, R129, R20 ;  /* 0x00000014810b7221 */ /* 0x000fe20000010000 */
[----:B------:R-:W-:Y:S01]  /*1b760*/  FADD.FTZ R10, R5, R10 ;  /* 0x0000000a050a7221 */ /* 0x000fe20000010000 */
[----:B------:R-:W-:Y:S02]  /*1b770*/  F2FP.F16.F32.PACK_AB R172, R129, R172 ;  /* 0x000000ac81ac723e */ /* 0x000fe400000000ff */
[----:B------:R-:W-:Y:S01]  /*1b780*/  FADD.FTZ R11, R174, R11 ;  /* 0x0000000bae0b7221 */ /* 0x000fe20000010000 */
[----:B------:R-:W-:Y:S01]  /*1b790*/  FADD.FTZ R10, R175, R10 ;  /* 0x0000000aaf0a7221 */ /* 0x000fe20000010000 */
[C---:B------:R-:W-:Y:S02]  /*1b7a0*/  F2FP.F16.F32.PACK_AB R175, R7.reuse, R175 ;  /* 0x000000af07af723e */ /* 0x040fe400000000ff */
[C---:B------:R-:W-:Y:S01]  /*1b7b0*/  FADD.FTZ R11, R130.reuse, R11 ;  /* 0x0000000b820b7221 */ /* 0x040fe20000010000 */
[----:B------:R-:W-:Y:S01]  /*1b7c0*/  FADD.FTZ R21, R7, R10 ;  /* 0x0000000a07157221 */ /* 0x000fe20000010000 */
[----:B------:R-:W-:-:S02]  /*1b7d0*/  F2FP.F16.F32.PACK_AB R174, R130, R174 ;  /* 0x000000ae82ae723e */ /* 0x000fc400000000ff */
[----:B------:R-:W-:Y:S01]  /*1b7e0*/  FADD.FTZ R4, R12, R11 ;  /* 0x0000000b0c047221 */ /* 0x000fe20000010000 */
[----:B------:R-:W-:Y:S01]  /*1b7f0*/  FADD.FTZ R10, R160, R21 ;  /* 0x00000015a00a7221 */ /* 0x000fe20000010000 */
[----:B--2---:R-:W-:Y:S01]  /*1b800*/  F2FP.F16.F32.PACK_AB R171, R139, R162 ;  /* 0x000000a28bab723e */ /* 0x004fe200000000ff */
[----:B------:R-:W-:Y:S02]  /*1b810*/  IMAD.MOV.U32 R12, RZ, RZ, R3 ;  /* 0x000000ffff0c7224 */ /* 0x000fe400078e0003 */
[----:B------:R-:W-:Y:S01]  /*1b820*/  FADD.FTZ R4, R133, R4 ;  /* 0x0000000485047221 */ /* 0x000fe20000010000 */
[----:B------:R-:W-:Y:S01]  /*1b830*/  FADD.FTZ R5, R161, R10 ;  /* 0x0000000aa1057221 */ /* 0x000fe20000010000 */
[----:B------:R-:W-:Y:S02]  /*1b840*/  IMAD.MOV.U32 R10, RZ, RZ, R192 ;  /* 0x000000ffff0a7224 */ /* 0x000fe400078e00c0 */
[----:B------:R-:W-:Y:S01]  /*1b850*/  FADD.FTZ R4, R137, R4 ;  /* 0x0000000489047221 */ /* 0x000fe20000010000 */
[----:B------:R-:W-:-:S03]  /*1b860*/  FADD.FTZ R7, R162, R5 ;  /* 0x00000005a2077221 */ /* 0x000fc60000010000 */
[----:B------:R-:W-:Y:S01]  /*1b870*/  FADD.FTZ R5, R13, R4 ;  /* 0x000000040d057221 */ /* 0x000fe20000010000 */
[----:B------:R-:W-:Y:S01]  /*1b880*/  FADD.FTZ R4, R139, R7 ;  /* 0x000000078b047221 */ /* 0x000fe20000010000 */
[----:B------:R-:W-:Y:S01]  /*1b890*/  MOV R7, R17 ;  /* 0x0000001100077202 */ /* 0x000fe20000000f00 */
[----:B------:R-:W-:Y:S01]  /*1b8a0*/  IMAD.MOV.U32 R13, RZ, RZ, R0 ;  /* 0x000000ffff0d7224 */ /* 0x000fe200078e0000 */
[----:B------:R-:W-:Y:S06]  /*1b8b0*/  @P2 BRA `(.L_x_1921) ;  /* 0xffffffd800342947 */ /* 0x000fec000383ffff */
[----:B------:R-:W-:Y:S05]  /*1b8c0*/  BSYNC B1 ;  /* 0x0000000000017941 */ /* 0x000fea0003800000 */
.L_x_1910:
[----:B------:R-:W-:-:S07]  /*1b8d0*/  IMAD.MOV.U32 R7, RZ, RZ, R15 ;  /* 0x000000ffff077224 */ /* 0x000fce00078e000f */
.L_x_1909:
[----:B------:R-:W-:Y:S05]  /*1b8e0*/  BSYNC B0 ;  /* 0x0000000000007941 */ /* 0x000fea0003800000 */
.L_x_1908:
[----:B------:R-:W-:Y:S01]  /*1b8f0*/  ISETP.GE.AND P2, PT, R7, R210, PT ;  /* 0x000000d20700720c */ /* 0x000fe20003f46270 */
[----:B------:R-:W-:-:S12]  /*1b900*/  BSSY B0, `(.L_x_1922) ;  /* 0x00003ad000007945 */ /* 0x000fd80003800000 */
[----:B------:R-:W-:Y:S05]  /*1b910*/  @!P2 BRA `(.L_x_1923) ;  /* 0x0000003800aca947 */ /* 0x000fea0003800000 */
[----:B------:R-:W-:Y:S01]  /*1b920*/  IMAD.MOV.U32 R14, RZ, RZ, R0 ;  /* 0x000000ffff0e7224 */ /* 0x000fe200078e0000 */
[----:B------:R-:W-:Y:S01]  /*1b930*/  MOV R11, R192 ;  /* 0x000000c0000b7202 */ /* 0x000fe20000000f00 */
[----:B------:R-:W-:Y:S02]  /*1b940*/  IMAD.MOV.U32 R15, RZ, RZ, R3 ;  /* 0x000000ffff0f7224 */ /* 0x000fe400078e0003 */
[----:B------:R-:W-:-:S07]  /*1b950*/  IMAD.MOV.U32 R10, RZ, RZ, R17 ;  /* 0x000000ffff0a7224 */ /* 0x000fce00078e0011 */
.L_x_1942:
[----:B------:R-:W-:-:S05]  /*1b960*/  VIADD R0, R10, 0x1 ;  /* 0x000000010a007836 */ /* 0x000fca0000000000 */
[----:B------:R-:W-:-:S04]  /*1b970*/  ISETP.NE.AND P2, PT, R0, 0x2, PT ;  /* 0x000000020000780c */ /* 0x000fc80003f45270 */
[----:B------:R-:W-:Y:S02]  /*1b980*/  SEL R0, R0, RZ, P2 ;  /* 0x000000ff00007207 */ /* 0x000fe40001000000 */
[----:B------:R-:W-:-:S03]  /*1b990*/  SEL R192, RZ, 0x1, P2 ;  /* 0x00000001ffc07807 */ /* 0x000fc60001000000 */
[----:B------:R-:W-:Y:S01]  /*1b9a0*/  IMAD.MOV.U32 R17, RZ, RZ, R0 ;  /* 0x000000ffff117224 */ /* 0x000fe200078e0000 */
[----:B------:R-:W-:Y:S01]  /*1b9b0*/  LOP3.LUT R192, R11, R192, RZ, 0x3c, !PT ;  /* 0x000000c00bc07212 */ /* 0x000fe200078e3cff */
[----:B------:R-:W-:Y:S06]  /*1b9c0*/  @!P0 BRA `(.L_x_1924) ;  /* 0x0000000000048947 */ /* 0x000fec0003800000 */
[----:B------:R-:W-:Y:S01]  /*1b9d0*/  BPT.TRAP 0x1 ;  /* 0x000000040000795c */ /* 0x000fe20000300000 */
.L_x_1924:
[----:B------:R-:W-:Y:S01]  /*1b9e0*/  IMAD R3, R17, 0x8, R2 ;  /* 0x0000000811037824 */ /* 0x000fe200078e0202 */
[----:B------:R-:W-:-:S04]  /*1b9f0*/  SHF.L.U32 R6, R192, 0x1f, RZ ;  /* 0x0000001fc0067819 */ /* 0x000fc800000006ff */
[----:B------:R0:W1:Y:S01]  /*1ba00*/  SYNCS.PHASECHK.TRANS64.TRYWAIT P2, [R3+URZ+0x30830], R6 ;  /* 0x03083006030075a7 */ /* 0x000062000804017f */
[----:B------:R-:W-:Y:S05]  /*1ba10*/  @!P0 BRA `(.L_x_1925) ;  /* 0x0000000000048947 */ /* 0x000fea0003800000 */
[----:B------:R-:W-:Y:S01]  /*1ba20*/  BPT.TRAP 0x1 ;  /* 0x000000040000795c */ /* 0x000fe20000300000 */
.L_x_1925:
[----:B------:R-:W-:Y:S01]  /*1ba30*/  IMAD R126, R17, 0x900, R8 ;  /* 0x00000900117e7824 */ /* 0x000fe200078e0208 */
[----:B------:R-:W-:Y:S03]  /*1ba40*/  BSSY B1, `(.L_x_1926) ;  /* 0x0000006000017945 */ /* 0x000fe60003800000 */
[C---:B------:R-:W-:Y:S01]  /*1ba50*/  VIADD R20, R126.reuse, 0x2 ;  /* 0x000000027e147836 */ /* 0x040fe20000000000 */
[----:B------:R-:W-:Y:S01]  /*1ba60*/  IADD3 R122, R126, 0x4, RZ ;  /* 0x000000047e7a7810 */ /* 0x000fe20007ffe0ff */
[----:B-1----:R-:W-:Y:S06]  /*1ba70*/  @P2 BRA `(.L_x_1927) ;  /* 0x0000000000082947 */ /* 0x002fec0003800000 */
[----:B------:R-:W1:Y:S02]  /*1ba80*/  SYNCS.PHASECHK.TRANS64.TRYWAIT P2, [R3+URZ+0x30830], R6 ;  /* 0x03083006030075a7 */ /* 0x000e64000804017f */
[----:B-1----:R-:W-:Y:S05]  /*1ba90*/  @!P2 BRA `(.L_x_1928) ;  /* 0x0000010000fca947 */ /* 0x002fea0003800000 */
.L_x_1927:
[----:B------:R-:W-:Y:S05]  /*1baa0*/  BSYNC B1 ;  /* 0x0000000000017941 */ /* 0x000fea0003800000 */
.L_x_1926:
[----:B------:R-:W-:Y:S01]  /*1bab0*/  IMAD.MOV.U32 R12, RZ, RZ, R126 ;  /* 0x000000ffff0c7224 */ /* 0x000fe200078e007e */
[----:B------:R2:W-:Y:S04]  /*1bac0*/  STL.64 [R1+0x78], R10 ;  /* 0x0000780a01007387 */ /* 0x0005e80000100a00 */
[----:B------:R-:W-:Y:S01]  /*1bad0*/  R2UR UR54, R12 ;  /* 0x000000000c3672ca */ /* 0x000fe200000e0000 */
[----:B------:R-:W-:Y:S02]  /*1bae0*/  VIADD R12, R126, 0x300 ;  /* 0x000003007e0c7836 */ /* 0x000fe40000000000 */
[----:B------:R-:W-:-:S03]  /*1baf0*/  IMAD.MOV.U32 R13, RZ, RZ, 0x40000040 ;  /* 0x40000040ff0d7424 */ /* 0x000fc600078e00ff */
[----:B------:R-:W-:Y:S01]  /*1bb00*/  R2UR UR26, R12 ;  /* 0x000000000c1a72ca */ /* 0x000fe200000e0000 */
[----:B------:R-:W-:Y:S01]  /*1bb10*/  VIADD R12, R126, 0x304 ;  /* 0x000003047e0c7836 */ /* 0x000fe20000000000 */
[----:B--2---:R-:W2:Y:S04]  /*1bb20*/  LDL.64 R10, [R1+0x30] ;  /* 0x00003000010a7983 */ /* 0x004ea80000100a00 */
[----:B------:R0:W-:Y:S01]  /*1bb30*/  STL [R1+0x70], R7 ;  /* 0x0000700701007387 */ /* 0x0001e20000100800 */
[C---:B------:R-:W-:Y:S02]  /*1bb40*/  R2UR UR55, R13.reuse ;  /* 0x000000000d3772ca */ /* 0x040fe400000e0000 */
[----:B------:R-:W-:Y:S02]  /*1bb50*/  R2UR UR27, R13 ;  /* 0x000000000d1b72ca */ /* 0x000fe400000e0000 */
[----:B------:R-:W-:-:S02]  /*1bb60*/  R2UR UR18, R12 ;  /* 0x000000000c1272ca */ /* 0x000fc400000e0000 */
[----:B------:R-:W-:Y:S01]  /*1bb70*/  R2UR UR19, R13 ;  /* 0x000000000d1372ca */ /* 0x000fe200000e0000 */
[----:B01----:R-:W3:Y:S04]  /*1bb80*/  LDL.64 R6, [R1+0x28] ;  /* 0x0000280001067983 */ /* 0x003ee80000100a00 */
        /* <DEDUP_REMOVED lines=63> */
[----:B0-----:R-:W4:Y:S01]  /*1bf80*/  LDL.64 R2, [R1+0x18] ;  /* 0x0000180001027983 */ /* 0x001f220000100a00 */
[----:B------:R-:W-:Y:S01]  /*1bf90*/  VIADD R126, R126, 0x606 ;  /* 0x000006067e7e7836 */ /* 0x000fe20000000000 */
[C---:B------:R-:W-:Y:S01]  /*1bfa0*/  R2UR UR35, R123.reuse ;  /* 0x000000007b2372ca */ /* 0x040fe200000e0000 */
[----:B------:R-:W-:Y:S01]  /*1bfb0*/  IMAD.MOV.U32 R121, RZ, RZ, 0x40000040 ;  /* 0x40000040ff797424 */ /* 0x000fe200078e00ff */
[----:B------:R-:W-:Y:S01]  /*1bfc0*/  R2UR UR23, R123 ;  /* 0x000000007b1772ca */ /* 0x000fe200000e0000 */
[----:B------:R-:W-:-:S02]  /*1bfd0*/  IMAD.MOV.U32 R125, RZ, RZ, 0x40000040 ;  /* 0x40000040ff7d7424 */ /* 0x000fc400078e00ff */
[-C--:B------:R-:W-:Y:S01]  /*1bfe0*/  FMUL.FTZ R26, R26, R9.reuse ;  /* 0x000000091a1a7220 */ /* 0x080fe20000410000 */
        /* <DEDUP_REMOVED lines=65> */
[----:B------:R-:W-:Y:S01]  /*1c400*/  R2UR UR33, R13 ;  /* 0x000000000d2172ca */ /* 0x000fe200000e0000 */
[----:B------:R-:W-:Y:S02]  /*1c410*/  WARPGROUP.DEPBAR.LE gsb0, 0x0 ;  /* 0x00008000000079c5 */ /* 0x000fe40000010000 */
[----:B------:R-:W-:Y:S01]  /*1c420*/  WARPGROUP.ARRIVE ;  /* 0x00000000000079c5 */ /* 0x000fe20000000000 */
[----:B------:R-:W-:Y:S01]  /*1c430*/  R2UR UR28, R10 ;  /* 0x000000000a1c72ca */ /* 0x000fe200000e0000 */
[----:B------:R-:W2:Y:S08]  /*1c440*/  LDL.64 R12, [R1+0x8] ;  /* 0x00000800010c7983 */ /* 0x000eb00000100a00 */
[----:B------:R-:W-:Y:S01]  /*1c450*/  HGMMA.64x96x16.F32 R120, gdesc[UR32], R120, gsb0 ;  /* 0x01600000207879f0 */ /* 0x000fe20008000878 */
[----:B------:R-:W-:-:S02]  /*1c460*/  R2UR UR29, R11 ;  /* 0x000000000b1d72ca */ /* 0x000fc400000e0000 */
[----:B------:R-:W-:Y:S02]  /*1c470*/  R2UR UR14, R20 ;  /* 0x00000000140e72ca */ /* 0x000fe400000e0000 */
[----:B------:R-:W-:Y:S02]  /*1c480*/  R2UR UR15, R21 ;  /* 0x00000000150f72ca */ /* 0x000fe400000e0000 */
[----:B------:R-:W2:Y:S01]  /*1c490*/  LDL.64 R20, [R1+0x10] ;  /* 0x0000100001147983 */ /* 0x000ea20000100a00 */
[----:B---3--:R-:W-:Y:S02]  /*1c4a0*/  R2UR UR24, R6 ;  /* 0x00000000061872ca */ /* 0x008fe400000e0000 */
[----:B------:R-:W-:Y:S01]  /*1c4b0*/  R2UR UR25, R7 ;  /* 0x00000000071972ca */ /* 0x000fe200000e0000 */
[----:B------:R0:W5:Y:S01]  /*1c4c0*/  LDL.LU.64 R10, [R1+0x78] ;  /* 0x00007800010a7983 */ /* 0x0001620000300a00 */
[----:B----4-:R-:W-:Y:S02]  /*1c4d0*/  R2UR UR20, R4 ;  /* 0x00000000041472ca */ /* 0x010fe400000e0000 */
[----:B------:R-:W-:Y:S01]  /*1c4e0*/  R2UR UR21, R5 ;  /* 0x00000000051572ca */ /* 0x000fe200000e0000 */
[----:B------:R0:W5:Y:S01]  /*1c4f0*/  LDL.LU R7, [R1+0x70] ;  /* 0x0000700001077983 */ /* 0x0001620000300800 */
[----:B------:R-:W-:Y:S01]  /*1c500*/  UMOV UR4, UR56 ;  /* 0x0000003800047c82 */ /* 0x000fe20008000000 */
[----:B------:R-:W-:-:S02]  /*1c510*/  UMOV UR5, UR57 ;  /* 0x0000003900057c82 */ /* 0x000fc40008000000 */
        /* <DEDUP_REMOVED lines=38> */
.L_x_1929:
[----:B-----5:R-:W-:Y:S01]  /*1c780*/  SHF.L.U32 R3, R11, 0x1f, RZ ;  /* 0x0000001f0b037819 */ /* 0x020fe200000006ff */
[----:B------:R-:W-:-:S04]  /*1c790*/  IMAD R20, R10, 0x8, R2 ;  /* 0x000000080a147824 */ /* 0x000fc800078e0202 */
[----:B------:R0:W1:Y:S01]  /*1c7a0*/  SYNCS.PHASECHK.TRANS64.TRYWAIT P2, [R20+URZ+0x30850], R3 ;  /* 0x03085003140075a7 */ /* 0x000062000804017f */
[----:B------:R-:W-:Y:S05]  /*1c7b0*/  @!P0 BRA `(.L_x_1930) ;  /* 0x0000000000048947 */ /* 0x000fea0003800000 */
[----:B------:R-:W-:Y:S01]  /*1c7c0*/  BPT.TRAP 0x1 ;  /* 0x000000040000795c */ /* 0x000fe20000300000 */
.L_x_1930:
[----:B------:R-:W-:Y:S04]  /*1c7d0*/  BSSY B1, `(.L_x_1931) ;  /* 0x0000004000017945 */ /* 0x000fe80003800000 */
[----:B-1----:R-:W-:Y:S05]  /*1c7e0*/  @P2 BRA `(.L_x_1932) ;  /* 0x0000000000082947 */ /* 0x002fea0003800000 */
[----:B------:R-:W1:Y:S02]  /*1c7f0*/  SYNCS.PHASECHK.TRANS64.TRYWAIT P2, [R20+URZ+0x30850], R3 ;  /* 0x03085003140075a7 */ /* 0x000e64000804017f */
[----:B-1----:R-:W-:Y:S05]  /*1c800*/  @!P2 BRA `(.L_x_1933) ;  /* 0x000000f400b4a947 */ /* 0x002fea0003800000 */
.L_x_1932:
[----:B------:R-:W-:Y:S05]  /*1c810*/  BSYNC B1 ;  /* 0x0000000000017941 */ /* 0x000fea0003800000 */
.L_x_1931:
[----:B01----:R-:W-:Y:S01]  /*1c820*/  IADD3 R3, R2, 0x400, RZ ;  /* 0x0000040002037810 */ /* 0x003fe20007ffe0ff */
[----:B------:R-:W-:Y:S01]  /*1c830*/  IMAD.MOV.U32 R11, RZ, RZ, 0x40000040 ;  /* 0x40000040ff0b7424 */ /* 0x000fe200078e00ff */
[----:B------:R-:W-:Y:S01]  /*1c840*/  WARPGROUP.ARRIVE ;  /* 0x00000000000079c5 */ /* 0x000fe20000000000 */
[----:B------:R-:W-:Y:S01]  /*1c850*/  IMAD.MOV.U32 R13, RZ, RZ, 0x40000040 ;  /* 0x40000040ff0d7424 */ /* 0x000fe200078e00ff */
[----:B------:R-:W-:Y:S01]  /*1c860*/  SHF.R.U32.HI R3, RZ, 0x4, R3 ;  /* 0x00000004ff037819 */ /* 0x000fe20000011603 */
[----:B------:R-:W2:Y:S01]  /*1c870*/  LDL R6, [R1+0x4] ;  /* 0x0000040001067983 */ /* 0x000ea20000100800 */
[----:B------:R-:W-:Y:S01]  /*1c880*/  R2UR UR7, R11 ;  /* 0x000000000b0772ca */ /* 0x000fe200000e0000 */
[----:B------:R-:W-:Y:S01]  /*1c890*/  IMAD.MOV.U32 R11, RZ, RZ, 0x40000040 ;  /* 0x40000040ff0b7424 */ /* 0x000fe200078e00ff */
[----:B------:R-:W-:Y:S01]  /*1c8a0*/  LOP3.LUT R3, R3, 0x3fff, RZ, 0xc0, !PT ;  /* 0x00003fff03037812 */ /* 0x000fe200078ec0ff */
[----:B------:R-:W-:Y:S01]  /*1c8b0*/  FMUL.FTZ R21, R125, UR58 ;  /* 0x0000003a7d157c20 */ /* 0x000fe20008410000 */
        /* <DEDUP_REMOVED lines=9> */
[----:B------:R-:W-:Y:S01]  /*1c950*/  FMUL.FTZ R120, R126, UR58 ;  /* 0x0000003a7e787c20 */ /* 0x000fe20008410000 */
[----:B------:R-:W-:Y:S01]  /*1c960*/  FMUL.FTZ R128, R132, UR58 ;  /* 0x0000003a84807c20 */ /* 0x000fe20008410000 */
[C---:B------:R-:W-:Y:S01]  /*1c970*/  VIADD R12, R10.reuse, 0x80 ;  /* 0x000000800a0c7836 */ /* 0x040fe20000000000 */
[----:B------:R-:W-:Y:S01]  /*1c980*/  R2UR UR6, R10 ;  /* 0x000000000a0672ca */ /* 0x000fe200000e0000 */
[----:B------:R-:W-:Y:S01]  /*1c990*/  FMUL.FTZ R154, R162, UR58 ;  /* 0x0000003aa29a7c20 */ /* 0x000fe20008410000 */
[----:B------:R-:W-:Y:S01]  /*1c9a0*/  FMUL.FTZ R126, R134, UR58 ;  /* 0x0000003a867e7c20 */ /* 0x000fe20008410000 */
[----:B------:R-:W-:Y:S01]  /*1c9b0*/  FMUL.FTZ R132, R136, UR58 ;  /* 0x0000003a88847c20 */ /* 0x000fe20008410000 */
[----:B------:R-:W-:Y:S02]  /*1c9c0*/  IMAD R162, R7, -0x60, RZ ;  /* 0xffffffa007a27824 */ /* 0x000fe400078e02ff */
[----:B------:R-:W-:Y:S01]  /*1c9d0*/  FMUL.FTZ R136, R140, UR58 ;  /* 0x0000003a8c887c20 */ /* 0x000fe20008410000 */
[----:B------:R-:W-:Y:S01]  /*1c9e0*/  FMUL.FTZ R134, R142, UR58 ;  /* 0x0000003a8e867c20 */ /* 0x000fe20008410000 */
[----:B------:R-:W-:Y:S01]  /*1c9f0*/  FMUL.FTZ R140, R147, UR58 ;  /* 0x0000003a938c7c20 */ /* 0x000fe20008410000 */
[----:B------:R-:W-:Y:S01]  /*1ca00*/  FMUL.FTZ R142, R150, UR58 ;  /* 0x0000003a968e7c20 */ /* 0x000fe20008410000 */
[----:B------:R-:W-:Y:S01]  /*1ca10*/  FMUL.FTZ R147, R155, UR58 ;  /* 0x0000003a9b937c20 */ /* 0x000fe20008410000 */
[----:B------:R-:W-:Y:S01]  /*1ca20*/  FMUL.FTZ R150, R158, UR58 ;  /* 0x0000003a9e967c20 */ /* 0x000fe20008410000 */
[----:B------:R-:W-:Y:S01]  /*1ca30*/  FMUL.FTZ R155, R163, UR58 ;  /* 0x0000003aa39b7c20 */ /* 0x000fe20008410000 */
[----:B------:R-:W-:Y:S01]  /*1ca40*/  VIADD R158, R162, 0x1 ;  /* 0x00000001a29e7836 */ /* 0x000fe20000000000 */
[----:B------:R-:W-:Y:S01]  /*1ca50*/  HGMMA.64x192x16.F32 R24, R188, gdesc[UR4].tnspB, R24, gsb0 ;  /* 0x42e00004bc187df0 */ /* 0x000fe20008000818 */
[----:B------:R-:W-:Y:S01]  /*1ca60*/  R2UR UR6, R12 ;  /* 0x000000000c0672ca */ /* 0x000fe200000e0000 */
[----:B------:R-:W-:Y:S01]  /*1ca70*/  VIADD R12, R10, 0x100 ;  /* 0x000001000a0c7836 */ /* 0x000fe20000000000 */
[----:B------:R-:W-:Y:S01]  /*1ca80*/  R2UR UR7, R13 ;  /* 0x000000000d0772ca */ /* 0x000fe200000e0000 */
[----:B------:R-:W-:-:S02]  /*1ca90*/  IMAD.MOV.U32 R13, RZ, RZ, 0x40000040 ;  /* 0x40000040ff0d7424 */ /* 0x000fc400078e00ff */
[----:B------:R-:W-:Y:S01]  /*1caa0*/  FMUL.FTZ R163, R165, UR58 ;  /* 0x0000003aa5a37c20 */ /* 0x000fe20008410000 */
[----:B------:R-:W0:Y:S01]  /*1cab0*/  MUFU.TANH R3, R3 ;  /* 0x0000000300037308 */ /* 0x000e220000002400 */
[----:B------:R-:W-:-:S07]  /*1cac0*/  ULDC UR5, c[0x0][0x9e0] ;  /* 0x0002780000057ab9 */ /* 0x000fce0000000800 */
[----:B------:R-:W1:Y:S08]  /*1cad0*/  MUFU.TANH R9, R9 ;  /* 0x0000000900097308 */ /* 0x000e700000002400 */
        /* <DEDUP_REMOVED lines=21> */
[----:B------:R-:W5:Y:S05]  /*1cc30*/  LDC R191, c[0x0][0x448] ;  /* 0x00011200ffbf7b82 */ /* 0x000f6a0000000800 */
[----:B------:R-:W-:Y:S01]  /*1cc40*/  HGMMA.64x192x16.F32 R24, R184, gdesc[UR4].tnspB, R24, gsb0 ;  /* 0x42e00004b8187df0 */ /* 0x000fe20008000818 */
[----:B------:R-:W-:Y:S02]  /*1cc50*/  R2UR UR6, R12 ;  /* 0x000000000c0672ca */ /* 0x000fe400000e0000 */
[----:B------:R-:W-:Y:S01]  /*1cc60*/  R2UR UR7, R13 ;  /* 0x000000000d0772ca */ /* 0x000fe200000e0000 */
[----:B------:R-:W-:Y:S01]  /*1cc70*/  IMAD.MOV.U32 R13, RZ, RZ, 0x40000040 ;  /* 0x40000040ff0d7424 */ /* 0x000fe200078e00ff */
[----:B------:R-:W-:-:S02]  /*1cc80*/  IADD3 R12, R10, 0x180, RZ ;  /* 0x000001800a0c7810 */ /* 0x000fc40007ffe0ff */
[----:B-----5:R-:W-:Y:S02]  /*1cc90*/  ISETP.NE.AND P2, PT, R191, 0x1, PT ;  /* 0x00000001bf00780c */ /* 0x020fe40003f45270 */
[----:B--2---:R-:W-:Y:S01]  /*1cca0*/  R2UR UR4, R6 ;  /* 0x00000000060472ca */ /* 0x004fe200000e0000 */
[----:B------:R-:W-:Y:S01]  /*1ccb0*/  FMUL.FTZ R6, R121, UR58 ;  /* 0x0000003a79067c20 */ /* 0x000fe20008410000 */
[----:B------:R-:W-:Y:S01]  /*1ccc0*/  FMUL.FTZ R121, R127, UR58 ;  /* 0x0000003a7f797c20 */ /* 0x000fe20008410000 */
[----:B------:R-:W-:Y:S01]  /*1ccd0*/  FMUL.FTZ R127, R135, UR58 ;  /* 0x0000003a877f7c20 */ /* 0x000fe20008410000 */
[----:B------:R-:W-:Y:S01]  /*1cce0*/  FMUL.FTZ R135, R143, UR58 ;  /* 0x0000003a8f877c20 */ /* 0x000fe20008410000 */
[----:B------:R-:W-:Y:S01]  /*1ccf0*/  FMUL.FTZ R143, R151, UR58 ;  /* 0x0000003a978f7c20 */ /* 0x000fe20008410000 */
[----:B------:R-:W-:Y:S01]  /*1cd00*/  FMUL.FTZ R151, R159, UR58 ;  /* 0x0000003a9f977c20 */ /* 0x000fe20008410000 */
[----:B------:R-:W-:Y:S01]  /*1cd10*/  IMAD R159, R211, -0x2, R158 ;  /* 0xfffffffed39f7824 */ /* 0x000fe200078e029e */
[----:B------:R-:W2:Y:S08]  /*1cd20*/  MUFU.TANH R6, R6 ;  /* 0x0000000600067308 */ /* 0x000eb00000002400 */
        /* <DEDUP_REMOVED lines=28> */
[----:B------:R-:W-:Y:S01]  /*1cef0*/  IADD3 R161, R212, R208, RZ ;  /* 0x000000d0d4a17210 */ /* 0x000fe20007ffe0ff */
        /* <DEDUP_REMOVED lines=31> */
[----:B------:R-:W-:Y:S02]  /*1d0f0*/  R2UR UR6, R10 ;  /* 0x000000000a0672ca */ /* 0x000fe400000e0000 */
[----:B------:R-:W-:Y:S01]  /*1d100*/  R2UR UR7, R11 ;  /* 0x000000000b0772ca */ /* 0x000fe200000e0000 */
[----:B------:R-:W5:Y:S08]  /*1d110*/  @P2 LDC R10, c[0x0][0x450] ;  /* 0x00011400ff0a2b82 */ /* 0x000f700000000800 */
[----:B------:R-:W1:Y:S02]  /*1d120*/  @P2 LDC R11, c[0x0][0x44c] ;  /* 0x00011300ff0b2b82 */ /* 0x000e640000000800 */
[----:B-1----:R-:W-:-:S05]  /*1d130*/  @P2 IMAD.HI.U32 R11, R161, R11, RZ ;  /* 0x0000000ba10b2227 */ /* 0x002fca00078e00ff */
[----:B-----5:R-:W-:Y:S01]  /*1d140*/  @P2 SHF.R.U32.HI R161, RZ, R10, R11 ;  /* 0x0000000affa12219 */ /* 0x020fe2000001160b */
[----:B------:R-:W-:Y:S02]  /*1d150*/  @!P1 IMAD R10, R0, 0x8, R2 ;  /* 0x00000008000a9824 */ /* 0x000fe400078e0202 */
[----:B------:R-:W-:Y:S01]  /*1d160*/  FMUL.FTZ R0, R166, UR58 ;  /* 0x0000003aa6007c20 */ /* 0x000fe20008410000 */
[----:B------:R-:W-:Y:S01]  /*1d170*/  ISETP.GE.AND P2, PT, R226, 0x1, PT ;  /* 0x00000001e200780c */ /* 0x000fe20003f46270 */
[----:B------:R-:W-:Y:S01]  /*1d180*/  @!P1 VIADD R10, R10, 0x30840 ;  /* 0x000308400a0a9836 */ /* 0x000fe20000000000 */
[----:B------:R-:W1:Y:S03]  /*1d190*/  SHFL.IDX PT, R164, R161, RZ, 0x1c1f ;  /* 0x001c1fffa1a47589 */ /* 0x000e6600000e0000 */
[----:B------:R-:W0:Y:S01]  /*1d1a0*/  MUFU.TANH R0, R0 ;  /* 0x0000000000007308 */ /* 0x000e220000002400 */
[----:B------:R-:W-:Y:S01]  /*1d1b0*/  @!P1 PRMT R10, RZ, 0x654, R10 ;  /* 0x00000654ff0a9816 */ /* 0x000fe2000000000a */
[----:B------:R-:W-:-:S02]  /*1d1c0*/  WARPGROUP.DEPBAR.LE gsb0, 0x0 ;  /* 0x00008000000079c5 */ /* 0x000fc40000010000 */
[----:B------:R-:W-:-:S06]  /*1d1d0*/  WARPGROUP.ARRIVE ;  /* 0x00000000000079c5 */ /* 0x000fcc0000000000 */
[----:B------:R-:W-:Y:S03]  /*1d1e0*/  HGMMA.64x192x16.F32 R24, R168, gdesc[UR4].tnspB, R24, gsb0 ;  /* 0x42e00004a8187df0 */ /* 0x000fe60008000818 */
[----:B------:R-:W-:Y:S02]  /*1d1f0*/  WARPGROUP.DEPBAR.LE gsb0, 0x0 ;  /* 0x00008000000079c5 */ /* 0x000fe40000010000 */
[----:B------:R5:W-:Y:S02]  /*1d200*/  @!P1 SYNCS.ARRIVE.TRANS64.RED.A1T0 RZ, [R10+URZ], RZ ;  /* 0x000000ff0aff99a7 */ /* 0x000be4000810043f */
[----:B-----5:R-:W-:Y:S01]  /*1d210*/  FMUL.FTZ R10, R167, UR58 ;  /* 0x0000003aa70a7c20 */ /* 0x020fe20008410000 */
[----:B------:R-:W-:Y:S02]  /*1d220*/  IADD3 R167, -R193, R159, R195 ;  /* 0x0000009fc1a77210 */ /* 0x000fe40007ffe1c3 */
[----:B------:R-:W-:Y:S01]  /*1d230*/  IADD3 R159, R159, -0x1, RZ ;  /* 0xffffffff9f9f7810 */ /* 0x000fe20007ffe0ff */
[----:B------:R0:W0:Y:S02]  /*1d240*/  MUFU.TANH R158, R10 ;  /* 0x0000000a009e7308 */ /* 0x0000240000002400 */
[----:B------:R-:W-:-:S02]  /*1d250*/  VIADD R168, R167, UR5 ;  /* 0x00000005a7a87c36 */ /* 0x000fc40008000000 */
[----:B------:R-:W-:Y:S02]  /*1d260*/  VIADD R167, R167, UR4 ;  /* 0x00000004a7a77c36 */ /* 0x000fe40008000000 */
[--C-:B-1----:R-:W-:Y:S02]  /*1d270*/  IMAD.IADD R166, R168, 0x1, R164.reuse ;  /* 0x00000001a8a67824 */ /* 0x102fe400078e02a4 */
[----:B------:R-:W-:Y:S01]  /*1d280*/  IMAD.IADD R165, R167, 0x1, R164 ;  /* 0x00000001a7a57824 */ /* 0x000fe200078e02a4 */
[----:B--234-:R-:W-:Y:S06]  /*1d290*/  @!P2 BRA `(.L_x_1934) ;  /* 0x00000000005ca947 */ /* 0x01cfec0003800000 */
        /* <DEDUP_REMOVED lines=8> */
[----:B0-----:R-:W0:Y:S02]  /*1d320*/  @P2 LDC.64 R10, c[0x0][0x9e8] ;  /* 0x00027a00ff0a2b82 */ /* 0x001e240000000a00 */
[----:B0-----:R-:W-:-:S05]  /*1d330*/  @P2 IMAD.HI.U32 R10, R164, R10, RZ ;  /* 0x0000000aa40a2227 */ /* 0x001fca00078e00ff */
[----:B------:R-:W-:-:S04]  /*1d340*/  @P2 SHF.R.U32.HI R164, RZ, R11, R10 ;  /* 0x0000000bffa42219 */ /* 0x000fc8000001160a */
[----:B------:R-:W-:Y:S01]  /*1d350*/  LOP3.LUT R164, RZ, R164, RZ, 0x33, !PT ;  /* 0x000000a4ffa47212 */ /* 0x000fe200078e33ff */
[----:B------:R-:W-:Y:S06]  /*1d360*/  BRA `(.L_x_1937) ;  /* 0x0000000000187947 */ /* 0x000fec0003800000 */
.L_x_1936:
[----:B------:R-:W-:Y:S02]  /*1d370*/  ULDC UR4, c[0x0][0x9e4] ;  /* 0x0002790000047ab9 */ /* 0x000fe40000000800 */
[----:B------:R-:W-:-:S05]  /*1d380*/  IMAD.U32 R169, RZ, RZ, UR4 ;  /* 0x00000004ffa97e24 */ /* 0x000fca000f8e00ff */
[----:B------:R-:W-:-:S13]  /*1d390*/  ISETP.NE.AND P2, PT, R169, 0x1, PT ;  /* 0x00000001a900780c */ /* 0x000fda0003f45270 */
[----:B0-----:R-:W0:Y:S02]  /*1d3a0*/  @P2 LDC.64 R10, c[0x0][0x9e8] ;  /* 0x00027a00ff0a2b82 */ /* 0x001e240000000a00 */
[----:B0-----:R-:W-:-:S05]  /*1d3b0*/  @P2 IMAD.HI.U32 R10, R164, R10, RZ ;  /* 0x0000000aa40a2227 */ /* 0x001fca00078e00ff */
[----:B------:R-:W-:-:S07]  /*1d3c0*/  @P2 SHF.R.U32.HI R164, RZ, R11, R10 ;  /* 0x0000000bffa42219 */ /* 0x000fce000001160a */
.L_x_1937:
[----:B------:R-:W-:Y:S05]  /*1d3d0*/  BSYNC B1 ;  /* 0x0000000000017941 */ /* 0x000fea0003800000 */
.L_x_1935:
[----:B------:R-:W-:-:S05]  /*1d3e0*/  IMAD R164, R164, R169, R159 ;  /* 0x000000a9a4a47224 */ /* 0x000fca00078e029f */
[----:B------:R-:W-:Y:S02]  /*1d3f0*/  VIADDMNMX R166, R164, R169, R166, PT ;  /* 0x000000a9a4a67246 */ /* 0x000fe400038001a6 */
[----:B------:R-:W-:-:S07]  /*1d400*/  VIMNMX R165, R165, R164, !PT ;  /* 0x000000a4a5a57248 */ /* 0x000fce0007fe0100 */
.L_x_1934:
[----:B------:R-:W2:Y:S01]  /*1d410*/  LDL.LU R170, [R1] ;  /* 0x0000000001aa7983 */ /* 0x000ea20000300800 */
[C---:B------:R-:W-:Y:S02]  /*1d420*/  ISETP.GE.AND P2, PT, R162.reuse, 0x2, PT ;  /* 0x00000002a200780c */ /* 0x040fe40003f46270 */
[----:B------:R-:W-:Y:S02]  /*1d430*/  ISETP.GE.AND P5, PT, R162, 0xa, PT ;  /* 0x0000000aa200780c */ /* 0x000fe40003fa6270 */
[----:B------:R-:W-:-:S04]  /*1d440*/  ISETP.GT.AND P3, PT, R165, 0x1, !P2 ;  /* 0x00000001a500780c */ /* 0x000fc80005764270 */
[----:B------:R-:W-:Y:S02]  /*1d450*/  ISETP.LT.OR P4, PT, R166, 0x2, P3 ;  /* 0x00000002a600780c */ /* 0x000fe40001f81670 */
[----:B------:R-:W-:Y:S02]  /*1d460*/  ISETP.GE.AND P3, PT, R162, 0x9, PT ;  /* 0x00000009a200780c */ /* 0x000fe40003f66270 */
[----:B------:R-:W-:Y:S02]  /*1d470*/  FSEL R164, R6, -INF , !P4 ;  /* 0xff80000006a47808 */ /* 0x000fe40006000000 */
[----:B------:R-:W-:-:S04]  /*1d480*/  ISETP.GT.AND P4, PT, R165, 0x8, !P3 ;  /* 0x00000008a500780c */ /* 0x000fc80005f84270 */
[----:B------:R-:W-:-:S04]  /*1d490*/  ISETP.LT.OR P4, PT, R166, 0x9, P4 ;  /* 0x00000009a600780c */ /* 0x000fc80002781670 */
[----:B0-----:R-:W-:Y:S02]  /*1d4a0*/  FSEL R13, R13, -INF , !P4 ;  /* 0xff8000000d0d7808 */ /* 0x001fe40006000000 */
[----:B------:R-:W-:-:S04]  /*1d4b0*/  ISETP.GT.AND P4, PT, R165, 0x9, !P5 ;  /* 0x00000009a500780c */ /* 0x000fc80006f84270 */
[----:B------:R-:W-:-:S04]  /*1d4c0*/  ISETP.LT.OR P4, PT, R166, 0xa, P4 ;  /* 0x0000000aa600780c */ /* 0x000fc80002781670 */
[----:B------:R-:W-:Y:S02]  /*1d4d0*/  FSEL R21, R21, -INF , !P4 ;  /* 0xff80000015157808 */ /* 0x000fe40006000000 */
[----:B--2---:R-:W-:-:S04]  /*1d4e0*/  LOP3.LUT R170, R170, 0xfffffffb, RZ, 0xc0, !PT ;  /* 0xfffffffbaaaa7812 */ /* 0x004fc800078ec0ff */
[----:B------:R-:W-:Y:S02]  /*1d4f0*/  @P5 LOP3.LUT R170, R170, 0x4, RZ, 0xfc, !PT ;  /* 0x00000004aaaa5812 */ /* 0x000fe400078efcff */
[----:B------:R-:W-:Y:S02]  /*1d500*/  ISETP.GE.AND P5, PT, R162, 0x11, PT ;  /* 0x00000011a200780c */ /* 0x000fe40003fa6270 */
[----:B------:R-:W-:Y:S02]  /*1d510*/  LOP3.LUT R170, R170, 0xfffffff7, RZ, 0xc0, !PT ;  /* 0xfffffff7aaaa7812 */ /* 0x000fe400078ec0ff */
[----:B------:R-:W-:-:S04]  /*1d520*/  ISETP.GT.AND P4, PT, R165, 0x10, !P5 ;  /* 0x00000010a500780c */ /* 0x000fc80006f84270 */
[----:B------:R-:W-:-:S04]  /*1d530*/  ISETP.LT.OR P4, PT, R166, 0x11, P4 ;  /* 0x00000011a600780c */ /* 0x000fc80002781670 */
[----:B------:R-:W-:Y:S02]  /*1d540*/  FSEL R122, R122, -INF , !P4 ;  /* 0xff8000007a7a7808 */ /* 0x000fe40006000000 */
        /* <DEDUP_REMOVED lines=112> */
[----:B------:R-:W-:Y:S01]  /*1dc50*/  ISETP.GE.AND P6, PT, R162, 0x5a, PT ;  /* 0x0000005aa200780c */ /* 0x000fe20003fc6270 */
[----:B------:R-:W0:-:S12]  /*1dc60*/  SHFL.IDX PT, R3, R161, 0x1, 0x1c1f ;  /* 0x003c1f00a1037f89 */ /* 0x000e1800000e0000 */
[----:B------:R-:W-:Y:S02]  /*1dc70*/  @P6 LOP3.LUT R170, R170, 0x1, RZ, 0xfc, !PT ;  /* 0x00000001aaaa6812 */ /* 0x000fe400078efcff */
[----:B------:R-:W-:-:S03]  /*1dc80*/  ISETP.GT.AND P6, PT, R165, 0x59, !P6 ;  /* 0x00000059a500780c */ /* 0x000fc600077c4270 */
[----:B------:R1:W-:Y:S01]  /*1dc90*/  STL [R1], R170 ;  /* 0x000000aa01007387 */ /* 0x0003e20000100800 */
[----:B------:R-:W-:-:S04]  /*1dca0*/  ISETP.LT.OR P6, PT, R166, 0x5a, P6 ;  /* 0x0000005aa600780c */ /* 0x000fc800037c1670 */
[----:B------:R-:W-:Y:S02]  /*1dcb0*/  FSEL R163, R163, -INF , !P6 ;  /* 0xff800000a3a37808 */ /* 0x000fe40007000000 */
[----:B------:R-:W-:Y:S01]  /*1dcc0*/  ISETP.GE.AND P6, PT, R226, 0x1, PT ;  /* 0x00000001e200780c */ /* 0x000fe20003fc6270 */
[----:B0-----:R-:W-:Y:S01]  /*1dcd0*/  IMAD.IADD R168, R168, 0x1, R3 ;  /* 0x00000001a8a87824 */ /* 0x001fe200078e0203 */
[----:B------:R-:W-:-:S11]  /*1dce0*/  IADD3 R167, R167, R3, RZ ;  /* 0x00000003a7a77210 */ /* 0x000fd60007ffe0ff */
[----:B-1----:R-:W-:Y:S05]  /*1dcf0*/  @!P6 BRA `(.L_x_1938) ;  /* 0x00000000005ce947 */ /* 0x002fea0003800000 */
        /* <DEDUP_REMOVED lines=13> */
.L_x_1940:
[----:B------:R-:W-:Y:S02]  /*1ddd0*/  ULDC UR4, c[0x0][0x9e4] ;  /* 0x0002790000047ab9 */ /* 0x000fe40000000800 */
[----:B------:R-:W-:-:S05]  /*1dde0*/  IMAD.U32 R6, RZ, RZ, UR4 ;  /* 0x00000004ff067e24 */ /* 0x000fca000f8e00ff */
[----:B------:R-:W-:-:S13]  /*1ddf0*/  ISETP.NE.AND P6, PT, R6, 0x1, PT ;  /* 0x000000010600780c */ /* 0x000fda0003fc5270 */
[----:B------:R-:W0:Y:S02]  /*1de00*/  @P6 LDC.64 R10, c[0x0][0x9e8] ;  /* 0x00027a00ff0a6b82 */ /* 0x000e240000000a00 */
[----:B0-----:R-:W-:-:S05]  /*1de10*/  @P6 IMAD.HI.U32 R10, R3, R10, RZ ;  /* 0x0000000a030a6227 */ /* 0x001fca00078e00ff */
[----:B------:R-:W-:-:S07]  /*1de20*/  @P6 SHF.R.U32.HI R3, RZ, R11, R10 ;  /* 0x0000000bff036219 */ /* 0x000fce000001160a */
.L_x_1941:
[----:B------:R-:W-:Y:S05]  /*1de30*/  BSYNC B1 ;  /* 0x0000000000017941 */ /* 0x000fea0003800000 */
.L_x_1939:
[----:B------:R-:W-:-:S05]  /*1de40*/  IMAD R3, R3, R6, R159 ;  /* 0x0000000603037224 */ /* 0x000fca00078e029f */
[----:B------:R-:W-:Y:S02]  /*1de50*/  VIADDMNMX R168, R3, R6, R168, PT ;  /* 0x0000000603a87246 */ /* 0x000fe400038001a8 */
[----:B------:R-:W-:-:S07]  /*1de60*/  VIMNMX R167, R167, R3, !PT ;  /* 0x00000003a7a77248 */ /* 0x000fce0007fe0100 */
.L_x_1938:
        /* <DEDUP_REMOVED lines=10> */
[----:B------:R-:W-:Y:S02]  /*1df10*/  LOP3.LUT P3, RZ, R170, 0x10000, RZ, 0xc0, !PT ;  /* 0x00010000aaff7812 */ /* 0x000fe4000786c0ff */
        /* <DEDUP_REMOVED lines=75> */
[----:B0-----:R-:W-:Y:S01]  /*1e3d0*/  FMNMX.FTZ R120, R11, R6, !PT ;  /* 0x000000060b787209 */ /* 0x001fe20007810000 */
[----:B------:R-:W-:Y:S01]  /*1e3e0*/  IMAD.U32 R6, RZ, RZ, UR4 ;  /* 0x00000004ff067e24 */ /* 0x000fe2000f8e00ff */
[----:B------:R-:W-:-:S02]  /*1e3f0*/  FSEL R142, R142, -INF , !P2 ;  /* 0xff8000008e8e7808 */ /* 0x000fc40005000000 */
[----:B------:R-:W-:Y:S01]  /*1e400*/  LOP3.LUT P2, RZ, R170, 0x200, RZ, 0xc0, !PT ;  /* 0x00000200aaff7812 */ /* 0x000fe2000784c0ff */
[----:B------:R-:W0:Y:S01]  /*1e410*/  SHFL.BFLY PT, R3, R120, 0x1, 0x1f ;  /* 0x0c201f0078037f89 */ /* 0x000e2200000e0000 */
[C---:B------:R-:W-:Y:S02]  /*1e420*/  ISETP.LT.OR P5, PT, R168.reuse, 0x59, P5 ;  /* 0x00000059a800780c */ /* 0x040fe40002fa1670 */
[----:B------:R-:W-:Y:S02]  /*1e430*/  ISETP.GT.AND P2, PT, R167, 0x39, !P2 ;  /* 0x00000039a700780c */ /* 0x000fe40005744270 */
[----:B------:R-:W-:Y:S02]  /*1e440*/  @!P1 PRMT R20, RZ, 0x654, R20 ;  /* 0x00000654ff149816 */ /* 0x000fe40000000014 */
[----:B------:R-:W-:Y:S02]  /*1e450*/  ISETP.LT.OR P2, PT, R168, 0x3a, P2 ;  /* 0x0000003aa800780c */ /* 0x000fe40001741670 */
[----:B------:R1:W-:Y:S02]  /*1e460*/  @!P1 SYNCS.ARRIVE.TRANS64.RED.A1T0 RZ, [R20+URZ], RZ ;  /* 0x000000ff14ff99a7 */ /* 0x0003e4000810043f */
[----:B------:R-:W-:-:S02]  /*1e470*/  FSEL R143, R143, -INF , !P2 ;  /* 0xff8000008f8f7808 */ /* 0x000fc40005000000 */
[----:B------:R-:W-:-:S04]  /*1e480*/  LOP3.LUT P2, RZ, R170, 0x100, RZ, 0xc0, !PT ;  /* 0x00000100aaff7812 */ /* 0x000fc8000784c0ff */
[----:B------:R-:W-:-:S04]  /*1e490*/  ISETP.GT.AND P2, PT, R167, 0x40, !P2 ;  /* 0x00000040a700780c */ /* 0x000fc80005744270 */
[----:B------:R-:W-:Y:S02]  /*1e4a0*/  ISETP.LT.OR P2, PT, R168, 0x41, P2 ;  /* 0x00000041a800780c */ /* 0x000fe40001741670 */
        /* <DEDUP_REMOVED lines=18> */
[C---:B------:R-:W-:Y:S02]  /*1e5d0*/  ISETP.GT.AND P2, PT, R167.reuse, RZ, !P6 ;  /* 0x000000ffa700720c */ /* 0x040fe40007744270 */
[----:B------:R-:W-:Y:S02]  /*1e5e0*/  LOP3.LUT P6, RZ, R170, 0x1, RZ, 0xc0, !PT ;  /* 0x00000001aaff7812 */ /* 0x000fe400078cc0ff */
        /* <DEDUP_REMOVED lines=22> */
[-CC-:B------:R-:W-:Y:S01]  /*1e750*/  FFMA.FTZ R164, R164, R6.reuse, -R159.reuse ;  /* 0x00000006a4a47223 */ /* 0x180fe2000001089f */
[----:B------:R-:W-:Y:S01]  /*1e760*/  MUFU.EX2 R190, R190 ;  /* 0x000000be00be7308 */ /* 0x000fe20000000800 */
        /* <DEDUP_REMOVED lines=19> */
[----:B------:R-:W-:-:S02]  /*1e8a0*/  FFMA.FTZ R170, R160, R6, -R159 ;  /* 0x00000006a0aa7223 */ /* 0x000fc4000001089f */
        /* <DEDUP_REMOVED lines=18> */
[----:B------:R-:W-:Y:S01]  /*1e9d0*/  FMNMX.FTZ R0, R158, R129, !PT ;  /* 0x000000819e007209 */ /* 0x000fe20007810000 */
[-CC-:B------:R-:W-:Y:S01]  /*1e9e0*/  FFMA.FTZ R129, R141, R6.reuse, -R159.reuse ;  /* 0x000000068d817223 */ /* 0x180fe2000001089f */
[----:B------:R-:W-:Y:S01]  /*1e9f0*/  FSEL R141, R3, RZ, P2 ;  /* 0x000000ff038d7208 */ /* 0x000fe20001000000 */
[----:B------:R-:W-:Y:S01]  /*1ea00*/  MUFU.EX2 R123, R123 ;  /* 0x0000007b007b7308 */ /* 0x000fe20000000800 */
[----:B------:R-:W-:Y:S01]  /*1ea10*/  FFMA.FTZ R159, R163, R6, -R159 ;  /* 0x00000006a39f7223 */ /* 0x000fe2000001089f */
[----:B------:R-:W0:Y:S02]  /*1ea20*/  SHFL.BFLY PT, R120, R0, 0x2, 0x1f ;  /* 0x0c401f0000787f89 */ /* 0x000e2400000e0000 */
[----:B------:R-:W-:-:S04]  /*1ea30*/  FADD.FTZ R141, -R141, R15 ;  /* 0x0000000f8d8d7221 */ /* 0x000fc80000010100 */
[----:B------:R-:W-:Y:S08]  /*1ea40*/  MUFU.EX2 R182, R182 ;  /* 0x000000b600b67308 */ /* 0x000ff00000000800 */
[----:B------:R-:W-:Y:S08]  /*1ea50*/  MUFU.EX2 R128, R128 ;  /* 0x0000008000807308 */ /* 0x000ff00000000800 */
[----:B------:R-:W-:Y:S01]  /*1ea60*/  MUFU.EX2 R176, R176 ;  /* 0x000000b000b07308 */ /* 0x000fe20000000800 */
[----:B0-----:R-:W-:-:S05]  /*1ea70*/  FMNMX.FTZ R0, R0, R120, !PT ;  /* 0x0000007800007209 */ /* 0x001fca0007810000 */
[----:B------:R-:W0:Y:S02]  /*1ea80*/  SHFL.BFLY PT, R120, R0, 0x1, 0x1f ;  /* 0x0c201f0000787f89 */ /* 0x000e2400000e0000 */
[----:B------:R-:W-:Y:S08]  /*1ea90*/  MUFU.EX2 R129, R129 ;  /* 0x0000008100817308 */ /* 0x000ff00000000800 */
[----:B------:R-:W-:Y:S08]  /*1eaa0*/  MUFU.EX2 R178, R178 ;  /* 0x000000b200b27308 */ /* 0x000ff00000000800 */
[----:B------:R-:W-:Y:S01]  /*1eab0*/  MUFU.EX2 R132, R132 ;  /* 0x0000008400847308 */ /* 0x000fe20000000800 */
[----:B0-----:R-:W-:Y:S01]  /*1eac0*/  FMNMX.FTZ R0, R0, R120, !PT ;  /* 0x0000007800007209 */ /* 0x001fe20007810000 */
[----:B------:R-:W-:-:S06]  /*1ead0*/  FMUL.FTZ R120, R141, R6 ;  /* 0x000000068d787220 */ /* 0x000fcc0000410000 */
[----:B------:R-:W-:Y:S01]  /*1eae0*/  MUFU.EX2 R172, R172 ;  /* 0x000000ac00ac7308 */ /* 0x000fe20000000800 */
[C---:B------:R-:W-:Y:S01]  /*1eaf0*/  FSETP.NEU.FTZ.AND P2, PT, R0.reuse, -INF , PT ;  /* 0xff8000000000780b */ /* 0x040fe20003f5d000 */
[----:B------:R-:W-:-:S05]  /*1eb00*/  FMUL.FTZ R144, R0, R6 ;  /* 0x0000000600907220 */ /* 0x000fca0000410000 */
[----:B------:R-:W-:Y:S01]  /*1eb10*/  FSEL R141, R144, RZ, P2 ;  /* 0x000000ff908d7208 */ /* 0x000fe20001000000 */
[----:B------:R-:W0:Y:S04]  /*1eb20*/  MUFU.EX2 R120, R120 ;  /* 0x0000007800787308 */ /* 0x000e280000000800 */
[-CC-:B------:R-:W-:Y:S01]  /*1eb30*/  FFMA.FTZ R189, R9, R6.reuse, -R141.reuse ;  /* 0x0000000609bd7223 */ /* 0x180fe2000001088d */
[----:B------:R-:W-:Y:S01]  /*1eb40*/  FSEL R9, R0, RZ, P2 ;  /* 0x000000ff00097208 */ /* 0x000fe20001000000 */
[-CC-:B------:R-:W-:Y:S01]  /*1eb50*/  FFMA.FTZ R12, R12, R6.reuse, -R141.reuse ;  /* 0x000000060c0c7223 */ /* 0x180fe2000001088d */
[-CC-:B------:R-:W-:Y:S01]  /*1eb60*/  FFMA.FTZ R187, R126, R6.reuse, -R141.reuse ;  /* 0x000000067ebb7223 */ /* 0x180fe2000001088d */
[-CC-:B------:R-:W-:Y:S01]  /*1eb70*/  FFMA.FTZ R191, R10, R6.reuse, -R141.reuse ;  /* 0x000000060abf7223 */ /* 0x180fe2000001088d */
[-CC-:B------:R-:W-:Y:S01]  /*1eb80*/  FFMA.FTZ R10, R121, R6.reuse, -R141.reuse ;  /* 0x00000006790a7223 */ /* 0x180fe2000001088d */
[----:B------:R-:W-:Y:S01]  /*1eb90*/  FADD.FTZ R9, -R9, R14 ;  /* 0x0000000e09097221 */ /* 0x000fe20000010100 */
[----:B------:R-:W-:Y:S01]  /*1eba0*/  MUFU.EX2 R189, R189 ;  /* 0x000000bd00bd7308 */ /* 0x000fe20000000800 */
[-CC-:B------:R-:W-:Y:S01]  /*1ebb0*/  FFMA.FTZ R181, R130, R6.reuse, -R141.reuse ;  /* 0x0000000682b57223 */ /* 0x180fe2000001088d */
[-CC-:B------:R-:W-:Y:S01]  /*1ebc0*/  FFMA.FTZ R185, R124, R6.reuse, -R141.reuse ;  /* 0x000000067cb97223 */ /* 0x180fe2000001088d */
[-C--:B------:R-:W-:Y:S01]  /*1ebd0*/  FMUL.FTZ R9, R9, R6.reuse ;  /* 0x0000000609097220 */ /* 0x080fe20000410000 */
[-CC-:B------:R-:W-:Y:S01]  /*1ebe0*/  FFMA.FTZ R121, R125, R6.reuse, -R141.reuse ;  /* 0x000000067d797223 */ /* 0x180fe2000001088d */
[-CC-:B------:R-:W-:Y:S01]  /*1ebf0*/  FFMA.FTZ R124, R127, R6.reuse, -R141.reuse ;  /* 0x000000067f7c7223 */ /* 0x180fe2000001088d */
[----:B0-----:R-:W-:Y:S01]  /*1ec00*/  FFMA.FTZ R126, R120, R5, R188 ;  /* 0x00000005787e7223 */ /* 0x001fe200000100bc */
[-CC-:B------:R-:W-:Y:S01]  /*1ec10*/  FFMA.FTZ R125, R131, R6.reuse, -R141.reuse ;  /* 0x00000006837d7223 */ /* 0x180fe2000001088d */
[----:B------:R-:W-:Y:S01]  /*1ec20*/  MUFU.EX2 R12, R12 ;  /* 0x0000000c000c7308 */ /* 0x000fe20000000800 */
[-CC-:B------:R-:W-:Y:S01]  /*1ec30*/  FFMA.FTZ R183, R134, R6.reuse, -R141.reuse ;  /* 0x0000000686b77223 */ /* 0x180fe2000001088d */
[----:B------:R-:W-:Y:S01]  /*1ec40*/  FADD.FTZ R5, R11, R126 ;  /* 0x0000007e0b057221 */ /* 0x000fe20000010000 */
[-CC-:B------:R-:W-:Y:S01]  /*1ec50*/  FFMA.FTZ R135, R135, R6.reuse, -R141.reuse ;  /* 0x0000000687877223 */ /* 0x180fe2000001088d */
[-CC-:B------:R-:W-:Y:S01]  /*1ec60*/  FFMA.FTZ R177, R139, R6.reuse, -R141.reuse ;  /* 0x000000068bb17223 */ /* 0x180fe2000001088d */
[-C--:B------:R-:W-:Y:S01]  /*1ec70*/  FFMA.FTZ R126, R140, R6.reuse, -R141 ;  /* 0x000000068c7e7223 */ /* 0x080fe2000001088d */
[----:B------:R-:W-:Y:S01]  /*1ec80*/  FADD.FTZ R130, R190, R5 ;  /* 0x00000005be827221 */ /* 0x000fe20000010000 */
[-CC-:B------:R-:W-:Y:S01]  /*1ec90*/  FFMA.FTZ R179, R142, R6.reuse, -R141.reuse ;  /* 0x000000068eb37223 */ /* 0x180fe2000001088d */
[----:B------:R-:W0:Y:S01]  /*1eca0*/  MUFU.EX2 R9, R9 ;  /* 0x0000000900097308 */ /* 0x000e220000000800 */
[-CC-:B------:R-:W-:Y:S01]  /*1ecb0*/  FFMA.FTZ R143, R143, R6.reuse, -R141.reuse ;  /* 0x000000068f8f7223 */ /* 0x180fe2000001088d */
[----:B------:R-:W-:Y:S01]  /*1ecc0*/  FADD.FTZ R5, R13, R130 ;  /* 0x000000820d057221 */ /* 0x000fe20000010000 */
[-CC-:B------:R-:W-:Y:S01]  /*1ecd0*/  FFMA.FTZ R173, R146, R6.reuse, -R141.reuse ;  /* 0x0000000692ad7223 */ /* 0x180fe2000001088d */
[-CC-:B------:R-:W-:Y:S01]  /*1ece0*/  FFMA.FTZ R147, R147, R6.reuse, -R141.reuse ;  /* 0x0000000693937223 */ /* 0x180fe2000001088d */
[-C--:B------:R-:W-:Y:S01]  /*1ecf0*/  FFMA.FTZ R175, R150, R6.reuse, -R141 ;  /* 0x0000000696af7223 */ /* 0x080fe2000001088d */
[----:B------:R-:W-:Y:S01]  /*1ed00*/  FADD.FTZ R130, R184, R5 ;  /* 0x00000005b8827221 */ /* 0x000fe20000010000 */
[-CC-:B------:R-:W-:Y:S01]  /*1ed10*/  FFMA.FTZ R169, R154, R6.reuse, -R141.reuse ;  /* 0x000000069aa97223 */ /* 0x180fe2000001088d */
[----:B------:R-:W2:Y:S01]  /*1ed20*/  MUFU.EX2 R191, R191 ;  /* 0x000000bf00bf7308 */ /* 0x000ea20000000800 */
[-CC-:B------:R-:W-:Y:S01]  /*1ed30*/  FFMA.FTZ R155, R155, R6.reuse, -R141.reuse ;  /* 0x000000069b9b7223 */ /* 0x180fe2000001088d */
[----:B------:R-:W-:Y:S01]  /*1ed40*/  FADD.FTZ R127, R21, R130 ;  /* 0x00000082157f7221 */ /* 0x000fe20000010000 */
[----:B------:R-:W-:Y:S01]  /*1ed50*/  FFMA.FTZ R133, R133, R6, -R141 ;  /* 0x0000000685857223 */ /* 0x000fe2000001088d */
[----:B------:R-:W-:-:S02]  /*1ed60*/  F2FP.F16.F32.PACK_AB R188, R11, R188 ;  /* 0x000000bc0bbc723e */ /* 0x000fc400000000ff */
[----:B------:R-:W-:Y:S01]  /*1ed70*/  FADD.FTZ R127, R186, R127 ;  /* 0x0000007fba7f7221 */ /* 0x000fe20000010000 */
[C---:B------:R-:W-:Y:S01]  /*1ed80*/  F2FP.F16.F32.PACK_AB R186, R122.reuse, R186 ;  /* 0x000000ba7aba723e */ /* 0x040fe200000000ff */
[----:B------:R-:W3:Y:S01]  /*1ed90*/  MUFU.EX2 R10, R10 ;  /* 0x0000000a000a7308 */ /* 0x000ee20000000800 */
[----:B0-----:R-:W-:Y:S01]  /*1eda0*/  FFMA.FTZ R5, R9, R4, R189 ;  /* 0x0000000409057223 */ /* 0x001fe200000100bd */
[----:B------:R-:W-:Y:S01]  /*1edb0*/  FADD.FTZ R127, R122, R127 ;  /* 0x0000007f7a7f7221 */ /* 0x000fe20000010000 */
[----:B------:R-:W-:Y:S02]  /*1edc0*/  F2FP.F16.F32.PACK_AB R190, R13, R190 ;  /* 0x000000be0dbe723e */ /* 0x000fe400000000ff */
[----:B------:R-:W-:Y:S01]  /*1edd0*/  FADD.FTZ R4, R12, R5 ;  /* 0x000000050c047221 */ /* 0x000fe20000010000 */
[----:B------:R-:W-:Y:S01]  /*1ede0*/  FADD.FTZ R134, R180, R127 ;  /* 0x0000007fb4867221 */ /* 0x000fe20000010000 */
[----:B------:R-:W-:Y:S01]  /*1edf0*/  ISETP.GT.AND P2, PT, R7, R210, PT ;  /* 0x000000d20700720c */ /* 0x000fe20003f44270 */
[----:B------:R-:W0:Y:S01]  /*1ee00*/  MUFU.EX2 R185, R185 ;  /* 0x000000b900b97308 */ /* 0x000e220000000800 */
[----:B--2---:R-:W-:Y:S01]  /*1ee10*/  FADD.FTZ R5, R191, R4 ;  /* 0x00000004bf057221 */ /* 0x004fe20000010000 */
[----:B------:R-:W-:Y:S01]  /*1ee20*/  F2FP.F16.F32.PACK_AB R184, R21, R184 ;  /* 0x000000b815b8723e */ /* 0x000fe200000000ff */
[----:B------:R-:W-:Y:S01]  /*1ee30*/  VIADD R7, R7, 0xffffffff ;  /* 0xffffffff07077836 */ /* 0x000fe20000000000 */
[----:B------:R-:W-:-:S02]  /*1ee40*/  F2FP.F16.F32.PACK_AB R180, R123, R180 ;  /* 0x000000b47bb4723e */ /* 0x000fc400000000ff */
[----:B------:R-:W-:Y:S02]  /*1ee50*/  F2FP.F16.F32.PACK_AB R189, R12, R189 ;  /* 0x000000bd0cbd723e */ /* 0x000fe400000000ff */
[----:B------:R-:W2:Y:S01]  /*1ee60*/  MUFU.EX2 R121, R121 ;  /* 0x0000007900797308 */ /* 0x000ea20000000800 */
[C---:B---3--:R-:W-:Y:S01]  /*1ee70*/  FADD.FTZ R130, R10.reuse, R5 ;  /* 0x000000050a827221 */ /* 0x048fe20000010000 */
[----:B------:R-:W-:Y:S01]  /*1ee80*/  FADD.FTZ R5, R123, R134 ;  /* 0x000000867b057221 */ /* 0x000fe20000010000 */
[----:B------:R-:W-:Y:S01]  /*1ee90*/  F2FP.F16.F32.PACK_AB R191, R10, R191 ;  /* 0x000000bf0abf723e */ /* 0x000fe200000000ff */
[----:B------:R-:W-:Y:S02]  /*1eea0*/  IMAD.MOV.U32 R10, RZ, RZ, R17 ;  /* 0x000000ffff0a7224 */ /* 0x000fe400078e0011 */
[----:B------:R-:W-:Y:S01]  /*1eeb0*/  FADD.FTZ R5, R182, R5 ;  /* 0x00000005b6057221 */ /* 0x000fe20000010000 */
[C---:B------:R-:W-:Y:S01]  /*1eec0*/  F2FP.F16.F32.PACK_AB R182, R128.reuse, R182 ;  /* 0x000000b680b6723e */ /* 0x040fe200000000ff */
[----:B------:R-:W3:Y:S01]  /*1eed0*/  MUFU.EX2 R187, R187 ;  /* 0x000000bb00bb7308 */ /* 0x000ee20000000800 */
[----:B0-----:R-:W-:Y:S01]  /*1eee0*/  FADD.FTZ R130, R185, R130 ;  /* 0x00000082b9827221 */ /* 0x001fe20000010000 */
[----:B------:R-:W-:-:S04]  /*1eef0*/  FADD.FTZ R5, R128, R5 ;  /* 0x0000000580057221 */ /* 0x000fc80000010000 */
[----:B------:R-:W-:Y:S01]  /*1ef00*/  FADD.FTZ R134, R176, R5 ;  /* 0x00000005b0867221 */ /* 0x000fe20000010000 */
[----:B------:R-:W-:Y:S01]  /*1ef10*/  F2FP.F16.F32.PACK_AB R176, R129, R176 ;  /* 0x000000b081b0723e */ /* 0x000fe200000000ff */
[----:B------:R-:W0:Y:S01]  /*1ef20*/  MUFU.EX2 R124, R124 ;  /* 0x0000007c007c7308 */ /* 0x000e220000000800 */
[----:B--2---:R-:W-:Y:S01]  /*1ef30*/  FADD.FTZ R130, R121, R130 ;  /* 0x0000008279827221 */ /* 0x004fe20000010000 */
[----:B------:R-:W-:Y:S01]  /*1ef40*/  FADD.FTZ R5, R129, R134 ;  /* 0x0000008681057221 */ /* 0x000fe20000010000 */
[----:B------:R-:W-:-:S03]  /*1ef50*/  F2FP.F16.F32.PACK_AB R185, R121, R185 ;  /* 0x000000b979b9723e */ /* 0x000fc600000000ff */
[----:B------:R-:W-:Y:S01]  /*1ef60*/  FADD.FTZ R5, R178, R5 ;  /* 0x00000005b2057221 */ /* 0x000fe20000010000 */
[C---:B------:R-:W-:Y:S01]  /*1ef70*/  F2FP.F16.F32.PACK_AB R178, R132.reuse, R178 ;  /* 0x000000b284b2723e */ /* 0x040fe200000000ff */
[----:B------:R-:W2:Y:S01]  /*1ef80*/  MUFU.EX2 R181, R181 ;  /* 0x000000b500b57308 */ /* 0x000ea20000000800 */
[----:B---3--:R-:W-:Y:S01]  /*1ef90*/  FADD.FTZ R127, R187, R130 ;  /* 0x00000082bb7f7221 */ /* 0x008fe20000010000 */
[----:B------:R-:W-:-:S06]  /*1efa0*/  FADD.FTZ R5, R132, R5 ;  /* 0x0000000584057221 */ /* 0x000fcc0000010000 */
        /* <DEDUP_REMOVED lines=13> */
[----:B--2---:R-:W-:Y:S01]  /*1f080*/  FADD.FTZ R130, R14, R131 ;  /* 0x000000830e827221 */ /* 0x004fe20000010000 */
[----:B------:R-:W-:Y:S01]  /*1f090*/  FADD.FTZ R131, R172, R5 ;  /* 0x00000005ac837221 */ /* 0x000fe20000010000 */
[----:B------:R-:W-:Y:S01]  /*1f0a0*/  F2FP.F16.F32.PACK_AB R183, R14, R183 ;  /* 0x000000b70eb7723e */ /* 0x000fe200000000ff */
[----:B------:R-:W-:-:S04]  /*1f0b0*/  IMAD.MOV.U32 R14, RZ, RZ, R0 ;  /* 0x000000ffff0e7224 */ /* 0x000fc800078e0000 */
        /* <DEDUP_REMOVED lines=10> */
[----:B-1----:R-:W1:Y:S01]  /*1f160*/  MUFU.EX2 R20, R147 ;  /* 0x0000009300147308 */ /* 0x002e620000000800 */
        /* <DEDUP_REMOVED lines=16> */
[----:B------:R-:W-:-:S06]  /*1f270*/  F2FP.F16.F32.PACK_AB R175, R127, R175 ;  /* 0x000000af7faf723e */ /* 0x000fcc00000000ff */
[----:B------:R-:W0:Y:S01]  /*1f280*/  MUFU.EX2 R138, R138 ;  /* 0x0000008a008a7308 */ /* 0x000e220000000800 */
[----:B--2---:R-:W-:-:S07]  /*1f290*/  FADD.FTZ R13, R168, R13 ;  /* 0x0000000da80d7221 */ /* 0x004fce0000010000 */
[----:B------:R-:W2:Y:S01]  /*1f2a0*/  MUFU.EX2 R11, R155 ;  /* 0x0000009b000b7308 */ /* 0x000ea20000000800 */
[----:B-1----:R-:W-:-:S07]  /*1f2b0*/  FADD.FTZ R122, R169, R122 ;  /* 0x0000007aa97a7221 */ /* 0x002fce0000010000 */
[----:B------:R-:W1:Y:S01]  /*1f2c0*/  MUFU.EX2 R170, R170 ;  /* 0x000000aa00aa7308 */ /* 0x000e620000000800 */
[C---:B0-----:R-:W-:Y:S01]  /*1f2d0*/  FADD.FTZ R13, R138.reuse, R13 ;  /* 0x0000000d8a0d7221 */ /* 0x041fe20000010000 */
[----:B------:R-:W-:-:S06]  /*1f2e0*/  F2FP.F16.F32.PACK_AB R168, R138, R168 ;  /* 0x000000a88aa8723e */ /* 0x000fcc00000000ff */
[----:B------:R-:W0:Y:S01]  /*1f2f0*/  MUFU.EX2 R133, R133 ;  /* 0x0000008500857308 */ /* 0x000e220000000800 */
[C---:B--2---:R-:W-:Y:S01]  /*1f300*/  FADD.FTZ R122, R11.reuse, R122 ;  /* 0x0000007a0b7a7221 */ /* 0x044fe20000010000 */
[----:B------:R-:W-:Y:S02]  /*1f310*/  F2FP.F16.F32.PACK_AB R169, R11, R169 ;  /* 0x000000a90ba9723e */ /* 0x000fe400000000ff */
[----:B------:R-:W-:-:S04]  /*1f320*/  MOV R11, R192 ;  /* 0x000000c0000b7202 */ /* 0x000fc80000000f00 */
[----:B------:R-:W2:Y:S01]  /*1f330*/  MUFU.EX2 R15, R159 ;  /* 0x0000009f000f7308 */ /* 0x000ea20000000800 */
[----:B-1----:R-:W-:-:S07]  /*1f340*/  FADD.FTZ R128, R170, R13 ;  /* 0x0000000daa807221 */ /* 0x002fce0000010000 */
[----:B------:R-:W1:Y:S01]  /*1f350*/  MUFU.EX2 R141, R141 ;  /* 0x0000008d008d7308 */ /* 0x000e620000000800 */
[----:B0-----:R-:W-:Y:S01]  /*1f360*/  FADD.FTZ R122, R133, R122 ;  /* 0x0000007a857a7221 */ /* 0x001fe20000010000 */
[C---:B--2---:R-:W-:Y:S01]  /*1f370*/  FADD.FTZ R5, R15.reuse, R128 ;  /* 0x000000800f057221 */ /* 0x044fe20000010000 */
[----:B------:R-:W-:Y:S01]  /*1f380*/  F2FP.F16.F32.PACK_AB R170, R15, R170 ;  /* 0x000000aa0faa723e */ /* 0x000fe200000000ff */
[----:B------:R-:W-:Y:S02]  /*1f390*/  IMAD.MOV.U32 R15, RZ, RZ, R3 ;  /* 0x000000ffff0f7224 */ /* 0x000fe400078e0003 */
[C---:B-1----:R-:W-:Y:S01]  /*1f3a0*/  FADD.FTZ R4, R141.reuse, R122 ;  /* 0x0000007a8d047221 */ /* 0x042fe20000010000 */
[----:B------:R-:W-:Y:S01]  /*1f3b0*/  F2FP.F16.F32.PACK_AB R171, R141, R133 ;  /* 0x000000858dab723e */ /* 0x000fe200000000ff */
[----:B------:R-:W-:Y:S06]  /*1f3c0*/  @P2 BRA `(.L_x_1942) ;  /* 0xffffffc400642947 */ /* 0x000fec000383ffff */
.L_x_1923:
[----:B------:R-:W-:Y:S05]  /*1f3d0*/  BSYNC B0 ;  /* 0x0000000000007941 */ /* 0x000fea0003800000 */
.L_x_1922:
        /* <DEDUP_REMOVED lines=99> */
.L_x_1943:
[----:B------:R-:W-:Y:S01]  /*1fa10*/  IMAD R12, R17, 0x8, R2 ;  /* 0x00000008110c7824 */ /* 0x000fe200078e0202 */
[----:B------:R-:W-:-:S04]  /*1fa20*/  SHF.L.U32 R7, R192, 0x1f, RZ ;  /* 0x0000001fc0077819 */ /* 0x000fc800000006ff */
[----:B------:R0:W1:Y:S01]  /*1fa30*/  SYNCS.PHASECHK.TRANS64.TRYWAIT P2, [R12+URZ+0x30850], R7 ;  /* 0x030850070c0075a7 */ /* 0x000062000804017f */
[----:B------:R-:W-:Y:S05]  /*1fa40*/  @!P0 BRA `(.L_x_1944) ;  /* 0x0000000000048947 */ /* 0x000fea0003800000 */
[----:B------:R-:W-:Y:S01]  /*1fa50*/  BPT.TRAP 0x1 ;  /* 0x000000040000795c */ /* 0x000fe20000300000 */
.L_x_1944:
[----:B------:R-:W-:Y:S01]  /*1fa60*/  IADD3 R2, R2, 0x400, RZ ;  /* 0x0000040002027810 */ /* 0x000fe20007ffe0ff */
[----:B------:R-:W-:Y:S03]  /*1fa70*/  BSSY B0, `(.L_x_1945) ;  /* 0x0000008000007945 */ /* 0x000fe60003800000 */
[----:B------:R-:W-:-:S04]  /*1fa80*/  SHF.R.U32.HI R2, RZ, 0x4, R2 ;  /* 0x00000004ff027819 */ /* 0x000fc80000011602 */
[----:B------:R-:W-:-:S04]  /*1fa90*/  LOP3.LUT R2, R2, 0x3fff, RZ, 0xc0, !PT ;  /* 0x00003fff02027812 */ /* 0x000fc800078ec0ff */
[----:B------:R-:W-:-:S05]  /*1faa0*/  LOP3.LUT R2, R2, 0x3000000, RZ, 0xfc, !PT ;  /* 0x0300000002027812 */ /* 0x000fca00078efcff */
[----:B------:R-:W-:Y:S01]  /*1fab0*/  IMAD R2, R17, 0x900, R2 ;  /* 0x0000090011027824 */ /* 0x000fe200078e0202 */
[----:B-1----:R-:W-:Y:S06]  /*1fac0*/  @P2 BRA `(.L_x_1946) ;  /* 0x0000000000082947 */ /* 0x002fec0003800000 */
[----:B------:R-:W1:Y:S02]  /*1fad0*/  SYNCS.PHASECHK.TRANS64.TRYWAIT P0, [R12+URZ+0x30850], R7 ;  /* 0x030850070c0075a7 */ /* 0x000e64000800017f */
[----:B-1----:R-:W-:Y:S05]  /*1fae0*/  @!P0 BRA `(.L_x_1947) ;  /* 0x000000c400108947 */ /* 0x002fea0003800000 */
.L_x_1946:
[----:B------:R-:W-:Y:S05]  /*1faf0*/  BSYNC B0 ;  /* 0x0000000000007941 */ /* 0x000fea0003800000 */
.L_x_1945:
[----:B------:R-:W-:Y:S01]  /*1fb00*/  IMAD.MOV.U32 R8, RZ, RZ, R2 ;  /* 0x000000ffff087224 */ /* 0x000fe200078e0002 */
[----:B------:R-:W-:Y:S01]  /*1fb10*/  WARPGROUP.ARRIVE ;  /* 0x00000000000079c5 */ /* 0x000fe20000000000 */
[----:B------:R-:W-:Y:S01]  /*1fb20*/  IMAD.MOV.U32 R9, RZ, RZ, 0x40000040 ;  /* 0x40000040ff097424 */ /* 0x000fe200078e00ff */
[----:B01----:R-:W-:Y:S01]  /*1fb30*/  SHFL.BFLY PT, R7, R4, 0x2, 0x1f ;  /* 0x0c401f0004077f89 */ /* 0x003fe200000e0000 */
[----:B------:R-:W-:Y:S01]  /*1fb40*/  VIADD R17, R17, 0x1 ;  /* 0x0000000111117836 */ /* 0x000fe20000000000 */
[----:B------:R-:W-:Y:S01]  /*1fb50*/  R2UR UR6, R8 ;  /* 0x00000000080672ca */ /* 0x000fe200000e0000 */
[----:B------:R-:W-:Y:S01]  /*1fb60*/  VIADD R8, R2, 0x80 ;  /* 0x0000008002087836 */ /* 0x000fe20000000000 */
[----:B------:R-:W-:Y:S01]  /*1fb70*/  R2UR UR7, R9 ;  /* 0x00000000090772ca */ /* 0x000fe200000e0000 */
[----:B------:R-:W-:Y:S01]  /*1fb80*/  IMAD.MOV.U32 R9, RZ, RZ, 0x40000040 ;  /* 0x40000040ff097424 */ /* 0x000fe200078e00ff */
[----:B------:R-:W-:Y:S01]  /*1fb90*/  ISETP.NE.AND P2, PT, R17, 0x2, PT ;  /* 0x000000021100780c */ /* 0x000fe20003f45270 */
[----:B------:R-:W-:Y:S01]  /*1fba0*/  VIADD R220, R220, 0x1 ;  /* 0x00000001dcdc7836 */ /* 0x000fe20000000000 */
[----:B------:R-:W-:-:S02]  /*1fbb0*/  @!P1 IADD3 R12, R12, 0x30860, RZ ;  /* 0x000308600c0c9810 */ /* 0x000fc40007ffe0ff */
[----:B------:R-:W-:Y:S02]  /*1fbc0*/  SEL R17, R17, RZ, P2 ;  /* 0x000000ff11117207 */ /* 0x000fe40001000000 */
[----:B------:R-:W-:-:S05]  /*1fbd0*/  @!P1 PRMT R12, RZ, 0x654, R12 ;  /* 0x00000654ff0c9816 */ /* 0x000fca000000000c */
        /* <DEDUP_REMOVED lines=26> */
[----:B------:R-:W0:Y:S02]  /*1fd80*/  SHFL.BFLY PT, R2, R5, 0x2, 0x1f ;  /* 0x0c401f0005027f89 */ /* 0x000e2400000e0000 */
[----:B0-----:R-:W-:Y:S01]  /*1fd90*/  FADD.FTZ R2, R2, R5 ;  /* 0x0000000502027221 */ /* 0x001fe20000010000 */
[----:B------:R-:W-:-:S04]  /*1fda0*/  SEL R5, RZ, 0x1, P2 ;  /* 0x00000001ff057807 */ /* 0x000fc80001000000 */
[----:B------:R-:W-:Y:S01]  /*1fdb0*/  LOP3.LUT R192, R192, R5, RZ, 0x3c, !PT ;  /* 0x00000005c0c07212 */ /* 0x000fe200078e3cff */
[----:B------:R-:W-:Y:S01]  /*1fdc0*/  IMAD.MOV.U32 R5, RZ, RZ, -0x800000 ;  /* 0xff800000ff057424 */ /* 0x000fe200078e00ff */
[----:B------:R-:W-:Y:S02]  /*1fdd0*/  WARPGROUP.DEPBAR.LE gsb0, 0x0 ;  /* 0x00008000000079c5 */ /* 0x000fe40000010000 */
[----:B------:R-:W-:-:S06]  /*1fde0*/  WARPGROUP.ARRIVE ;  /* 0x00000000000079c5 */ /* 0x000fcc0000000000 */
[----:B------:R-:W-:Y:S01]  /*1fdf0*/  HGMMA.64x192x16.F32 R24, R172, gdesc[UR4].tnspB, R24, gsb0 ;  /* 0x42e00004ac187df0 */ /* 0x000fe20008000818 */
[----:B------:R-:W-:Y:S01]  /*1fe00*/  R2UR UR6, R8 ;  /* 0x00000000080672ca */ /* 0x000fe200000e0000 */
[----:B------:R-:W-:Y:S01]  /*1fe10*/  FADD.FTZ R8, R7, R4 ;  /* 0x0000000407087221 */ /* 0x000fe20000010000 */
[----:B------:R-:W-:Y:S01]  /*1fe20*/  R2UR UR7, R9 ;  /* 0x00000000090772ca */ /* 0x000fe200000e0000 */
[----:B------:R-:W0:Y:S01]  /*1fe30*/  SHFL.BFLY PT, R7, R2, 0x1, 0x1f ;  /* 0x0c201f0002077f89 */ /* 0x000e2200000e0000 */
[----:B------:R-:W-:-:S03]  /*1fe40*/  IMAD.MOV.U32 R4, RZ, RZ, -0x800000 ;  /* 0xff800000ff047424 */ /* 0x000fc600078e00ff */
[----:B------:R-:W1:Y:S01]  /*1fe50*/  SHFL.BFLY PT, R9, R8, 0x1, 0x1f ;  /* 0x0c201f0008097f89 */ /* 0x000e6200000e0000 */
[----:B0-----:R-:W-:Y:S01]  /*1fe60*/  FADD.FTZ R13, R2, R7 ;  /* 0x00000007020d7221 */ /* 0x001fe20000010000 */
[----:B------:R-:W-:Y:S02]  /*1fe70*/  IMAD.MOV.U32 R2, RZ, RZ, RZ ;  /* 0x000000ffff027224 */ /* 0x000fe400078e00ff */
[----:B------:R-:W-:Y:S02]  /*1fe80*/  IMAD.MOV.U32 R7, RZ, RZ, RZ ;  /* 0x000000ffff077224 */ /* 0x000fe400078e00ff */
[----:B-1----:R-:W-:Y:S01]  /*1fe90*/  FADD.FTZ R14, R8, R9 ;  /* 0x00000009080e7221 */ /* 0x002fe20000010000 */
[----:B------:R-:W-:-:S04]  /*1fea0*/  FSETP.NE.FTZ.AND P0, PT, R13, RZ, PT ;  /* 0x000000ff0d00720b */ /* 0x000fc80003f15000 */
[----:B------:R-:W-:-:S09]  /*1feb0*/  FSETP.NE.FTZ.AND P3, PT, R14, RZ, PT ;  /* 0x000000ff0e00720b */ /* 0x000fd20003f75000 */
        /* <DEDUP_REMOVED lines=8> */
[----:B-1----:R-:W-:Y:S01]  /*1ff40*/  @P3 FMUL.FTZ R11, R10, 0.69314718246459960938 ;  /* 0x3f3172180a0b3820 */ /* 0x002fe20000410000 */
[----:B------:R-:W-:-:S03]  /*1ff50*/  PLOP3.LUT P0, PT, PT, PT, PT, 0x8, 0x0 ;  /* 0x000000000000781c */ /* 0x000fc60003f0e170 */
[----:B------:R-:W-:Y:S01]  /*1ff60*/  @P3 FFMA.FTZ R4, R6, R0, R11 ;  /* 0x0000000006043223 */ /* 0x000fe2000001000b */
[----:B------:R-:W-:Y:S02]  /*1ff70*/  WARPGROUP.DEPBAR.LE gsb0, 0x0 ;  /* 0x00008000000079c5 */ /* 0x000fe40000010000 */
[----:B------:R-:W-:-:S06]  /*1ff80*/  WARPGROUP.ARRIVE ;  /* 0x00000000000079c5 */ /* 0x000fcc0000000000 */
[----:B------:R-:W-:Y:S03]  /*1ff90*/  HGMMA.64x192x16.F32 R24, R168, gdesc[UR4].tnspB, R24, gsb0 ;  /* 0x42e00004a8187df0 */ /* 0x000fe60008000818 */
[----:B------:R-:W-:Y:S02]  /*1ffa0*/  WARPGROUP.DEPBAR.LE gsb0, 0x0 ;  /* 0x00008000000079c5 */ /* 0x000fe40000010000 */
[-C--:B--2---:R-:W-:Y:S01]  /*1ffb0*/  FMUL.FTZ R129, R67, R2.reuse ;  /* 0x0000000243817220 */ /* 0x084fe20000410000 */
[-C--:B------:R-:W-:Y:S01]  /*1ffc0*/  FMUL.FTZ R127, R75, R2.reuse ;  /* 0x000000024b7f7220 */ /* 0x080fe20000410000 */
[-C--:B------:R-:W-:Y:S01]  /*1ffd0*/  FMUL.FTZ R130, R63, R2.reuse ;  /* 0x000000023f827220 */ /* 0x080fe20000410000 */
[-C--:B------:R-:W-:Y:S01]  /*1ffe0*/  FMUL.FTZ R67, R70, R2.reuse ;  /* 0x0000000246437220 */ /* 0x080fe20000410000 */
[-C--:B------:R-:W-:Y:S01]  /*1fff0*/  FMUL.FTZ R128, R71, R2.reuse ;  /* 0x0000000247807220 */ /* 0x080fe20000410000 */
[-C--:B------:R-:W-:Y:S01]  /*20000*/  FMUL.FTZ R75, R78, R2.reuse ;  /* 0x000000024e4b7220 */ /* 0x080fe20000410000 */
[----:B------:R1:W-:Y:S01]  /*20010*/  @!P1 SYNCS.ARRIVE.TRANS64.RED.A1T0 RZ, [R12+URZ], RZ ;  /* 0x000000ff0cff99a7 */ /* 0x0003e2000810043f */
        /* <DEDUP_REMOVED lines=55> */
[-C--:B-1----:R-:W-:Y:S01]  /*20390*/  FMUL.FTZ R12, R31, R2.reuse ;  /* 0x000000021f0c7220 */ /* 0x082fe20000410000 */
        /* <DEDUP_REMOVED lines=34> */
.L_x_1807:
[----:B------:R-:W0:Y:S08]  /*205c0*/  S2UR UR5, SR_CgaCtaId ;  /* 0x00000000000579c3 */ /* 0x000e300000008800 */
[----:B------:R-:W-:Y:S06]  /*205d0*/  BAR.SYNC.DEFER_BLOCKING 0x5, 0x180 ;  /* 0x0146000000007b1d */ /* 0x000fec0000010000 */
[----:B------:R-:W-:Y:S01]  /*205e0*/  UMOV UR4, 0x400 ;  /* 0x0000040000047882 */ /* 0x000fe20000000000 */
[----:B------:R-:W-:Y:S01]  /*205f0*/  BSSY B0, `(.L_x_1948) ;  /* 0x000025f000007945 */ /* 0x000fe20003800000 */
[----:B0-----:R-:W-:-:S06]  /*20600*/  ULEA UR4, UR5, UR4, 0x18 ;  /* 0x0000000405047291 */ /* 0x001fcc000f8ec03f */
[----:B------:R-:W-:-:S05]  /*20610*/  MOV R2, UR4 ;  /* 0x0000000400027c02 */ /* 0x000fca0008000f00 */
        /* <DEDUP_REMOVED lines=45> */
[----:B------:R-:W-:Y:S01]  /*208f0*/  BAR.SYNC.DEFER_BLOCKING 0x1, 0x100 ;  /* 0x0044000000007b1d */ /* 0x000fe20000010000 */
[----:B--2---:R-:W-:-:S03]  /*20900*/  IMAD.WIDE R8, R8, 0x2, R6 ;  /* 0x0000000208087825 */ /* 0x004fc600078e0206 */
[C---:B------:R-:W-:Y:S02]  /*20910*/  LOP3.LUT R13, R8.reuse, 0x380, RZ, 0xc0, !PT ;  /* 0x00000380080d7812 */ /* 0x040fe400078ec0ff */
[C---:B------:R-:W-:Y:S02]  /*20920*/  IADD3 R111, P2, R8.reuse, 0x20, RZ ;  /* 0x00000020086f7810 */ /* 0x040fe40007f5e0ff */
[C---:B------:R-:W-:Y:S02]  /*20930*/  IADD3 R139, P1, R8.reuse, 0x40, RZ ;  /* 0x00000040088b7810 */ /* 0x040fe40007f3e0ff */
[C---:B------:R-:W-:Y:S01]  /*20940*/  IADD3 R141, P6, R8.reuse, 0x60, RZ ;  /* 0x00000060088d7810 */ /* 0x040fe20007fde0ff */
[--C-:B------:R-:W-:Y:S01]  /*20950*/  IMAD.X R15, RZ, RZ, R9.reuse, P2 ;  /* 0x000000ffff0f7224 */ /* 0x100fe200010e0609 */
[C---:B------:R-:W-:Y:S01]  /*20960*/  IADD3 R143, P5, R8.reuse, 0x4000, RZ ;  /* 0x00004000088f7810 */ /* 0x040fe20007fbe0ff */
[--C-:B------:R-:W-:Y:S01]  /*20970*/  IMAD.X R21, RZ, RZ, R9.reuse, P1 ;  /* 0x000000ffff157224 */ /* 0x100fe200008e0609 */
[----:B------:R-:W-:Y:S01]  /*20980*/  SHF.R.U64 R13, R13, 0x3, RZ ;  /* 0x000000030d0d7819 */ /* 0x000fe200000012ff */
[--C-:B------:R-:W-:Y:S01]  /*20990*/  IMAD.X R31, RZ, RZ, R9.reuse, P6 ;  /* 0x000000ffff1f7224 */ /* 0x100fe200030e0609 */
[C---:B------:R-:W-:Y:S01]  /*209a0*/  IADD3 R145, P0, R8.reuse, 0x4020, RZ ;  /* 0x0000402008917810 */ /* 0x040fe20007f1e0ff */
[----:B------:R-:W-:Y:S01]  /*209b0*/  IMAD.X R35, RZ, RZ, R9, P5 ;  /* 0x000000ffff237224 */ /* 0x000fe200028e0609 */
[----:B------:R-:W-:-:S02]  /*209c0*/  IADD3 R147, P4, R8, 0x4040, RZ ;  /* 0x0000404008937810 */ /* 0x000fc40007f9e0ff */
[C---:B------:R-:W-:Y:S02]  /*209d0*/  IADD3 R149, P3, R8.reuse, 0x4060, RZ ;  /* 0x0000406008957810 */ /* 0x040fe40007f7e0ff */
[C---:B------:R-:W-:Y:S01]  /*209e0*/  IADD3 R151, P2, R8.reuse, 0x8000, RZ ;  /* 0x0000800008977810 */ /* 0x040fe20007f5e0ff */
[--C-:B------:R-:W-:Y:S01]  /*209f0*/  IMAD.X R43, RZ, RZ, R9.reuse, P4 ;  /* 0x000000ffff2b7224 */ /* 0x100fe200020e0609 */
[C---:B-1----:R-:W-:Y:S01]  /*20a00*/  IADD3 R24, P1, R8.reuse, 0x8020, RZ ;  /* 0x0000802008187810 */ /* 0x042fe20007f3e0ff */
[--C-:B------:R-:W-:Y:S01]  /*20a10*/  IMAD.X R47, RZ, RZ, R9.reuse, P3 ;  /* 0x000000ffff2f7224 */ /* 0x100fe200018e0609 */
[C---:B------:R-:W-:Y:S01]  /*20a20*/  IADD3 R58, P6, R8.reuse, 0x8040, RZ ;  /* 0x00008040083a7810 */ /* 0x040fe20007fde0ff */
[--C-:B------:R-:W-:Y:S01]  /*20a30*/  IMAD.X R51, RZ, RZ, R9.reuse, P2 ;  /* 0x000000ffff337224 */ /* 0x100fe200010e0609 */
[----:B------:R-:W-:Y:S01]  /*20a40*/  IADD3 R86, P5, R8, 0x8060, RZ ;  /* 0x0000806008567810 */ /* 0x000fe20007fbe0ff */
[----:B------:R-:W-:Y:S01]  /*20a50*/  IMAD.X R55, RZ, RZ, R9, P1 ;  /* 0x000000ffff377224 */ /* 0x000fe200008e0609 */
[----:B------:R-:W-:-:S02]  /*20a60*/  LOP3.LUT R8, R13, R8, RZ, 0x3c, !PT ;  /* 0x000000080d087212 */ /* 0x000fc400078e3cff */
[-C--:B------:R-:W-:Y:S01]  /*20a70*/  IADD3.X R39, RZ, R9.reuse, RZ, P0, !PT ;  /* 0x00000009ff277210 */ /* 0x080fe200007fe4ff */
[----:B------:R-:W-:Y:S01]  /*20a80*/  IMAD.X R13, RZ, RZ, R9, P5 ;  /* 0x000000ffff0d7224 */ /* 0x000fe200028e0609 */
[-C--:B------:R-:W-:Y:S02]  /*20a90*/  IADD3.X R59, RZ, R9.reuse, RZ, P6, !PT ;  /* 0x00000009ff3b7210 */ /* 0x080fe400037fe4ff */
[----:B------:R-:W-:Y:S02]  /*20aa0*/  MOV R94, R8 ;  /* 0x00000008005e7202 */ /* 0x000fe40000000f00 */
[----:B------:R-:W-:Y:S02]  /*20ab0*/  F2FP.F16.F32.PACK_AB R9, R138, R10 ;  /* 0x0000000a8a09723e */ /* 0x000fe400000000ff */
[----:B------:R-:W-:Y:S02]  /*20ac0*/  F2FP.F16.F32.PACK_AB R8, R3, R0 ;  /* 0x000000000308723e */ /* 0x000fe400000000ff */
[----:B------:R-:W-:-:S02]  /*20ad0*/  F2FP.F16.F32.PACK_AB R10, R29, R28 ;  /* 0x0000001c1d0a723e */ /* 0x000fc400000000ff */
[----:B------:R-:W-:Y:S02]  /*20ae0*/  LOP3.LUT R14, R111, 0x380, RZ, 0xc0, !PT ;  /* 0x000003806f0e7812 */ /* 0x000fe400078ec0ff */
[----:B------:R-:W-:Y:S01]  /*20af0*/  LOP3.LUT R34, R143, 0x380, RZ, 0xc0, !PT ;  /* 0x000003808f227812 */ /* 0x000fe200078ec0ff */
[----:B------:R1:W-:Y:S01]  /*20b00*/  STSM.16.M88.4 [R94], R8 ;  /* 0x000000085e007844 */ /* 0x0003e20000000200 */
[----:B------:R-:W-:Y:S02]  /*20b10*/  ISETP.NE.U32.AND P0, PT, RZ, UR4, PT ;  /* 0x00000004ff007c0c */ /* 0x000fe4000bf05070 */
[----:B------:R-:W-:Y:S02]  /*20b20*/  LOP3.LUT R42, R147, 0x380, RZ, 0xc0, !PT ;  /* 0x00000380932a7812 */ /* 0x000fe400078ec0ff */
[----:B------:R-:W-:Y:S02]  /*20b30*/  LOP3.LUT R20, R139, 0x380, RZ, 0xc0, !PT ;  /* 0x000003808b147812 */ /* 0x000fe400078ec0ff */
[----:B------:R-:W-:-:S02]  /*20b40*/  LOP3.LUT R50, R151, 0x380, RZ, 0xc0, !PT ;  /* 0x0000038097327812 */ /* 0x000fc400078ec0ff */
[----:B------:R-:W-:Y:S02]  /*20b50*/  LOP3.LUT R3, R24, 0x380, RZ, 0xc0, !PT ;  /* 0x0000038018037812 */ /* 0x000fe400078ec0ff */
[----:B------:R-:W-:Y:S02]  /*20b60*/  LOP3.LUT R30, R141, 0x380, RZ, 0xc0, !PT ;  /* 0x000003808d1e7812 */ /* 0x000fe400078ec0ff */
[----:B------:R-:W-:Y:S02]  /*20b70*/  SHF.R.U64 R14, R14, 0x3, RZ ;  /* 0x000000030e0e7819 */ /* 0x000fe400000012ff */
[----:B------:R-:W-:Y:S01]  /*20b80*/  LOP3.LUT R0, R58, 0x380, RZ, 0xc0, !PT ;  /* 0x000003803a007812 */ /* 0x000fe200078ec0ff */
[----:B-1----:R-:W1:Y:S01]  /*20b90*/  LDC.64 R8, c[0x0][0xc00] ;  /* 0x00030000ff087b82 */ /* 0x002e620000000a00 */
[----:B------:R-:W-:Y:S02]  /*20ba0*/  SHF.R.U64 R34, R34, 0x3, RZ ;  /* 0x0000000322227819 */ /* 0x000fe400000012ff */
[----:B------:R-:W-:Y:S01]  /*20bb0*/  ISETP.NE.AND.EX P0, PT, RZ, UR5, PT, P0 ;  /* 0x00000005ff007c0c */ /* 0x000fe2000bf05300 */
[----:B------:R-:W-:Y:S01]  /*20bc0*/  ULDC.64 UR4, c[0x0][0xc08] ;  /* 0x0003020000047ab9 */ /* 0x000fe20000000a00 */
[----:B------:R-:W-:-:S02]  /*20bd0*/  LOP3.LUT R38, R145, 0x380, RZ, 0xc0, !PT ;  /* 0x0000038091267812 */ /* 0x000fc400078ec0ff */
[----:B------:R-:W-:Y:S02]  /*20be0*/  SHF.R.U64 R42, R42, 0x3, RZ ;  /* 0x000000032a2a7819 */ /* 0x000fe400000012ff */
[----:B------:R-:W-:Y:S02]  /*20bf0*/  SHF.R.U64 R20, R20, 0x3, RZ ;  /* 0x0000000314147819 */ /* 0x000fe400000012ff */
[----:B------:R-:W-:Y:S02]  /*20c00*/  SHF.R.U64 R50, R50, 0x3, RZ ;  /* 0x0000000332327819 */ /* 0x000fe400000012ff */
[----:B------:R-:W-:Y:S02]  /*20c10*/  SHF.R.U64 R3, R3, 0x3, RZ ;  /* 0x0000000303037819 */ /* 0x000fe400000012ff */
[----:B------:R-:W-:Y:S02]  /*20c20*/  SHF.R.U64 R30, R30, 0x3, RZ ;  /* 0x000000031e1e7819 */ /* 0x000fe400000012ff */
[----:B------:R-:W-:-:S02]  /*20c30*/  LOP3.LUT R14, R14, R111, RZ, 0x3c, !PT ;  /* 0x0000006f0e0e7212 */ /* 0x000fc400078e3cff */
[----:B------:R-:W-:Y:S02]  /*20c40*/  LOP3.LUT R46, R149, 0x380, RZ, 0xc0, !PT ;  /* 0x00000380952e7812 */ /* 0x000fe400078ec0ff */
[----:B------:R-:W-:Y:S02]  /*20c50*/  SHF.R.U64 R29, R0, 0x3, RZ ;  /* 0x00000003001d7819 */ /* 0x000fe400000012ff */
[----:B------:R-:W-:Y:S01]  /*20c60*/  ISETP.NE.U32.AND P2, PT, RZ, UR4, PT ;  /* 0x00000004ff007c0c */ /* 0x000fe2000bf45070 */
[----:B-1----:R-:W-:Y:S01]  /*20c70*/  IMAD.WIDE R10, R219, 0x4, R8 ;  /* 0x00000004db0a7825 */ /* 0x002fe200078e0208 */
[----:B------:R-:W-:Y:S02]  /*20c80*/  LOP3.LUT R34, R34, R143, RZ, 0x3c, !PT ;  /* 0x0000008f22227212 */ /* 0x000fe400078e3cff */
[----:B------:R-:W-:Y:S02]  /*20c90*/  SHF.R.U64 R38, R38, 0x3, RZ ;  /* 0x0000000326267819 */ /* 0x000fe400000012ff */
[----:B------:R-:W-:-:S02]  /*20ca0*/  LOP3.LUT R42, R42, R147, RZ, 0x3c, !PT ;  /* 0x000000932a2a7212 */ /* 0x000fc400078e3cff */
[----:B------:R-:W-:Y:S02]  /*20cb0*/  LOP3.LUT R20, R20, R139, RZ, 0x3c, !PT ;  /* 0x0000008b14147212 */ /* 0x000fe400078e3cff */
[----:B------:R-:W-:Y:S02]  /*20cc0*/  LOP3.LUT R50, R50, R151, RZ, 0x3c, !PT ;  /* 0x0000009732327212 */ /* 0x000fe400078e3cff */
[----:B------:R-:W-:Y:S02]  /*20cd0*/  LOP3.LUT R54, R3, R24, RZ, 0x3c, !PT ;  /* 0x0000001803367212 */ /* 0x000fe400078e3cff */
[----:B------:R-:W-:Y:S02]  /*20ce0*/  LOP3.LUT R30, R30, R141, RZ, 0x3c, !PT ;  /* 0x0000008d1e1e7212 */ /* 0x000fe400078e3cff */
[----:B------:R-:W-:Y:S02]  /*20cf0*/  SHF.R.U64 R46, R46, 0x3, RZ ;  /* 0x000000032e2e7819 */ /* 0x000fe400000012ff */
[----:B------:R-:W-:-:S02]  /*20d00*/  LOP3.LUT R111, R86, 0x380, RZ, 0xc0, !PT ;  /* 0x00000380566f7812 */ /* 0x000fc400078ec0ff */
[----:B------:R-:W-:Y:S02]  /*20d10*/  LOP3.LUT R58, R29, R58, RZ, 0x3c, !PT ;  /* 0x0000003a1d3a7212 */ /* 0x000fe400078e3cff */
[----:B------:R-:W-:Y:S02]  /*20d20*/  MOV R24, R14 ;  /* 0x0000000e00187202 */ /* 0x000fe40000000f00 */
[----:B------:R-:W-:Y:S02]  /*20d30*/  ISETP.NE.AND.EX P2, PT, RZ, UR5, PT, P2 ;  /* 0x00000005ff007c0c */ /* 0x000fe4000bf45320 */
[----:B------:R-:W-:Y:S02]  /*20d40*/  MOV R15, R34 ;  /* 0x00000022000f7202 */ /* 0x000fe40000000f00 */
[----:B------:R-:W-:Y:S02]  /*20d50*/  LOP3.LUT R38, R38, R145, RZ, 0x3c, !PT ;  /* 0x0000009126267212 */ /* 0x000fe400078e3cff */
[----:B------:R-:W-:-:S02]  /*20d60*/  MOV R14, R42 ;  /* 0x0000002a000e7202 */ /* 0x000fc40000000f00 */
[----:B------:R-:W-:Y:S02]  /*20d70*/  F2FP.F16.F32.PACK_AB R34, R37, R36 ;  /* 0x000000242522723e */ /* 0x000fe400000000ff */
[----:B------:R-:W-:Y:S02]  /*20d80*/  F2FP.F16.F32.PACK_AB R35, R136, R125 ;  /* 0x0000007d8823723e */ /* 0x000fe400000000ff */
[----:B------:R-:W-:Y:S01]  /*20d90*/  MOV R20, R20 ;  /* 0x0000001400147202 */ /* 0x000fe20000000f00 */
[----:B------:R-:W1:Y:S01]  /*20da0*/  @P2 LDC.64 R8, c[0x0][0xc08] ;  /* 0x00030200ff082b82 */ /* 0x000e620000000a00 */
[----:B------:R-:W-:Y:S01]  /*20db0*/  MOV R0, R50 ;  /* 0x0000003200007202 */ /* 0x000fe20000000f00 */
[----:B------:R-:W-:Y:S01]  /*20dc0*/  STSM.16.M88.4 [R24], R32 ;  /* 0x0000002018007844 */ /* 0x000fe20000000200 */
[----:B------:R-:W-:Y:S02]  /*20dd0*/  F2FP.F16.F32.PACK_AB R42, R45, R44 ;  /* 0x0000002c2d2a723e */ /* 0x000fe400000000ff */
[----:B------:R-:W-:-:S02]  /*20de0*/  F2FP.F16.F32.PACK_AB R43, R134, R123 ;  /* 0x0000007b862b723e */ /* 0x000fc400000000ff */
[----:B------:R-:W-:Y:S02]  /*20df0*/  LOP3.LUT R46, R46, R149, RZ, 0x3c, !PT ;  /* 0x000000952e2e7212 */ /* 0x000fe400078e3cff */
[----:B------:R-:W-:Y:S01]  /*20e00*/  SHF.R.U64 R111, R111, 0x3, RZ ;  /* 0x000000036f6f7819 */ /* 0x000fe200000012ff */
[----:B------:R2:W-:Y:S01]  /*20e10*/  STSM.16.M88.4 [R20], R40 ;  /* 0x0000002814007844 */ /* 0x0005e20000000200 */
[----:B------:R-:W-:Y:S02]  /*20e20*/  MOV R30, R30 ;  /* 0x0000001e001e7202 */ /* 0x000fe40000000f00 */
[----:B------:R-:W-:Y:S02]  /*20e30*/  MOV R3, R58 ;  /* 0x0000003a00037202 */ /* 0x000fe40000000f00 */
[----:B------:R-:W-:Y:S02]  /*20e40*/  F2FP.F16.F32.PACK_AB R50, R53, R52 ;  /* 0x000000343532723e */ /* 0x000fe400000000ff */
[----:B------:R-:W-:-:S02]  /*20e50*/  F2FP.F16.F32.PACK_AB R51, R132, R121 ;  /* 0x000000798433723e */ /* 0x000fc400000000ff */
[----:B------:R-:W-:Y:S02]  /*20e60*/  F2FP.F16.F32.PACK_AB R58, R61, R60 ;  /* 0x0000003c3d3a723e */ /* 0x000fe400000000ff */
[----:B------:R-:W-:Y:S01]  /*20e70*/  F2FP.F16.F32.PACK_AB R59, R130, R62 ;  /* 0x0000003e823b723e */ /* 0x000fe200000000ff */
[----:B------:R-:W-:Y:S01]  /*20e80*/  STSM.16.M88.4 [R30], R48 ;  /* 0x000000301e007844 */ /* 0x000fe20000000200 */
[----:B------:R-:W-:Y:S02]  /*20e90*/  MOV R38, R38 ;  /* 0x0000002600267202 */ /* 0x000fe40000000f00 */
[----:B------:R-:W-:Y:S01]  /*20ea0*/  LOP3.LUT R12, R111, R86, RZ, 0x3c, !PT ;  /* 0x000000566f0c7212 */ /* 0x000fe200078e3cff */
[----:B------:R-:W-:Y:S01]  /*20eb0*/  STSM.16.M88.4 [R15], R56 ;  /* 0x000000380f007844 */ /* 0x000fe20000000200 */
[----:B------:R-:W-:Y:S01]  /*20ec0*/  MOV R46, R46 ;  /* 0x0000002e002e7202 */ /* 0x000fe20000000f00 */
[----:B------:R-:W-:Y:S01]  /*20ed0*/  ULDC UR4, c[0x0][0xa88] ;  /* 0x0002a20000047ab9 */ /* 0x000fe20000000800 */
[----:B------:R-:W-:Y:S01]  /*20ee0*/  MOV R54, R54 ;  /* 0x0000003600367202 */ /* 0x000fe20000000f00 */
[----:B------:R3:W-:Y:S01]  /*20ef0*/  STSM.16.M88.4 [R38], R64 ;  /* 0x0000004026007844 */ /* 0x0007e20000000200 */
[----:B------:R-:W-:Y:S01]  /*20f00*/  MOV R12, R12 ;  /* 0x0000000c000c7202 */ /* 0x000fe20000000f00 */
[----:B--2---:R-:W-:-:S02]  /*20f10*/  IMAD.MOV.U32 R20, RZ, RZ, RZ ;  /* 0x000000ffff147224 */ /* 0x004fc400078e00ff */
[----:B------:R-:W-:Y:S04]  /*20f20*/  STSM.16.M88.4 [R14], R72 ;  /* 0x000000480e007844 */ /* 0x000fe80000000200 */
[----:B------:R-:W-:Y:S04]  /*20f30*/  STSM.16.M88.4 [R46], R80 ;  /* 0x000000502e007844 */ /* 0x000fe80000000200 */
[----:B------:R2:W-:Y:S04]  /*20f40*/  STSM.16.M88.4 [R0], R88 ;  /* 0x0000005800007844 */ /* 0x0005e80000000200 */
[----:B------:R4:W-:Y:S04]  /*20f50*/  STSM.16.M88.4 [R54], R96 ;  /* 0x0000006036007844 */ /* 0x0009e80000000200 */
[----:B------:R4:W-:Y:S04]  /*20f60*/  STSM.16.M88.4 [R3], R104 ;  /* 0x0000006803007844 */ /* 0x0009e80000000200 */
[----:B------:R4:W-:Y:S01]  /*20f70*/  STSM.16.M88.4 [R12], R112 ;  /* 0x000000700c007844 */ /* 0x0009e20000000200 */
[----:B------:R-:W-:Y:S01]  /*20f80*/  BAR.SYNC.DEFER_BLOCKING 0x1, 0x100 ;  /* 0x0044000000007b1d */ /* 0x000fe20000010000 */
[----:B---3--:R-:W-:-:S02]  /*20f90*/  IMAD.U32 R65, RZ, RZ, UR4 ;  /* 0x00000004ff417e24 */ /* 0x008fc4000f8e00ff */
[----:B-1----:R-:W-:-:S05]  /*20fa0*/  @P2 IMAD.WIDE R8, R219, 0x4, R8 ;  /* 0x00000004db082825 */ /* 0x002fca00078e0208 */
[----:B--2---:R-:W1:Y:S01]  /*20fb0*/  LDC R0, c[0x0][0xbe8] ;  /* 0x0002fa00ff007b82 */ /* 0x004e620000000800 */
[----:B------:R4:W5:Y:S04]  /*20fc0*/  @P0 LDG.E R20, desc[UR60][R10.64] ;  /* 0x0000003c0a140981 */ /* 0x000968000c1e1900 */
[----:B------:R4:W5:Y:S01]  /*20fd0*/  @P2 LDG.E R65, desc[UR60][R8.64] ;  /* 0x0000003c08412981 */ /* 0x000962000c1e1900 */
[----:B-1----:R-:W-:-:S13]  /*20fe0*/  ISETP.NE.AND P1, PT, R0, 0x1, PT ;  /* 0x000000010000780c */ /* 0x002fda0003f25270 */
[----:B------:R-:W1:Y:S08]  /*20ff0*/  @P1 LDC R13, c[0x0][0xbec] ;  /* 0x0002fb00ff0d1b82 */ /* 0x000e700000000800 */
[----:B------:R-:W2:Y:S01]  /*21000*/  @P1 LDC R14, c[0x0][0xbf0] ;  /* 0x0002fc00ff0e1b82 */ /* 0x000ea20000000800 */
[----:B----4-:R-:W-:Y:S05]  /*21010*/  @P2 BRA `(.L_x_1950) ;  /* 0x0000000000102947 */ /* 0x010fea0003800000 */
[----:B------:R-:W-:Y:S05]  /*21020*/  @!P0 BRA `(.L_x_1950) ;  /* 0x00000000000c8947 */ /* 0x000fea0003800000 */
[----:B------:R-:W3:Y:S04]  /*21030*/  LDG.E R8, desc[UR60][R10.64] ;  /* 0x0000003c0a087981 */ /* 0x000ee8000c1e1900 */
[----:B-----5:R-:W3:Y:S02]  /*21040*/  LDG.E R65, desc[UR60][R10.64+0x4] ;  /* 0x0000043c0a417981 */ /* 0x020ee4000c1e1900 */
[----:B---3--:R-:W-:-:S07]  /*21050*/  IMAD.IADD R65, R65, 0x1, -R8 ;  /* 0x0000000141417824 */ /* 0x008fce00078e0a08 */
.L_x_1950:
[----:B------:R-:W3:Y:S01]  /*21060*/  LDL R31, [R1+0x54] ;  /* 0x00005400011f7983 */ /* 0x000ee20000100800 */
[----:B------:R-:W-:Y:S01]  /*21070*/  SHF.R.S32.HI R64, RZ, 0x1f, R218 ;  /* 0x0000001fff407819 */ /* 0x000fe200000114da */
[----:B------:R-:W-:Y:S01]  /*21080*/  ULDC.64 UR4, c[0x0][0xb90] ;  /* 0x0002e40000047ab9 */ /* 0x000fe20000000a00 */
[----:B------:R-:W-:Y:S01]  /*21090*/  IADD3 R12, R212, R208, RZ ;  /* 0x000000d0d40c7210 */ /* 0x000fe20007ffe0ff */
[----:B------:R-:W4:Y:S01]  /*210a0*/  @P1 LDC R71, c[0x0][0xbec] ;  /* 0x0002fb00ff471b82 */ /* 0x000f220000000800 */
[----:B-----5:R-:W-:Y:S01]  /*210b0*/  SHF.R.S32.HI R21, RZ, 0x1f, R20 ;  /* 0x0000001fff157819 */ /* 0x020fe20000011414 */
[----:B------:R-:W-:Y:S01]  /*210c0*/  IMAD R9, R64, UR4, RZ ;  /* 0x0000000440097c24 */ /* 0x000fe2000f8e02ff */
[----:B------:R-:W-:Y:S01]  /*210d0*/  SHF.R.S32.HI R10, RZ, 0x1f, R219 ;  /* 0x0000001fff0a7819 */ /* 0x000fe200000114db */
[----:B-1----:R-:W-:Y:S01]  /*210e0*/  @P1 IMAD.HI.U32 R3, R12, R13, RZ ;  /* 0x0000000d0c031227 */ /* 0x002fe200078e00ff */
[----:B------:R-:W-:-:S03]  /*210f0*/  SEL R24, R219, RZ, !P0 ;  /* 0x000000ffdb187207 */ /* 0x000fc60004000000 */
[----:B------:R-:W-:Y:S01]  /*21100*/  IMAD.MOV.U32 R11, RZ, RZ, R12 ;  /* 0x000000ffff0b7224 */ /* 0x000fe200078e000c */
[----:B--2---:R-:W-:Y:S01]  /*21110*/  @P1 SHF.R.U32.HI R11, RZ, R14, R3 ;  /* 0x0000000eff0b1219 */ /* 0x004fe20000011603 */
[----:B------:R-:W-:Y:S01]  /*21120*/  IMAD R15, R218, UR5, R9 ;  /* 0x00000005da0f7c24 */ /* 0x000fe2000f8e0209 */
[----:B------:R-:W-:Y:S01]  /*21130*/  SEL R3, R10, RZ, !P0 ;  /* 0x000000ff0a037207 */ /* 0x000fe20004000000 */
[----:B------:R-:W-:Y:S01]  /*21140*/  IMAD.WIDE.U32 R8, R218, UR4, R20 ;  /* 0x00000004da087c25 */ /* 0x000fe2000f8e0014 */
[----:B------:R-:W-:Y:S01]  /*21150*/  ULDC.64 UR4, c[0x0][0xb98] ;  /* 0x0002e60000047ab9 */ /* 0x000fe20000000a00 */
[----:B------:R-:W1:Y:S02]  /*21160*/  @P1 LDC R73, c[0x0][0xbf0] ;  /* 0x0002fc00ff491b82 */ /* 0x000e640000000800 */
[----:B------:R-:W-:Y:S02]  /*21170*/  IMAD R13, R223, 0x40, R213 ;  /* 0x00000040df0d7824 */ /* 0x000fe400078e02d5 */
[----:B------:R-:W-:-:S02]  /*21180*/  IMAD.IADD R9, R9, 0x1, R15 ;  /* 0x0000000109097824 */ /* 0x000fc400078e020f */
[----:B------:R-:W-:Y:S02]  /*21190*/  IMAD.MOV R29, RZ, RZ, -R11 ;  /* 0x000000ffff1d7224 */ /* 0x000fe400078e0a0b */
[----:B------:R-:W-:-:S04]  /*211a0*/  IMAD.WIDE.U32 R8, R24, UR4, R8 ;  /* 0x0000000418087c25 */ /* 0x000fc8000f8e0008 */
[----:B------:R-:W-:Y:S01]  /*211b0*/  IMAD.WIDE R6, R13, 0x2, R6 ;  /* 0x000000020d067825 */ /* 0x000fe200078e0206 */
[----:B------:R-:W-:-:S03]  /*211c0*/  IADD3 R10, P0, R11, R8, RZ ;  /* 0x000000080b0a7210 */ /* 0x000fc60007f1e0ff */
[----:B------:R-:W-:Y:S01]  /*211d0*/  IMAD R15, R3, UR4, RZ ;  /* 0x00000004030f7c24 */ /* 0x000fe2000f8e02ff */
[----:B------:R-:W-:Y:S01]  /*211e0*/  IADD3 R33, P4, R6, 0x4000, RZ ;  /* 0x0000400006217810 */ /* 0x000fe20007f9e0ff */
[----:B------:R-:W-:Y:S01]  /*211f0*/  IMAD R13, R0, R29, R12 ;  /* 0x0000001d000d7224 */ /* 0x000fe200078e020c */
[----:B------:R-:W-:Y:S01]  /*21200*/  IADD3 R29, P2, R6, 0x1000, RZ ;  /* 0x00001000061d7810 */ /* 0x000fe20007f5e0ff */
[----:B------:R-:W-:Y:S01]  /*21210*/  IMAD R12, R24, UR5, R15 ;  /* 0x00000005180c7c24 */ /* 0x000fe2000f8e020f */
[----:B------:R-:W-:Y:S01]  /*21220*/  SHF.R.S32.HI R15, RZ, 0x1f, R11 ;  /* 0x0000001fff0f7819 */ /* 0x000fe2000001140b */
[----:B------:R-:W-:Y:S01]  /*21230*/  ULDC.64 UR4, c[0x0][0xb88] ;  /* 0x0002e20000047ab9 */ /* 0x000fe20000000a00 */
[----:B------:R-:W-:Y:S01]  /*21240*/  SHF.R.S32.HI R8, RZ, 0x1f, R13 ;  /* 0x0000001fff087819 */ /* 0x000fe2000001140d */
[----:B------:R-:W-:Y:S01]  /*21250*/  IMAD R65, R65, R0, RZ ;  /* 0x0000000041417224 */ /* 0x000fe200078e02ff */
[----:B------:R-:W-:Y:S02]  /*21260*/  IADD3.X R11, R15, R9, R12, P0, !PT ;  /* 0x000000090f0b7210 */ /* 0x000fe400007fe40c */
[----:B------:R-:W-:Y:S01]  /*21270*/  IADD3 R9, P6, R6, 0x2000, RZ ;  /* 0x0000200006097810 */ /* 0x000fe20007fde0ff */
[----:B------:R-:W-:Y:S01]  /*21280*/  IMAD R14, R8, UR4, RZ ;  /* 0x00000004080e7c24 */ /* 0x000fe2000f8e02ff */
[----:B------:R-:W-:Y:S01]  /*21290*/  LOP3.LUT R8, R29, 0x380, RZ, 0xc0, !PT ;  /* 0x000003801d087812 */ /* 0x000fe200078ec0ff */
[----:B------:R-:W-:Y:S01]  /*212a0*/  IMAD.WIDE.U32 R10, R13, UR4, R10 ;  /* 0x000000040d0a7c25 */ /* 0x000fe2000f8e000a */
[----:B------:R-:W-:-:S02]  /*212b0*/  LOP3.LUT R12, R9, 0x380, RZ, 0xc0, !PT ;  /* 0x00000380090c7812 */ /* 0x000fc400078ec0ff */
[----:B------:R-:W-:Y:S01]  /*212c0*/  SHF.R.U64 R8, R8, 0x3, RZ ;  /* 0x0000000308087819 */ /* 0x000fe200000012ff */
[----:B------:R-:W-:Y:S01]  /*212d0*/  IMAD R15, R13, UR5, R14 ;  /* 0x000000050d0f7c24 */ /* 0x000fe2000f8e020e */
[----:B------:R-:W-:Y:S01]  /*212e0*/  ULDC.64 UR4, c[0x0][0xb50] ;  /* 0x0002d40000047ab9 */ /* 0x000fe20000000a00 */
[----:B------:R-:W-:Y:S01]  /*212f0*/  SHF.R.U64 R12, R12, 0x3, RZ ;  /* 0x000000030c0c7819 */ /* 0x000fe200000012ff */
[----:B------:R-:W-:Y:S01]  /*21300*/  IMAD.X R13, RZ, RZ, R7, P6 ;  /* 0x000000ffff0d7224 */ /* 0x000fe200030e0607 */
[----:B------:R-:W-:Y:S02]  /*21310*/  LEA R14, P0, R10, UR4, 0x2 ;  /* 0x000000040a0e7c11 */ /* 0x000fe4000f8010ff */
[----:B------:R-:W-:Y:S02]  /*21320*/  IADD3 R11, R11, R15, RZ ;  /* 0x0000000f0b0b7210 */ /* 0x000fe40007ffe0ff */
[----:B------:R-:W-:Y:S01]  /*21330*/  LOP3.LUT R8, R8, R29, RZ, 0x3c, !PT ;  /* 0x0000001d08087212 */ /* 0x000fe200078e3cff */
[----:B------:R-:W-:Y:S01]  /*21340*/  SHFL.IDX PT, R54, R14, RZ, 0x1c1f ;  /* 0x001c1fff0e367589 */ /* 0x000fe200000e0000 */
[----:B------:R-:W-:Y:S01]  /*21350*/  LEA.HI.X R30, R10, UR5, R11, 0x2, P0 ;  /* 0x000000050a1e7c11 */ /* 0x000fe200080f140b */
[----:B------:R-:W-:Y:S01]  /*21360*/  ULDC.64 UR4, c[0x0][0xaa0] ;  /* 0x0002a80000047ab9 */ /* 0x000fe20000000a00 */
[C---:B------:R-:W-:Y:S01]  /*21370*/  IADD3 R37, P0, R6.reuse, 0x5000, RZ ;  /* 0x0000500006257810 */ /* 0x040fe20007f1e0ff */
[----:B------:R-:W-:Y:S01]  /*21380*/  IMAD R21, R21, UR4, RZ ;  /* 0x0000000415157c24 */ /* 0x000fe2000f8e02ff */
[----:B------:R-:W-:Y:S01]  /*21390*/  IADD3 R29, P5, R6, 0x3000, RZ ;  /* 0x00003000061d7810 */ /* 0x000fe20007fbe0ff */
[----:B------:R-:W2:Y:S01]  /*213a0*/  SHFL.IDX PT, R55, R30, RZ, 0x1c1f ;  /* 0x001c1fff1e377589 */ /* 0x000ea200000e0000 */
[----:B------:R-:W-:Y:S01]  /*213b0*/  LOP3.LUT R12, R12, R9, RZ, 0x3c, !PT ;  /* 0x000000090c0c7212 */ /* 0x000fe200078e3cff */
[----:B------:R-:W-:Y:S01]  /*213c0*/  IMAD R67, R20, UR5, R21 ;  /* 0x0000000514437c24 */ /* 0x000fe2000f8e0215 */
[----:B------:R-:W-:Y:S01]  /*213d0*/  IADD3 R41, P3, R6, 0x6000, RZ ;  /* 0x0000600006297810 */ /* 0x000fe20007f7e0ff */
[----:B------:R-:W-:Y:S01]  /*213e0*/  IMAD.X R9, RZ, RZ, R7, P2 ;  /* 0x000000ffff097224 */ /* 0x000fe200010e0607 */
[----:B------:R-:W-:Y:S01]  /*213f0*/  LOP3.LUT R36, R37, 0x380, RZ, 0xc0, !PT ;  /* 0x0000038025247812 */ /* 0x000fe200078ec0ff */
[----:B------:R-:W-:Y:S01]  /*21400*/  IMAD.WIDE.U32 R20, R20, UR4, RZ ;  /* 0x0000000414147c25 */ /* 0x000fe2000f8e00ff */
[----:B------:R-:W-:Y:S01]  /*21410*/  IADD3 R45, P2, R6, 0x7000, RZ ;  /* 0x00007000062d7810 */ /* 0x000fe20007f5e0ff */
[----:B------:R-:W-:Y:S01]  /*21420*/  SHFL.IDX PT, R58, R14, 0x1, 0x1c1f ;  /* 0x003c1f000e3a7f89 */ /* 0x000fe200000e0000 */
[----:B------:R-:W-:-:S02]  /*21430*/  LOP3.LUT R28, R29, 0x380, RZ, 0xc0, !PT ;  /* 0x000003801d1c7812 */ /* 0x000fc400078ec0ff */
[----:B------:R-:W-:Y:S01]  /*21440*/  LOP3.LUT R32, R33, 0x380, RZ, 0xc0, !PT ;  /* 0x0000038021207812 */ /* 0x000fe200078ec0ff */
[----:B------:R-:W-:Y:S01]  /*21450*/  IMAD.IADD R21, R21, 0x1, R67 ;  /* 0x0000000115157824 */ /* 0x000fe200078e0243 */
[----:B------:R-:W-:Y:S01]  /*21460*/  LOP3.LUT R40, R41, 0x380, RZ, 0xc0, !PT ;  /* 0x0000038029287812 */ /* 0x000fe200078ec0ff */
[----:B------:R-:W0:Y:S01]  /*21470*/  SHFL.IDX PT, R59, R30, 0x1, 0x1c1f ;  /* 0x003c1f001e3b7f89 */ /* 0x000e2200000e0000 */
[----:B------:R-:W-:Y:S01]  /*21480*/  SHF.R.U64 R36, R36, 0x3, RZ ;  /* 0x0000000324247819 */ /* 0x000fe200000012ff */
[----:B------:R-:W-:Y:S01]  /*21490*/  ULDC.64 UR4, c[0x0][0xae8] ;  /* 0x0002ba0000047ab9 */ /* 0x000fe20000000a00 */
[----:B------:R-:W-:Y:S02]  /*214a0*/  LOP3.LUT R44, R45, 0x380, RZ, 0xc0, !PT ;  /* 0x000003802d2c7812 */ /* 0x000fe400078ec0ff */
[----:B------:R-:W-:Y:S02]  /*214b0*/  LEA R67, R217, R223, 0x5 ;  /* 0x000000dfd9437211 */ /* 0x000fe400078e28ff */
[----:B------:R-:W-:-:S02]  /*214c0*/  SHF.R.U64 R28, R28, 0x3, RZ ;  /* 0x000000031c1c7819 */ /* 0x000fc400000012ff */
[----:B------:R-:W-:Y:S02]  /*214d0*/  SHF.R.U64 R32, R32, 0x3, RZ ;  /* 0x0000000320207819 */ /* 0x000fe400000012ff */
[----:B------:R-:W-:Y:S01]  /*214e0*/  SHF.R.U64 R40, R40, 0x3, RZ ;  /* 0x0000000328287819 */ /* 0x000fe200000012ff */
[----:B------:R-:W-:Y:S01]  /*214f0*/  IMAD.IADD R66, R208, 0x1, R67 ;  /* 0x00000001d0427824 */ /* 0x000fe200078e0243 */
[----:B------:R-:W-:Y:S01]  /*21500*/  LOP3.LUT R36, R36, R37, RZ, 0x3c, !PT ;  /* 0x0000002524247212 */ /* 0x000fe200078e3cff */
[--C-:B------:R-:W-:Y:S01]  /*21510*/  IMAD.X R37, RZ, RZ, R7.reuse, P0 ;  /* 0x000000ffff257224 */ /* 0x100fe200000e0607 */
[----:B------:R-:W-:Y:S01]  /*21520*/  SHF.R.U64 R44, R44, 0x3, RZ ;  /* 0x000000032c2c7819 */ /* 0x000fe200000012ff */
[----:B------:R-:W-:Y:S01]  /*21530*/  IMAD R69, R64, UR4, RZ ;  /* 0x0000000440457c24 */ /* 0x000fe2000f8e02ff */
[----:B------:R-:W-:Y:S01]  /*21540*/  LOP3.LUT R28, R28, R29, RZ, 0x3c, !PT ;  /* 0x0000001d1c1c7212 */ /* 0x000fe200078e3cff */
[--C-:B------:R-:W-:Y:S01]  /*21550*/  IMAD.X R29, RZ, RZ, R7.reuse, P5 ;  /* 0x000000ffff1d7224 */ /* 0x100fe200028e0607 */
[----:B------:R-:W-:Y:S01]  /*21560*/  LOP3.LUT R32, R32, R33, RZ, 0x3c, !PT ;  /* 0x0000002120207212 */ /* 0x000fe200078e3cff */
[--C-:B------:R-:W-:Y:S01]  /*21570*/  IMAD.X R33, RZ, RZ, R7.reuse, P4 ;  /* 0x000000ffff217224 */ /* 0x100fe200020e0607 */
[----:B------:R-:W-:Y:S01]  /*21580*/  LOP3.LUT R40, R40, R41, RZ, 0x3c, !PT ;  /* 0x0000002928287212 */ /* 0x000fe200078e3cff */
[----:B------:R-:W-:Y:S01]  /*21590*/  IMAD.X R41, RZ, RZ, R7, P3 ;  /* 0x000000ffff297224 */ /* 0x000fe200018e0607 */
[----:B------:R-:W-:-:S02]  /*215a0*/  LOP3.LUT P0, RZ, R232, 0x3, RZ, 0xc0, !PT ;  /* 0x00000003e8ff7812 */ /* 0x000fc4000780c0ff */
[C---:B------:R-:W-:Y:S02]  /*215b0*/  IADD3 R49, P6, R6.reuse, 0x8000, RZ ;  /* 0x0000800006317810 */ /* 0x040fe40007fde0ff */
[C---:B------:R-:W-:Y:S02]  /*215c0*/  IADD3 R53, P5, R6.reuse, 0x9000, RZ ;  /* 0x0000900006357810 */ /* 0x040fe40007fbe0ff */
[----:B------:R-:W-:Y:S01]  /*215d0*/  IADD3 R57, P4, R6, 0xa000, RZ ;  /* 0x0000a00006397810 */ /* 0x000fe20007f9e0ff */
[----:B----4-:R-:W-:Y:S01]  /*215e0*/  @P1 IMAD.HI.U32 R64, R66, R71, RZ ;  /* 0x0000004742401227 */ /* 0x010fe200078e00ff */
[----:B------:R-:W-:Y:S02]  /*215f0*/  LOP3.LUT R44, R44, R45, RZ, 0x3c, !PT ;  /* 0x0000002d2c2c7212 */ /* 0x000fe400078e3cff */
[----:B------:R-:W-:Y:S01]  /*21600*/  IADD3 R11, P3, R6, 0xb000, RZ ;  /* 0x0000b000060b7810 */ /* 0x000fe20007f7e0ff */
[----:B------:R-:W-:Y:S01]  /*21610*/  IMAD.X R45, RZ, RZ, R7, P2 ;  /* 0x000000ffff2d7224 */ /* 0x000fe200010e0607 */
[----:B------:R-:W-:Y:S01]  /*21620*/  LOP3.LUT R48, R49, 0x380, RZ, 0xc0, !PT ;  /* 0x0000038031307812 */ /* 0x000fe200078ec0ff */
[C---:B------:R-:W-:Y:S01]  /*21630*/  IMAD R69, R218.reuse, UR5, R69 ;  /* 0x00000005da457c24 */ /* 0x040fe2000f8e0245 */
[----:B------:R-:W-:Y:S01]  /*21640*/  LOP3.LUT R52, R53, 0x380, RZ, 0xc0, !PT ;  /* 0x0000038035347812 */ /* 0x000fe200078ec0ff */
[----:B------:R-:W-:Y:S01]  /*21650*/  IMAD.WIDE.U32 R20, R218, UR4, R20 ;  /* 0x00000004da147c25 */ /* 0x000fe2000f8e0014 */
[----:B------:R-:W-:Y:S01]  /*21660*/  LOP3.LUT R56, R57, 0x380, RZ, 0xc0, !PT ;  /* 0x0000038039387812 */ /* 0x000fe200078ec0ff */
[----:B------:R-:W-:Y:S01]  /*21670*/  ULDC.64 UR4, c[0x0][0xaf0] ;  /* 0x0002bc0000047ab9 */ /* 0x000fe20000000a00 */
[----:B------:R-:W-:Y:S01]  /*21680*/  LOP3.LUT R15, R6, 0x380, RZ, 0xc0, !PT ;  /* 0x00000380060f7812 */ /* 0x000fe200078ec0ff */
[----:B------:R-:W-:Y:S01]  /*21690*/  IMAD.MOV.U32 R67, RZ, RZ, R66 ;  /* 0x000000ffff437224 */ /* 0x000fe200078e0042 */
[----:B-1----:R-:W-:Y:S01]  /*216a0*/  @P1 SHF.R.U32.HI R67, RZ, R73, R64 ;  /* 0x00000049ff431219 */ /* 0x002fe20000011640 */
[----:B------:R-:W-:Y:S01]  /*216b0*/  IMAD R3, R3, UR4, RZ ;  /* 0x0000000403037c24 */ /* 0x000fe2000f8e02ff */
[----:B------:R-:W-:Y:S01]  /*216c0*/  SHF.R.U64 R48, R48, 0x3, RZ ;  /* 0x0000000330307819 */ /* 0x000fe200000012ff */
[----:B------:R-:W-:Y:S01]  /*216d0*/  IMAD.IADD R21, R21, 0x1, R69 ;  /* 0x0000000115157824 */ /* 0x000fe200078e0245 */
[----:B------:R-:W-:Y:S01]  /*216e0*/  SHF.R.U64 R52, R52, 0x3, RZ ;  /* 0x0000000334347819 */ /* 0x000fe200000012ff */
[----:B------:R-:W-:Y:S01]  /*216f0*/  IMAD.X R61, RZ, RZ, R7, P3 ;  /* 0x000000ffff3d7224 */ /* 0x000fe200018e0607 */
[----:B------:R-:W-:Y:S01]  /*21700*/  SHF.R.U64 R56, R56, 0x3, RZ ;  /* 0x0000000338387819 */ /* 0x000fe200000012ff */
[----:B------:R-:W-:Y:S01]  /*21710*/  IMAD R69, R24, UR5, R3 ;  /* 0x0000000518457c24 */ /* 0x000fe2000f8e0203 */
[----:B------:R-:W-:-:S02]  /*21720*/  SHF.R.U64 R15, R15, 0x3, RZ ;  /* 0x000000030f0f7819 */ /* 0x000fc400000012ff */
[----:B------:R-:W-:Y:S01]  /*21730*/  SHF.R.S32.HI R3, RZ, 0x1f, R67 ;  /* 0x0000001fff037819 */ /* 0x000fe20000011443 */
[----:B------:R-:W-:Y:S01]  /*21740*/  IMAD.WIDE.U32 R20, R24, UR4, R20 ;  /* 0x0000000418147c25 */ /* 0x000fe2000f8e0014 */
[----:B------:R-:W-:Y:S01]  /*21750*/  LOP3.LUT R48, R48, R49, RZ, 0x3c, !PT ;  /* 0x0000003130307212 */ /* 0x000fe200078e3cff */
[----:B------:R-:W-:Y:S01]  /*21760*/  ULDC.64 UR4, c[0x0][0xae0] ;  /* 0x0002b80000047ab9 */ /* 0x000fe20000000a00 */
[----:B------:R-:W-:Y:S01]  /*21770*/  LOP3.LUT R52, R52, R53, RZ, 0x3c, !PT ;  /* 0x0000003534347212 */ /* 0x000fe200078e3cff */
[--C-:B------:R-:W-:Y:S01]  /*21780*/  IMAD.X R53, RZ, RZ, R7.reuse, P5 ;  /* 0x000000ffff357224 */ /* 0x100fe200028e0607 */
[----:B------:R-:W-:Y:S01]  /*21790*/  LOP3.LUT R56, R56, R57, RZ, 0x3c, !PT ;  /* 0x0000003938387212 */ /* 0x000fe200078e3cff */
[----:B------:R-:W-:Y:S01]  /*217a0*/  IMAD.X R57, RZ, RZ, R7, P4 ;  /* 0x000000ffff397224 */ /* 0x000fe200020e0607 */
[----:B------:R-:W-:Y:S01]  /*217b0*/  IADD3.X R49, RZ, R7, RZ, P6, !PT ;  /* 0x00000007ff317210 */ /* 0x000fe200037fe4ff */
[----:B------:R-:W-:Y:S01]  /*217c0*/  IMAD.MOV R71, RZ, RZ, -R67 ;  /* 0x000000ffff477224 */ /* 0x000fe200078e0a43 */
[----:B------:R-:W-:Y:S01]  /*217d0*/  LOP3.LUT R6, R15, R6, RZ, 0x3c, !PT ;  /* 0x000000060f067212 */ /* 0x000fe200078e3cff */
[----:B------:R-:W-:Y:S01]  /*217e0*/  IMAD R24, R3, UR4, RZ ;  /* 0x0000000403187c24 */ /* 0x000fe2000f8e02ff */
[----:B------:R-:W-:Y:S01]  /*217f0*/  IADD3 R21, R21, R69, RZ ;  /* 0x0000004515157210 */ /* 0x000fe20007ffe0ff */
[----:B------:R-:W-:-:S02]  /*21800*/  IMAD R3, R0, R71, R66 ;  /* 0x0000004700037224 */ /* 0x000fc400078e0242 */
[C---:B------:R-:W-:Y:S02]  /*21810*/  IMAD R69, R67.reuse, UR5, R24 ;  /* 0x0000000543457c24 */ /* 0x040fe4000f8e0218 */
[----:B------:R-:W-:Y:S01]  /*21820*/  IMAD.WIDE.U32 R20, R67, UR4, R20 ;  /* 0x0000000443147c25 */ /* 0x000fe2000f8e0014 */
[----:B------:R-:W-:Y:S01]  /*21830*/  SHF.R.S32.HI R0, RZ, 0x1f, R3 ;  /* 0x0000001fff007819 */ /* 0x000fe20000011403 */
[----:B------:R-:W-:Y:S02]  /*21840*/  ULDC.64 UR4, c[0x0][0xad8] ;  /* 0x0002b60000047ab9 */ /* 0x000fe40000000a00 */
[----:B------:R-:W-:Y:S02]  /*21850*/  IMAD.IADD R21, R21, 0x1, R69 ;  /* 0x0000000115157824 */ /* 0x000fe400078e0245 */
[----:B------:R-:W-:Y:S02]  /*21860*/  IMAD R24, R0, UR4, RZ ;  /* 0x0000000400187c24 */ /* 0x000fe4000f8e02ff */
[----:B------:R-:W-:-:S04]  /*21870*/  IMAD.WIDE.U32 R20, R3, UR4, R20 ;  /* 0x0000000403147c25 */ /* 0x000fc8000f8e0014 */
[----:B------:R-:W-:Y:S01]  /*21880*/  IMAD R67, R3, UR5, R24 ;  /* 0x0000000503437c24 */ /* 0x000fe2000f8e0218 */
[----:B------:R-:W-:Y:S02]  /*21890*/  ULDC.64 UR4, c[0x0][0xa80] ;  /* 0x0002a00000047ab9 */ /* 0x000fe40000000a00 */
[----:B------:R-:W-:Y:S01]  /*218a0*/  LEA R64, P3, R20, UR4, 0x1 ;  /* 0x0000000414407c11 */ /* 0x000fe2000f8608ff */
[----:B------:R-:W-:-:S05]  /*218b0*/  IMAD.IADD R3, R21, 0x1, R67 ;  /* 0x0000000115037824 */ /* 0x000fca00078e0243 */
[----:B------:R-:W-:Y:S01]  /*218c0*/  LEA.HI.X R3, R20, UR5, R3, 0x1, P3 ;  /* 0x0000000514037c11 */ /* 0x000fe200098f0c03 */
[----:B------:R-:W1:Y:S01]  /*218d0*/  SHFL.IDX PT, R68, R64, RZ, 0x181f ;  /* 0x00181fff40447589 */ /* 0x000e6200000e0000 */
[----:B------:R-:W-:Y:S01]  /*218e0*/  BSSY B1, `(.L_x_1951) ;  /* 0x0000037000017945 */ /* 0x000fe20003800000 */
[----:B------:R-:W-:Y:S02]  /*218f0*/  SHF.R.S32.HI R70, RZ, 0x1f, R216 ;  /* 0x0000001fff467819 */ /* 0x000fe400000114d8 */
[----:B------:R-:W-:Y:S02]  /*21900*/  SHF.R.S32.HI R72, RZ, 0x1f, R215 ;  /* 0x0000001fff487819 */ /* 0x000fe400000114d7 */
[----:B------:R-:W-:Y:S02]  /*21910*/  SHF.R.S32.HI R74, RZ, 0x1f, R213 ;  /* 0x0000001fff4a7819 */ /* 0x000fe400000114d5 */
[----:B---3--:R-:W-:-:S04]  /*21920*/  IADD3 R34, R31, R208, RZ ;  /* 0x000000d01f227210 */ /* 0x008fc80007ffe0ff */
[C---:B------:R-:W-:Y:S01]  /*21930*/  ISETP.GE.OR P2, PT, R34.reuse, R65, P0 ;  /* 0x000000412200720c */ /* 0x040fe20000746670 */
[----:B------:R-:W-:-:S05]  /*21940*/  VIADD R10, R34, 0x8 ;  /* 0x00000008220a7836 */ /* 0x000fca0000000000 */
[----:B------:R-:W-:Y:S02]  /*21950*/  ISETP.GE.OR P0, PT, R10, R65, P0 ;  /* 0x000000410a00720c */ /* 0x000fe40000706670 */
[----:B------:R-:W-:-:S04]  /*21960*/  LOP3.LUT R10, R11, 0x380, RZ, 0xc0, !PT ;  /* 0x000003800b0a7812 */ /* 0x000fc800078ec0ff */
[----:B------:R-:W-:Y:S01]  /*21970*/  SHF.R.U64 R10, R10, 0x3, RZ ;  /* 0x000000030a0a7819 */ /* 0x000fe200000012ff */
[----:B--2---:R-:W-:Y:S03]  /*21980*/  @!P2 ST.E desc[UR60][R54.64], R5 ;  /* 0x000000053600a985 */ /* 0x004fe6000c10193c */
[----:B------:R-:W-:-:S03]  /*21990*/  LOP3.LUT R60, R10, R11, RZ, 0x3c, !PT ;  /* 0x0000000b0a3c7212 */ /* 0x000fc600078e3cff */
[----:B0-----:R0:W-:Y:S04]  /*219a0*/  @!P0 ST.E desc[UR60][R58.64], R4 ;  /* 0x000000043a008985 */ /* 0x0011e8000c10193c */
[----:B------:R-:W5:Y:S04]  /*219b0*/  LD.E.128 R8, desc[UR60][R8.64] ;  /* 0x0000003c08087980 */ /* 0x000f68000c101d00 */
[----:B------:R-:W5:Y:S04]  /*219c0*/  LD.E.128 R12, desc[UR60][R12.64] ;  /* 0x0000003c0c0c7980 */ /* 0x000f68000c101d00 */
[----:B0-----:R-:W5:Y:S04]  /*219d0*/  LD.E.128 R4, desc[UR60][R6.64] ;  /* 0x0000003c06047980 */ /* 0x001f68000c101d00 */
[----:B------:R-:W5:Y:S04]  /*219e0*/  LD.E.128 R28, desc[UR60][R28.64] ;  /* 0x0000003c1c1c7980 */ /* 0x000f68000c101d00 */
[----:B------:R-:W5:Y:S04]  /*219f0*/  LD.E.128 R32, desc[UR60][R32.64] ;  /* 0x0000003c20207980 */ /* 0x000f68000c101d00 */
[----:B------:R-:W5:Y:S04]  /*21a00*/  LD.E.128 R36, desc[UR60][R36.64] ;  /* 0x0000003c24247980 */ /* 0x000f68000c101d00 */
        /* <DEDUP_REMOVED lines=12> */
[----:B------:R-:W-:-:S04]  /*21ad0*/  IMAD.IADD R208, R223, 0x1, R208 ;  /* 0x00000001dfd07824 */ /* 0x000fc800078e02d0 */
[C---:B------:R-:W-:Y:S01]  /*21ae0*/  VIADD R0, R208.reuse, 0x20 ;  /* 0x00000020d0007836 */ /* 0x040fe20000000000 */
[----:B------:R-:W-:-:S04]  /*21af0*/  ISETP.GE.AND P2, PT, R208, R65, PT ;  /* 0x00000041d000720c */ /* 0x000fc80003f46270 */
[----:B------:R-:W-:Y:S01]  /*21b00*/  ISETP.GE.AND P1, PT, R0, R65, PT ;  /* 0x000000410000720c */ /* 0x000fe20003f26270 */
[----:B------:R-:W-:-:S05]  /*21b10*/  VIADD R0, R2, 0x30820 ;  /* 0x0003082002007836 */ /* 0x000fca0000000000 */
[----:B------:R-:W-:Y:S02]  /*21b20*/  PRMT R0, RZ, 0x654, R0 ;  /* 0x00000654ff007816 */ /* 0x000fe40000000000 */
[----:B------:R-:W-:Y:S02]  /*21b30*/  IADD3 R24, R208, 0x40, RZ ;  /* 0x00000040d0187810 */ /* 0x000fe40007ffe0ff */
[----:B0-----:R0:W-:Y:S02]  /*21b40*/  SYNCS.ARRIVE.TRANS64.RED.A1T0 RZ, [R0+URZ], RZ ;  /* 0x000000ff00ff79a7 */ /* 0x0011e4000810043f */
[----:B------:R-:W-:Y:S01]  /*21b50*/  ISETP.GE.AND P0, PT, R24, R65, PT ;  /* 0x000000411800720c */ /* 0x000fe20003f06270 */
[----:B0-----:R0:W2:Y:S01]  /*21b60*/  SHFL.IDX PT, R0, R3, RZ, 0x181f ;  /* 0x00181fff03007589 */ /* 0x0010a200000e0000 */
[----:B-1----:R-:W-:Y:S11]  /*21b70*/  @P2 BRA `(.L_x_1952) ;  /* 0x0000000000342947 */ /* 0x002ff60003800000 */
[----:B------:R-:W-:Y:S02]  /*21b80*/  ULDC UR4, c[0x0][0xac8] ;  /* 0x0002b20000047ab9 */ /* 0x000fe40000000800 */
[----:B------:R-:W-:Y:S02]  /*21b90*/  ISETP.GE.AND P4, PT, R213, UR4, PT ;  /* 0x00000004d5007c0c */ /* 0x000fe4000bf86270 */
[----:B------:R-:W-:Y:S02]  /*21ba0*/  ISETP.GE.AND P3, PT, R215, UR4, PT ;  /* 0x00000004d7007c0c */ /* 0x000fe4000bf66270 */
[----:B------:R-:W-:-:S09]  /*21bb0*/  ISETP.GE.AND P2, PT, R216, UR4, PT ;  /* 0x00000004d8007c0c */ /* 0x000fd2000bf46270 */
[-C--:B------:R-:W-:Y:S02]  /*21bc0*/  @!P4 LEA R20, P6, R213, R68.reuse, 0x1 ;  /* 0x00000044d514c211 */ /* 0x080fe400078c08ff */
        /* <DEDUP_REMOVED lines=8> */
.L_x_1952:
[----:B------:R-:W-:Y:S05]  /*21c50*/  BSYNC B1 ;  /* 0x0000000000017941 */ /* 0x000fea0003800000 */
.L_x_1951:
[----:B--2---:R2:W3:Y:S01]  /*21c60*/  SHFL.IDX PT, R0, R3, 0x1, 0x181f ;  /* 0x00381f0003007f89 */ /* 0x0044e200000e0000 */
[----:B------:R-:W-:Y:S03]  /*21c70*/  BSSY B1, `(.L_x_1953) ;  /* 0x0000010000017945 */ /* 0x000fe60003800000 */
[----:B-1----:R2:W1:Y:S01]  /*21c80*/  SHFL.IDX PT, R20, R64, 0x1, 0x181f ;  /* 0x00381f0040147f89 */ /* 0x00246200000e0000 */
[----:B------:R-:W-:Y:S05]  /*21c90*/  @P1 BRA `(.L_x_1954) ;  /* 0x0000000000341947 */ /* 0x000fea0003800000 */
[----:B------:R-:W-:Y:S02]  /*21ca0*/  ULDC UR4, c[0x0][0xac8] ;  /* 0x0002b20000047ab9 */ /* 0x000fe40000000800 */
[----:B------:R-:W-:Y:S02]  /*21cb0*/  ISETP.GE.AND P4, PT, R213, UR4, PT ;  /* 0x00000004d5007c0c */ /* 0x000fe4000bf86270 */
[----:B------:R-:W-:Y:S02]  /*21cc0*/  ISETP.GE.AND P5, PT, R215, UR4, PT ;  /* 0x00000004d7007c0c */ /* 0x000fe4000bfa6270 */
[----:B------:R-:W-:-:S09]  /*21cd0*/  ISETP.GE.AND P6, PT, R216, UR4, PT ;  /* 0x00000004d8007c0c */ /* 0x000fd2000bfc6270 */
[-C--:B-1---5:R-:W-:Y:S02]  /*21ce0*/  @!P4 LEA R4, P1, R213, R20.reuse, 0x1 ;  /* 0x00000014d504c211 */ /* 0x0a2fe400078208ff */
[-C--:B------:R-:W-:Y:S02]  /*21cf0*/  @!P5 LEA R6, P2, R215, R20.reuse, 0x1 ;  /* 0x00000014d706d211 */ /* 0x080fe400078408ff */
[C---:B------:R-:W-:Y:S02]  /*21d00*/  @!P6 LEA R20, P3, R216.reuse, R20, 0x1 ;  /* 0x00000014d814e211 */ /* 0x040fe400078608ff */
[-C--:B---3--:R-:W-:Y:S02]  /*21d10*/  @!P4 LEA.HI.X R5, R213, R0.reuse, R74, 0x1, P1 ;  /* 0x00000000d505c211 */ /* 0x088fe400008f0c4a */
[-C--:B------:R-:W-:Y:S02]  /*21d20*/  @!P5 LEA.HI.X R7, R215, R0.reuse, R72, 0x1, P2 ;  /* 0x00000000d707d211 */ /* 0x080fe400010f0c48 */
[----:B------:R-:W-:Y:S01]  /*21d30*/  @!P6 LEA.HI.X R21, R216, R0, R70, 0x1, P3 ;  /* 0x00000000d815e211 */ /* 0x000fe200018f0c46 */
[----:B------:R4:W-:Y:S04]  /*21d40*/  @!P4 ST.E.128 desc[UR60][R4.64], R8 ;  /* 0x000000080400c985 */ /* 0x0009e8000c101d3c */
[----:B------:R4:W-:Y:S04]  /*21d50*/  @!P5 ST.E.128 desc[UR60][R6.64], R36 ;  /* 0x000000240600d985 */ /* 0x0009e8000c101d3c */
[----:B------:R4:W-:Y:S02]  /*21d60*/  @!P6 ST.E.128 desc[UR60][R20.64], R52 ;  /* 0x000000341400e985 */ /* 0x0009e4000c101d3c */
.L_x_1954:
[----:B------:R-:W-:Y:S05]  /*21d70*/  BSYNC B1 ;  /* 0x0000000000017941 */ /* 0x000fea0003800000 */
.L_x_1953:
[----:B---3--:R3:W0:Y:S01]  /*21d80*/  SHFL.IDX PT, R0, R3, 0x2, 0x181f ;  /* 0x00581f0003007f89 */ /* 0x00862200000e0000 */
[----:B------:R-:W-:Y:S03]  /*21d90*/  BSSY B1, `(.L_x_1955) ;  /* 0x0000010000017945 */ /* 0x000fe60003800000 */
[----:B----45:R3:W4:Y:S01]  /*21da0*/  SHFL.IDX PT, R8, R64, 0x2, 0x181f ;  /* 0x00581f0040087f89 */ /* 0x03072200000e0000 */
        /* <DEDUP_REMOVED lines=14> */
.L_x_1956:
[----:B------:R-:W-:Y:S05]  /*21e90*/  BSYNC B1 ;  /* 0x0000000000017941 */ /* 0x000fea0003800000 */
.L_x_1955:
[----:B0-----:R-:W-:Y:S01]  /*21ea0*/  VIADD R0, R208, 0x60 ;  /* 0x00000060d0007836 */ /* 0x001fe20000000000 */
[----:B----4-:R0:W4:Y:S04]  /*21eb0*/  SHFL.IDX PT, R8, R3, 0x3, 0x181f ;  /* 0x00781f0003087f89 */ /* 0x01012800000e0000 */
[----:B------:R-:W-:Y:S01]  /*21ec0*/  ISETP.GE.AND P0, PT, R0, R65, PT ;  /* 0x000000410000720c */ /* 0x000fe20003f06270 */
[----:B--23--:R-:W2:-:S12]  /*21ed0*/  SHFL.IDX PT, R64, R64, 0x3, 0x181f ;  /* 0x00781f0040407f89 */ /* 0x00ce9800000e0000 */
[----:B0-----:R-:W-:Y:S05]  /*21ee0*/  @P0 BRA `(.L_x_1957) ;  /* 0x0000000c003c0947 */ /* 0x001fea0003800000 */
[----:B------:R-:W-:Y:S02]  /*21ef0*/  ULDC UR4, c[0x0][0xac8] ;  /* 0x0002b20000047ab9 */ /* 0x000fe40000000800 */
[----:B------:R-:W-:Y:S02]  /*21f00*/  ISETP.GE.AND P2, PT, R213, UR4, PT ;  /* 0x00000004d5007c0c */ /* 0x000fe4000bf46270 */
[----:B------:R-:W-:-:S11]  /*21f10*/  ISETP.GE.AND P3, PT, R215, UR4, PT ;  /* 0x00000004d7007c0c */ /* 0x000fd6000bf66270 */
[-C--:B--2---:R-:W-:Y:S02]  /*21f20*/  @!P2 LEA R4, P0, R213, R64.reuse, 0x1 ;  /* 0x00000040d504a211 */ /* 0x084fe400078008ff */
[----:B------:R-:W-:Y:S02]  /*21f30*/  @!P3 LEA R6, P1, R215, R64, 0x1 ;  /* 0x00000040d706b211 */ /* 0x000fe400078208ff */
[-C--:B----4-:R-:W-:Y:S02]  /*21f40*/  @!P2 LEA.HI.X R5, R213, R8.reuse, R74, 0x1, P0 ;  /* 0x00000008d505a211 */ /* 0x090fe400000f0c4a */
[----:B------:R-:W-:Y:S02]  /*21f50*/  @!P3 LEA.HI.X R7, R215, R8, R72, 0x1, P1 ;  /* 0x00000008d707b211 */ /* 0x000fe400008f0c48 */
[----:B------:R-:W-:Y:S01]  /*21f60*/  ISETP.GE.AND P0, PT, R216, UR4, PT ;  /* 0x00000004d8007c0c */ /* 0x000fe2000bf06270 */
[----:B------:R0:W-:Y:S04]  /*21f70*/  @!P2 ST.E.128 desc[UR60][R4.64], R28 ;  /* 0x0000001c0400a985 */ /* 0x0001e8000c101d3c */
[----:B------:R0:W-:Y:S08]  /*21f80*/  @!P3 ST.E.128 desc[UR60][R6.64], R44 ;  /* 0x0000002c0600b985 */ /* 0x0001f0000c101d3c */
[----:B------:R-:W-:Y:S05]  /*21f90*/  @P0 BRA `(.L_x_1957) ;  /* 0x0000000c00100947 */ /* 0x000fea0003800000 */
[----:B0-----:R-:W-:-:S04]  /*21fa0*/  LEA R4, P0, R216, R64, 0x1 ;  /* 0x00000040d8047211 */ /* 0x001fc800078008ff */
[----:B------:R-:W-:-:S05]  /*21fb0*/  LEA.HI.X R5, R216, R8, R70, 0x1, P0 ;  /* 0x00000008d8057211 */ /* 0x000fca00000f0c46 */
[----:B------:R0:W-:Y:S01]  /*21fc0*/  ST.E.128 desc[UR60][R4.64], R60 ;  /* 0x0000003c04007985 */ /* 0x0001e2000c101d3c */
[----:B------:R-:W-:Y:S05]  /*21fd0*/  BRA `(.L_x_1957) ;  /* 0x0000000c00007947 */ /* 0x000fea0003800000 */
.L_x_1949:
[----:B------:R-:W-:Y:S01]  /*21fe0*/  ULDC.64 UR4, c[0x0][0xc00] ;  /* 0x0003000000047ab9 */ /* 0x000fe20000000a00 */
[----:B------:R-:W2:Y:S01]  /*21ff0*/  LDC.64 R4, c[0x0][0xc00] ;  /* 0x00030000ff047b82 */ /* 0x000ea20000000a00 */
[----:B------:R-:W-:Y:S01]  /*22000*/  ISETP.NE.U32.AND P0, PT, RZ, UR4, PT ;  /* 0x00000004ff007c0c */ /* 0x000fe2000bf05070 */
[----:B------:R-:W-:-:S03]  /*22010*/  IMAD.MOV.U32 R3, RZ, RZ, RZ ;  /* 0x000000ffff037224 */ /* 0x000fc600078e00ff */
[----:B------:R-:W-:Y:S01]  /*22020*/  ISETP.NE.AND.EX P0, PT, RZ, UR5, PT, P0 ;  /* 0x00000005ff007c0c */ /* 0x000fe2000bf05300 */
[----:B------:R-:W-:Y:S02]  /*22030*/  ULDC.64 UR4, c[0x0][0xc08] ;  /* 0x0003020000047ab9 */ /* 0x000fe40000000a00 */
[----:B------:R-:W-:Y:S01]  /*22040*/  ISETP.NE.U32.AND P1, PT, RZ, UR4, PT ;  /* 0x00000004ff007c0c */ /* 0x000fe2000bf25070 */
[----:B------:R-:W3:Y:S03]  /*22050*/  LDC R29, c[0x0][0xbe8] ;  /* 0x0002fa00ff1d7b82 */ /* 0x000ee60000000800 */
[----:B------:R-:W-:Y:S01]  /*22060*/  ISETP.NE.AND.EX P1, PT, RZ, UR5, PT, P1 ;  /* 0x00000005ff007c0c */ /* 0x000fe2000bf25310 */
[----:B--2---:R-:W-:-:S12]  /*22070*/  IMAD.WIDE R4, R219, 0x4, R4 ;  /* 0x00000004db047825 */ /* 0x004fd800078e0204 */
[----:B------:R-:W2:Y:S01]  /*22080*/  @P1 LDC.64 R6, c[0x0][0xc08] ;  /* 0x00030200ff061b82 */ /* 0x000ea20000000a00 */
[----:B------:R-:W-:Y:S02]  /*22090*/  ULDC UR4, c[0x0][0xa88] ;  /* 0x0002a20000047ab9 */ /* 0x000fe40000000800 */
[----:B------:R-:W-:Y:S01]  /*220a0*/  IMAD.U32 R0, RZ, RZ, UR4 ;  /* 0x00000004ff007e24 */ /* 0x000fe2000f8e00ff */
[----:B------:R4:W5:Y:S01]  /*220b0*/  @P0 LDG.E R3, desc[UR60][R4.64] ;  /* 0x0000003c04030981 */ /* 0x000962000c1e1900 */
[----:B--2---:R-:W-:-:S05]  /*220c0*/  @P1 IMAD.WIDE R6, R219, 0x4, R6 ;  /* 0x00000004db061825 */ /* 0x004fca00078e0206 */
[----:B------:R4:W5:Y:S01]  /*220d0*/  @P1 LDG.E R0, desc[UR60][R6.64] ;  /* 0x0000003c06001981 */ /* 0x000962000c1e1900 */
[----:B---3--:R-:W-:Y:S01]  /*220e0*/  ISETP.NE.AND P2, PT, R29, 0x1, PT ;  /* 0x000000011d00780c */ /* 0x008fe20003f45270 */
[----:B------:R-:W2:-:S12]  /*220f0*/  S2R R9, SR_TID.X ;  /* 0x0000000000097919 */ /* 0x000e980000002100 */
[----:B------:R-:W3:Y:S08]  /*22100*/  @P2 LDC R20, c[0x0][0xbec] ;  /* 0x0002fb00ff142b82 */ /* 0x000ef00000000800 */
[----:B------:R-:W0:Y:S01]  /*22110*/  @P2 LDC R31, c[0x0][0xbf0] ;  /* 0x0002fc00ff1f2b82 */ /* 0x000e220000000800 */
[----:B--2---:R-:W-:-:S04]  /*22120*/  IADD3 R8, R9, -0x80, RZ ;  /* 0xffffff8009087810 */ /* 0x004fc80007ffe0ff */
[----:B------:R-:W-:Y:S02]  /*22130*/  ISETP.GE.AND P3, PT, R8, 0x80, PT ;  /* 0x000000800800780c */ /* 0x000fe40003f66270 */
[----:B------:R-:W-:Y:S01]  /*22140*/  SHF.R.S32.HI R8, RZ, 0x1f, R219 ;  /* 0x0000001fff087819 */ /* 0x000fe200000114db */
[----:B----4-:R-:W-:Y:S10]  /*22150*/  @P1 BRA `(.L_x_1958) ;  /* 0x0000000000101947 */ /* 0x010ff40003800000 */
[----:B------:R-:W-:Y:S05]  /*22160*/  @!P0 BRA `(.L_x_1958) ;  /* 0x00000000000c8947 */ /* 0x000fea0003800000 */
[----:B------:R-:W2:Y:S04]  /*22170*/  LDG.E R7, desc[UR60][R4.64] ;  /* 0x0000003c04077981 */ /* 0x000ea8000c1e1900 */
[----:B-----5:R-:W2:Y:S02]  /*22180*/  LDG.E R0, desc[UR60][R4.64+0x4] ;  /* 0x0000043c04007981 */ /* 0x020ea4000c1e1900 */
[----:B--2---:R-:W-:-:S07]  /*22190*/  IMAD.IADD R0, R0, 0x1, -R7 ;  /* 0x0000000100007824 */ /* 0x004fce00078e0a07 */
.L_x_1958:
[----:B------:R-:W-:Y:S01]  /*221a0*/  BSSY B1, `(.L_x_1959) ;  /* 0x000002c000017945 */ /* 0x000fe20003800000 */
[----:B------:R-:W-:Y:S02]  /*221b0*/  SHF.R.S32.HI R12, RZ, 0x1f, R218 ;  /* 0x0000001fff0c7819 */ /* 0x000fe400000114da */
[----:B------:R-:W-:Y:S02]  /*221c0*/  SEL R13, R219, RZ, !P0 ;  /* 0x000000ffdb0d7207 */ /* 0x000fe40004000000 */
[----:B------:R-:W-:Y:S02]  /*221d0*/  SEL R14, R8, RZ, !P0 ;  /* 0x000000ff080e7207 */ /* 0x000fe40004000000 */
[----:B-----5:R-:W-:Y:S01]  /*221e0*/  SHF.R.S32.HI R10, RZ, 0x1f, R3 ;  /* 0x0000001fff0a7819 */ /* 0x020fe20000011403 */
[----:B------:R-:W-:Y:S06]  /*221f0*/  @P3 BRA `(.L_x_1960) ;  /* 0x0000000000983947 */ /* 0x000fec0003800000 */
[----:B------:R-:W2:Y:S01]  /*22200*/  LDC R11, c[0x0][0xbe8] ;  /* 0x0002fa00ff0b7b82 */ /* 0x000ea20000000800 */
[----:B------:R-:W-:Y:S01]  /*22210*/  IADD3 R8, R208, -0x80, R9 ;  /* 0xffffff80d0087810 */ /* 0x000fe20007ffe009 */
[----:B--2---:R-:W-:-:S05]  /*22220*/  IMAD R4, R0, R11, RZ ;  /* 0x0000000b00047224 */ /* 0x004fca00078e02ff */
[----:B------:R-:W-:-:S13]  /*22230*/  ISETP.GE.AND P0, PT, R8, R4, PT ;  /* 0x000000040800720c */ /* 0x000fda0003f06270 */
[----:B------:R-:W-:Y:S05]  /*22240*/  @P0 BRA `(.L_x_1960) ;  /* 0x0000000000840947 */ /* 0x000fea0003800000 */
[----:B------:R-:W-:Y:S01]  /*22250*/  ISETP.NE.AND P0, PT, R11, 0x1, PT ;  /* 0x000000010b00780c */ /* 0x000fe20003f05270 */
[----:B------:R-:W-:Y:S01]  /*22260*/  ULDC.64 UR4, c[0x0][0xb90] ;  /* 0x0002e40000047ab9 */ /* 0x000fe20000000a00 */
[----:B------:R-:W-:Y:S02]  /*22270*/  IMAD.MOV.U32 R4, RZ, RZ, R3 ;  /* 0x000000ffff047224 */ /* 0x000fe400078e0003 */
[----:B------:R-:W-:Y:S02]  /*22280*/  IMAD R9, R12, UR4, RZ ;  /* 0x000000040c097c24 */ /* 0x000fe4000f8e02ff */
[----:B------:R-:W-:Y:S02]  /*22290*/  IMAD.MOV.U32 R5, RZ, RZ, R10 ;  /* 0x000000ffff057224 */ /* 0x000fe400078e000a */
[----:B------:R-:W-:Y:S02]  /*222a0*/  IMAD.MOV.U32 R7, RZ, RZ, R8 ;  /* 0x000000ffff077224 */ /* 0x000fe400078e0008 */
[----:B------:R-:W-:-:S03]  /*222b0*/  IMAD.WIDE.U32 R4, R218, UR4, R4 ;  /* 0x00000004da047c25 */ /* 0x000fc6000f8e0004 */
[----:B------:R-:W2:Y:S01]  /*222c0*/  @P0 LDC R15, c[0x0][0xbec] ;  /* 0x0002fb00ff0f0b82 */ /* 0x000ea20000000800 */
[----:B------:R-:W-:Y:S01]  /*222d0*/  IMAD R9, R218, UR5, R9 ;  /* 0x00000005da097c24 */ /* 0x000fe2000f8e0209 */
[----:B------:R-:W-:-:S04]  /*222e0*/  ULDC.64 UR4, c[0x0][0xb98] ;  /* 0x0002e60000047ab9 */ /* 0x000fc80000000a00 */
[----:B------:R-:W-:Y:S02]  /*222f0*/  IADD3 R5, R5, R9, RZ ;  /* 0x0000000905057210 */ /* 0x000fe40007ffe0ff */
[----:B------:R-:W4:Y:S01]  /*22300*/  @P0 LDC R21, c[0x0][0xbf0] ;  /* 0x0002fc00ff150b82 */ /* 0x000f220000000800 */
[----:B------:R-:W-:-:S04]  /*22310*/  IMAD.WIDE.U32 R4, R13, UR4, R4 ;  /* 0x000000040d047c25 */ /* 0x000fc8000f8e0004 */
[----:B--2---:R-:W-:-:S05]  /*22320*/  @P0 IMAD.HI.U32 R6, R8, R15, RZ ;  /* 0x0000000f08060227 */ /* 0x004fca00078e00ff */
[----:B----4-:R-:W-:Y:S01]  /*22330*/  @P0 SHF.R.U32.HI R7, RZ, R21, R6 ;  /* 0x00000015ff070219 */ /* 0x010fe20000011606 */
        /* <DEDUP_REMOVED lines=18> */
.L_x_1960:
[----:B------:R-:W-:Y:S05]  /*22460*/  BSYNC B1 ;  /* 0x0000000000017941 */ /* 0x000fea0003800000 */
.L_x_1959:
[----:B------:R-:W-:Y:S01]  /*22470*/  ULDC.64 UR4, c[0x0][0xaa0] ;  /* 0x0002a80000047ab9 */ /* 0x000fe20000000a00 */
[----:B------:R-:W-:Y:S01]  /*22480*/  BSSY B1, `(.L_x_1961) ;  /* 0x000003f000017945 */ /* 0x000fe20003800000 */
[----:B------:R-:W-:Y:S01]  /*22490*/  IMAD R4, R10, UR4, RZ ;  /* 0x000000040a047c24 */ /* 0x000fe2000f8e02ff */
[----:B------:R-:W-:Y:S02]  /*224a0*/  SHF.R.S32.HI R15, RZ, 0x1f, R216 ;  /* 0x0000001fff0f7819 */ /* 0x000fe400000114d8 */
[----:B------:R-:W-:Y:S01]  /*224b0*/  SHF.R.S32.HI R21, RZ, 0x1f, R215 ;  /* 0x0000001fff157819 */ /* 0x000fe200000114d7 */
[C---:B--2---:R-:W-:Y:S01]  /*224c0*/  IMAD R7, R3.reuse, UR5, R4 ;  /* 0x0000000503077c24 */ /* 0x044fe2000f8e0204 */
[----:B-1----:R-:W-:Y:S01]  /*224d0*/  SHF.R.S32.HI R24, RZ, 0x1f, R213 ;  /* 0x0000001fff187819 */ /* 0x002fe200000114d5 */
[----:B------:R-:W-:Y:S01]  /*224e0*/  IMAD.WIDE.U32 R4, R3, UR4, RZ ;  /* 0x0000000403047c25 */ /* 0x000fe2000f8e00ff */
[----:B------:R-:W-:-:S03]  /*224f0*/  ULDC.64 UR4, c[0x0][0xae8] ;  /* 0x0002ba0000047ab9 */ /* 0x000fc60000000a00 */
[----:B------:R-:W-:Y:S01]  /*22500*/  IMAD R3, R217, 0x20, R223 ;  /* 0x00000020d9037824 */ /* 0x000fe200078e02df */
[----:B------:R-:W-:Y:S01]  /*22510*/  IADD3 R5, R5, R7, RZ ;  /* 0x0000000705057210 */ /* 0x000fe20007ffe0ff */
[----:B------:R-:W-:Y:S02]  /*22520*/  IMAD R7, R12, UR4, RZ ;  /* 0x000000040c077c24 */ /* 0x000fe4000f8e02ff */
[----:B------:R-:W-:Y:S02]  /*22530*/  IMAD.IADD R9, R208, 0x1, R3 ;  /* 0x00000001d0097824 */ /* 0x000fe400078e0203 */
[----:B------:R-:W-:Y:S02]  /*22540*/  IMAD R7, R218, UR5, R7 ;  /* 0x00000005da077c24 */ /* 0x000fe4000f8e0207 */
[----:B---3--:R-:W-:-:S04]  /*22550*/  @P2 IMAD.HI.U32 R6, R9, R20, RZ ;  /* 0x0000001409062227 */ /* 0x008fc800078e00ff */
[----:B------:R-:W-:Y:S01]  /*22560*/  IMAD.WIDE.U32 R4, R218, UR4, R4 ;  /* 0x00000004da047c25 */ /* 0x000fe2000f8e0004 */
[----:B------:R-:W-:-:S03]  /*22570*/  ULDC.64 UR4, c[0x0][0xaf0] ;  /* 0x0002bc0000047ab9 */ /* 0x000fc60000000a00 */
[----:B------:R-:W-:Y:S01]  /*22580*/  IMAD.MOV.U32 R3, RZ, RZ, R9 ;  /* 0x000000ffff037224 */ /* 0x000fe200078e0009 */
[----:B0-----:R-:W-:Y:S01]  /*22590*/  @P2 SHF.R.U32.HI R3, RZ, R31, R6 ;  /* 0x0000001fff032219 */ /* 0x001fe20000011606 */
[----:B------:R-:W-:Y:S02]  /*225a0*/  IMAD R8, R14, UR4, RZ ;  /* 0x000000040e087c24 */ /* 0x000fe4000f8e02ff */
[----:B------:R-:W-:Y:S01]  /*225b0*/  IMAD.IADD R5, R5, 0x1, R7 ;  /* 0x0000000105057824 */ /* 0x000fe200078e0207 */
[----:B------:R-:W-:Y:S01]  /*225c0*/  SHF.R.S32.HI R6, RZ, 0x1f, R3 ;  /* 0x0000001fff067819 */ /* 0x000fe20000011403 */
[C---:B------:R-:W-:Y:S02]  /*225d0*/  IMAD R7, R13.reuse, UR5, R8 ;  /* 0x000000050d077c24 */ /* 0x040fe4000f8e0208 */
        /* <DEDUP_REMOVED lines=12> */
[----:B------:R-:W-:Y:S02]  /*226a0*/  IMAD.IADD R208, R223, 0x1, R208 ;  /* 0x00000001dfd07824 */ /* 0x000fe400078e02d0 */
[----:B------:R-:W-:Y:S02]  /*226b0*/  IMAD R29, R0, R29, RZ ;  /* 0x0000001d001d7224 */ /* 0x000fe400078e02ff */
[C---:B------:R-:W-:Y:S02]  /*226c0*/  IMAD R3, R7.reuse, UR5, R6 ;  /* 0x0000000507037c24 */ /* 0x040fe4000f8e0206 */
[----:B------:R-:W-:Y:S01]  /*226d0*/  IMAD.WIDE.U32 R4, R7, UR4, R4 ;  /* 0x0000000407047c25 */ /* 0x000fe2000f8e0004 */
[----:B------:R-:W-:Y:S01]  /*226e0*/  ISETP.GE.AND P2, PT, R208, R29, PT ;  /* 0x0000001dd000720c */ /* 0x000fe20003f46270 */
[----:B------:R-:W-:-:S02]  /*226f0*/  ULDC.64 UR4, c[0x0][0xa80] ;  /* 0x0002a00000047ab9 */ /* 0x000fc40000000a00 */
[----:B------:R-:W-:Y:S01]  /*22700*/  VIADD R0, R208, 0x20 ;  /* 0x00000020d0007836 */ /* 0x000fe20000000000 */
[----:B------:R-:W-:Y:S02]  /*22710*/  IADD3 R3, R5, R3, RZ ;  /* 0x0000000305037210 */ /* 0x000fe40007ffe0ff */
[----:B------:R-:W-:Y:S02]  /*22720*/  LEA R6, P3, R4, UR4, 0x1 ;  /* 0x0000000404067c11 */ /* 0x000fe4000f8608ff */
[-C--:B------:R-:W-:Y:S01]  /*22730*/  ISETP.GE.AND P1, PT, R0, R29.reuse, PT ;  /* 0x0000001d0000720c */ /* 0x080fe20003f26270 */
[----:B------:R-:W-:Y:S01]  /*22740*/  VIADD R0, R208, 0x40 ;  /* 0x00000040d0007836 */ /* 0x000fe20000000000 */
[----:B------:R-:W-:Y:S02]  /*22750*/  LEA.HI.X R3, R4, UR5, R3, 0x1, P3 ;  /* 0x0000000504037c11 */ /* 0x000fe400098f0c03 */
[----:B------:R0:W1:Y:S02]  /*22760*/  SHFL.IDX PT, R4, R6, RZ, 0x181f ;  /* 0x00181fff06047589 */ /* 0x00006400000e0000 */
[----:B------:R-:W-:-:S02]  /*22770*/  ISETP.GE.AND P0, PT, R0, R29, PT ;  /* 0x0000001d0000720c */ /* 0x000fc40003f06270 */
[----:B------:R0:W2:Y:S01]  /*22780*/  SHFL.IDX PT, R0, R3, RZ, 0x181f ;  /* 0x00181fff03007589 */ /* 0x0000a200000e0000 */
[----:B------:R-:W-:Y:S10]  /*22790*/  @P2 BRA `(.L_x_1962) ;  /* 0x0000000000342947 */ /* 0x000ff40003800000 */
[----:B------:R-:W-:Y:S02]  /*227a0*/  ULDC UR4, c[0x0][0xac8] ;  /* 0x0002b20000047ab9 */ /* 0x000fe40000000800 */
        /* <DEDUP_REMOVED lines=12> */
.L_x_1962:
[----:B------:R-:W-:Y:S05]  /*22870*/  BSYNC B1 ;  /* 0x0000000000017941 */ /* 0x000fea0003800000 */
.L_x_1961:
[----:B--2---:R2:W4:Y:S01]  /*22880*/  SHFL.IDX PT, R0, R3, 0x1, 0x181f ;  /* 0x00381f0003007f89 */ /* 0x00452200000e0000 */
[----:B------:R-:W-:Y:S03]  /*22890*/  BSSY B1, `(.L_x_1963) ;  /* 0x0000010000017945 */ /* 0x000fe60003800000 */
[----:B-1-3--:R2:W1:Y:S01]  /*228a0*/  SHFL.IDX PT, R4, R6, 0x1, 0x181f ;  /* 0x00381f0006047f89 */ /* 0x00a46200000e0000 */
[----:B------:R-:W-:Y:S05]  /*228b0*/  @P1 BRA `(.L_x_1964) ;  /* 0x0000000000341947 */ /* 0x000fea0003800000 */
[----:B------:R-:W-:Y:S02]  /*228c0*/  ULDC UR4, c[0x0][0xac8] ;  /* 0x0002b20000047ab9 */ /* 0x000fe40000000800 */
        /* <DEDUP_REMOVED lines=12> */
.L_x_1964:
[----:B------:R-:W-:Y:S05]  /*22990*/  BSYNC B1 ;  /* 0x0000000000017941 */ /* 0x000fea0003800000 */
.L_x_1963:
[----:B----4-:R4:W0:Y:S01]  /*229a0*/  SHFL.IDX PT, R0, R3, 0x2, 0x181f ;  /* 0x00581f0003007f89 */ /* 0x01082200000e0000 */
        /* <DEDUP_REMOVED lines=16> */
.L_x_1966:
[----:B------:R-:W-:Y:S05]  /*22ab0*/  BSYNC B1 ;  /* 0x0000000000017941 */ /* 0x000fea0003800000 */
.L_x_1965:
[----:B0-----:R-:W-:Y:S01]  /*22ac0*/  VIADD R0, R208, 0x60 ;  /* 0x00000060d0007836 */ /* 0x001fe20000000000 */
[----:B---3--:R0:W3:Y:S04]  /*22ad0*/  SHFL.IDX PT, R8, R3, 0x3, 0x181f ;  /* 0x00781f0003087f89 */ /* 0x0080e800000e0000 */
[----:B------:R-:W-:Y:S01]  /*22ae0*/  ISETP.GE.AND P0, PT, R0, R29, PT ;  /* 0x0000001d0000720c */ /* 0x000fe20003f06270 */
[----:B-1----:R0:W1:-:S12]  /*22af0*/  SHFL.IDX PT, R4, R6, 0x3, 0x181f ;  /* 0x00781f0006047f89 */ /* 0x00205800000e0000 */
[----:B0-----:R-:W-:Y:S05]  /*22b00*/  @P0 BRA `(.L_x_1957) ;  /* 0x0000000000340947 */ /* 0x001fea0003800000 */
[----:B------:R-:W-:Y:S02]  /*22b10*/  ULDC UR4, c[0x0][0xac8] ;  /* 0x0002b20000047ab9 */ /* 0x000fe40000000800 */
        /* <DEDUP_REMOVED lines=12> */
.L_x_1957:
[----:B------:R-:W-:Y:S05]  /*22be0*/  BSYNC B0 ;  /* 0x0000000000007941 */ /* 0x000fea0003800000 */
.L_x_1948:
[----:B------:R-:W-:Y:S02]  /*22bf0*/  ULDC UR4, c[0x0][0xc3c] ;  /* 0x00030f0000047ab9 */ /* 0x000fe40000000800 */
[----:B------:R-:W-:-:S13]  /*22c00*/  ISETP.GE.AND P0, PT, R27, UR4, PT ;  /* 0x000000041b007c0c */ /* 0x000fda000bf06270 */
[----:B------:R-:W-:Y:S05]  /*22c10*/  @!P0 BRA `(.L_x_1967) ;  /* 0xfffffde400b88947 */ /* 0x000fea000383ffff */
[----:B------:R-:W-:Y:S05]  /*22c20*/  BRA `(.L_x_1680) ;  /* 0x0000008400e07947 */ /* 0x000fea0003800000 */
.L_x_1678:
[----:B------:R-:W-:-:S08]  /*22c30*/  NOP ;  /* 0x0000000000007918 */ /* 0x000fd00000000000 */
[----:B0-----:R-:W0:-:S00]  /*22c40*/  USETMAXREG.DEALLOC.CTAPOOL 0x18 ;  /* 0x00000018000079c8 */ /* 0x001e0000080e0500 */
[----:B0-----:R-:W2:Y:S01]  /*22c50*/  LDL.LU R2, [R1] ;  /* 0x0000000001027983 */ /* 0x001ea20000300800 */
[----:B------:R-:W-:Y:S01]  /*22c60*/  LOP3.LUT R0, R0, 0x3, RZ, 0xc0, !PT ;  /* 0x0000000300007812 */ /* 0x000fe200078ec0ff */
[----:B------:R-:W-:-:S05]  /*22c70*/  IMAD.MOV.U32 R6, RZ, RZ, RZ ;  /* 0x000000ffff067224 */ /* 0x000fca00078e00ff */
[----:B------:R-:W0:Y:S02]  /*22c80*/  SHFL.IDX PT, R0, R0, RZ, 0x1f ;  /* 0x00001fff00007589 */ /* 0x000e2400000e0000 */
[----:B0-----:R-:W-:Y:S02]  /*22c90*/  ISETP.NE.AND P0, PT, R0, RZ, PT ;  /* 0x000000ff0000720c */ /* 0x001fe40003f05270 */
[----:B--2---:R-:W-:-:S11]  /*22ca0*/  LOP3.LUT R2, R2, 0xfffffffd, RZ, 0xc0, !PT ;  /* 0xfffffffd02027812 */ /* 0x004fd600078ec0ff */
[----:B------:R-:W-:-:S05]  /*22cb0*/  @P0 LOP3.LUT R2, R2, 0x2, RZ, 0xfc, !PT ;  /* 0x0000000202020812 */ /* 0x000fca00078efcff */
[----:B------:R0:W-:Y:S01]  /*22cc0*/  STL [R1], R2 ;  /* 0x0000000201007387 */ /* 0x0001e20000100800 */
        /* <DEDUP_REMOVED lines=8> */
.L_x_1968:
        /* <DEDUP_REMOVED lines=41> */
.L_x_1974:
        /* <DEDUP_REMOVED lines=12> */
.L_x_1973:
[----:B------:R-:W-:Y:S05]  /*230a0*/  BSYNC B0 ;  /* 0x0000000000007941 */ /* 0x000fea0003800000 */
.L_x_1972:
[----:B0----5:R-:W0:Y:S02]  /*230b0*/  SHFL.UP PT, R2, R6, 0x1, RZ ;  /* 0x0420000006027989 */ /* 0x021e2400000e00ff */
        /* <DEDUP_REMOVED lines=19> */
[----:B------:R-:W-:-:S07]  /*231f0*/  MOV R5, R11 ;  /* 0x0000000b00057202 */ /* 0x000fce0000000f00 */
.L_x_1970:
[----:B------:R-:W-:-:S04]  /*23200*/  IMAD.IADD R8, R7, 0x1, -R8 ;  /* 0x0000000107087824 */ /* 0x000fc800078e0a08 */
        /* <DEDUP_REMOVED lines=17> */
[----:B------:R-:W-:-:S06]  /*23320*/  VIADD R16, R7, 0xffffffff ;  /* 0xffffffff07107836 */ /* 0x000fcc0000000000 */
[----:B------:R2:W3:Y:S02]  /*23330*/  SHFL.IDX PT, R16, R5, R16, 0x1f ;  /* 0x00001f1005107589 */ /* 0x0004e400000e0000 */
.L_x_1975:
[----:B-12---:R-:W-:Y:S01]  /*23340*/  IADD3 R5, RZ, -R3, RZ ;  /* 0x80000003ff057210 */ /* 0x006fe20007ffe0ff */
[----:B---3--:R-:W-:Y:S01]  /*23350*/  IMAD R16, R16, UR5, R8 ;  /* 0x0000000510107c24 */ /* 0x008fe2000f8e0208 */
[----:B------:R-:W-:Y:S01]  /*23360*/  IABS R7, R9 ;  /* 0x0000000900077213 */ /* 0x000fe20000000000 */
[----:B------:R-:W-:Y:S02]  /*23370*/  IMAD.MOV.U32 R2, RZ, RZ, RZ ;  /* 0x000000ffff027224 */ /* 0x000fe400078e00ff */
[----:B------:R-:W-:Y:S02]  /*23380*/  IMAD R5, R5, R10, RZ ;  /* 0x0000000a05057224 */ /* 0x000fe400078e02ff */
[----:B------:R-:W-:Y:S02]  /*23390*/  IMAD.MOV R7, RZ, RZ, -R7 ;  /* 0x000000ffff077224 */ /* 0x000fe400078e0a07 */
[----:B------:R-:W-:Y:S01]  /*233a0*/  IMAD.HI.U32 R3, R3, R5, R2 ;  /* 0x0000000503037227 */ /* 0x000fe200078e0002 */
[----:B------:R-:W-:-:S04]  /*233b0*/  IADD3 R2, -R16, UR6, RZ ;  /* 0x0000000610027c10 */ /* 0x000fc8000fffe1ff */
        /* <DEDUP_REMOVED lines=10> */
[----:B------:R-:W-:-:S06]  /*23460*/  @P0 IADD3 R8, R8, 0x1, RZ ;  /* 0x0000000108080810 */ /* 0x000fcc0007ffe0ff */
[----:B------:R-:W-:Y:S01]  /*23470*/  @!P2 IMAD.MOV R8, RZ, RZ, -R8 ;  /* 0x000000ffff08a224 */ /* 0x000fe200078e0a08 */
[----:B------:R-:W-:-:S05]  /*23480*/  @!P1 LOP3.LUT R8, RZ, R9, RZ, 0x33, !PT ;  /* 0x00000009ff089212 */ /* 0x000fca00078e33ff */
[----:B------:R-:W-:Y:S02]  /*23490*/  IMAD R5, R11, R8, RZ ;  /* 0x000000080b057224 */ /* 0x000fe400078e02ff */
[----:B------:R-:W-:Y:S02]  /*234a0*/  IMAD.MOV R8, RZ, RZ, -R8 ;  /* 0x000000ffff087224 */ /* 0x000fe400078e0a08 */
[----:B------:R-:W-:Y:S02]  /*234b0*/  IMAD.MOV R10, RZ, RZ, -R5 ;  /* 0x000000ffff0a7224 */ /* 0x000fe400078e0a05 */
[----:B------:R-:W-:-:S03]  /*234c0*/  IMAD R8, R9, R8, R2 ;  /* 0x0000000809087224 */ /* 0x000fc600078e0202 */
[----:B------:R-:W-:Y:S01]  /*234d0*/  VIADDMNMX R11, R10, UR5, R11, PT ;  /* 0x000000050a0b7c46 */ /* 0x000fe2000b80010b */
[----:B------:R-:W-:-:S03]  /*234e0*/  IMAD.IADD R5, R8, 0x1, R5 ;  /* 0x0000000108057824 */ /* 0x000fc600078e0205 */
[----:B------:R-:W-:-:S04]  /*234f0*/  IABS R7, R11 ;  /* 0x0000000b00077213 */ /* 0x000fc80000000000 */
[----:B------:R-:W1:Y:S08]  /*23500*/  I2F.RP R10, R7 ;  /* 0x00000007000a7306 */ /* 0x000e700000209400 */
[----:B-1----:R-:W1:Y:S02]  /*23510*/  MUFU.RCP R10, R10 ;  /* 0x0000000a000a7308 */ /* 0x002e640000001000 */
[----:B-1----:R-:W-:Y:S01]  /*23520*/  VIADD R3, R10, 0xffffffe ;  /* 0x0ffffffe0a037836 */ /* 0x002fe20000000000 */
[----:B------:R-:W-:-:S05]  /*23530*/  IABS R10, R11 ;  /* 0x0000000b000a7213 */ /* 0x000fca0000000000 */
[----:B------:R-:W1:Y:S01]  /*23540*/  F2I.FTZ.U32.TRUNC.NTZ R3, R3 ;  /* 0x0000000300037305 */ /* 0x000e62000021f000 */
[----:B------:R-:W-:Y:S01]  /*23550*/  IMAD.MOV R10, RZ, RZ, -R10 ;  /* 0x000000ffff0a7224 */ /* 0x000fe200078e0a0a */
[----:B-1----:R-:W-:-:S05]  /*23560*/  IADD3 R2, RZ, -R3, RZ ;  /* 0x80000003ff027210 */ /* 0x002fca0007ffe0ff */
[----:B------:R-:W-:Y:S02]  /*23570*/  IMAD R9, R2, R7, RZ ;  /* 0x0000000702097224 */ /* 0x000fe400078e02ff */
[----:B------:R-:W-:-:S04]  /*23580*/  IMAD.MOV.U32 R2, RZ, RZ, RZ ;  /* 0x000000ffff027224 */ /* 0x000fc800078e00ff */
[----:B------:R-:W-:Y:S01]  /*23590*/  IMAD.HI.U32 R2, R3, R9, R2 ;  /* 0x0000000903027227 */ /* 0x000fe200078e0002 */
[----:B------:R-:W-:Y:S02]  /*235a0*/  IABS R9, R8 ;  /* 0x0000000800097213 */ /* 0x000fe40000000000 */
[----:B------:R-:W-:-:S03]  /*235b0*/  LOP3.LUT R3, R8, R11, RZ, 0x3c, !PT ;  /* 0x0000000b08037212 */ /* 0x000fc600078e3cff */
[----:B------:R-:W-:Y:S01]  /*235c0*/  IMAD.HI.U32 R2, R2, R9, RZ ;  /* 0x0000000902027227 */ /* 0x000fe200078e00ff */
[----:B------:R-:W-:-:S03]  /*235d0*/  ISETP.GE.AND P2, PT, R3, RZ, PT ;  /* 0x000000ff0300720c */ /* 0x000fc60003f46270 */
[----:B------:R-:W-:-:S05]  /*235e0*/  IMAD R10, R2, R10, R9 ;  /* 0x0000000a020a7224 */ /* 0x000fca00078e0209 */
[----:B------:R-:W-:-:S13]  /*235f0*/  ISETP.GT.U32.AND P1, PT, R7, R10, PT ;  /* 0x0000000a0700720c */ /* 0x000fda0003f24070 */
[----:B------:R-:W-:Y:S02]  /*23600*/  @!P1 IMAD.IADD R10, R10, 0x1, -R7 ;  /* 0x000000010a0a9824 */ /* 0x000fe400078e0a07 */
[----:B------:R-:W-:Y:S01]  /*23610*/  @!P1 VIADD R2, R2, 0x1 ;  /* 0x0000000102029836 */ /* 0x000fe20000000000 */
[----:B------:R-:W-:Y:S02]  /*23620*/  ISETP.NE.AND P1, PT, R11, RZ, PT ;  /* 0x000000ff0b00720c */ /* 0x000fe40003f25270 */
[----:B------:R-:W-:-:S13]  /*23630*/  ISETP.GE.U32.AND P0, PT, R10, R7, PT ;  /* 0x000000070a00720c */ /* 0x000fda0003f06070 */
[----:B------:R-:W-:-:S05]  /*23640*/  @P0 IADD3 R2, R2, 0x1, RZ ;  /* 0x0000000102020810 */ /* 0x000fca0007ffe0ff */
[----:B------:R-:W-:Y:S01]  /*23650*/  @!P2 IMAD.MOV R2, RZ, RZ, -R2 ;  /* 0x000000ffff02a224 */ /* 0x000fe200078e0a02 */
[----:B------:R-:W-:Y:S01]  /*23660*/  @!P1 LOP3.LUT R2, RZ, R11, RZ, 0x33, !PT ;  /* 0x0000000bff029212 */ /* 0x000fe200078e33ff */
[----:B------:R-:W-:-:S03]  /*23670*/  IMAD.MOV R11, RZ, RZ, -R11 ;  /* 0x000000ffff0b7224 */ /* 0x000fc600078e0a0b */
[----:B------:R-:W-:Y:S01]  /*23680*/  LOP3.LUT R17, RZ, R2, RZ, 0x33, !PT ;  /* 0x00000002ff117212 */ /* 0x000fe200078e33ff */
[----:B------:R-:W-:-:S04]  /*23690*/  IMAD R18, R2, R11, R5 ;  /* 0x0000000b02127224 */ /* 0x000fc800078e0205 */
[----:B------:R-:W-:Y:S01]  /*236a0*/  IMAD.IADD R17, R6, 0x1, R17 ;  /* 0x0000000106117824 */ /* 0x000fe200078e0211 */
[----:B------:R-:W-:Y:S06]  /*236b0*/  BRA `(.L_x_1976) ;  /* 0x00000000000c7947 */ /* 0x000fec0003800000 */
.L_x_1971:
[----:B------:R-:W-:Y:S01]  /*236c0*/  MOV R17, RZ ;  /* 0x000000ff00117202 */ /* 0x000fe20000000f00 */
[----:B------:R-:W-:Y:S02]  /*236d0*/  IMAD.U32 R16, RZ, RZ, UR6 ;  /* 0x00000006ff107e24 */ /* 0x000fe4000f8e00ff */
[----:B------:R-:W-:-:S07]  /*236e0*/  IMAD.MOV.U32 R18, RZ, RZ, RZ ;  /* 0x000000ffff127224 */ /* 0x000fce00078e00ff */
.L_x_1976:
[----:B------:R-:W-:-:S13]  /*236f0*/  ISETP.NE.AND P0, PT, R0, RZ, PT ;  /* 0x000000ff0000720c */ /* 0x000fda0003f05270 */
[----:B------:R-:W1:Y:S01]  /*23700*/  @!P0 S2R R3, SR_CgaCtaId ;  /* 0x0000000000038919 */ /* 0x000e620000008800 */
[----:B------:R-:W-:-:S04]  /*23710*/  @!P0 MOV R0, 0x400 ;  /* 0x0000040000008802 */ /* 0x000fc80000000f00 */
[----:B-1----:R-:W-:-:S05]  /*23720*/  @!P0 LEA R0, R3, R0, 0x18 ;  /* 0x0000000003008211 */ /* 0x002fca00078ec0ff */
[----:B------:R1:W-:Y:S01]  /*23730*/  @!P0 STS.128 [R0+0x308d0], R16 ;  /* 0x0308d01000008388 */ /* 0x0003e20000000c00 */
[----:B------:R-:W-:Y:S06]  /*23740*/  BAR.ARV 0x5, 0x180 ;  /* 0x0146000000007b1d */ /* 0x000fec0000002000 */
.L_x_1969:
[----:B-1----:R-:W-:Y:S01]  /*23750*/  IMAD.MOV.U32 R0, RZ, RZ, 0x1 ;  /* 0x00000001ff007424 */ /* 0x002fe200078e00ff */
[----:B------:R1:W-:Y:S01]  /*23760*/  STL [R1+0x8], RZ ;  /* 0x000008ff01007387 */ /* 0x0003e20000100800 */
[----:B------:R-:W-:Y:S02]  /*23770*/  ULDC UR4, c[0x0][0xc3c] ;  /* 0x00030f0000047ab9 */ /* 0x000fe40000000800 */
[----:B--2---:R-:W-:Y:S01]  /*23780*/  ISETP.GE.AND P0, PT, R19, UR4, PT ;  /* 0x0000000413007c0c */ /* 0x004fe2000bf06270 */
[----:B------:R1:W-:Y:S04]  /*23790*/  STL [R1+0x14], R0 ;  /* 0x0000140001007387 */ /* 0x0003e80000100800 */
[----:B------:R1:W-:Y:S08]  /*237a0*/  STL [R1+0x48], RZ ;  /* 0x000048ff01007387 */ /* 0x0003f00000100800 */
[----:B-1----:R-:W-:Y:S05]  /*237b0*/  @P0 BRA `(.L_x_1977) ;  /* 0x00000078000c0947 */ /* 0x002fea0003800000 */
[----:B------:R-:W1:Y:S01]  /*237c0*/  S2UR UR5, SR_CgaCtaId ;  /* 0x00000000000579c3 */ /* 0x000e620000008800 */
[C---:B------:R-:W-:Y:S01]  /*237d0*/  IMAD.SHL.U32 R0, R4.reuse, 0x8, RZ ;  /* 0x0000000804007824 */ /* 0x040fe200078e00ff */
[----:B------:R-:W-:Y:S01]  /*237e0*/  LOP3.LUT R5, R4, 0x7f, RZ, 0xc0, !PT ;  /* 0x0000007f04057812 */ /* 0x000fe200078ec0ff */
[----:B------:R-:W-:Y:S01]  /*237f0*/  UMOV UR4, 0x400 ;  /* 0x0000040000047882 */ /* 0x000fe20000000000 */
[----:B------:R-:W-:Y:S01]  /*23800*/  BSSY B8, `(.L_x_1977) ;  /* 0x000077e000087945 */ /* 0x000fe20003800000 */
[----:B------:R-:W-:Y:S01]  /*23810*/  ULDC.64 UR36, c[0x0][0x198] ;  /* 0x0000660000247ab9 */ /* 0x000fe20000000a00 */
[----:B------:R-:W-:Y:S01]  /*23820*/  LOP3.LUT R3, R0, 0x1f8, RZ, 0xc0, !PT ;  /* 0x000001f800037812 */ /* 0x000fe200078ec0ff */
[----:B------:R-:W-:Y:S01]  /*23830*/  ULDC UR38, c[0x0][0xc] ;  /* 0x0000030000267ab9 */ /* 0x000fe20000000800 */
[----:B0-----:R-:W-:Y:S02]  /*23840*/  SHF.L.U32 R2, R5, 0x3, RZ ;  /* 0x0000000305027819 */ /* 0x001fe400000006ff */
[----:B------:R-:W-:Y:S01]  /*23850*/  LOP3.LUT R3, R3, 0x38, R4, 0x78, !PT ;  /* 0x0000003803037812 */ /* 0x000fe200078e7804 */
[----:B------:R-:W-:Y:S01]  /*23860*/  IMAD.SHL.U32 R4, R4, 0x10, RZ ;  /* 0x0000001004047824 */ /* 0x000fe200078e00ff */
[----:B------:R-:W-:-:S02]  /*23870*/  LOP3.LUT R0, R0, 0x38, RZ, 0xc0, !PT ;  /* 0x0000003800007812 */ /* 0x000fc400078ec0ff */
[----:B------:R-:W-:Y:S02]  /*23880*/  LOP3.LUT R2, R3, 0x200, R2, 0xf8, !PT ;  /* 0x0000020003027812 */ /* 0x000fe400078ef802 */
[----:B------:R-:W-:-:S04]  /*23890*/  SHF.R.U32.HI R5, RZ, 0x3, R5 ;  /* 0x00000003ff057819 */ /* 0x000fc80000011605 */
[----:B------:R-:W-:Y:S01]  /*238a0*/  LOP3.LUT R4, R5, 0x70, R4, 0xf8, !PT ;  /* 0x0000007005047812 */ /* 0x000fe200078ef804 */
[----:B-1----:R-:W-:-:S06]  /*238b0*/  ULEA UR4, UR5, UR4, 0x18 ;  /* 0x0000000405047291 */ /* 0x002fcc000f8ec03f */
[----:B------:R-:W-:-:S05]  /*238c0*/  IMAD.U32 R3, RZ, RZ, UR4 ;  /* 0x00000004ff037e24 */ /* 0x000fca000f8e00ff */
[----:B------:R0:W-:Y:S02]  /*238d0*/  STL [R1+0x4], R3 ;  /* 0x0000040301007387 */ /* 0x0001e40000100800 */
[----:B0-----:R-:W-:Y:S02]  /*238e0*/  IMAD R3, R2, 0x2, R3 ;  /* 0x0000000202037824 */ /* 0x001fe400078e0203 */
[----:B------:R-:W-:-:S03]  /*238f0*/  IMAD.MOV.U32 R2, RZ, RZ, 0x1 ;  /* 0x00000001ff027424 */ /* 0x000fc600078e00ff */
[----:B------:R0:W-:Y:S04]  /*23900*/  STL [R1+0x28], R3 ;  /* 0x0000280301007387 */ /* 0x0001e80000100800 */
[----:B------:R-:W-:Y:S04]  /*23910*/  STL [R1+0x48], RZ ;  /* 0x000048ff01007387 */ /* 0x000fe80000100800 */
[----:B------:R1:W-:Y:S01]  /*23920*/  STL [R1+0x20], R2 ;  /* 0x0000200201007387 */ /* 0x0003e20000100800 */
[----:B0-----:R-:W-:-:S03]  /*23930*/  MOV R3, 0x1 ;  /* 0x0000000100037802 */ /* 0x001fc60000000f00 */
[----:B------:R0:W-:Y:S04]  /*23940*/  STL [R1+0x1c], RZ ;  /* 0x00001cff01007387 */ /* 0x0001e80000100800 */
[----:B------:R0:W-:Y:S01]  /*23950*/  STL [R1+0x8], RZ ;  /* 0x000008ff01007387 */ /* 0x0001e20000100800 */
[----:B-1----:R-:W-:-:S03]  /*23960*/  LOP3.LUT R2, R0, 0x40, RZ, 0xfc, !PT ;  /* 0x0000004000027812 */ /* 0x002fc600078efcff */
[----:B------:R0:W-:Y:S01]  /*23970*/  STL [R1+0x14], R3 ;  /* 0x0000140301007387 */ /* 0x0001e20000100800 */
[----:B------:R-:W-:-:S07]  /*23980*/  LOP3.LUT R0, R0, 0x80, RZ, 0xfc, !PT ;  /* 0x0000008000007812 */ /* 0x000fce00078efcff */
.L_x_2139:
[----:B------:R-:W-:Y:S05]  /*23990*/  YIELD ;  /* 0x0000000000007946 */ /* 0x000fea0003800000 */
[----:B------:R-:W-:Y:S01]  /*239a0*/  ULDC.64 UR4, c[0x0][0xa28] ;  /* 0x00028a0000047ab9 */ /* 0x000fe20000000a00 */
[----:B------:R-:W-:Y:S02]  /*239b0*/  CS2R R6, SRZ ;  /* 0x0000000000067805 */ /* 0x000fe4000001ff00 */
[----:B------:R-:W-:Y:S01]  /*239c0*/  ISETP.NE.U32.AND P0, PT, RZ, UR4, PT ;  /* 0x00000004ff007c0c */ /* 0x000fe2000bf05070 */
[----:B01----:R-:W1:Y:S01]  /*239d0*/  LDC.64 R12, c[0x0][0xa00] ;  /* 0x00028000ff0c7b82 */ /* 0x003e620000000a00 */
[----:B------:R-:W-:Y:S01]  /*239e0*/  ULDC.64 UR6, c[0x0][0xa08] ;  /* 0x0002820000067ab9 */ /* 0x000fe20000000a00 */
[----:B------:R-:W-:Y:S01]  /*239f0*/  ULDC.64 UR8, c[0x0][0xa10] ;  /* 0x0002840000087ab9 */ /* 0x000fe20000000a00 */
[----:B------:R-:W-:Y:S01]  /*23a00*/  ISETP.NE.AND.EX P0, PT, RZ, UR5, PT, P0 ;  /* 0x00000005ff007c0c */ /* 0x000fe2000bf05300 */
[----:B------:R-:W-:-:S04]  /*23a10*/  ULDC.64 UR4, c[0x0][0xa18] ;  /* 0x0002860000047ab9 */ /* 0x000fc80000000a00 */
[----:B--2---:R-:W2:Y:S08]  /*23a20*/  LDC.64 R4, c[0x0][0xa08] ;  /* 0x00028200ff047b82 */ /* 0x004eb00000000a00 */
[----:B0-----:R-:W0:Y:S02]  /*23a30*/  @P0 LDC.64 R2, c[0x0][0xa28] ;  /* 0x00028a00ff020b82 */ /* 0x001e240000000a00 */
[----:B0-----:R-:W-:-:S05]  /*23a40*/  @P0 IMAD.WIDE R2, R19, 0x4, R2 ;  /* 0x0000000413020825 */ /* 0x001fca00078e0202 */
[----:B------:R0:W5:Y:S01]  /*23a50*/  @P0 LDG.E R6, desc[UR60][R2.64] ;  /* 0x0000003c02060981 */ /* 0x000162000c1e1900 */
[----:B------:R-:W-:Y:S01]  /*23a60*/  ISETP.NE.U32.AND P0, PT, RZ, UR4, PT ;  /* 0x00000004ff007c0c */ /* 0x000fe2000bf05070 */
[----:B-1----:R-:W-:Y:S01]  /*23a70*/  IMAD.WIDE R12, R19, 0x4, R12 ;  /* 0x00000004130c7825 */ /* 0x002fe200078e020c */
[----:B------:R-:W-:Y:S02]  /*23a80*/  ISETP.NE.U32.AND P2, PT, RZ, UR6, PT ;  /* 0x00000006ff007c0c */ /* 0x000fe4000bf45070 */
[----:B------:R-:W-:Y:S01]  /*23a90*/  ISETP.NE.AND.EX P0, PT, RZ, UR5, PT, P0 ;  /* 0x00000005ff007c0c */ /* 0x000fe2000bf05300 */
[----:B------:R-:W-:Y:S01]  /*23aa0*/  ULDC.64 UR4, c[0x0][0xa00] ;  /* 0x0002800000047ab9 */ /* 0x000fe20000000a00 */
[----:B------:R-:W-:Y:S01]  /*23ab0*/  ISETP.NE.U32.AND P4, PT, RZ, UR8, PT ;  /* 0x00000008ff007c0c */ /* 0x000fe2000bf85070 */
[----:B------:R-:W-:Y:S01]  /*23ac0*/  IMAD.MOV.U32 R8, RZ, RZ, RZ ;  /* 0x000000ffff087224 */ /* 0x000fe200078e00ff */
[----:B------:R-:W-:Y:S01]  /*23ad0*/  ISETP.NE.U32.AND P1, PT, RZ, UR4, PT ;  /* 0x00000004ff007c0c */ /* 0x000fe2000bf25070 */
[----:B0-----:R-:W0:Y:S01]  /*23ae0*/  LDC.64 R2, c[0x0][0xa10] ;  /* 0x00028400ff027b82 */ /* 0x001e220000000a00 */
[----:B------:R-:W-:-:S02]  /*23af0*/  IMAD.MOV.U32 R0, RZ, RZ, RZ ;  /* 0x000000ffff007224 */ /* 0x000fc400078e00ff */
[----:B------:R-:W-:Y:S01]  /*23b00*/  ISETP.NE.AND.EX P3, PT, RZ, UR5, PT, P1 ;  /* 0x00000005ff007c0c */ /* 0x000fe2000bf65310 */
[----:B--2---:R-:W-:-:S04]  /*23b10*/  IMAD.WIDE R4, R19, 0x4, R4 ;  /* 0x0000000413047825 */ /* 0x004fc800078e0204 */
[----:B------:R-:W1:Y:S01]  /*23b20*/  @P0 LDC.64 R10, c[0x0][0xa18] ;  /* 0x00028600ff0a0b82 */ /* 0x000e620000000a00 */
[----:B------:R-:W-:Y:S01]  /*23b30*/  ULDC UR4, c[0x0][0x288] ;  /* 0x0000a20000047ab9 */ /* 0x000fe20000000800 */
[----:B------:R-:W-:Y:S02]  /*23b40*/  ISETP.NE.AND.EX P1, PT, RZ, UR7, PT, P2 ;  /* 0x00000007ff007c0c */ /* 0x000fe4000bf25320 */
[----:B------:R-:W-:-:S04]  /*23b50*/  ISETP.NE.AND.EX P2, PT, RZ, UR9, PT, P4 ;  /* 0x00000009ff007c0c */ /* 0x000fc8000bf45340 */
[----:B------:R-:W2:Y:S07]  /*23b60*/  @P3 LDG.E R7, desc[UR60][R12.64] ;  /* 0x0000003c0c073981 */ /* 0x000eae000c1e1900 */
[----:B------:R-:W5:Y:S01]  /*23b70*/  @P1 LDG.E R8, desc[UR60][R4.64] ;  /* 0x0000003c04081981 */ /* 0x000f62000c1e1900 */
        /* <DEDUP_REMOVED lines=14> */
[----:B0-----:R-:W-:Y:S01]  /*23c60*/  MOV R10, UR5 ;  /* 0x00000005000a7c02 */ /* 0x001fe20008000f00 */
[----:B--2---:R0:W-:Y:S01]  /*23c70*/  STL [R1+0x3c], R7 ;  /* 0x00003c0701007387 */ /* 0x0041e20000100800 */
[----:B------:R-:W-:Y:S02]  /*23c80*/  IMAD.MOV.U32 R11, RZ, RZ, R7 ;  /* 0x000000ffff0b7224 */ /* 0x000fe400078e0007 */
[----:B0-----:R-:W-:Y:S01]  /*23c90*/  IMAD.U32 R7, RZ, RZ, UR4 ;  /* 0x00000004ff077e24 */ /* 0x001fe2000f8e00ff */
[----:B------:R-:W-:Y:S06]  /*23ca0*/  @P0 BRA `(.L_x_1978) ;  /* 0x0000000000140947 */ /* 0x000fec0003800000 */
[----:B------:R-:W-:Y:S05]  /*23cb0*/  @!P3 BRA `(.L_x_1978) ;  /* 0x000000000010b947 */ /* 0x000fea0003800000 */
[----:B------:R-:W2:Y:S04]  /*23cc0*/  LDG.E R9, desc[UR60][R12.64] ;  /* 0x0000003c0c097981 */ /* 0x000ea8000c1e1900 */
[----:B------:R-:W2:Y:S02]  /*23cd0*/  LDG.E R12, desc[UR60][R12.64+0x4] ;  /* 0x0000043c0c0c7981 */ /* 0x000ea4000c1e1900 */
[----:B--2---:R-:W-:-:S05]  /*23ce0*/  IMAD.IADD R11, R12, 0x1, -R9 ;  /* 0x000000010c0b7824 */ /* 0x004fca00078e0a09 */
[----:B------:R0:W-:Y:S02]  /*23cf0*/  STL [R1+0x3c], R11 ;  /* 0x00003c0b01007387 */ /* 0x0001e40000100800 */
.L_x_1978:
[----:B-----5:R-:W-:Y:S01]  /*23d00*/  IMAD.IADD R8, R8, 0x1, R6 ;  /* 0x0000000108087824 */ /* 0x020fe200078e0206 */
[----:B------:R-:W-:Y:S02]  /*23d10*/  ULDC.64 UR4, c[0x0][0xa20] ;  /* 0x0002880000047ab9 */ /* 0x000fe40000000a00 */
[----:B------:R-:W-:Y:S02]  /*23d20*/  ISETP.NE.U32.AND P0, PT, RZ, UR4, PT ;  /* 0x00000004ff007c0c */ /* 0x000fe4000bf05070 */
[----:B------:R1:W-:Y:S02]  /*23d30*/  STL [R1+0x18], R8 ;  /* 0x0000180801007387 */ /* 0x0003e40000100800 */
[----:B------:R-:W-:-:S13]  /*23d40*/  ISETP.NE.AND.EX P0, PT, RZ, UR5, PT, P0 ;  /* 0x00000005ff007c0c */ /* 0x000fda000bf05300 */
[----:B-1----:R-:W-:Y:S05]  /*23d50*/  @!P0 BRA `(.L_x_1979) ;  /* 0x0000000000108947 */ /* 0x002fea0003800000 */
[----:B------:R-:W1:Y:S02]  /*23d60*/  LDC.64 R4, c[0x0][0xa20] ;  /* 0x00028800ff047b82 */ /* 0x000e640000000a00 */
[----:B-1----:R-:W-:-:S05]  /*23d70*/  IMAD.WIDE R4, R19, 0x4, R4 ;  /* 0x0000000413047825 */ /* 0x002fca00078e0204 */
[----:B------:R1:W5:Y:S01]  /*23d80*/  LDG.E R7, desc[UR60][R4.64] ;  /* 0x0000003c04077981 */ /* 0x000362000c1e1900 */
[----:B------:R-:W-:Y:S05]  /*23d90*/  BRA `(.L_x_1980) ;  /* 0x0000000000107947 */ /* 0x000fea0003800000 */
.L_x_1979:
[----:B------:R-:W-:Y:S05]  /*23da0*/  @!P1 BRA `(.L_x_1980) ;  /* 0x00000000000c9947 */ /* 0x000fea0003800000 */
[----:B------:R-:W2:Y:S04]  /*23db0*/  LDG.E R7, desc[UR60][R4.64] ;  /* 0x0000003c04077981 */ /* 0x000ea8000c1e1900 */
[----:B------:R-:W2:Y:S02]  /*23dc0*/  LDG.E R4, desc[UR60][R4.64+0x4] ;  /* 0x0000043c04047981 */ /* 0x000ea4000c1e1900 */
[----:B--2---:R-:W-:-:S07]  /*23dd0*/  IMAD.IADD R7, R4, 0x1, -R7 ;  /* 0x0000000104077824 */ /* 0x004fce00078e0a07 */
.L_x_1980:
[----:B-1----:R-:W2:Y:S04]  /*23de0*/  @P2 LDG.E R4, desc[UR60][R2.64] ;  /* 0x0000003c02042981 */ /* 0x002ea8000c1e1900 */
[----:B------:R1:W2:Y:S01]  /*23df0*/  @P2 LDG.E R2, desc[UR60][R2.64+0x4] ;  /* 0x0000043c02022981 */ /* 0x0002a2000c1e1900 */
[----:B------:R-:W-:Y:S02]  /*23e00*/  IMAD.SHL.U32 R12, R17, 0x80, RZ ;  /* 0x00000080110c7824 */ /* 0x000fe400078e00ff */
[----:B-----5:R-:W-:Y:S02]  /*23e10*/  IMAD.IADD R9, R7, 0x1, -R6 ;  /* 0x0000000107097824 */ /* 0x020fe400078e0a06 */
[----:B------:R-:W-:Y:S01]  /*23e20*/  VIADD R7, R12, 0x7f ;  /* 0x0000007f0c077836 */ /* 0x000fe20000000000 */
[----:B------:R3:W-:Y:S01]  /*23e30*/  STL [R1+0x30], R12 ;  /* 0x0000300c01007387 */ /* 0x0007e20000100800 */
[----:B-1----:R-:W1:Y:S02]  /*23e40*/  LDC R3, c[0x0][0x448] ;  /* 0x00011200ff037b82 */ /* 0x002e640000000800 */
[----:B-1----:R-:W-:-:S13]  /*23e50*/  ISETP.NE.AND P1, PT, R3, 0x1, PT ;  /* 0x000000010300780c */ /* 0x002fda0003f25270 */
[----:B------:R-:W1:Y:S08]  /*23e60*/  @P1 LDC R3, c[0x0][0x44c] ;  /* 0x00011300ff031b82 */ /* 0x000e700000000800 */
[----:B------:R-:W4:Y:S01]  /*23e70*/  @P1 LDC R5, c[0x0][0x450] ;  /* 0x00011400ff051b82 */ /* 0x000f220000000800 */
[----:B--2---:R-:W-:Y:S01]  /*23e80*/  @P2 IADD3 R10, -R4, R2, RZ ;  /* 0x00000002040a2210 */ /* 0x004fe20007ffe1ff */
[----:B-1----:R-:W-:-:S04]  /*23e90*/  @P1 IMAD.HI.U32 R2, R7, R3, RZ ;  /* 0x0000000307021227 */ /* 0x002fc800078e00ff */
[----:B------:R-:W-:Y:S01]  /*23ea0*/  IMAD.IADD R6, R9, 0x1, R10 ;  /* 0x0000000109067824 */ /* 0x000fe200078e020a */
[----:B----4-:R-:W-:-:S04]  /*23eb0*/  @P1 SHF.R.U32.HI R7, RZ, R5, R2 ;  /* 0x00000005ff071219 */ /* 0x010fc80000011602 */
[C---:B------:R-:W-:Y:S02]  /*23ec0*/  IADD3 R2, R6.reuse, 0x5f, RZ ;  /* 0x0000005f06027810 */ /* 0x040fe40007ffe0ff */
[----:B------:R-:W-:-:S03]  /*23ed0*/  IADD3 R17, R6, 0x1, -R11 ;  /* 0x0000000106117810 */ /* 0x000fc60007ffe80b */
[----:B------:R-:W-:-:S04]  /*23ee0*/  IMAD.HI R2, R2, 0x2aaaaaab, RZ ;  /* 0x2aaaaaab02027827 */ /* 0x000fc800078e02ff */
[----:B------:R-:W-:Y:S01]  /*23ef0*/  IMAD.IADD R7, R17, 0x1, R7 ;  /* 0x0000000111077824 */ /* 0x000fe200078e0207 */
[----:B------:R-:W-:-:S04]  /*23f00*/  SHF.R.U32.HI R21, RZ, 0x1f, R2 ;  /* 0x0000001fff157819 */ /* 0x000fc80000011602 */
[----:B------:R-:W-:Y:S02]  /*23f10*/  LEA.HI.SX32 R21, R2, R21, 0x1c ;  /* 0x0000001502157211 */ /* 0x000fe400078fe2ff */
[----:B------:R-:W1:Y:S02]  /*23f20*/  LDC.64 R2, c[0x0][0x9e0] ;  /* 0x00027800ff027b82 */ /* 0x000e640000000a00 */
[----:B-1----:R-:W-:Y:S01]  /*23f30*/  ISETP.GE.AND P3, PT, R3, 0x1, PT ;  /* 0x000000010300780c */ /* 0x002fe20003f66270 */
        /* <DEDUP_REMOVED lines=13> */
.L_x_1983:
[----:B------:R-:W-:-:S13]  /*24010*/  ISETP.NE.AND P0, PT, R3, 0x1, PT ;  /* 0x000000010300780c */ /* 0x000fda0003f05270 */
[----:B------:R-:W1:Y:S02]  /*24020*/  @P0 LDC.64 R4, c[0x0][0x9e8] ;  /* 0x00027a00ff040b82 */ /* 0x000e640000000a00 */
[----:B-1----:R-:W-:-:S05]  /*24030*/  @P0 IMAD.HI.U32 R4, R2, R4, RZ ;  /* 0x0000000402040227 */ /* 0x002fca00078e00ff */
[----:B------:R-:W-:-:S07]  /*24040*/  @P0 SHF.R.U32.HI R2, RZ, R5, R4 ;  /* 0x00000005ff020219 */ /* 0x000fce0000011604 */
.L_x_1984:
[----:B------:R-:W-:Y:S05]  /*24050*/  BSYNC B0 ;  /* 0x0000000000007941 */ /* 0x000fea0003800000 */
.L_x_1982:
[----:B------:R-:W-:-:S05]  /*24060*/  IMAD R2, R2, R3, R3 ;  /* 0x0000000302027224 */ /* 0x000fca00078e0203 */
[----:B------:R-:W-:-:S07]  /*24070*/  VIMNMX R8, R8, R2, PT ;  /* 0x0000000208087248 */ /* 0x000fce0003fe0100 */
.L_x_1981:
[----:B------:R-:W1:Y:S01]  /*24080*/  @P1 LDC R4, c[0x0][0x44c] ;  /* 0x00011300ff041b82 */ /* 0x000e620000000800 */
[----:B------:R-:W-:Y:S01]  /*24090*/  MOV R2, R12 ;  /* 0x0000000c00027202 */ /* 0x000fe20000000f00 */
[----:B------:R-:W-:Y:S01]  /*240a0*/  IMAD.IADD R20, R6, 0x1, -R11 ;  /* 0x0000000106147824 */ /* 0x000fe200078e0a0b */
[----:B------:R-:W-:-:S05]  /*240b0*/  ULDC UR4, c[0x0][0x9dc] ;  /* 0x0002770000047ab9 */ /* 0x000fca0000000800 */
[----:B------:R-:W2:Y:S01]  /*240c0*/  @P1 LDC R5, c[0x0][0x450] ;  /* 0x00011400ff051b82 */ /* 0x000ea20000000800 */
[----:B-1----:R-:W-:-:S05]  /*240d0*/  @P1 IMAD.HI.U32 R4, R12, R4, RZ ;  /* 0x000000040c041227 */ /* 0x002fca00078e00ff */
[----:B--2---:R-:W-:-:S05]  /*240e0*/  @P1 SHF.R.U32.HI R2, RZ, R5, R4 ;  /* 0x00000005ff021219 */ /* 0x004fca0000011604 */
        /* <DEDUP_REMOVED lines=13> */
.L_x_1987:
[----:B------:R-:W-:-:S13]  /*241c0*/  ISETP.NE.AND P0, PT, R3, 0x1, PT ;  /* 0x000000010300780c */ /* 0x000fda0003f05270 */
[----:B------:R-:W1:Y:S02]  /*241d0*/  @P0 LDC.64 R4, c[0x0][0x9e8] ;  /* 0x00027a00ff040b82 */ /* 0x000e640000000a00 */
[----:B-1----:R-:W-:-:S05]  /*241e0*/  @P0 IMAD.HI.U32 R4, R2, R4, RZ ;  /* 0x0000000402040227 */ /* 0x002fca00078e00ff */
[----:B------:R-:W-:-:S07]  /*241f0*/  @P0 SHF.R.U32.HI R2, RZ, R5, R4 ;  /* 0x00000005ff020219 */ /* 0x000fce0000011604 */
.L_x_1988:
[----:B------:R-:W-:Y:S05]  /*24200*/  BSYNC B0 ;  /* 0x0000000000007941 */ /* 0x000fea0003800000 */
.L_x_1986:
[----:B------:R-:W-:-:S05]  /*24210*/  IMAD R2, R2, R3, RZ ;  /* 0x0000000302027224 */ /* 0x000fca00078e02ff */
[----:B------:R-:W-:-:S07]  /*24220*/  VIMNMX R6, R6, R2, !PT ;  /* 0x0000000206067248 */ /* 0x000fce0007fe0100 */
.L_x_1985:
[----:B------:R-:W-:Y:S01]  /*24230*/  VIADD R8, R8, 0x5f ;  /* 0x0000005f08087836 */ /* 0x000fe20000000000 */
[----:B------:R-:W-:Y:S01]  /*24240*/  BSSY B0, `(.L_x_1989) ;  /* 0x000016b000007945 */ /* 0x000fe20003800000 */
        /* <DEDUP_REMOVED lines=16> */
[----:B------:R-:W-:-:S05]  /*24350*/  @P0 IADD3 R2, R10, 0x5f, RZ ;  /* 0x0000005f0a020810 */ /* 0x000fca0007ffe0ff */
[----:B------:R-:W-:-:S05]  /*24360*/  @P0 IMAD.HI R2, R2, 0x2aaaaaab, RZ ;  /* 0x2aaaaaab02020827 */ /* 0x000fca00078e02ff */
[----:B------:R-:W-:-:S04]  /*24370*/  @P0 SHF.R.U32.HI R4, RZ, 0x1f, R2 ;  /* 0x0000001fff040819 */ /* 0x000fc80000011602 */
[----:B------:R-:W-:Y:S02]  /*24380*/  @P0 LEA.HI.SX32 R9, R2, R4, 0x1c ;  /* 0x0000000402090211 */ /* 0x000fe400078fe2ff */
[----:B------:R-:W-:Y:S02]  /*24390*/  PLOP3.LUT P0, PT, PT, PT, PT, 0x80, 0x0 ;  /* 0x000000000000781c */ /* 0x000fe40003f0f070 */
[----:B------:R-:W-:-:S13]  /*243a0*/  ISETP.GT.AND P1, PT, R9, R3, PT ;  /* 0x000000030900720c */ /* 0x000fda0003f24270 */
[----:B------:R-:W-:Y:S05]  /*243b0*/  @!P1 BRA `(.L_x_1990) ;  /* 0x00000014004c9947 */ /* 0x000fea0003800000 */
[----:B------:R-:W-:Y:S01]  /*243c0*/  UMOV UR4, 0xffffffff ;  /* 0xffffffff00047882 */ /* 0x000fe20000000000 */
[----:B------:R-:W-:Y:S02]  /*243d0*/  SEL R2, R19, RZ, !P2 ;  /* 0x000000ff13027207 */ /* 0x000fe40005000000 */
[----:B------:R-:W-:Y:S05]  /*243e0*/  BRA.DIV UR4, `(.L_x_1991) ;  /* 0x0000007a04e47947 */ /* 0x000fea000b800000 */
[----:B------:R-:W1:Y:S02]  /*243f0*/  S2R R4, SR_TID.X ;  /* 0x0000000000047919 */ /* 0x000e640000002100 */
[----:B-1----:R-:W-:-:S04]  /*24400*/  SHF.R.U32.HI R4, RZ, 0x5, R4 ;  /* 0x00000005ff047819 */ /* 0x002fc80000011604 */
[----:B------:R-:W-:-:S05]  /*24410*/  LOP3.LUT R4, R4, 0x3, RZ, 0xc0, !PT ;  /* 0x0000000304047812 */ /* 0x000fca00078ec0ff */
[----:B------:R1:W2:Y:S02]  /*24420*/  SHFL.IDX PT, R14, R4, RZ, 0x1f ;  /* 0x00001fff040e7589 */ /* 0x0002a400000e0000 */
.L_x_2182:
[----:B--2---:R-:W-:Y:S02]  /*24430*/  ISETP.NE.AND P0, PT, R14, RZ, PT ;  /* 0x000000ff0e00720c */ /* 0x004fe40003f05270 */
[----:B------:R-:W-:-:S11]  /*24440*/  PLOP3.LUT P6, PT, PT, PT, PT, 0x8, 0x0 ;  /* 0x000000000000781c */ /* 0x000fd60003fce170 */
[----:B------:R-:W-:Y:S05]  /*24450*/  @P0 BRA `(.L_x_1992) ;  /* 0x00000000000c0947 */ /* 0x000fea0003800000 */
[----:B------:R-:W-:-:S03]  /*24460*/  UMOV UR4, 0xffffffff ;  /* 0xffffffff00047882 */ /* 0x000fc60000000000 */
[----:B------:R-:W-:Y:S05]  /*24470*/  BRA.DIV UR4, `(.L_x_1993) ;  /* 0x0000007a04f47947 */ /* 0x000fea000b800000 */
[----:B------:R-:W-:-:S13]  /*24480*/  ELECT P6, URZ, PT ;  /* 0x00000000003f782f */ /* 0x000fda00038c0000 */
.L_x_1992:
[----:B-1----:R-:W2:Y:S04]  /*24490*/  LDL R4, [R1+0x48] ;  /* 0x0000480001047983 */ /* 0x002ea80000100800 */
[----:B------:R-:W3:Y:S01]  /*244a0*/  LDL R6, [R1+0x4] ;  /* 0x0000040001067983 */ /* 0x000ee20000100800 */
[----:B------:R-:W-:Y:S01]  /*244b0*/  BSSY B1, `(.L_x_1994) ;  /* 0x0000008000017945 */ /* 0x000fe20003800000 */
[----:B--2---:R-:W-:-:S05]  /*244c0*/  VIADD R4, R4, 0x1 ;  /* 0x0000000104047836 */ /* 0x004fca0000000000 */
[----:B------:R-:W-:-:S04]  /*244d0*/  LEA.HI R5, R4, R4, RZ, 0x1 ;  /* 0x0000000404057211 */ /* 0x000fc800078f08ff */
[----:B------:R-:W-:-:S05]  /*244e0*/  LOP3.LUT R5, R5, 0xfffffffe, RZ, 0xc0, !PT ;  /* 0xfffffffe05057812 */ /* 0x000fca00078ec0ff */
[----:B------:R-:W-:-:S05]  /*244f0*/  IMAD.IADD R4, R4, 0x1, -R5 ;  /* 0x0000000104047824 */ /* 0x000fca00078e0a05 */
[----:B------:R-:W-:-:S04]  /*24500*/  SHF.L.U32 R4, R4, 0x1f, RZ ;  /* 0x0000001f04047819 */ /* 0x000fc800000006ff */
[----:B---3--:R-:W1:Y:S02]  /*24510*/  SYNCS.PHASECHK.TRANS64.TRYWAIT P0, [R6+URZ+0x30820], R4 ;  /* 0x03082004060075a7 */ /* 0x008e64000800017f */
[----:B-1----:R-:W-:Y:S05]  /*24520*/  @!P0 BRA `(.L_x_1995) ;  /* 0x0000007800e88947 */ /* 0x002fea0003800000 */
.L_x_2185:
[----:B------:R-:W-:Y:S05]  /*24530*/  BSYNC B1 ;  /* 0x0000000000017941 */ /* 0x000fea0003800000 */
.L_x_1994:
[----:B------:R-:W-:Y:S04]  /*24540*/  BSSY B1, `(.L_x_1996) ;  /* 0x0000090000017945 */ /* 0x000fe80003800000 */
[----:B------:R-:W-:Y:S05]  /*24550*/  @!P6 BRA `(.L_x_1997) ;  /* 0x000000080038e947 */ /* 0x000fea0003800000 */
[----:B------:R-:W2:Y:S04]  /*24560*/  LDL R8, [R1+0x4] ;  /* 0x0000040001087983 */ /* 0x000ea80000100800 */
[----:B------:R-:W2:Y:S04]  /*24570*/  LDL R7, [R1+0x1c] ;  /* 0x00001c0001077983 */ /* 0x000ea80000100800 */
[----:B------:R-:W3:Y:S01]  /*24580*/  LDL R6, [R1+0x20] ;  /* 0x0000200001067983 */ /* 0x000ee20000100800 */
[----:B------:R-:W-:Y:S01]  /*24590*/  BSSY B2, `(.L_x_1998) ;  /* 0x0000008000027945 */ /* 0x000fe20003800000 */
[----:B-1----:R-:W1:Y:S02]  /*245a0*/  S2R R5, SR_TID.X ;  /* 0x0000000000057919 */ /* 0x002e640000002100 */
[----:B-1----:R-:W-:-:S04]  /*245b0*/  LOP3.LUT R5, R5, 0x7f, RZ, 0xc0, !PT ;  /* 0x0000007f05057812 */ /* 0x002fc800078ec0ff */
[----:B------:R-:W-:Y:S01]  /*245c0*/  ISETP.NE.AND P1, PT, R5, RZ, PT ;  /* 0x000000ff0500720c */ /* 0x000fe20003f25270 */
[----:B--2---:R-:W-:Y:S01]  /*245d0*/  IMAD R7, R7, 0x8, R8 ;  /* 0x0000000807077824 */ /* 0x004fe200078e0208 */
[----:B---3--:R-:W-:-:S04]  /*245e0*/  SHF.L.U32 R10, R6, 0x1f, RZ ;  /* 0x0000001f060a7819 */ /* 0x008fc800000006ff */
[----:B------:R-:W1:Y:S02]  /*245f0*/  SYNCS.PHASECHK.TRANS64.TRYWAIT P0, [R7+URZ+0x308a0], R10 ;  /* 0x0308a00a070075a7 */ /* 0x000e64000800017f */
[----:B-1----:R-:W-:Y:S05]  /*24600*/  @!P0 BRA `(.L_x_1999) ;  /* 0x0000007800c88947 */ /* 0x002fea0003800000 */
.L_x_2186:
[----:B------:R-:W-:Y:S05]  /*24610*/  BSYNC B2 ;  /* 0x0000000000027941 */ /* 0x000fea0003800000 */
.L_x_1998:
        /* <DEDUP_REMOVED lines=9> */
.L_x_2001:
[----:B------:R-:W-:Y:S05]  /*246b0*/  BSYNC B2 ;  /* 0x0000000000027941 */ /* 0x000fea0003800000 */
.L_x_2000:
        /* <DEDUP_REMOVED lines=11> */
[----:B--2---:R-:W-:-:S02]  /*24770*/  IMAD R6, R4, 0x9000, R6 ;  /* 0x0000900004067824 */ /* 0x004fc400078e0206 */
[----:B------:R-:W-:Y:S02]  /*24780*/  VIADD R4, R7, 0x30890 ;  /* 0x0003089007047836 */ /* 0x000fe40000000000 */
[----:B------:R-:W-:-:S07]  /*24790*/  VIADD R8, R6, 0x1e400 ;  /* 0x0001e40006087836 */ /* 0x000fce0000000000 */
.L_x_2002:
        /* <DEDUP_REMOVED lines=16> */
.L_x_2003:
        /* <DEDUP_REMOVED lines=16> */
.L_x_2004:
        /* <DEDUP_REMOVED lines=13> */
.L_x_2187:
[----:B------:R-:W-:Y:S05]  /*24a70*/  BSYNC B2 ;  /* 0x0000000000027941 */ /* 0x000fea0003800000 */
.L_x_2005:
[----:B------:R-:W-:Y:S01]  /*24a80*/  BSSY B2, `(.L_x_2007) ;  /* 0x000000b000027945 */ /* 0x000fe20003800000 */
[----:B-12---:R-:W-:Y:S01]  /*24a90*/  IMAD.MOV.U32 R10, RZ, RZ, 0x0 ;  /* 0x00000000ff0a7424 */ /* 0x006fe200078e00ff */
[----:B0-----:R-:W-:Y:S02]  /*24aa0*/  MOV R11, 0x12f00000 ;  /* 0x12f00000000b7802 */ /* 0x001fe40000000f00 */
[----:B------:R-:W-:Y:S05]  /*24ab0*/  @P1 BRA `(.L_x_2008) ;  /* 0x00000000001c1947 */ /* 0x000fea0003800000 */
[----:B------:R-:W0:Y:S01]  /*24ac0*/  S2R R8, SR_TID.X ;  /* 0x0000000000087919 */ /* 0x000e220000002100 */
[----:B------:R-:W-:-:S04]  /*24ad0*/  IMAD.MOV.U32 R4, RZ, RZ, 0x9000 ;  /* 0x00009000ff047424 */ /* 0x000fc800078e00ff */
[----:B------:R1:W-:Y:S01]  /*24ae0*/  SYNCS.ARRIVE.TRANS64 RZ, [R7+URZ+0x308b0], R4 ;  /* 0x0308b00407ff79a7 */ /* 0x0003e2000800003f */
[----:B0-----:R-:W-:-:S04]  /*24af0*/  LOP3.LUT R8, R8, 0x1f, RZ, 0xc0, !PT ;  /* 0x0000001f08087812 */ /* 0x001fc800078ec0ff */
[----:B------:R-:W-:-:S13]  /*24b00*/  ISETP.NE.AND P0, PT, R8, RZ, PT ;  /* 0x000000ff0800720c */ /* 0x000fda0003f05270 */
[----:B-1----:R-:W-:Y:S05]  /*24b10*/  @!P0 BRA `(.L_x_2008) ;  /* 0x0000000000048947 */ /* 0x002fea0003800000 */
[----:B------:R-:W-:Y:S01]  /*24b20*/  BPT.TRAP 0x1 ;  /* 0x000000040000795c */ /* 0x000fe20000300000 */
.L_x_2008:
[----:B------:R-:W-:Y:S05]  /*24b30*/  BSYNC B2 ;  /* 0x0000000000027941 */ /* 0x000fea0003800000 */
.L_x_2007:
[----:B------:R-:W-:Y:S01]  /*24b40*/  R2UR UR10, R14 ;  /* 0x000000000e0a72ca */ /* 0x000fe200000e0000 */
[----:B------:R-:W-:Y:S01]  /*24b50*/  UIADD3 UR4, UP0, UR36, 0x670, URZ ;  /* 0x0000067024047890 */ /* 0x000fe2000ff1e03f */
[----:B------:R-:W-:Y:S01]  /*24b60*/  R2UR UR6, R10 ;  /* 0x000000000a0672ca */ /* 0x000fe200000e0000 */
[----:B------:R-:W-:Y:S01]  /*24b70*/  VIADD R7, R7, 0x308b0 ;  /* 0x000308b007077836 */ /* 0x000fe20000000000 */
[----:B------:R-:W-:Y:S01]  /*24b80*/  R2UR UR7, R11 ;  /* 0x000000000b0772ca */ /* 0x000fe200000e0000 */
[----:B------:R-:W-:Y:S01]  /*24b90*/  VIADD R4, R6, 0x400 ;  /* 0x0000040006047836 */ /* 0x000fe20000000000 */
[----:B------:R-:W-:Y:S01]  /*24ba0*/  PLOP3.LUT P0, PT, PT, PT, PT, 0x80, 0x0 ;  /* 0x000000000000781c */ /* 0x000fe20003f0f070 */
[----:B------:R-:W-:-:S12]  /*24bb0*/  UIADD3.X UR5, URZ, UR37, URZ, UP0, !UPT ;  /* 0x000000253f057290 */ /* 0x000fd800087fe43f */
.L_x_2009:
        /* <DEDUP_REMOVED lines=15> */
.L_x_2010:
        /* <DEDUP_REMOVED lines=15> */
.L_x_2011:
        /* <DEDUP_REMOVED lines=10> */
.L_x_1997:
[----:B------:R-:W-:Y:S05]  /*24e40*/  BSYNC B1 ;  /* 0x0000000000017941 */ /* 0x000fea0003800000 */
.L_x_1996:
[----:B-1----:R-:W2:Y:S04]  /*24e50*/  LDL.LU R4, [R1+0x1c] ;  /* 0x00001c0001047983 */ /* 0x002ea80000300800 */
        /* <DEDUP_REMOVED lines=12> */
.L_x_2028:
[----:B------:R-:W-:Y:S05]  /*24f20*/  YIELD ;  /* 0x0000000000007946 */ /* 0x000fea0003800000 */
[----:B------:R-:W-:Y:S04]  /*24f30*/  BSSY B1, `(.L_x_2012) ;  /* 0x000008f000017945 */ /* 0x000fe80003800000 */
[----:B--2---:R-:W-:Y:S05]  /*24f40*/  @!P6 BRA `(.L_x_2013) ;  /* 0x000000080034e947 */ /* 0x004fea0003800000 */
        /* <DEDUP_REMOVED lines=11> */
.L_x_2188:
[----:B------:R-:W-:Y:S05]  /*25000*/  BSYNC B2 ;  /* 0x0000000000027941 */ /* 0x000fea0003800000 */
.L_x_2014:
        /* <DEDUP_REMOVED lines=9> */
.L_x_2017:
[----:B------:R-:W-:Y:S05]  /*250a0*/  BSYNC B2 ;  /* 0x0000000000027941 */ /* 0x000fea0003800000 */
.L_x_2016:
[----:B------:R-:W2:Y:S04]  /*250b0*/  LDL R5, [R1+0x4] ;  /* 0x0000040001057983 */ /* 0x000ea80000100800 */
[----:B------:R-:W2:Y:S01]  /*250c0*/  LDL R4, [R1+0x1c] ;  /* 0x00001c0001047983 */ /* 0x000ea20000100800 */
[----:B------:R-:W-:Y:S01]  /*250d0*/  MOV R12, RZ ;  /* 0x000000ff000c7202 */ /* 0x000fe20000000f00 */
[----:B------:R-:W-:Y:S01]  /*250e0*/  UIADD3 UR4, UP0, UR36, 0x570, URZ ;  /* 0x0000057024047890 */ /* 0x000fe2000ff1e03f */
[----:B------:R-:W-:Y:S01]  /*250f0*/  PLOP3.LUT P1, PT, PT, PT, PT, 0x80, 0x0 ;  /* 0x000000000000781c */ /* 0x000fe20003f2f070 */
[----:B------:R-:W-:Y:S01]  /*25100*/  UMOV UR6, 0x0 ;  /* 0x0000000000067882 */ /* 0x000fe20000000000 */
[----:B------:R-:W-:Y:S01]  /*25110*/  R2UR UR10, R12 ;  /* 0x000000000c0a72ca */ /* 0x000fe200000e0000 */
[----:B------:R-:W-:Y:S01]  /*25120*/  UIADD3.X UR5, URZ, UR37, URZ, UP0, !UPT ;  /* 0x000000253f057290 */ /* 0x000fe200087fe43f */
[----:B------:R-:W-:Y:S01]  /*25130*/  UMOV UR7, 0x12f00000 ;  /* 0x12f0000000077882 */ /* 0x000fe20000000000 */
[----:B--2---:R-:W-:-:S02]  /*25140*/  IMAD R6, R4, 0x9000, R5 ;  /* 0x0000900004067824 */ /* 0x004fc400078e0205 */
[----:B------:R-:W-:Y:S02]  /*25150*/  IMAD R5, R9, 0x60, R0 ;  /* 0x0000006009057824 */ /* 0x000fe400078e0200 */
[----:B------:R-:W-:Y:S02]  /*25160*/  VIADD R4, R8, 0x30890 ;  /* 0x0003089008047836 */ /* 0x000fe40000000000 */
[----:B------:R-:W-:-:S07]  /*25170*/  VIADD R10, R6, 0x1e400 ;  /* 0x0001e400060a7836 */ /* 0x000fce0000000000 */
.L_x_2018:
        /* <DEDUP_REMOVED lines=16> */
.L_x_2019:
        /* <DEDUP_REMOVED lines=16> */
.L_x_2020:
        /* <DEDUP_REMOVED lines=13> */
.L_x_2189:
[----:B------:R-:W-:Y:S05]  /*25450*/  BSYNC B2 ;  /* 0x0000000000027941 */ /* 0x000fea0003800000 */
.L_x_2021:
[----:B------:R-:W-:Y:S01]  /*25460*/  BSSY B2, `(.L_x_2023) ;  /* 0x000000b000027945 */ /* 0x000fe20003800000 */
[----:B------:R-:W-:Y:S02]  /*25470*/  IMAD.MOV.U32 R10, RZ, RZ, 0x0 ;  /* 0x00000000ff0a7424 */ /* 0x000fe400078e00ff */
[----:B0-----:R-:W-:Y:S01]  /*25480*/  IMAD.MOV.U32 R11, RZ, RZ, 0x12f00000 ;  /* 0x12f00000ff0b7424 */ /* 0x001fe200078e00ff */
[----:B------:R-:W-:Y:S06]  /*25490*/  @P2 BRA `(.L_x_2024) ;  /* 0x00000000001c2947 */ /* 0x000fec0003800000 */
[----:B------:R-:W0:Y:S01]  /*254a0*/  S2R R15, SR_TID.X ;  /* 0x00000000000f7919 */ /* 0x000e220000002100 */
[----:B------:R-:W-:-:S04]  /*254b0*/  IMAD.MOV.U32 R4, RZ, RZ, 0x9000 ;  /* 0x00009000ff047424 */ /* 0x000fc800078e00ff */
[----:B------:R3:W-:Y:S01]  /*254c0*/  SYNCS.ARRIVE.TRANS64 RZ, [R8+URZ+0x308b0], R4 ;  /* 0x0308b00408ff79a7 */ /* 0x0007e2000800003f */
[----:B0-----:R-:W-:-:S04]  /*254d0*/  LOP3.LUT R15, R15, 0x1f, RZ, 0xc0, !PT ;  /* 0x0000001f0f0f7812 */ /* 0x001fc800078ec0ff */
[----:B------:R-:W-:-:S13]  /*254e0*/  ISETP.NE.AND P1, PT, R15, RZ, PT ;  /* 0x000000ff0f00720c */ /* 0x000fda0003f25270 */
[----:B---3--:R-:W-:Y:S05]  /*254f0*/  @!P1 BRA `(.L_x_2024) ;  /* 0x0000000000049947 */ /* 0x008fea0003800000 */
[----:B------:R-:W-:Y:S01]  /*25500*/  BPT.TRAP 0x1 ;  /* 0x000000040000795c */ /* 0x000fe20000300000 */
.L_x_2024:
[----:B------:R-:W-:Y:S05]  /*25510*/  BSYNC B2 ;  /* 0x0000000000027941 */ /* 0x000fea0003800000 */
.L_x_2023:
[----:B------:R-:W-:Y:S01]  /*25520*/  R2UR UR10, R12 ;  /* 0x000000000c0a72ca */ /* 0x000fe200000e0000 */
[----:B------:R-:W-:Y:S01]  /*25530*/  UIADD3 UR4, UP0, UR36, 0x670, URZ ;  /* 0x0000067024047890 */ /* 0x000fe2000ff1e03f */
[----:B------:R-:W-:Y:S01]  /*25540*/  R2UR UR6, R10 ;  /* 0x000000000a0672ca */ /* 0x000fe200000e0000 */
[----:B------:R-:W-:Y:S01]  /*25550*/  VIADD R4, R6, 0x400 ;  /* 0x0000040006047836 */ /* 0x000fe20000000000 */
[----:B------:R-:W-:Y:S01]  /*25560*/  R2UR UR7, R11 ;  /* 0x000000000b0772ca */ /* 0x000fe200000e0000 */
[----:B------:R-:W-:Y:S01]  /*25570*/  UIADD3.X UR5, URZ, UR37, URZ, UP0, !UPT ;  /* 0x000000253f057290 */ /* 0x000fe200087fe43f */
[----:B------:R-:W-:Y:S02]  /*25580*/  PLOP3.LUT P1, PT, PT, PT, PT, 0x80, 0x0 ;  /* 0x000000000000781c */ /* 0x000fe40003f2f070 */
[----:B-12---:R-:W-:-:S11]  /*25590*/  IADD3 R8, R8, 0x308b0, RZ ;  /* 0x000308b008087810 */ /* 0x006fd60007ffe0ff */
.L_x_2025:
        /* <DEDUP_REMOVED lines=15> */
.L_x_2026:
        /* <DEDUP_REMOVED lines=15> */
.L_x_2027:
        /* <DEDUP_REMOVED lines=10> */
.L_x_2013:
[----:B------:R-:W-:Y:S05]  /*25820*/  BSYNC B1 ;  /* 0x0000000000017941 */ /* 0x000fea0003800000 */
.L_x_2012:
[----:B-1----:R-:W2:Y:S04]  /*25830*/  LDL.LU R4, [R1+0x1c] ;  /* 0x00001c0001047983 */ /* 0x002ea80000300800 */
[----:B------:R-:W3:Y:S01]  /*25840*/  LDL.LU R7, [R1+0x20] ;  /* 0x0000200001077983 */ /* 0x000ee20000300800 */
[C---:B------:R-:W-:Y:S02]  /*25850*/  ISETP.GT.AND P2, PT, R9.reuse, R3, PT ;  /* 0x000000030900720c */ /* 0x040fe40003f44270 */
[----:B------:R-:W-:Y:S01]  /*25860*/  IADD3 R9, R9, -0x1, RZ ;  /* 0xffffffff09097810 */ /* 0x000fe20007ffe0ff */
        /* <DEDUP_REMOVED lines=8> */
.L_x_1990:
[----:B------:R-:W-:Y:S05]  /*258f0*/  BSYNC B0 ;  /* 0x0000000000007941 */ /* 0x000fea0003800000 */
.L_x_1989:
[----:B--2---:R-:W2:Y:S01]  /*25900*/  LDL R7, [R1+0x30] ;  /* 0x0000300001077983 */ /* 0x004ea20000100800 */
[----:B------:R-:W3:Y:S01]  /*25910*/  LDC R0, c[0x0][0x448] ;  /* 0x00011200ff007b82 */ /* 0x000ee20000000800 */
[----:B------:R-:W-:Y:S07]  /*25920*/  @!P0 WARPSYNC.ALL ;  /* 0x0000000000008948 */ /* 0x000fee0003800000 */
[----:B------:R-:W-:Y:S01]  /*25930*/  @!P0 BAR.SYNC.DEFER_BLOCKING 0xc, 0x180 ;  /* 0x0306000000008b1d */ /* 0x000fe20000010000 */
[----:B---3--:R-:W-:-:S13]  /*25940*/  ISETP.NE.AND P1, PT, R0, 0x1, PT ;  /* 0x000000010000780c */ /* 0x008fda0003f25270 */
[----:B------:R-:W3:Y:S08]  /*25950*/  @P1 LDC R2, c[0x0][0x44c] ;  /* 0x00011300ff021b82 */ /* 0x000ef00000000800 */
[----:B------:R-:W4:Y:S01]  /*25960*/  @P1 LDC R3, c[0x0][0x450] ;  /* 0x00011400ff031b82 */ /* 0x000f220000000800 */
[----:B--2---:R-:W-:-:S04]  /*25970*/  VIADD R0, R7, 0x7f ;  /* 0x0000007f07007836 */ /* 0x004fc80000000000 */
[----:B---3--:R-:W-:-:S05]  /*25980*/  @P1 IMAD.HI.U32 R2, R0, R2, RZ ;  /* 0x0000000200021227 */ /* 0x008fca00078e00ff */
[----:B----4-:R-:W-:Y:S02]  /*25990*/  @P1 SHF.R.U32.HI R0, RZ, R3, R2 ;  /* 0x00000003ff001219 */ /* 0x010fe40000011602 */
[----:B------:R-:W2:Y:S03]  /*259a0*/  LDC.64 R2, c[0x0][0x9e0] ;  /* 0x00027800ff027b82 */ /* 0x000ea60000000a00 */
[----:B------:R-:W-:Y:S01]  /*259b0*/  IMAD.IADD R0, R17, 0x1, R0 ;  /* 0x0000000111007824 */ /* 0x000fe200078e0200 */
[----:B--2---:R-:W-:-:S03]  /*259c0*/  ISETP.GE.AND P2, PT, R3, 0x1, PT ;  /* 0x000000010300780c */ /* 0x004fc60003f46270 */
[----:B------:R-:W-:-:S10]  /*259d0*/  IMAD.IADD R2, R0, 0x1, R2 ;  /* 0x0000000100027824 */ /* 0x000fd400078e0202 */
[----:B------:R-:W-:Y:S05]  /*259e0*/  @!P2 BRA `(.L_x_2029) ;  /* 0x000000000048a947 */ /* 0x000fea0003800000 */
[C---:B------:R-:W-:Y:S01]  /*259f0*/  ISETP.GT.AND P0, PT, R0.reuse, RZ, PT ;  /* 0x000000ff0000720c */ /* 0x040fe20003f04270 */
[----:B------:R-:W-:Y:S01]  /*25a00*/  BSSY B0, `(.L_x_2030) ;  /* 0x000000e000007945 */ /* 0x000fe20003800000 */
[----:B------:R-:W-:-:S11]  /*25a10*/  VIADD R6, R0, 0xffffffff ;  /* 0xffffffff00067836 */ /* 0x000fd60000000000 */
[----:B------:R-:W-:Y:S05]  /*25a20*/  @P0 BRA `(.L_x_2031) ;  /* 0x00000000001c0947 */ /* 0x000fea0003800000 */
[----:B------:R-:W-:Y:S02]  /*25a30*/  ISETP.NE.AND P0, PT, R3, 0x1, PT ;  /* 0x000000010300780c */ /* 0x000fe40003f05270 */
[----:B------:R-:W-:-:S11]  /*25a40*/  IADD3 R0, -R0, RZ, RZ ;  /* 0x000000ff00007210 */ /* 0x000fd60007ffe1ff */
[----:B-1----:R-:W1:Y:S02]  /*25a50*/  @P0 LDC.64 R4, c[0x0][0x9e8] ;  /* 0x00027a00ff040b82 */ /* 0x002e640000000a00 */
[----:B-1----:R-:W-:-:S05]  /*25a60*/  @P0 IMAD.HI.U32 R4, R0, R4, RZ ;  /* 0x0000000400040227 */ /* 0x002fca00078e00ff */
[----:B------:R-:W-:-:S04]  /*25a70*/  @P0 SHF.R.U32.HI R0, RZ, R5, R4 ;  /* 0x00000005ff000219 */ /* 0x000fc80000011604 */
[----:B------:R-:W-:Y:S01]  /*25a80*/  LOP3.LUT R6, RZ, R0, RZ, 0x33, !PT ;  /* 0x00000000ff067212 */ /* 0x000fe200078e33ff */
[----:B------:R-:W-:Y:S06]  /*25a90*/  BRA `(.L_x_2032) ;  /* 0x0000000000107947 */ /* 0x000fec0003800000 */
.L_x_2031:
[----:B------:R-:W-:-:S13]  /*25aa0*/  ISETP.NE.AND P0, PT, R3, 0x1, PT ;  /* 0x000000010300780c */ /* 0x000fda0003f05270 */
[----:B-1----:R-:W1:Y:S02]  /*25ab0*/  @P0 LDC.64 R4, c[0x0][0x9e8] ;  /* 0x00027a00ff040b82 */ /* 0x002e640000000a00 */
[----:B-1----:R-:W-:-:S05]  /*25ac0*/  @P0 IMAD.HI.U32 R4, R6, R4, RZ ;  /* 0x0000000406040227 */ /* 0x002fca00078e00ff */
[----:B------:R-:W-:-:S07]  /*25ad0*/  @P0 SHF.R.U32.HI R6, RZ, R5, R4 ;  /* 0x00000005ff060219 */ /* 0x000fce0000011604 */
.L_x_2032:
[----:B------:R-:W-:Y:S05]  /*25ae0*/  BSYNC B0 ;  /* 0x0000000000007941 */ /* 0x000fea0003800000 */
.L_x_2030:
[----:B------:R-:W-:-:S05]  /*25af0*/  IMAD R6, R6, R3, R3 ;  /* 0x0000000306067224 */ /* 0x000fca00078e0203 */
[----:B------:R-:W-:-:S07]  /*25b00*/  VIMNMX R2, R2, R6, PT ;  /* 0x0000000602027248 */ /* 0x000fce0003fe0100 */
.L_x_2029:
[----:B------:R-:W-:Y:S01]  /*25b10*/  VIADD R0, R2, 0x5f ;  /* 0x0000005f02007836 */ /* 0x000fe20000000000 */
[----:B-1----:R-:W1:Y:S01]  /*25b20*/  @P1 LDC R4, c[0x0][0x450] ;  /* 0x00011400ff041b82 */ /* 0x002e620000000800 */
[----:B------:R-:W-:Y:S02]  /*25b30*/  ULDC UR4, c[0x0][0x9dc] ;  /* 0x0002770000047ab9 */ /* 0x000fe40000000800 */
[----:B------:R-:W-:-:S05]  /*25b40*/  IMAD.HI R0, R0, 0x2aaaaaab, RZ ;  /* 0x2aaaaaab00007827 */ /* 0x000fca00078e02ff */
[----:B------:R-:W-:-:S04]  /*25b50*/  SHF.R.U32.HI R2, RZ, 0x1f, R0 ;  /* 0x0000001fff027819 */ /* 0x000fc80000011600 */
[----:B------:R-:W-:Y:S02]  /*25b60*/  LEA.HI.SX32 R2, R0, R2, 0x1c ;  /* 0x0000000200027211 */ /* 0x000fe400078fe2ff */
[----:B------:R-:W2:Y:S02]  /*25b70*/  @P1 LDC R0, c[0x0][0x44c] ;  /* 0x00011300ff001b82 */ /* 0x000ea40000000800 */
[----:B------:R-:W-:Y:S01]  /*25b80*/  VIMNMX R6, R21, R2, PT ;  /* 0x0000000215067248 */ /* 0x000fe20003fe0100 */
[----:B------:R-:W-:-:S04]  /*25b90*/  IMAD.MOV.U32 R2, RZ, RZ, R7 ;  /* 0x000000ffff027224 */ /* 0x000fc800078e0007 */
[----:B------:R3:W-:Y:S01]  /*25ba0*/  STL [R1+0x34], R6 ;  /* 0x0000340601007387 */ /* 0x0007e20000100800 */
[----:B--2---:R-:W-:-:S05]  /*25bb0*/  @P1 IMAD.HI.U32 R0, R7, R0, RZ ;  /* 0x0000000007001227 */ /* 0x004fca00078e00ff */
[----:B-1----:R-:W-:-:S05]  /*25bc0*/  @P1 SHF.R.U32.HI R2, RZ, R4, R0 ;  /* 0x00000004ff021219 */ /* 0x002fca0000011600 */
[----:B------:R-:W-:-:S04]  /*25bd0*/  IMAD.IADD R0, R20, 0x1, R2 ;  /* 0x0000000114007824 */ /* 0x000fc800078e0202 */
[----:B------:R-:W-:Y:S01]  /*25be0*/  VIADD R2, R0, -UR4 ;  /* 0x8000000400027c36 */ /* 0x000fe20008000000 */
[----:B---3--:R-:W-:Y:S06]  /*25bf0*/  @!P2 BRA `(.L_x_2033) ;  /* 0x000000000044a947 */ /* 0x008fec0003800000 */
        /* <DEDUP_REMOVED lines=10> */
.L_x_2035:
[----:B------:R-:W-:-:S13]  /*25ca0*/  ISETP.NE.AND P0, PT, R3, 0x1, PT ;  /* 0x000000010300780c */ /* 0x000fda0003f05270 */
[----:B------:R-:W1:Y:S02]  /*25cb0*/  @P0 LDC.64 R4, c[0x0][0x9e8] ;  /* 0x00027a00ff040b82 */ /* 0x000e640000000a00 */
[----:B-1----:R-:W-:-:S05]  /*25cc0*/  @P0 IMAD.HI.U32 R4, R0, R4, RZ ;  /* 0x0000000400040227 */ /* 0x002fca00078e00ff */
[----:B------:R-:W-:-:S07]  /*25cd0*/  @P0 SHF.R.U32.HI R0, RZ, R5, R4 ;  /* 0x00000005ff000219 */ /* 0x000fce0000011604 */
.L_x_2036:
[----:B------:R-:W-:Y:S05]  /*25ce0*/  BSYNC B0 ;  /* 0x0000000000007941 */ /* 0x000fea0003800000 */
.L_x_2034:
[----:B------:R-:W-:-:S05]  /*25cf0*/  IMAD R0, R0, R3, RZ ;  /* 0x0000000300007224 */ /* 0x000fca00078e02ff */
[----:B------:R-:W-:-:S07]  /*25d00*/  VIMNMX R2, R2, R0, !PT ;  /* 0x0000000002027248 */ /* 0x000fce0007fe0100 */
.L_x_2033:
[----:B------:R-:W-:Y:S01]  /*25d10*/  IMAD.HI R2, R2, 0x2aaaaaab, RZ ;  /* 0x2aaaaaab02027827 */ /* 0x000fe200078e02ff */
[----:B------:R-:W-:Y:S04]  /*25d20*/  BSSY B7, `(.L_x_2037) ;  /* 0x0000465000077945 */ /* 0x000fe80003800000 */
[----:B------:R-:W-:-:S04]  /*25d30*/  SHF.R.U32.HI R0, RZ, 0x1f, R2 ;  /* 0x0000001fff007819 */ /* 0x000fc80000011602 */
[----:B------:R-:W-:-:S04]  /*25d40*/  LEA.HI.SX32 R0, R2, R0, 0x1c ;  /* 0x0000000002007211 */ /* 0x000fc800078fe2ff */
[----:B------:R-:W-:-:S04]  /*25d50*/  VIMNMX R3, RZ, R0, !PT ;  /* 0x00000000ff037248 */ /* 0x000fc80007fe0100 */
[----:B------:R-:W-:Y:S01]  /*25d60*/  ISETP.GT.AND P0, PT, R6, R3, PT ;  /* 0x000000030600720c */ /* 0x000fe20003f04270 */
[----:B------:R1:W-:-:S12]  /*25d70*/  STL [R1+0x2c], R3 ;  /* 0x00002c0301007387 */ /* 0x0003d80000100800 */
[----:B-1----:R-:W-:Y:S05]  /*25d80*/  @P0 BRA `(.L_x_2038) ;  /* 0x0000000000440947 */ /* 0x002fea0003800000 */
[----:B------:R-:W1:Y:S02]  /*25d90*/  S2R R3, SR_TID.X ;  /* 0x0000000000037919 */ /* 0x000e640000002100 */
[----:B-1----:R-:W-:-:S04]  /*25da0*/  LOP3.LUT R3, R3, 0x7f, RZ, 0xc0, !PT ;  /* 0x0000007f03037812 */ /* 0x002fc800078ec0ff */
[----:B------:R-:W-:-:S13]  /*25db0*/  ISETP.NE.AND P0, PT, R3, RZ, PT ;  /* 0x000000ff0300720c */ /* 0x000fda0003f05270 */
[----:B------:R-:W-:Y:S05]  /*25dc0*/  @P0 BRA `(.L_x_2039) ;  /* 0x0000004400680947 */ /* 0x000fea0003800000 */
[----:B------:R-:W1:Y:S01]  /*25dd0*/  S2R R3, SR_LANEID ;  /* 0x0000000000037919 */ /* 0x000e620000000000 */
[----:B------:R-:W-:Y:S02]  /*25de0*/  VOTEU.ANY UR4, UPT, PT ;  /* 0x0000000000047886 */ /* 0x000fe400038e0100 */
[----:B------:R-:W1:Y:S08]  /*25df0*/  FLO.U32 R0, UR4 ;  /* 0x0000000400007d00 */ /* 0x000e7000080e0000 */
[----:B------:R-:W2:Y:S01]  /*25e00*/  POPC R4, UR4 ;  /* 0x0000000400047d09 */ /* 0x000ea20008000000 */
[----:B-1----:R-:W-:-:S02]  /*25e10*/  ISETP.EQ.U32.AND P0, PT, R0, R3, PT ;  /* 0x000000030000720c */ /* 0x002fc40003f02070 */
[----:B------:R-:W2:Y:S11]  /*25e20*/  LDC.64 R2, c[0x0][0xc60] ;  /* 0x00031800ff027b82 */ /* 0x000eb60000000a00 */
[----:B--2---:R-:W2:Y:S01]  /*25e30*/  @P0 ATOMG.E.ADD.STRONG.GPU PT, R3, desc[UR60][R2.64], R4 ;  /* 0x00000004020309a8 */ /* 0x004ea200081ee1fc */
[----:B------:R-:W1:Y:S02]  /*25e40*/  S2R R5, SR_LTMASK ;  /* 0x0000000000057919 */ /* 0x000e640000003900 */
[----:B-1----:R-:W-:-:S06]  /*25e50*/  LOP3.LUT R5, R5, UR4, RZ, 0xc0, !PT ;  /* 0x0000000405057c12 */ /* 0x002fcc000f8ec0ff */
[----:B------:R-:W1:Y:S01]  /*25e60*/  POPC R5, R5 ;  /* 0x0000000500057309 */ /* 0x000e620000000000 */
[----:B--2---:R-:W1:Y:S02]  /*25e70*/  SHFL.IDX PT, R0, R3, R0, 0x1f ;  /* 0x00001f0003007589 */ /* 0x004e6400000e0000 */
[----:B-1----:R-:W-:Y:S01]  /*25e80*/  IADD3 R16, R0, UR38, R5 ;  /* 0x0000002600107c10 */ /* 0x002fe2000fffe005 */
[----:B------:R-:W-:Y:S06]  /*25e90*/  BRA `(.L_x_2039) ;  /* 0x0000004400347947 */ /* 0x000fec0003800000 */
.L_x_2038:
        /* <DEDUP_REMOVED lines=11> */
[----:B------:R-:W1:Y:S01]  /*25f50*/  LDC.64 R2, c[0x4][R2] ;  /* 0x0100000002027b82 */ /* 0x000e620000000a00 */
[----:B------:R-:W-:Y:S02]  /*25f60*/  IMAD.U32 R5, RZ, RZ, UR7 ;  /* 0x00000007ff057e24 */ /* 0x000fe4000f8e00ff */
[----:B------:R-:W-:Y:S02]  /*25f70*/  IMAD.U32 R6, RZ, RZ, UR8 ;  /* 0x00000008ff067e24 */ /* 0x000fe4000f8e00ff */
[----:B------:R-:W-:-:S02]  /*25f80*/  IMAD.U32 R7, RZ, RZ, UR9 ;  /* 0x00000009ff077e24 */ /* 0x000fc4000f8e00ff */
[----:B0-----:R-:W-:Y:S02]  /*25f90*/  IMAD.U32 R11, RZ, RZ, UR5 ;  /* 0x00000005ff0b7e24 */ /* 0x001fe4000f8e00ff */
[----:B------:R-:W-:Y:S02]  /*25fa0*/  IMAD.MOV.U32 R8, RZ, RZ, 0x70 ;  /* 0x00000070ff087424 */ /* 0x000fe400078e00ff */
[----:B------:R-:W-:Y:S02]  /*25fb0*/  IMAD.MOV.U32 R12, RZ, RZ, 0x1 ;  /* 0x00000001ff0c7424 */ /* 0x000fe400078e00ff */
[----:B------:R-:W-:-:S07]  /*25fc0*/  IMAD.MOV.U32 R13, RZ, RZ, RZ ;  /* 0x000000ffff0d7224 */ /* 0x000fce00078e00ff */
[----:B------:R-:W-:-:S07]  /*25fd0*/  LEPC R20, `(.L_x_2041) ;  /* 0x000000001014794e */ /* 0x000fce0000000000 */
[----:B-1----:R-:W-:Y:S05]  /*25fe0*/  CALL.ABS.NOINC R2 ;  /* 0x0000000002007343 */ /* 0x002fea0003c00000 */
.L_x_2041:
[----:B------:R-:W-:Y:S05]  /*25ff0*/  BSYNC B6 ;  /* 0x0000000000067941 */ /* 0x000fea0003800000 */
.L_x_2040:
[----:B------:R-:W-:Y:S01]  /*26000*/  IADD3 R0, R17, 0x400, RZ ;  /* 0x0000040011007810 */ /* 0x000fe20007ffe0ff */
[----:B------:R-:W-:Y:S03]  /*26010*/  BSSY B6, `(.L_x_2042) ;  /* 0x0000022000067945 */ /* 0x000fe60003800000 */
        /* <DEDUP_REMOVED lines=9> */
[----:B------:R-:W-:Y:S02]  /*260b0*/  IMAD.U32 R5, RZ, RZ, UR7 ;  /* 0x00000007ff057e24 */ /* 0x000fe4000f8e00ff */
[----:B------:R-:W-:Y:S02]  /*260c0*/  IMAD.U32 R6, RZ, RZ, UR8 ;  /* 0x00000008ff067e24 */ /* 0x000fe4000f8e00ff */
[----:B------:R-:W-:-:S02]  /*260d0*/  IMAD.U32 R7, RZ, RZ, UR9 ;  /* 0x00000009ff077e24 */ /* 0x000fc4000f8e00ff */
[----:B0-----:R-:W-:Y:S02]  /*260e0*/  IMAD.U32 R11, RZ, RZ, UR5 ;  /* 0x00000005ff0b7e24 */ /* 0x001fe4000f8e00ff */
[----:B------:R-:W-:Y:S02]  /*260f0*/  IMAD.MOV.U32 R8, RZ, RZ, 0x70 ;  /* 0x00000070ff087424 */ /* 0x000fe400078e00ff */
[----:B------:R-:W-:Y:S02]  /*26100*/  IMAD.MOV.U32 R12, RZ, RZ, 0x1 ;  /* 0x00000001ff0c7424 */ /* 0x000fe400078e00ff */
[----:B-1----:R-:W-:-:S07]  /*26110*/  IMAD.MOV.U32 R13, RZ, RZ, RZ ;  /* 0x000000ffff0d7224 */ /* 0x002fce00078e00ff */
[----:B------:R-:W-:-:S07]  /*26120*/  LEPC R20, `(.L_x_2044) ;  /* 0x000000001014794e */ /* 0x000fce0000000000 */
[----:B--2---:R-:W-:Y:S05]  /*26130*/  CALL.ABS.NOINC R2 ;  /* 0x0000000002007343 */ /* 0x004fea0003c00000 */
.L_x_2044:
[----:B------:R0:W1:Y:S01]  /*26140*/  LDC.64 R2, c[0x4][R17] ;  /* 0x0100000011027b82 */ /* 0x0000620000000a00 */
[----:B------:R-:W-:Y:S01]  /*26150*/  ULDC.64 UR4, c[0x4][0xa8] ;  /* 0x01002a0000047ab9 */ /* 0x000fe20000000a00 */
[----:B------:R-:W-:Y:S01]  /*26160*/  ULDC.64 UR6, c[0x4][0xb0] ;  /* 0x01002c0000067ab9 */ /* 0x000fe20000000a00 */
[----:B------:R-:W-:Y:S01]  /*26170*/  ULDC.64 UR8, c[0x4][0x40] ;  /* 0x0100100000087ab9 */ /* 0x000fe20000000a00 */
[----:B------:R-:W-:Y:S01]  /*26180*/  MOV R4, UR4 ;  /* 0x0000000400047c02 */ /* 0x000fe20008000f00 */
[----:B------:R-:W-:Y:S01]  /*26190*/  IMAD.U32 R5, RZ, RZ, UR5 ;  /* 0x00000005ff057e24 */ /* 0x000fe2000f8e00ff */
[----:B------:R-:W-:Y:S01]  /*261a0*/  MOV R11, UR9 ;  /* 0x00000009000b7c02 */ /* 0x000fe20008000f00 */
[----:B------:R-:W-:Y:S02]  /*261b0*/  IMAD.U32 R6, RZ, RZ, UR6 ;  /* 0x00000006ff067e24 */ /* 0x000fe4000f8e00ff */
[----:B------:R-:W-:Y:S02]  /*261c0*/  IMAD.U32 R7, RZ, RZ, UR7 ;  /* 0x00000007ff077e24 */ /* 0x000fe4000f8e00ff */
[----:B------:R-:W-:-:S02]  /*261d0*/  IMAD.U32 R10, RZ, RZ, UR8 ;  /* 0x00000008ff0a7e24 */ /* 0x000fc4000f8e00ff */
[----:B------:R-:W-:Y:S02]  /*261e0*/  IMAD.MOV.U32 R8, RZ, RZ, 0x70 ;  /* 0x00000070ff087424 */ /* 0x000fe400078e00ff */
[----:B------:R-:W-:Y:S02]  /*261f0*/  IMAD.MOV.U32 R12, RZ, RZ, 0x1 ;  /* 0x00000001ff0c7424 */ /* 0x000fe400078e00ff */
[----:B0-----:R-:W-:-:S07]  /*26200*/  IMAD.MOV.U32 R13, RZ, RZ, RZ ;  /* 0x000000ffff0d7224 */ /* 0x001fce00078e00ff */
[----:B------:R-:W-:-:S07]  /*26210*/  LEPC R20, `(.L_x_2043) ;  /* 0x000000001014794e */ /* 0x000fce0000000000 */
[----:B-1----:R-:W-:Y:S05]  /*26220*/  CALL.ABS.NOINC R2 ;  /* 0x0000000002007343 */ /* 0x002fea0003c00000 */
.L_x_2043:
[----:B------:R-:W-:Y:S05]  /*26230*/  BSYNC B6 ;  /* 0x0000000000067941 */ /* 0x000fea0003800000 */
.L_x_2042:
[----:B------:R-:W-:Y:S01]  /*26240*/  ULDC.64 UR4, c[0x0][0x9f8] ;  /* 0x00027e0000047ab9 */ /* 0x000fe20000000a00 */
[----:B------:R-:W2:Y:S01]  /*26250*/  LDL R17, [R1+0x34] ;  /* 0x0000340001117983 */ /* 0x000ea20000100800 */
[----:B------:R-:W-:Y:S01]  /*26260*/  ISETP.NE.U32.AND P0, PT, RZ, UR4, PT ;  /* 0x00000004ff007c0c */ /* 0x000fe2000bf05070 */
[----:B------:R-:W-:-:S03]  /*26270*/  IMAD.MOV.U32 R7, RZ, RZ, R19 ;  /* 0x000000ffff077224 */ /* 0x000fc600078e0013 */
[----:B------:R-:W-:Y:S01]  /*26280*/  ISETP.NE.AND.EX P0, PT, RZ, UR5, PT, P0 ;  /* 0x00000005ff007c0c */ /* 0x000fe2000bf05300 */
[----:B------:R-:W-:-:S12]  /*26290*/  ULDC.64 UR4, c[0x0][0xa08] ;  /* 0x0002820000047ab9 */ /* 0x000fd80000000a00 */
[----:B------:R-:W1:Y:S02]  /*262a0*/  @P0 LDC.64 R2, c[0x0][0x9f8] ;  /* 0x00027e00ff020b82 */ /* 0x000e640000000a00 */
[----:B-1----:R-:W-:-:S05]  /*262b0*/  @P0 IMAD.WIDE R2, R19, 0x4, R2 ;  /* 0x0000000413020825 */ /* 0x002fca00078e0202 */
[----:B------:R1:W3:Y:S02]  /*262c0*/  @P0 LDG.E R7, desc[UR60][R2.64] ;  /* 0x0000003c02070981 */ /* 0x0002e4000c1e1900 */
[----:B-1----:R-:W1:Y:S02]  /*262d0*/  LDC.64 R2, c[0x0][0x418] ;  /* 0x00010600ff027b82 */ /* 0x002e640000000a00 */
[----:B-1----:R-:W-:Y:S01]  /*262e0*/  LOP3.LUT P0, RZ, R2, UR4, RZ, 0xfc, !PT ;  /* 0x0000000402ff7c12 */ /* 0x002fe2000f80fcff */
[----:B------:R-:W-:-:S03]  /*262f0*/  UMOV UR4, 0xffffffff ;  /* 0xffffffff00047882 */ /* 0x000fc60000000000 */
[----:B------:R-:W-:Y:S02]  /*26300*/  LOP3.LUT P0, RZ, R3, UR5, RZ, 0xfc, P0 ;  /* 0x0000000503ff7c12 */ /* 0x000fe4000800fcff */
[----:B--2---:R-:W-:Y:S02]  /*26310*/  IADD3 R0, R17, -0x1, RZ ;  /* 0xffffffff11007810 */ /* 0x004fe40007ffe0ff */
[----:B---3--:R-:W-:Y:S01]  /*26320*/  SHF.R.S32.HI R8, RZ, 0x1f, R7 ;  /* 0x0000001fff087819 */ /* 0x008fe20000011407 */
[----:B------:R1:W-:Y:S01]  /*26330*/  STL [R1+0x10], R7 ;  /* 0x0000100701007387 */ /* 0x0003e20000100800 */
[----:B------:R-:W-:-:S03]  /*26340*/  SEL R17, R7, RZ, !P0 ;  /* 0x000000ff07117207 */ /* 0x000fc60004000000 */
[----:B------:R1:W-:Y:S01]  /*26350*/  STL [R1+0x24], R8 ;  /* 0x0000240801007387 */ /* 0x0003e20000100800 */
[----:B------:R-:W-:Y:S05]  /*26360*/  BRA.DIV UR4, `(.L_x_2045) ;  /* 0x0000005e04c07947 */ /* 0x000fea000b800000 */
[----:B------:R-:W2:Y:S02]  /*26370*/  S2R R4, SR_TID.X ;  /* 0x0000000000047919 */ /* 0x000ea40000002100 */
[----:B--2---:R-:W-:-:S04]  /*26380*/  SHF.R.U32.HI R4, RZ, 0x5, R4 ;  /* 0x00000005ff047819 */ /* 0x004fc80000011604 */
[----:B------:R-:W-:-:S05]  /*26390*/  LOP3.LUT R4, R4, 0x3, RZ, 0xc0, !PT ;  /* 0x0000000304047812 */ /* 0x000fca00078ec0ff */
[----:B------:R2:W3:Y:S02]  /*263a0*/  SHFL.IDX PT, R14, R4, RZ, 0x1f ;  /* 0x00001fff040e7589 */ /* 0x0004e400000e0000 */
.L_x_2192:
[----:B--2---:R-:W2:Y:S01]  /*263b0*/  LDL.LU R4, [R1] ;  /* 0x0000000001047983 */ /* 0x004ea20000300800 */
[----:B------:R-:W-:Y:S02]  /*263c0*/  PLOP3.LUT P1, PT, PT, PT, PT, 0x8, 0x0 ;  /* 0x000000000000781c */ /* 0x000fe40003f2e170 */
[----:B---3--:R-:W-:Y:S01]  /*263d0*/  ISETP.NE.AND P0, PT, R14, RZ, PT ;  /* 0x000000ff0e00720c */ /* 0x008fe20003f05270 */
[----:B------:R3:W-:Y:S01]  /*263e0*/  STL [R1+0xc], R0 ;  /* 0x00000c0001007387 */ /* 0x0007e20000100800 */
[----:B--2---:R-:W-:-:S09]  /*263f0*/  LOP3.LUT R4, R4, 0xfffffffe, RZ, 0xc0, !PT ;  /* 0xfffffffe04047812 */ /* 0x004fd200078ec0ff */
[----:B------:R-:W-:-:S05]  /*26400*/  @P1 LOP3.LUT R4, R4, 0x1, RZ, 0xfc, !PT ;  /* 0x0000000104041812 */ /* 0x000fca00078efcff */
[----:B------:R3:W-:Y:S01]  /*26410*/  STL [R1], R4 ;  /* 0x0000000401007387 */ /* 0x0007e20000100800 */
[----:B------:R-:W-:Y:S05]  /*26420*/  @P0 BRA `(.L_x_2046) ;  /* 0x0000000400480947 */ /* 0x000fea0003800000 */
[----:B------:R-:W-:-:S03]  /*26430*/  UMOV UR4, 0xffffffff ;  /* 0xffffffff00047882 */ /* 0x000fc60000000000 */
[----:B------:R-:W-:Y:S05]  /*26440*/  BRA.DIV UR4, `(.L_x_2047) ;  /* 0x0000005e04bc7947 */ /* 0x000fea000b800000 */
[----:B------:R-:W-:-:S13]  /*26450*/  ELECT P6, URZ, PT ;  /* 0x00000000003f782f */ /* 0x000fda00038c0000 */
.L_x_2195:
[----:B------:R-:W-:Y:S05]  /*26460*/  @!P6 BRA `(.L_x_2046) ;  /* 0x000000040038e947 */ /* 0x000fea0003800000 */
[----:B------:R-:W-:-:S04]  /*26470*/  ISETP.NE.U32.AND P0, PT, R2, RZ, PT ;  /* 0x000000ff0200720c */ /* 0x000fc80003f05070 */
[----:B------:R-:W-:-:S13]  /*26480*/  ISETP.NE.AND.EX P0, PT, R3, RZ, PT, P0 ;  /* 0x000000ff0300720c */ /* 0x000fda0003f05300 */
[----:B------:R-:W-:Y:S05]  /*26490*/  @!P0 BRA `(.L_x_2048) ;  /* 0x0000000000508947 */ /* 0x000fea0003800000 */
[----:B------:R-:W2:Y:S01]  /*264a0*/  LDC R6, c[0x0][0x43c] ;  /* 0x00010f00ff067b82 */ /* 0x000ea20000000800 */
[----:B------:R-:W-:Y:S01]  /*264b0*/  IMAD.MOV.U32 R9, RZ, RZ, R0 ;  /* 0x000000ffff097224 */ /* 0x000fe200078e0000 */
[----:B------:R-:W-:-:S03]  /*264c0*/  ULDC.64 UR4, c[0x0][0x428] ;  /* 0x00010a0000047ab9 */ /* 0x000fc60000000a00 */
[----:B---3--:R-:W-:Y:S01]  /*264d0*/  IMAD.MOV.U32 R0, RZ, RZ, R9 ;  /* 0x000000ffff007224 */ /* 0x008fe200078e0009 */
[----:B--2---:R-:W-:-:S13]  /*264e0*/  ISETP.NE.AND P0, PT, R6, 0x1, PT ;  /* 0x000000010600780c */ /* 0x004fda0003f05270 */
[----:B------:R-:W2:Y:S02]  /*264f0*/  @P0 LDC.64 R4, c[0x0][0x440] ;  /* 0x00011000ff040b82 */ /* 0x000ea40000000a00 */
[----:B--2---:R-:W-:-:S05]  /*26500*/  @P0 IMAD.HI.U32 R4, R9, R4, RZ ;  /* 0x0000000409040227 */ /* 0x004fca00078e00ff */
        /* <DEDUP_REMOVED lines=8> */
[----:B------:R-:W-:-:S03]  /*26590*/  IMAD.WIDE.U32 R4, R7, UR4, R4 ;  /* 0x0000000407047c25 */ /* 0x000fc6000f8e0004 */
[----:B------:R-:W-:Y:S02]  /*265a0*/  LEA R2, P0, R4, R2, 0x2 ;  /* 0x0000000204027211 */ /* 0x000fe400078010ff */
[----:B------:R-:W-:-:S04]  /*265b0*/  IADD3 R0, R5, R0, RZ ;  /* 0x0000000005007210 */ /* 0x000fc80007ffe0ff */
[----:B------:R-:W-:-:S05]  /*265c0*/  LEA.HI.X R3, R4, R3, R0, 0x2, P0 ;  /* 0x0000000304037211 */ /* 0x000fca00000f1400 */
[----:B------:R2:W5:Y:S02]  /*265d0*/  LDG.E R17, desc[UR60][R2.64] ;  /* 0x0000003c02117981 */ /* 0x000564000c1e1900 */
.L_x_2048:
[----:B-1----:R-:W4:Y:S04]  /*265e0*/  LDL R7, [R1+0x4] ;  /* 0x0000040001077983 */ /* 0x002f280000100800 */
[----:B---3--:R-:W4:Y:S04]  /*265f0*/  LDL R0, [R1+0x8] ;  /* 0x0000080001007983 */ /* 0x008f280000100800 */
[----:B--2---:R-:W2:Y:S01]  /*26600*/  LDL R2, [R1+0x14] ;  /* 0x0000140001027983 */ /* 0x004ea20000100800 */
[----:B----4-:R-:W-:Y:S01]  /*26610*/  IMAD R0, R0, 0x8, R7 ;  /* 0x0000000800007824 */ /* 0x010fe200078e0207 */
[----:B--2---:R-:W-:-:S04]  /*26620*/  SHF.L.U32 R2, R2, 0x1f, RZ ;  /* 0x0000001f02027819 */ /* 0x004fc800000006ff */
[----:B------:R-:W1:Y:S02]  /*26630*/  SYNCS.PHASECHK.TRANS64.TRYWAIT P0, [R0+URZ+0x30840], R2 ;  /* 0x03084002000075a7 */ /* 0x000e64000800017f */
[----:B-1----:R-:W-:Y:S05]  /*26640*/  @!P0 BRA `(.L_x_2049) ;  /* 0x0000005c005c8947 */ /* 0x002fea0003800000 */
.L_x_2196:
[----:B------:R-:W2:Y:S02]  /*26650*/  S2R R3, SR_TID.X ;  /* 0x0000000000037919 */ /* 0x000ea40000002100 */
        /* <DEDUP_REMOVED lines=10> */
.L_x_2050:
[----:B------:R-:W2:Y:S04]  /*26700*/  LDL R6, [R1+0x4] ;  /* 0x0000040001067983 */ /* 0x000ea80000100800 */
[----:B------:R-:W2:Y:S04]  /*26710*/  LDL R5, [R1+0x8] ;  /* 0x0000080001057983 */ /* 0x000ea80000100800 */
[----:B------:R-:W3:Y:S04]  /*26720*/  LDL R4, [R1+0xc] ;  /* 0x00000c0001047983 */ /* 0x000ee80000100800 */
[----:B------:R-:W4:Y:S04]  /*26730*/  LDL R3, [R1+0x18] ;  /* 0x0000180001037983 */ /* 0x000f280000100800 */
[----:B-1----:R-:W4:Y:S01]  /*26740*/  LDL.LU R2, [R1] ;  /* 0x0000000001027983 */ /* 0x002f220000300800 */
        /* <DEDUP_REMOVED lines=10> */
[----:B--2---:R-:W-:Y:S01]  /*267f0*/  IMAD R0, R5, 0x9000, R6 ;  /* 0x0000900005007824 */ /* 0x004fe200078e0206 */
[----:B---3--:R-:W-:-:S04]  /*26800*/  R2UR UR11, R4 ;  /* 0x00000000040b72ca */ /* 0x008fc800000e0000 */
[----:B------:R-:W-:Y:S02]  /*26810*/  R2UR UR8, R0 ;  /* 0x00000000000872ca */ /* 0x000fe400000e0000 */
[----:B----4-:R-:W-:Y:S02]  /*26820*/  R2UR UR5, R3 ;  /* 0x00000000030572ca */ /* 0x010fe400000e0000 */
[----:B------:R-:W-:-:S04]  /*26830*/  LOP3.LUT R2, R2, 0xfffffffe, RZ, 0xc0, !PT ;  /* 0xfffffffe02027812 */ /* 0x000fc800078ec0ff */
[----:B------:R-:W-:-:S05]  /*26840*/  @P0 LOP3.LUT R2, R2, 0x1, RZ, 0xfc, !PT ;  /* 0x0000000102020812 */ /* 0x000fca00078efcff */
[----:B------:R-:W-:Y:S02]  /*26850*/  UIADD3 UR14, UR8, 0x1e400, URZ ;  /* 0x0001e400080e7890 */ /* 0x000fe4000fffe03f */
[----:B------:R-:W-:Y:S01]  /*26860*/  UIMAD UR11, UR11, 0x60, UR5 ;  /* 0x000000600b0b78a4 */ /* 0x000fe2000f8e0205 */
[----:B------:R2:W-:Y:S01]  /*26870*/  STL [R1], R2 ;  /* 0x0000000201007387 */ /* 0x0005e20000100800 */
[----:B------:R-:W-:Y:S02]  /*26880*/  UIADD3.X UR5, URZ, UR37, URZ, UP0, !UPT ;  /* 0x000000253f057290 */ /* 0x000fe400087fe43f */
[----:B------:R-:W-:Y:S02]  /*26890*/  UIADD3 UR15, UR8, 0x21400, URZ ;  /* 0x00021400080f7890 */ /* 0x000fe4000fffe03f */
        /* <DEDUP_REMOVED lines=10> */
[----:B--2---:R-:W-:Y:S01]  /*26940*/  NOP ;  /* 0x0000000000007918 */ /* 0x004fe20000000000 */
.L_x_2046:
[----:B---3--:R-:W2:Y:S04]  /*26950*/  LDL R4, [R1+0x4] ;  /* 0x0000040001047983 */ /* 0x008ea80000100800 */
[----:B------:R-:W3:Y:S01]  /*26960*/  LDL.LU R3, [R1+0x40] ;  /* 0x0000400001037983 */ /* 0x000ee20000300800 */
[----:B------:R-:W-:Y:S05]  /*26970*/  WARPSYNC.ALL ;  /* 0x0000000000007948 */ /* 0x000fea0003800000 */
[----:B------:R-:W-:Y:S01]  /*26980*/  ULDC.64 UR4, c[0x0][0x298] ;  /* 0x0000a60000047ab9 */ /* 0x000fe20000000a00 */
[----:B------:R-:W-:Y:S01]  /*26990*/  BSSY B6, `(.L_x_2051) ;  /* 0x000001c000067945 */ /* 0x000fe20003800000 */
[----:B------:R-:W-:Y:S01]  /*269a0*/  BAR.SYNC.DEFER_BLOCKING 0x8, 0x180 ;  /* 0x0206000000007b1d */ /* 0x000fe20000010000 */
[----:B---3--:R-:W-:-:S05]  /*269b0*/  SHF.R.S32.HI R0, RZ, 0x1f, R3 ;  /* 0x0000001fff007819 */ /* 0x008fca0000011403 */
[----:B------:R-:W-:Y:S02]  /*269c0*/  IMAD R2, R0, UR4, RZ ;  /* 0x0000000400027c24 */ /* 0x000fe4000f8e02ff */
[----:B--2---:R-:W-:Y:S02]  /*269d0*/  VIADD R0, R4, 0x12400 ;  /* 0x0001240004007836 */ /* 0x004fe40000000000 */
[C---:B------:R-:W-:Y:S02]  /*269e0*/  IMAD R2, R3.reuse, UR5, R2 ;  /* 0x0000000503027c24 */ /* 0x040fe4000f8e0202 */
[----:B------:R-:W-:Y:S01]  /*269f0*/  IMAD.WIDE.U32 R4, R3, UR4, RZ ;  /* 0x0000000403047c25 */ /* 0x000fe2000f8e00ff */
[----:B------:R-:W-:-:S03]  /*26a00*/  LOP3.LUT P0, RZ, R0, 0x3ff, RZ, 0xc0, !PT ;  /* 0x000003ff00ff7812 */ /* 0x000fc6000780c0ff */
[----:B------:R-:W-:Y:S01]  /*26a10*/  IMAD.IADD R0, R5, 0x1, R2 ;  /* 0x0000000105007824 */ /* 0x000fe200078e0202 */
[----:B------:R2:W-:Y:S04]  /*26a20*/  STL.64 [R1+0x40], R4 ;  /* 0x0000400401007387 */ /* 0x0005e80000100a00 */
[----:B------:R2:W-:Y:S05]  /*26a30*/  STL [R1+0x4c], R0 ;  /* 0x00004c0001007387 */ /* 0x0005ea0000100800 */
[----:B------:R-:W-:Y:S05]  /*26a40*/  @!P0 BRA `(.L_x_2052) ;  /* 0x0000000000408947 */ /* 0x000fea0003800000 */
[----:B------:R-:W-:Y:S01]  /*26a50*/  MOV R2, 0x0 ;  /* 0x0000000000027802 */ /* 0x000fe20000000f00 */
[----:B------:R-:W-:Y:S01]  /*26a60*/  ULDC.64 UR4, c[0x4][0xa8] ;  /* 0x01002a0000047ab9 */ /* 0x000fe20000000a00 */
[----:B------:R-:W-:Y:S01]  /*26a70*/  ULDC.64 UR6, c[0x4][0xb0] ;  /* 0x01002c0000067ab9 */ /* 0x000fe20000000a00 */
[----:B------:R-:W-:Y:S01]  /*26a80*/  ULDC.64 UR8, c[0x4][0x20] ;  /* 0x0100080000087ab9 */ /* 0x000fe20000000a00 */
[----:B--2---:R-:W-:Y:S01]  /*26a90*/  MOV R4, UR4 ;  /* 0x0000000400047c02 */ /* 0x004fe20008000f00 */
[----:B------:R-:W-:Y:S01]  /*26aa0*/  IMAD.U32 R5, RZ, RZ, UR5 ;  /* 0x00000005ff057e24 */ /* 0x000fe2000f8e00ff */
[----:B------:R-:W2:Y:S01]  /*26ab0*/  LDC.64 R2, c[0x4][R2] ;  /* 0x0100000002027b82 */ /* 0x000ea20000000a00 */
[----:B------:R-:W-:Y:S01]  /*26ac0*/  IMAD.U32 R6, RZ, RZ, UR6 ;  /* 0x00000006ff067e24 */ /* 0x000fe2000f8e00ff */
[----:B0-----:R-:W-:Y:S01]  /*26ad0*/  MOV R11, UR9 ;  /* 0x00000009000b7c02 */ /* 0x001fe20008000f00 */
[----:B-1----:R-:W-:Y:S02]  /*26ae0*/  IMAD.U32 R7, RZ, RZ, UR7 ;  /* 0x00000007ff077e24 */ /* 0x002fe4000f8e00ff */
[----:B------:R-:W-:-:S02]  /*26af0*/  IMAD.U32 R10, RZ, RZ, UR8 ;  /* 0x00000008ff0a7e24 */ /* 0x000fc4000f8e00ff */
[----:B------:R-:W-:Y:S02]  /*26b00*/  IMAD.MOV.U32 R8, RZ, RZ, 0x70 ;  /* 0x00000070ff087424 */ /* 0x000fe400078e00ff */
[----:B------:R-:W-:Y:S02]  /*26b10*/  IMAD.MOV.U32 R12, RZ, RZ, 0x1 ;  /* 0x00000001ff0c7424 */ /* 0x000fe400078e00ff */
[----:B------:R-:W-:-:S07]  /*26b20*/  IMAD.MOV.U32 R13, RZ, RZ, RZ ;  /* 0x000000ffff0d7224 */ /* 0x000fce00078e00ff */
[----:B------:R-:W-:-:S07]  /*26b30*/  LEPC R20, `(.L_x_2052) ;  /* 0x000000001014794e */ /* 0x000fce0000000000 */
[----:B--2---:R-:W-:Y:S05]  /*26b40*/  CALL.ABS.NOINC R2 ;  /* 0x0000000002007343 */ /* 0x004fea0003c00000 */
.L_x_2052:
[----:B------:R-:W-:Y:S05]  /*26b50*/  BSYNC B6 ;  /* 0x0000000000067941 */ /* 0x000fea0003800000 */
.L_x_2051:
[----:B--2---:R-:W2:Y:S01]  /*26b60*/  LDL.LU R0, [R1+0x4c] ;  /* 0x00004c0001007983 */ /* 0x004ea20000300800 */
[----:B-1----:R-:W1:Y:S01]  /*26b70*/  LDC R7, c[0x0][0x448] ;  /* 0x00011200ff077b82 */ /* 0x002e620000000800 */
[----:B------:R-:W-:Y:S01]  /*26b80*/  ULDC.64 UR4, c[0x0][0x2d8] ;  /* 0x0000b60000047ab9 */ /* 0x000fe20000000a00 */
[----:B------:R-:W-:Y:S01]  /*26b90*/  ULDC.64 UR6, c[0x0][0x280] ;  /* 0x0000a00000067ab9 */ /* 0x000fe20000000a00 */
[----:B------:R-:W2:Y:S04]  /*26ba0*/  LDL.LU.64 R2, [R1+0x40] ;  /* 0x0000400001027983 */ /* 0x000ea80000300a00 */
[----:B------:R-:W3:Y:S01]  /*26bb0*/  LDL R9, [R1+0x30] ;  /* 0x0000300001097983 */ /* 0x000ee20000100800 */
[----:B------:R-:W4:Y:S01]  /*26bc0*/  S2R R5, SR_TID.X ;  /* 0x0000000000057919 */ /* 0x000f220000002100 */
[----:B------:R-:W0:Y:S01]  /*26bd0*/  S2R R8, SR_TID.X ;  /* 0x0000000000087919 */ /* 0x000e220000002100 */
[----:B------:R-:W0:Y:S01]  /*26be0*/  S2R R10, SR_TID.X ;  /* 0x00000000000a7919 */ /* 0x000e220000002100 */
[----:B----4-:R-:W-:-:S04]  /*26bf0*/  LOP3.LUT R5, R5, 0x7f, RZ, 0xc0, !PT ;  /* 0x0000007f05057812 */ /* 0x010fc800078ec0ff */
[----:B------:R-:W-:Y:S01]  /*26c00*/  SHF.R.U32.HI R5, RZ, 0x3, R5 ;  /* 0x00000003ff057819 */ /* 0x000fe20000011605 */
[----:B0-----:R-:W-:-:S05]  /*26c10*/  IMAD.SHL.U32 R8, R8, 0x10, RZ ;  /* 0x0000001008087824 */ /* 0x001fca00078e00ff */
[----:B------:R-:W-:Y:S01]  /*26c20*/  LOP3.LUT R8, R5, 0x70, R8, 0xf8, !PT ;  /* 0x0000007005087812 */ /* 0x000fe200078ef808 */
[----:B------:R-:W-:-:S05]  /*26c30*/  IMAD.SHL.U32 R10, R10, 0x8, RZ ;  /* 0x000000080a0a7824 */ /* 0x000fca00078e00ff */
[----:B------:R-:W-:-:S04]  /*26c40*/  LOP3.LUT R10, R10, 0x38, RZ, 0xc0, !PT ;  /* 0x000000380a0a7812 */ /* 0x000fc800078ec0ff */
[C---:B------:R-:W-:Y:S02]  /*26c50*/  LOP3.LUT R11, R10.reuse, 0x40, RZ, 0xfc, !PT ;  /* 0x000000400a0b7812 */ /* 0x040fe400078efcff */
[----:B------:R-:W-:Y:S01]  /*26c60*/  LOP3.LUT R10, R10, 0x80, RZ, 0xfc, !PT ;  /* 0x000000800a0a7812 */ /* 0x000fe200078efcff */
[----:B--2---:R-:W-:Y:S01]  /*26c70*/  IMAD.MOV.U32 R3, RZ, RZ, R0 ;  /* 0x000000ffff037224 */ /* 0x004fe200078e0000 */
[----:B------:R-:W-:-:S05]  /*26c80*/  SHF.R.S32.HI R0, RZ, 0x1f, R18 ;  /* 0x0000001fff007819 */ /* 0x000fca0000011412 */
[----:B------:R-:W-:Y:S02]  /*26c90*/  IMAD R0, R0, UR4, RZ ;  /* 0x0000000400007c24 */ /* 0x000fe4000f8e02ff */
[----:B------:R-:W-:-:S04]  /*26ca0*/  IMAD.WIDE.U32 R2, R18, UR4, R2 ;  /* 0x0000000412027c25 */ /* 0x000fc8000f8e0002 */
[----:B------:R-:W-:Y:S01]  /*26cb0*/  IMAD R0, R18, UR5, R0 ;  /* 0x0000000512007c24 */ /* 0x000fe2000f8e0200 */
[----:B------:R-:W-:Y:S02]  /*26cc0*/  ULDC.64 UR4, c[0x0][0xa00] ;  /* 0x0002800000047ab9 */ /* 0x000fe40000000a00 */
[----:B------:R-:W-:Y:S02]  /*26cd0*/  ISETP.NE.U32.AND P0, PT, RZ, UR4, PT ;  /* 0x00000004ff007c0c */ /* 0x000fe4000bf05070 */
[----:B------:R-:W-:Y:S02]  /*26ce0*/  IADD3 R3, R3, R0, RZ ;  /* 0x0000000003037210 */ /* 0x000fe40007ffe0ff */
[----:B------:R-:W-:Y:S01]  /*26cf0*/  ISETP.NE.AND.EX P0, PT, RZ, UR5, PT, P0 ;  /* 0x00000005ff007c0c */ /* 0x000fe2000bf05300 */
[----:B------:R-:W-:Y:S01]  /*26d00*/  ULDC.64 UR4, c[0x0][0x2e0] ;  /* 0x0000b80000047ab9 */ /* 0x000fe20000000a00 */
[----:B------:R-:W-:-:S04]  /*26d10*/  SHF.R.S32.HI R0, RZ, 0x1f, R19 ;  /* 0x0000001fff007819 */ /* 0x000fc80000011413 */
[----:B------:R-:W-:Y:S02]  /*26d20*/  SEL R4, R0, RZ, !P0 ;  /* 0x000000ff00047207 */ /* 0x000fe40004000000 */
[----:B------:R-:W-:Y:S02]  /*26d30*/  SEL R0, R19, RZ, !P0 ;  /* 0x000000ff13007207 */ /* 0x000fe40004000000 */
[----:B-1----:R-:W-:-:S13]  /*26d40*/  ISETP.NE.AND P0, PT, R7, 0x1, PT ;  /* 0x000000010700780c */ /* 0x002fda0003f05270 */
[----:B------:R-:W0:Y:S08]  /*26d50*/  @P0 LDC R5, c[0x0][0x44c] ;  /* 0x00011300ff050b82 */ /* 0x000e300000000800 */
[----:B------:R-:W1:Y:S01]  /*26d60*/  @P0 LDC R6, c[0x0][0x450] ;  /* 0x00011400ff060b82 */ /* 0x000e620000000800 */
[----:B------:R-:W-:Y:S02]  /*26d70*/  IMAD R4, R4, UR4, RZ ;  /* 0x0000000404047c24 */ /* 0x000fe4000f8e02ff */
[----:B------:R-:W-:-:S04]  /*26d80*/  IMAD.WIDE.U32 R2, R0, UR4, R2 ;  /* 0x0000000400027c25 */ /* 0x000fc8000f8e0002 */
[----:B------:R-:W-:Y:S01]  /*26d90*/  IMAD R0, R0, UR5, R4 ;  /* 0x0000000500007c24 */ /* 0x000fe2000f8e0204 */
[----:B------:R-:W-:Y:S01]  /*26da0*/  ULDC.64 UR4, c[0x0][0x2d0] ;  /* 0x0000b40000047ab9 */ /* 0x000fe20000000a00 */
[----:B---3--:R-:W-:Y:S02]  /*26db0*/  IMAD.IADD R4, R8, 0x1, R9 ;  /* 0x0000000108047824 */ /* 0x008fe400078e0209 */
[----:B------:R-:W-:Y:S02]  /*26dc0*/  IMAD.IADD R3, R3, 0x1, R0 ;  /* 0x0000000103037824 */ /* 0x000fe400078e0200 */
[----:B0-----:R-:W-:-:S04]  /*26dd0*/  @P0 IMAD.HI.U32 R5, R4, R5, RZ ;  /* 0x0000000504050227 */ /* 0x001fc800078e00ff */
[----:B------:R-:W-:Y:S01]  /*26de0*/  IMAD.MOV.U32 R0, RZ, RZ, R4 ;  /* 0x000000ffff007224 */ /* 0x000fe200078e0004 */
[----:B-1----:R-:W-:-:S04]  /*26df0*/  @P0 SHF.R.U32.HI R0, RZ, R6, R5 ;  /* 0x00000006ff000219 */ /* 0x002fc80000011605 */
[----:B------:R-:W-:-:S05]  /*26e00*/  IADD3 R5, -R0, RZ, RZ ;  /* 0x000000ff00057210 */ /* 0x000fca0007ffe1ff */
        /* <DEDUP_REMOVED lines=28> */
[----:B------:R-:W3:Y:S01]  /*26fd0*/  LDL.LU R6, [R1+0x3c] ;  /* 0x00003c0001067983 */ /* 0x000ee20000300800 */
[----:B------:R-:W0:Y:S02]  /*26fe0*/  S2R R11, SR_TID.X ;  /* 0x00000000000b7919 */ /* 0x000e240000002100 */
[----:B0-----:R-:W-:-:S05]  /*26ff0*/  IMAD.SHL.U32 R11, R11, 0x8, RZ ;  /* 0x000000080b0b7824 */ /* 0x001fca00078e00ff */
[----:B------:R-:W-:Y:S02]  /*27000*/  LOP3.LUT R11, R11, 0x38, RZ, 0xc0, !PT ;  /* 0x000000380b0b7812 */ /* 0x000fe400078ec0ff */
[----:B--2---:R-:W-:-:S05]  /*27010*/  IADD3 R0, R8, R9, RZ ;  /* 0x0000000908007210 */ /* 0x004fca0007ffe0ff */
[----:B------:R-:W-:Y:S01]  /*27020*/  VIADD R5, R0, 0x10 ;  /* 0x0000001000057836 */ /* 0x000fe20000000000 */
[----:B------:R-:W-:Y:S01]  /*27030*/  SHFL.IDX PT, R9, R3, 0x1, 0x181f ;  /* 0x00381f0003097f89 */ /* 0x000fe200000e0000 */
[----:B---3--:R-:W-:-:S03]  /*27040*/  IMAD R2, R6, R7, RZ ;  /* 0x0000000706027224 */ /* 0x008fc600078e02ff */
[----:B------:R-:W0:Y:S04]  /*27050*/  SHFL.IDX PT, R7, R4, RZ, 0x181f ;  /* 0x00181fff04077589 */ /* 0x000e2800000e0000 */
[----:B------:R-:W1:Y:S01]  /*27060*/  SHFL.IDX PT, R6, R3, RZ, 0x181f ;  /* 0x00181fff03067589 */ /* 0x000e6200000e0000 */
[-C--:B------:R-:W-:Y:S02]  /*27070*/  ISETP.GE.AND P4, PT, R0, R2.reuse, PT ;  /* 0x000000020000720c */ /* 0x080fe40003f86270 */
[----:B------:R-:W-:Y:S02]  /*27080*/  ISETP.GE.AND P3, PT, R5, R2, PT ;  /* 0x000000020500720c */ /* 0x000fe40003f66270 */
[----:B------:R-:W2:Y:S09]  /*27090*/  SHFL.IDX PT, R5, R4, 0x1, 0x181f ;  /* 0x00381f0004057f89 */ /* 0x000eb200000e0000 */
[----:B0-----:R-:W-:-:S05]  /*270a0*/  @!P4 LEA R7, P5, R11, R7, 0x1 ;  /* 0x000000070b07c211 */ /* 0x001fca00078a08ff */
[----:B-1----:R-:W-:-:S05]  /*270b0*/  @!P4 IMAD.X R6, RZ, RZ, R6, P5 ;  /* 0x000000ffff06c224 */ /* 0x002fca00028e0606 */
        /* <DEDUP_REMOVED lines=8> */
[----:B0-----:R-:W-:Y:S01]  /*27140*/  @!P3 MOV R6, R8 ;  /* 0x000000080006b202 */ /* 0x001fe20000000f00 */
[----:B------:R-:W-:-:S02]  /*27150*/  @!P3 IMAD.MOV.U32 R7, RZ, RZ, R5 ;  /* 0x000000ffff07b224 */ /* 0x000fc400078e0005 */
        /* <DEDUP_REMOVED lines=51> */
[----:B0-----:R-:W-:-:S05]  /*27490*/  @!P4 LEA R5, P3, R11, R5, 0x1 ;  /* 0x000000050b05c211 */ /* 0x001fca00078608ff */
[----:B-1----:R-:W-:-:S05]  /*274a0*/  @!P4 IMAD.X R6, RZ, RZ, R6, P3 ;  /* 0x000000ffff06c224 */ /* 0x002fca00018e0606 */
[----:B------:R-:W-:Y:S01]  /*274b0*/  @!P4 MOV R7, R6 ;  /* 0x000000060007c202 */ /* 0x000fe20000000f00 */
[----:B------:R-:W-:Y:S02]  /*274c0*/  @!P4 IMAD.MOV.U32 R6, RZ, RZ, R5 ;  /* 0x000000ffff06c224 */ /* 0x000fe400078e0005 */
[----:B------:R0:W1:Y:S04]  /*274d0*/  SHFL.IDX PT, R5, R3, 0x7, 0x181f ;  /* 0x00f81f0003057f89 */ /* 0x00006800000e0000 */
[----:B------:R0:W-:Y:S04]  /*274e0*/  @!P4 LDGSTS.E.BYPASS.LTC128B.128 [R10+0x15400], desc[UR60][R6.64], !P2 ;  /* 0x15400000060acfae */ /* 0x0001e8000d101d7c */
[----:B------:R0:W-:Y:S04]  /*274f0*/  @!P4 LDGSTS.E.BYPASS.LTC128B.128 [R10+0x19400], desc[UR60][R6.64+0x80], !P1 ;  /* 0x19400080060acfae */ /* 0x0001e8000c901d7c */
[----:B------:R0:W-:Y:S04]  /*27500*/  @!P4 LDGSTS.E.BYPASS.LTC128B.128 [R10+0x1d400], desc[UR60][R6.64+0x100], !P0 ;  /* 0x1d400100060acfae */ /* 0x0001e8000c101d7c */
[----:B------:R0:W2:Y:S02]  /*27510*/  SHFL.IDX PT, R3, R4, 0x7, 0x181f ;  /* 0x00f81f0004037f89 */ /* 0x0000a400000e0000 */
.L_x_2213:
[----:B------:R-:W-:Y:S01]  /*27520*/  VIADD R0, R0, 0x70 ;  /* 0x0000007000007836 */ /* 0x000fe20000000000 */
[----:B------:R-:W-:Y:S04]  /*27530*/  BSSY B0, `(.L_x_2054) ;  /* 0x000000e000007945 */ /* 0x000fe80003800000 */
[----:B------:R-:W-:-:S13]  /*27540*/  ISETP.GE.AND P3, PT, R0, R2, PT ;  /* 0x000000020000720c */ /* 0x000fda0003f66270 */
[----:B------:R-:W-:Y:S05]  /*27550*/  @P3 BRA `(.L_x_2055) ;  /* 0x00000000002c3947 */ /* 0x000fea0003800000 */
[----:B0-----:R-:W0:Y:S02]  /*27560*/  S2R R4, SR_TID.X ;  /* 0x0000000000047919 */ /* 0x001e240000002100 */
[----:B0-----:R-:W-:-:S05]  /*27570*/  IMAD.SHL.U32 R4, R4, 0x8, RZ ;  /* 0x0000000804047824 */ /* 0x001fca00078e00ff */
[----:B------:R-:W-:-:S04]  /*27580*/  LOP3.LUT R4, R4, 0x38, RZ, 0xc0, !PT ;  /* 0x0000003804047812 */ /* 0x000fc800078ec0ff */
[----:B--2---:R-:W-:-:S05]  /*27590*/  LEA R2, P3, R4, R3, 0x1 ;  /* 0x0000000304027211 */ /* 0x004fca00078608ff */
[----:B-1----:R-:W-:-:S05]  /*275a0*/  IMAD.X R3, RZ, RZ, R5, P3 ;  /* 0x000000ffff037224 */ /* 0x002fca00018e0605 */
[----:B------:R-:W-:Y:S01]  /*275b0*/  @!PT LDS RZ, [RZ] ;  /* 0x00000000fffff984 */ /* 0x000fe20000000800 */
[----:B------:R-:W-:Y:S01]  /*275c0*/  @!PT LDS RZ, [RZ] ;  /* 0x00000000fffff984 */ /* 0x000fe20000000800 */
[----:B------:R-:W-:Y:S01]  /*275d0*/  @!PT LDS RZ, [RZ] ;  /* 0x00000000fffff984 */ /* 0x000fe20000000800 */
[----:B------:R4:W-:Y:S04]  /*275e0*/  LDGSTS.E.BYPASS.LTC128B.128 [R10+0x15c00], desc[UR60][R2.64], !P2 ;  /* 0x15c00000020a7fae */ /* 0x0009e8000d101d7c */
[----:B------:R4:W-:Y:S04]  /*275f0*/  LDGSTS.E.BYPASS.LTC128B.128 [R10+0x19c00], desc[UR60][R2.64+0x80], !P1 ;  /* 0x19c00080020a7fae */ /* 0x0009e8000c901d7c */
[----:B------:R4:W-:Y:S02]  /*27600*/  LDGSTS.E.BYPASS.LTC128B.128 [R10+0x1dc00], desc[UR60][R2.64+0x100], !P0 ;  /* 0x1dc00100020a7fae */ /* 0x0009e4000c101d7c */
.L_x_2055:
[----:B------:R-:W-:Y:S05]  /*27610*/  BSYNC B0 ;  /* 0x0000000000007941 */ /* 0x000fea0003800000 */
.L_x_2054:
[----:B0--34-:R-:W3:Y:S01]  /*27620*/  LDL R10, [R1+0x4] ;  /* 0x00000400010a7983 */ /* 0x019ee20000100800 */
[----:B------:R-:W-:Y:S01]  /*27630*/  PLOP3.LUT P0, PT, PT, PT, PT, 0x80, 0x0 ;  /* 0x000000000000781c */ /* 0x000fe20003f0f070 */
[----:B------:R-:W-:Y:S01]  /*27640*/  NOP ;  /* 0x0000000000007918 */ /* 0x000fe20000000000 */
[----:B---3--:R-:W-:-:S11]  /*27650*/  IADD3 R11, R10, 0x30800, RZ ;  /* 0x000308000a0b7810 */ /* 0x008fd60007ffe0ff */
.L_x_2056:
[----:B------:R-:W3:Y:S01]  /*27660*/  LDL R2, [R1+0x4] ;  /* 0x0000040001027983 */ /* 0x000ee20000100800 */
[----:B------:R-:W-:Y:S02]  /*27670*/  PLOP3.LUT P1, PT, P1, P0, PT, 0xa2, 0x0 ;  /* 0x000000000000781c */ /* 0x000fe40000f21472 */
[----:B---3--:R-:W-:-:S08]  /*27680*/  @P0 R2UR P1, UR4, R2 ;  /* 0x00000000020402ca */ /* 0x008fd00000020000 */
[----:B------:R-:W-:-:S05]  /*27690*/  @P0 PLOP3.LUT P0, PT, P1, PT, PT, 0x80, 0x0 ;  /* 0x000000000000081c */ /* 0x000fca0000f0f070 */
[----:B------:R-:W-:Y:S01]  /*276a0*/  @!P1 SYNCS.ARRIVE.TRANS64.RED.A0T1 RZ, [UR4+0x30800], RZ ;  /* 0x030800ffffff99a7 */ /* 0x000fe20008200404 */
[----:B------:R-:W-:Y:S07]  /*276b0*/  @!P1 ARRIVES.LDGSTSBAR.64.TRANSCNT [UR4+0x30800] ;  /* 0x03080000ff0099b0 */ /* 0x000fee0008000a84 */
[----:B------:R-:W-:Y:S05]  /*276c0*/  @P0 BRA.U.ANY `(.L_x_2056) ;  /* 0xfffffffd00e40947 */ /* 0x000fea000393ffff */
[----:B--2---:R-:W2:Y:S02]  /*276d0*/  LDL.LU R3, [R1+0x48] ;  /* 0x0000480001037983 */ /* 0x004ea40000300800 */
        /* <DEDUP_REMOVED lines=9> */
[----:B------:R-:W2:Y:S03]  /*27770*/  SYNCS.PHASECHK.TRANS64.TRYWAIT P0, [R2+URZ+0x30820], R0 ;  /* 0x03082000020075a7 */ /* 0x000ea6000800017f */
[----:B0-2---:R-:W-:Y:S05]  /*27780*/  @!P0 BRA `(.L_x_2058) ;  /* 0x0000005800188947 */ /* 0x005fea0003800000 */
.L_x_2214:
[----:B------:R-:W-:Y:S05]  /*27790*/  BSYNC B0 ;  /* 0x0000000000007941 */ /* 0x000fea0003800000 */
.L_x_2057:
[----:B------:R-:W2:Y:S04]  /*277a0*/  LDL R3, [R1+0x34] ;  /* 0x0000340001037983 */ /* 0x000ea80000100800 */
[----:B0-----:R-:W3:Y:S01]  /*277b0*/  LDL R2, [R1+0x2c] ;  /* 0x00002c0001027983 */ /* 0x001ee20000100800 */
[----:B------:R-:W-:Y:S01]  /*277c0*/  BSSY B0, `(.L_x_2059) ;  /* 0x0000250000007945 */ /* 0x000fe20003800000 */
[----:B--2---:R-:W-:-:S05]  /*277d0*/  VIADD R0, R3, 0xfffffffe ;  /* 0xfffffffe03007836 */ /* 0x004fca0000000000 */
[----:B---3--:R-:W-:-:S13]  /*277e0*/  ISETP.GE.AND P0, PT, R0, R2, PT ;  /* 0x000000020000720c */ /* 0x008fda0003f06270 */
[----:B------:R-:W-:Y:S05]  /*277f0*/  @!P0 BRA `(.L_x_2060) ;  /* 0x0000002400308947 */ /* 0x000fea0003800000 */
[----:B------:R-:W-:Y:S01]  /*27800*/  IMAD.MOV R8, RZ, RZ, -R3 ;  /* 0x000000ffff087224 */ /* 0x000fe200078e0a03 */
[----:B------:R-:W-:Y:S01]  /*27810*/  LOP3.LUT R2, RZ, R2, RZ, 0x33, !PT ;  /* 0x00000002ff027212 */ /* 0x000fe200078e33ff */
[----:B------:R-:W-:Y:S03]  /*27820*/  BSSY B2, `(.L_x_2061) ;  /* 0x00000c8000027945 */ /* 0x000fe60003800000 */
[----:B------:R-:W-:-:S04]  /*27830*/  VIADDMNMX R8, R8, 0x1, R2, !PT ;  /* 0x0000000108087846 */ /* 0x000fc80007800102 */
[----:B------:R-:W-:-:S04]  /*27840*/  IADD3 R2, R3, R8, RZ ;  /* 0x0000000803027210 */ /* 0x000fc80007ffe0ff */
[----:B------:R-:W-:-:S04]  /*27850*/  LOP3.LUT R2, R2, 0x1, RZ, 0xc0, !PT ;  /* 0x0000000102027812 */ /* 0x000fc800078ec0ff */
[----:B------:R-:W-:-:S13]  /*27860*/  ISETP.NE.U32.AND P0, PT, R2, 0x1, PT ;  /* 0x000000010200780c */ /* 0x000fda0003f05070 */
[----:B------:R-:W-:Y:S05]  /*27870*/  @P0 BRA `(.L_x_2062) ;  /* 0x0000000c00080947 */ /* 0x000fea0003800000 */
[----:B-1----:R-:W2:Y:S04]  /*27880*/  LDL R5, [R1] ;  /* 0x0000000001057983 */ /* 0x002ea80000100800 */
        /* <DEDUP_REMOVED lines=34> */
.L_x_2065:
[----:B------:R-:W2:Y:S01]  /*27ab0*/  LDL R2, [R1+0x4] ;  /* 0x0000040001027983 */ /* 0x000ea20000100800 */
[----:B------:R-:W-:Y:S01]  /*27ac0*/  BSSY B3, `(.L_x_2066) ;  /* 0x0000005000037945 */ /* 0x000fe20003800000 */
[----:B--2---:R-:W-:Y:S01]  /*27ad0*/  IMAD R3, R7, 0x8, R2 ;  /* 0x0000000807037824 */ /* 0x004fe200078e0202 */
[----:B------:R-:W-:-:S04]  /*27ae0*/  SHF.L.U32 R2, R9, 0x1f, RZ ;  /* 0x0000001f09027819 */ /* 0x000fc800000006ff */
[----:B------:R-:W1:Y:S02]  /*27af0*/  SYNCS.PHASECHK.TRANS64.TRYWAIT P0, [R3+URZ+0x30840], R2 ;  /* 0x03084002030075a7 */ /* 0x000e64000800017f */
[----:B-1----:R-:W-:Y:S05]  /*27b00*/  @!P0 BRA `(.L_x_2067) ;  /* 0x0000005400508947 */ /* 0x002fea0003800000 */
.L_x_2215:
[----:B------:R-:W-:Y:S05]  /*27b10*/  BSYNC B3 ;  /* 0x0000000000037941 */ /* 0x000fea0003800000 */
.L_x_2066:
        /* <DEDUP_REMOVED lines=12> */
.L_x_2069:
[----:B------:R-:W-:Y:S05]  /*27be0*/  BSYNC B3 ;  /* 0x0000000000037941 */ /* 0x000fea0003800000 */
.L_x_2068:
        /* <DEDUP_REMOVED lines=13> */
.L_x_2070:
        /* <DEDUP_REMOVED lines=16> */
.L_x_2071:
        /* <DEDUP_REMOVED lines=16> */
.L_x_2072:
        /* <DEDUP_REMOVED lines=13> */
[----:B--2---:R-:W-:Y:S02]  /*27f90*/  SHF.L.U32 R2, R12, 0x1f, RZ ;  /* 0x0000001f0c027819 */ /* 0x004fe400000006ff */
[----:B---3--:R-:W-:-:S04]  /*27fa0*/  LEA R3, R6, R11, 0x3 ;  /* 0x0000000b06037211 */ /* 0x008fc800078e18ff */
[----:B------:R-:W0:Y:S02]  /*27fb0*/  SYNCS.PHASECHK.TRANS64.TRYWAIT P0, [R3+URZ+0x60], R2 ;  /* 0x00006002030075a7 */ /* 0x000e24000800017f */
[----:B0-----:R-:W-:Y:S05]  /*27fc0*/  @!P0 BRA `(.L_x_2074) ;  /* 0x0000005000348947 */ /* 0x001fea0003800000 */
.L_x_2216:
[----:B------:R-:W-:Y:S05]  /*27fd0*/  BSYNC B3 ;  /* 0x0000000000037941 */ /* 0x000fea0003800000 */
.L_x_2073:
[----:B------:R1:W5:Y:S01]  /*27fe0*/  LDL R6, [R1+0x8] ;  /* 0x0000080001067983 */ /* 0x0003620000100800 */
[----:B------:R-:W-:Y:S01]  /*27ff0*/  BSSY B3, `(.L_x_2075) ;  /* 0x000000d000037945 */ /* 0x000fe20003800000 */
[----:B------:R-:W-:Y:S02]  /*28000*/  IMAD.MOV.U32 R12, RZ, RZ, 0x0 ;  /* 0x00000000ff0c7424 */ /* 0x000fe400078e00ff */
[----:B------:R-:W-:Y:S01]  /*28010*/  IMAD.MOV.U32 R13, RZ, RZ, 0x14f00000 ;  /* 0x14f00000ff0d7424 */ /* 0x000fe200078e00ff */
[----:B------:R-:W-:Y:S06]  /*28020*/  @P1 BRA `(.L_x_2076) ;  /* 0x0000000000241947 */ /* 0x000fec0003800000 */
[----:B0-----:R-:W2:Y:S01]  /*28030*/  LDL R3, [R1+0x4] ;  /* 0x0000040001037983 */ /* 0x001ea20000100800 */
[----:B------:R-:W0:Y:S02]  /*28040*/  S2R R5, SR_TID.X ;  /* 0x0000000000057919 */ /* 0x000e240000002100 */
[----:B0-----:R-:W-:-:S04]  /*28050*/  LOP3.LUT R5, R5, 0x1f, RZ, 0xc0, !PT ;  /* 0x0000001f05057812 */ /* 0x001fc800078ec0ff */
[----:B------:R-:W-:Y:S01]  /*28060*/  ISETP.NE.AND P0, PT, R5, RZ, PT ;  /* 0x000000ff0500720c */ /* 0x000fe20003f05270 */
[----:B--2--5:R-:W-:Y:S02]  /*28070*/  IMAD R2, R6, 0x8, R3 ;  /* 0x0000000806027824 */ /* 0x024fe400078e0203 */
[----:B------:R-:W-:-:S04]  /*28080*/  IMAD.MOV.U32 R3, RZ, RZ, 0x9000 ;  /* 0x00009000ff037424 */ /* 0x000fc800078e00ff */
[----:B------:R2:W-:Y:S06]  /*28090*/  SYNCS.ARRIVE.TRANS64 RZ, [R2+URZ+0x30850], R3 ;  /* 0x0308500302ff79a7 */ /* 0x0005ec000800003f */
[----:B------:R-:W-:Y:S05]  /*280a0*/  @!P0 BRA `(.L_x_2076) ;  /* 0x0000000000048947 */ /* 0x000fea0003800000 */
[----:B------:R-:W-:Y:S01]  /*280b0*/  BPT.TRAP 0x1 ;  /* 0x000000040000795c */ /* 0x000fe20000300000 */
.L_x_2076:
[----:B------:R-:W-:Y:S05]  /*280c0*/  BSYNC B3 ;  /* 0x0000000000037941 */ /* 0x000fea0003800000 */
.L_x_2075:
[----:B------:R-:W3:Y:S01]  /*280d0*/  LDL R5, [R1+0x18] ;  /* 0x0000180001057983 */ /* 0x000ee20000100800 */
[----:B------:R-:W-:-:S03]  /*280e0*/  R2UR UR10, R10 ;  /* 0x000000000a0a72ca */ /* 0x000fc600000e0000 */
[----:B0-2---:R-:W3:Y:S04]  /*280f0*/  LDL.LU R3, [R1+0xc] ;  /* 0x00000c0001037983 */ /* 0x005ee80000300800 */
[----:B------:R-:W2:Y:S01]  /*28100*/  LDL R10, [R1+0x4] ;  /* 0x00000400010a7983 */ /* 0x000ea20000100800 */
[----:B------:R-:W-:Y:S01]  /*28110*/  R2UR UR6, R12 ;  /* 0x000000000c0672ca */ /* 0x000fe200000e0000 */
[----:B------:R-:W-:Y:S01]  /*28120*/  UIADD3 UR4, UP0, UR36, 0x470, URZ ;  /* 0x0000047024047890 */ /* 0x000fe2000ff1e03f */
[----:B------:R-:W-:Y:S02]  /*28130*/  R2UR UR7, R13 ;  /* 0x000000000d0772ca */ /* 0x000fe400000e0000 */
[----:B------:R-:W-:Y:S01]  /*28140*/  PLOP3.LUT P0, PT, PT, PT, PT, 0x80, 0x0 ;  /* 0x000000000000781c */ /* 0x000fe20003f0f070 */
[----:B------:R-:W-:Y:S01]  /*28150*/  UIADD3.X UR5, URZ, UR37, URZ, UP0, !UPT ;  /* 0x000000253f057290 */ /* 0x000fe200087fe43f */
[----:B---3--:R-:W-:Y:S01]  /*28160*/  IMAD R3, R3, 0x60, R5 ;  /* 0x0000006003037824 */ /* 0x008fe200078e0205 */
[C---:B--2--5:R-:W-:Y:S01]  /*28170*/  LEA R2, R6.reuse, R10, 0x3 ;  /* 0x0000000a06027211 */ /* 0x064fe200078e18ff */
[----:B------:R-:W-:-:S04]  /*28180*/  IMAD R6, R6, 0x9000, R10 ;  /* 0x0000900006067824 */ /* 0x000fc800078e020a */
[----:B------:R-:W-:Y:S02]  /*28190*/  VIADD R2, R2, 0x30850 ;  /* 0x0003085002027836 */ /* 0x000fe40000000000 */
[----:B------:R-:W-:-:S07]  /*281a0*/  VIADD R5, R6, 0x400 ;  /* 0x0000040006057836 */ /* 0x000fce0000000000 */
.L_x_2077:
        /* <DEDUP_REMOVED lines=15> */
.L_x_2078:
        /* <DEDUP_REMOVED lines=15> */
.L_x_2079:
        /* <DEDUP_REMOVED lines=11> */
[----:B------:R-:W-:-:S07]  /*28440*/  MOV R17, R4 ;  /* 0x0000000400117202 */ /* 0x000fce0000000f00 */
.L_x_2064:
[----:B------:R-:W-:Y:S05]  /*28450*/  BSYNC B1 ;  /* 0x0000000000017941 */ /* 0x000fea0003800000 */
.L_x_2063:
[----:B0-----:R-:W2:Y:S04]  /*28460*/  LDL R0, [R1+0x34] ;  /* 0x0000340001007983 */ /* 0x001ea80000100800 */
[----:B------:R0:W-:Y:S04]  /*28470*/  STL [R1+0x8], R7 ;  /* 0x0000080701007387 */ /* 0x0001e80000100800 */
[----:B------:R0:W-:Y:S02]  /*28480*/  STL [R1+0x14], R9 ;  /* 0x0000140901007387 */ /* 0x0001e40000100800 */
[----:B0-2---:R-:W-:-:S07]  /*28490*/  VIADD R0, R0, 0xfffffffd ;  /* 0xfffffffd00007836 */ /* 0x005fce0000000000 */
.L_x_2062:
[----:B------:R-:W-:Y:S05]  /*284a0*/  BSYNC B2 ;  /* 0x0000000000027941 */ /* 0x000fea0003800000 */
.L_x_2061:
[----:B------:R-:W2:Y:S01]  /*284b0*/  LDL.LU R2, [R1+0x34] ;  /* 0x0000340001027983 */ /* 0x000ea20000300800 */
[----:B------:R-:W-:Y:S01]  /*284c0*/  VIADD R8, R8, 0xfffffffe ;  /* 0xfffffffe08087836 */ /* 0x000fe20000000000 */
[----:B--2---:R-:W-:-:S04]  /*284d0*/  LOP3.LUT R2, RZ, R2, RZ, 0x33, !PT ;  /* 0x00000002ff027212 */ /* 0x004fc800078e33ff */
[----:B------:R-:W-:-:S13]  /*284e0*/  ISETP.NE.AND P0, PT, R8, R2, PT ;  /* 0x000000020800720c */ /* 0x000fda0003f05270 */
[----:B------:R-:W-:Y:S05]  /*284f0*/  @!P0 BRA `(.L_x_2060) ;  /* 0x0000001400f08947 */ /* 0x000fea0003800000 */
[----:B------:R-:W-:-:S07]  /*28500*/  IMAD.MOV.U32 R9, RZ, RZ, R17 ;  /* 0x000000ffff097224 */ /* 0x000fce00078e0011 */
.L_x_2114:
[----:B------:R-:W2:Y:S04]  /*28510*/  LDL R4, [R1] ;  /* 0x0000000001047983 */ /* 0x000ea80000100800 */
[----:B------:R-:W3:Y:S04]  /*28520*/  LDL R3, [R1+0x8] ;  /* 0x0000080001037983 */ /* 0x000ee80000100800 */
[----:B------:R-:W4:Y:S01]  /*28530*/  LDL R2, [R1+0x14] ;  /* 0x0000140001027983 */ /* 0x000f220000100800 */
[----:B------:R-:W-:Y:S05]  /*28540*/  YIELD ;  /* 0x0000000000007946 */ /* 0x000fea0003800000 */
[----:B------:R-:W-:Y:S01]  /*28550*/  BSSY B1, `(.L_x_2080) ;  /* 0x00000b7000017945 */ /* 0x000fe20003800000 */
[----:B--2---:R-:W-:Y:S01]  /*28560*/  LOP3.LUT P1, RZ, R4, 0x1, RZ, 0xc0, !PT ;  /* 0x0000000104ff7812 */ /* 0x004fe2000782c0ff */
[----:B---3--:R-:W-:-:S05]  /*28570*/  VIADD R4, R3, 0x1 ;  /* 0x0000000103047836 */ /* 0x008fca0000000000 */
[----:B------:R-:W-:-:S04]  /*28580*/  ISETP.NE.AND P0, PT, R4, 0x2, PT ;  /* 0x000000020400780c */ /* 0x000fc80003f05270 */
[----:B-1----:R-:W-:Y:S02]  /*28590*/  SEL R5, RZ, 0x1, P0 ;  /* 0x00000001ff057807 */ /* 0x002fe40000000000 */
[----:B------:R-:W-:Y:S02]  /*285a0*/  SEL R4, R4, RZ, P0 ;  /* 0x000000ff04047207 */ /* 0x000fe40000000000 */
[----:B----4-:R-:W-:Y:S01]  /*285b0*/  LOP3.LUT R5, R2, R5, RZ, 0x3c, !PT ;  /* 0x0000000502057212 */ /* 0x010fe200078e3cff */
[----:B0-----:R-:W-:Y:S06]  /*285c0*/  @!P1 BRA `(.L_x_2081) ;  /* 0x0000000800bc9947 */ /* 0x001fec0003800000 */
[----:B------:R-:W-:Y:S01]  /*285d0*/  ULDC.64 UR4, c[0x0][0x418] ;  /* 0x0001060000047ab9 */ /* 0x000fe20000000a00 */
[----:B------:R-:W-:Y:S02]  /*285e0*/  MOV R6, R0 ;  /* 0x0000000000067202 */ /* 0x000fe40000000f00 */
        /* <DEDUP_REMOVED lines=22> */
.L_x_2082:
[----:B------:R-:W2:Y:S01]  /*28750*/  LDL R2, [R1+0x4] ;  /* 0x0000040001027983 */ /* 0x000ea20000100800 */
[----:B------:R-:W-:Y:S01]  /*28760*/  BSSY B2, `(.L_x_2083) ;  /* 0x0000005000027945 */ /* 0x000fe20003800000 */
[----:B--2---:R-:W-:Y:S01]  /*28770*/  IMAD R3, R4, 0x8, R2 ;  /* 0x0000000804037824 */ /* 0x004fe200078e0202 */
[----:B------:R-:W-:-:S04]  /*28780*/  SHF.L.U32 R2, R5, 0x1f, RZ ;  /* 0x0000001f05027819 */ /* 0x000fc800000006ff */
[----:B------:R-:W1:Y:S02]  /*28790*/  SYNCS.PHASECHK.TRANS64.TRYWAIT P0, [R3+URZ+0x30840], R2 ;  /* 0x03084002030075a7 */ /* 0x000e64000800017f */
[----:B-1----:R-:W-:Y:S05]  /*287a0*/  @!P0 BRA `(.L_x_2084) ;  /* 0x0000004800508947 */ /* 0x002fea0003800000 */
.L_x_2217:
[----:B------:R-:W-:Y:S05]  /*287b0*/  BSYNC B2 ;  /* 0x0000000000027941 */ /* 0x000fea0003800000 */
.L_x_2083:
[----:B------:R-:W2:Y:S01]  /*287c0*/  S2R R7, SR_TID.X ;  /* 0x0000000000077919 */ /* 0x000ea20000002100 */
[----:B------:R-:W-:Y:S01]  /*287d0*/  BSSY B2, `(.L_x_2085) ;  /* 0x000000b000027945 */ /* 0x000fe20003800000 */
[----:B--2---:R-:W-:-:S04]  /*287e0*/  LOP3.LUT R7, R7, 0x7f, RZ, 0xc0, !PT ;  /* 0x0000007f07077812 */ /* 0x004fc800078ec0ff */
[----:B------:R-:W-:-:S13]  /*287f0*/  ISETP.NE.AND P1, PT, R7, RZ, PT ;  /* 0x000000ff0700720c */ /* 0x000fda0003f25270 */
[----:B------:R-:W-:Y:S05]  /*28800*/  @P1 BRA `(.L_x_2086) ;  /* 0x00000000001c1947 */ /* 0x000fea0003800000 */
[----:B------:R-:W2:Y:S01]  /*28810*/  S2R R7, SR_TID.X ;  /* 0x0000000000077919 */ /* 0x000ea20000002100 */
[----:B-1----:R-:W-:-:S04]  /*28820*/  MOV R2, 0x9000 ;  /* 0x0000900000027802 */ /* 0x002fc80000000f00 */
[----:B------:R3:W-:Y:S01]  /*28830*/  SYNCS.ARRIVE.TRANS64 RZ, [R3+URZ+0x30830], R2 ;  /* 0x0308300203ff79a7 */ /* 0x0007e2000800003f */
[----:B--2---:R-:W-:-:S04]  /*28840*/  LOP3.LUT R7, R7, 0x1f, RZ, 0xc0, !PT ;  /* 0x0000001f07077812 */ /* 0x004fc800078ec0ff */
[----:B------:R-:W-:-:S13]  /*28850*/  ISETP.NE.AND P0, PT, R7, RZ, PT ;  /* 0x000000ff0700720c */ /* 0x000fda0003f05270 */
[----:B---3--:R-:W-:Y:S05]  /*28860*/  @!P0 BRA `(.L_x_2086) ;  /* 0x0000000000048947 */ /* 0x008fea0003800000 */
[----:B------:R-:W-:Y:S01]  /*28870*/  BPT.TRAP 0x1 ;  /* 0x000000040000795c */ /* 0x000fe20000300000 */
.L_x_2086:
[----:B------:R-:W-:Y:S05]  /*28880*/  BSYNC B2 ;  /* 0x0000000000027941 */ /* 0x000fea0003800000 */
.L_x_2085:
        /* <DEDUP_REMOVED lines=12> */
[----:B0-----:R-:W-:-:S08]  /*28950*/  VIADD R8, R7, 0x1e400 ;  /* 0x0001e40007087836 */ /* 0x001fd00000000000 */
.L_x_2087:
        /* <DEDUP_REMOVED lines=16> */
.L_x_2088:
        /* <DEDUP_REMOVED lines=16> */
.L_x_2089:
        /* <DEDUP_REMOVED lines=17> */
.L_x_2218:
[----:B------:R-:W-:Y:S05]  /*28c70*/  BSYNC B2 ;  /* 0x0000000000027941 */ /* 0x000fea0003800000 */
.L_x_2090:
[----:B------:R-:W-:Y:S01]  /*28c80*/  BSSY B2, `(.L_x_2092) ;  /* 0x000000b000027945 */ /* 0x000fe20003800000 */
[----:B------:R-:W-:Y:S01]  /*28c90*/  IMAD.MOV.U32 R12, RZ, RZ, 0x0 ;  /* 0x00000000ff0c7424 */ /* 0x000fe200078e00ff */
[----:B------:R-:W-:Y:S02]  /*28ca0*/  MOV R13, 0x14f00000 ;  /* 0x14f00000000d7802 */ /* 0x000fe40000000f00 */
        /* <DEDUP_REMOVED lines=8> */
.L_x_2093:
[----:B------:R-:W-:Y:S05]  /*28d30*/  BSYNC B2 ;  /* 0x0000000000027941 */ /* 0x000fea0003800000 */
.L_x_2092:
[----:B0-----:R-:W2:Y:S01]  /*28d40*/  LDL.LU R3, [R1+0x8] ;  /* 0x0000080001037983 */ /* 0x001ea20000300800 */
[----:B------:R-:W-:-:S03]  /*28d50*/  R2UR UR10, R10 ;  /* 0x000000000a0a72ca */ /* 0x000fc600000e0000 */
[----:B------:R-:W3:Y:S04]  /*28d60*/  LDL R8, [R1+0x18] ;  /* 0x0000180001087983 */ /* 0x000ee80000100800 */
[----:B------:R-:W3:Y:S04]  /*28d70*/  LDL.LU R7, [R1+0xc] ;  /* 0x00000c0001077983 */ /* 0x000ee80000300800 */
[----:B------:R-:W2:Y:S01]  /*28d80*/  LDL R10, [R1+0x4] ;  /* 0x00000400010a7983 */ /* 0x000ea20000100800 */
        /* <DEDUP_REMOVED lines=9> */
.L_x_2094:
        /* <DEDUP_REMOVED lines=15> */
.L_x_2095:
        /* <DEDUP_REMOVED lines=15> */
.L_x_2096:
        /* <DEDUP_REMOVED lines=12> */
.L_x_2081:
[----:B------:R-:W-:Y:S05]  /*290c0*/  BSYNC B1 ;  /* 0x0000000000017941 */ /* 0x000fea0003800000 */
.L_x_2080:
[----:B------:R-:W2:Y:S01]  /*290d0*/  LDL R2, [R1] ;  /* 0x0000000001027983 */ /* 0x000ea20000100800 */
[----:B------:R-:W-:Y:S01]  /*290e0*/  VIADD R3, R4, 0x1 ;  /* 0x0000000104037836 */ /* 0x000fe20000000000 */
[----:B------:R-:W-:Y:S01]  /*290f0*/  BSSY B1, `(.L_x_2097) ;  /* 0x00000b8000017945 */ /* 0x000fe20003800000 */
[----:B0-----:R-:W-:-:S03]  /*29100*/  VIADD R6, R0, 0xffffffff ;  /* 0xffffffff00067836 */ /* 0x001fc60000000000 */
        /* <DEDUP_REMOVED lines=14> */
[----:B------:R-:W1:Y:S01]  /*291f0*/  LDC R8, c[0x0][0x43c] ;  /* 0x00010f00ff087b82 */ /* 0x000e620000000800 */
[----:B------:R-:W-:Y:S02]  /*29200*/  ULDC.64 UR6, c[0x0][0x428] ;  /* 0x00010a0000067ab9 */ /* 0x000fe40000000a00 */
[----:B------:R-:W3:Y:S01]  /*29210*/  LDL R13, [R1+0x10] ;  /* 0x00001000010d7983 */ /* 0x000ee20000100800 */
[----:B-1----:R-:W-:-:S13]  /*29220*/  ISETP.NE.AND P0, PT, R8, 0x1, PT ;  /* 0x000000010800780c */ /* 0x002fda0003f05270 */
[----:B------:R-:W1:Y:S02]  /*29230*/  @P0 LDC.64 R2, c[0x0][0x440] ;  /* 0x00011000ff020b82 */ /* 0x000e640000000a00 */
[----:B-1----:R-:W-:Y:S01]  /*29240*/  @P0 IMAD.HI.U32 R7, R6, R2, RZ ;  /* 0x0000000206070227 */ /* 0x002fe200078e00ff */
[----:B------:R-:W-:-:S04]  /*29250*/  MOV R2, R6 ;  /* 0x0000000600027202 */ /* 0x000fc80000000f00 */
        /* <DEDUP_REMOVED lines=11> */
.L_x_2099:
[----:B------:R-:W2:Y:S01]  /*29310*/  LDL R2, [R1+0x4] ;  /* 0x0000040001027983 */ /* 0x000ea20000100800 */
[----:B------:R-:W-:Y:S01]  /*29320*/  SHF.L.U32 R3, R10, 0x1f, RZ ;  /* 0x0000001f0a037819 */ /* 0x000fe200000006ff */
[----:B------:R-:W-:Y:S01]  /*29330*/  BSSY B2, `(.L_x_2100) ;  /* 0x0000004000027945 */ /* 0x000fe20003800000 */
[----:B--2---:R-:W-:-:S04]  /*29340*/  IMAD R2, R12, 0x8, R2 ;  /* 0x000000080c027824 */ /* 0x004fc800078e0202 */
[----:B------:R-:W2:Y:S02]  /*29350*/  SYNCS.PHASECHK.TRANS64.TRYWAIT P0, [R2+URZ+0x30840], R3 ;  /* 0x03084003020075a7 */ /* 0x000ea4000800017f */
[----:B--2---:R-:W-:Y:S05]  /*29360*/  @!P0 BRA `(.L_x_2101) ;  /* 0x0000003c00888947 */ /* 0x004fea0003800000 */
.L_x_2219:
[----:B------:R-:W-:Y:S05]  /*29370*/  BSYNC B2 ;  /* 0x0000000000027941 */ /* 0x000fea0003800000 */
.L_x_2100:
        /* <DEDUP_REMOVED lines=12> */
.L_x_2103:
[----:B------:R-:W-:Y:S05]  /*29440*/  BSYNC B2 ;  /* 0x0000000000027941 */ /* 0x000fea0003800000 */
.L_x_2102:
[----:B------:R-:W3:Y:S04]  /*29450*/  LDL R8, [R1+0x8] ;  /* 0x0000080001087983 */ /* 0x000ee80000100800 */
[----:B0-----:R-:W4:Y:S04]  /*29460*/  LDL R10, [R1+0x4] ;  /* 0x00000400010a7983 */ /* 0x001f280000100800 */
[----:B--2---:R-:W2:Y:S01]  /*29470*/  LDL R2, [R1+0x18] ;  /* 0x0000180001027983 */ /* 0x004ea20000100800 */
[----:B------:R-:W-:-:S04]  /*29480*/  MOV R14, RZ ;  /* 0x000000ff000e7202 */ /* 0x000fc80000000f00 */
[----:B------:R-:W-:Y:S01]  /*29490*/  R2UR UR10, R14 ;  /* 0x000000000e0a72ca */ /* 0x000fe200000e0000 */
[----:B------:R-:W-:Y:S01]  /*294a0*/  UIADD3 UR4, UP0, UR36, 0x370, URZ ;  /* 0x0000037024047890 */ /* 0x000fe2000ff1e03f */
[----:B------:R-:W-:Y:S01]  /*294b0*/  PLOP3.LUT P0, PT, PT, PT, PT, 0x80, 0x0 ;  /* 0x000000000000781c */ /* 0x000fe20003f0f070 */
[----:B------:R-:W-:Y:S01]  /*294c0*/  UMOV UR6, 0x0 ;  /* 0x0000000000067882 */ /* 0x000fe20000000000 */
[----:B------:R-:W-:Y:S01]  /*294d0*/  UMOV UR7, 0x14f00000 ;  /* 0x14f0000000077882 */ /* 0x000fe20000000000 */
[----:B------:R-:W-:Y:S01]  /*294e0*/  UIADD3.X UR5, URZ, UR37, URZ, UP0, !UPT ;  /* 0x000000253f057290 */ /* 0x000fe200087fe43f */
[C---:B---3--:R-:W-:Y:S02]  /*294f0*/  IMAD R3, R8.reuse, 0x8, R11 ;  /* 0x0000000808037824 */ /* 0x048fe400078e020b */
[----:B----4-:R-:W-:Y:S02]  /*29500*/  IMAD R8, R8, 0x9000, R10 ;  /* 0x0000900008087824 */ /* 0x010fe400078e020a */
[----:B------:R-:W-:-:S02]  /*29510*/  VIADD R3, R3, 0x30 ;  /* 0x0000003003037836 */ /* 0x000fc40000000000 */
[----:B--2---:R-:W-:Y:S02]  /*29520*/  IMAD R2, R7, 0x60, R2 ;  /* 0x0000006007027824 */ /* 0x004fe400078e0202 */
[----:B------:R-:W-:-:S07]  /*29530*/  VIADD R10, R8, 0x1e400 ;  /* 0x0001e400080a7836 */ /* 0x000fce0000000000 */
.L_x_2104:
        /* <DEDUP_REMOVED lines=16> */
.L_x_2105:
        /* <DEDUP_REMOVED lines=16> */
.L_x_2106:
        /* <DEDUP_REMOVED lines=15> */
.L_x_2220:
[----:B------:R-:W-:Y:S05]  /*29830*/  BSYNC B2 ;  /* 0x0000000000027941 */ /* 0x000fea0003800000 */
.L_x_2107:
[----:B------:R-:W-:Y:S01]  /*29840*/  BSSY B2, `(.L_x_2109) ;  /* 0x000000b000027945 */ /* 0x000fe20003800000 */
[----:B------:R-:W-:Y:S01]  /*29850*/  IMAD.MOV.U32 R12, RZ, RZ, 0x0 ;  /* 0x00000000ff0c7424 */ /* 0x000fe200078e00ff */
[----:B------:R-:W-:Y:S02]  /*29860*/  MOV R13, 0x14f00000 ;  /* 0x14f00000000d7802 */ /* 0x000fe40000000f00 */
[----:B------:R-:W-:Y:S05]  /*29870*/  @P1 BRA `(.L_x_2110) ;  /* 0x00000000001c1947 */ /* 0x000fea0003800000 */
[----:B------:R-:W1:Y:S01]  /*29880*/  S2R R8, SR_TID.X ;  /* 0x0000000000087919 */ /* 0x000e620000002100 */
[----:B------:R-:W-:-:S04]  /*29890*/  IMAD.MOV.U32 R3, RZ, RZ, 0x9000 ;  /* 0x00009000ff037424 */ /* 0x000fc800078e00ff */
[----:B------:R2:W-:Y:S01]  /*298a0*/  SYNCS.ARRIVE.TRANS64 RZ, [R2+URZ+0x50], R3 ;  /* 0x0000500302ff79a7 */ /* 0x0005e2000800003f */
[----:B-1----:R-:W-:-:S04]  /*298b0*/  LOP3.LUT R8, R8, 0x1f, RZ, 0xc0, !PT ;  /* 0x0000001f08087812 */ /* 0x002fc800078ec0ff */
[----:B------:R-:W-:-:S13]  /*298c0*/  ISETP.NE.AND P0, PT, R8, RZ, PT ;  /* 0x000000ff0800720c */ /* 0x000fda0003f05270 */
[----:B--2---:R-:W-:Y:S05]  /*298d0*/  @!P0 BRA `(.L_x_2110) ;  /* 0x0000000000048947 */ /* 0x004fea0003800000 */
[----:B------:R-:W-:Y:S01]  /*298e0*/  BPT.TRAP 0x1 ;  /* 0x000000040000795c */ /* 0x000fe20000300000 */
.L_x_2110:
[----:B------:R-:W-:Y:S05]  /*298f0*/  BSYNC B2 ;  /* 0x0000000000027941 */ /* 0x000fea0003800000 */
.L_x_2109:
        /* <DEDUP_REMOVED lines=13> */
.L_x_2111:
        /* <DEDUP_REMOVED lines=15> */
.L_x_2112:
        /* <DEDUP_REMOVED lines=15> */
.L_x_2113:
        /* <DEDUP_REMOVED lines=12> */
.L_x_2098:
[----:B------:R-:W-:Y:S05]  /*29c70*/  BSYNC B1 ;  /* 0x0000000000017941 */ /* 0x000fea0003800000 */
.L_x_2097:
[----:B------:R-:W2:Y:S01]  /*29c80*/  LDL R2, [R1+0x2c] ;  /* 0x00002c0001027983 */ /* 0x000ea20000100800 */
[----:B------:R-:W-:Y:S01]  /*29c90*/  VIADD R0, R0, 0xfffffffe ;  /* 0xfffffffe00007836 */ /* 0x000fe20000000000 */
[----:B--2---:R-:W-:-:S13]  /*29ca0*/  ISETP.GT.AND P0, PT, R6, R2, PT ;  /* 0x000000020600720c */ /* 0x004fda0003f04270 */
[----:B------:R-:W-:Y:S05]  /*29cb0*/  @P0 BRA `(.L_x_2114) ;  /* 0xffffffe800140947 */ /* 0x000fea000383ffff */
.L_x_2060:
[----:B------:R-:W-:Y:S05]  /*29cc0*/  BSYNC B0 ;  /* 0x0000000000007941 */ /* 0x000fea0003800000 */
.L_x_2059:
[----:B------:R-:W2:Y:S01]  /*29cd0*/  S2R R3, SR_TID.X ;  /* 0x0000000000037919 */ /* 0x000ea20000002100 */
[----:B------:R-:W-:Y:S01]  /*29ce0*/  BSSY B0, `(.L_x_2115) ;  /* 0x0000010000007945 */ /* 0x000fe20003800000 */
[----:B--2---:R-:W-:-:S04]  /*29cf0*/  LOP3.LUT R3, R3, 0x7f, RZ, 0xc0, !PT ;  /* 0x0000007f03037812 */ /* 0x004fc800078ec0ff */
[----:B------:R-:W-:-:S13]  /*29d00*/  ISETP.NE.AND P0, PT, R3, RZ, PT ;  /* 0x000000ff0300720c */ /* 0x000fda0003f05270 */
[----:B------:R-:W-:Y:S05]  /*29d10*/  @P0 BRA `(.L_x_2116) ;  /* 0x0000000000300947 */ /* 0x000fea0003800000 */
[----:B------:R-:W2:Y:S01]  /*29d20*/  S2R R2, SR_LANEID ;  /* 0x0000000000027919 */ /* 0x000ea20000000000 */
[----:B------:R-:W-:Y:S01]  /*29d30*/  VOTEU.ANY UR4, UPT, PT ;  /* 0x0000000000047886 */ /* 0x000fe200038e0100 */
[----:B-1----:R-:W1:Y:S01]  /*29d40*/  LDC.64 R4, c[0x0][0xc60] ;  /* 0x00031800ff047b82 */ /* 0x002e620000000a00 */
[----:B------:R-:W2:Y:S02]  /*29d50*/  FLO.U32 R0, UR4 ;  /* 0x0000000400007d00 */ /* 0x000ea400080e0000 */
[----:B--2---:R-:W-:-:S06]  /*29d60*/  ISETP.EQ.U32.AND P0, PT, R0, R2, PT ;  /* 0x000000020000720c */ /* 0x004fcc0003f02070 */
[----:B------:R-:W1:Y:S07]  /*29d70*/  POPC R2, UR4 ;  /* 0x0000000400027d09 */ /* 0x000e6e0008000000 */
[----:B-1----:R-:W2:Y:S04]  /*29d80*/  @P0 ATOMG.E.ADD.STRONG.GPU PT, R2, desc[UR60][R4.64], R2 ;  /* 0x00000002040209a8 */ /* 0x002ea800081ee1fc */
[----:B--2---:R1:W2:Y:S02]  /*29d90*/  SHFL.IDX PT, R2, R2, R0, 0x1f ;  /* 0x00001f0002027589 */ /* 0x0042a400000e0000 */
[----:B-1----:R-:W1:Y:S02]  /*29da0*/  S2R R0, SR_LTMASK ;  /* 0x0000000000007919 */ /* 0x002e640000003900 */
[----:B-1----:R-:W-:-:S06]  /*29db0*/  LOP3.LUT R0, R0, UR4, RZ, 0xc0, !PT ;  /* 0x0000000400007c12 */ /* 0x002fcc000f8ec0ff */
[----:B------:R-:W2:Y:S02]  /*29dc0*/  POPC R0, R0 ;  /* 0x0000000000007309 */ /* 0x000ea40000000000 */
[----:B--2---:R-:W-:-:S07]  /*29dd0*/  IADD3 R16, R2, UR38, R0 ;  /* 0x0000002602107c10 */ /* 0x004fce000fffe000 */
.L_x_2116:
[----:B------:R-:W-:Y:S05]  /*29de0*/  BSYNC B0 ;  /* 0x0000000000007941 */ /* 0x000fea0003800000 */
.L_x_2115:
[----:B------:R-:W2:Y:S01]  /*29df0*/  LDL R0, [R1] ;  /* 0x0000000001007983 */ /* 0x000ea20000100800 */
[----:B------:R-:W-:Y:S01]  /*29e00*/  BSSY B0, `(.L_x_2117) ;  /* 0x000004d000007945 */ /* 0x000fe20003800000 */
[----:B--2---:R-:W-:-:S13]  /*29e10*/  LOP3.LUT P0, RZ, R0, 0x1, RZ, 0xc0, !PT ;  /* 0x0000000100ff7812 */ /* 0x004fda000780c0ff */
        /* <DEDUP_REMOVED lines=8> */
[----:B------:R-:W2:Y:S02]  /*29ea0*/  SYNCS.PHASECHK.TRANS64.TRYWAIT P0, [R0+URZ+0x30860], R2 ;  /* 0x03086002000075a7 */ /* 0x000ea4000800017f */
[----:B--2---:R-:W-:Y:S05]  /*29eb0*/  @!P0 BRA `(.L_x_2120) ;  /* 0x0000003000dc8947 */ /* 0x004fea0003800000 */
.L_x_2221:
[----:B------:R-:W-:Y:S05]  /*29ec0*/  BSYNC B1 ;  /* 0x0000000000017941 */ /* 0x000fea0003800000 */
.L_x_2119:
[----:B------:R-:W-:Y:S04]  /*29ed0*/  BSSY B1, `(.L_x_2121) ;  /* 0x0000009000017945 */ /* 0x000fe80003800000 */
        /* <DEDUP_REMOVED lines=8> */
.L_x_2122:
[----:B------:R-:W-:Y:S05]  /*29f60*/  BSYNC B1 ;  /* 0x0000000000017941 */ /* 0x000fea0003800000 */
.L_x_2121:
[----:B-1----:R-:W3:Y:S04]  /*29f70*/  LDL.LU R5, [R1+0x18] ;  /* 0x0000180001057983 */ /* 0x002ee80000300800 */
[----:B------:R-:W3:Y:S04]  /*29f80*/  LDL.LU R3, [R1+0xc] ;  /* 0x00000c0001037983 */ /* 0x000ee80000300800 */
[----:B------:R-:W4:Y:S04]  /*29f90*/  LDL R4, [R1+0x4] ;  /* 0x0000040001047983 */ /* 0x000f280000100800 */
[----:B--2---:R-:W4:Y:S01]  /*29fa0*/  LDL R2, [R1+0x8] ;  /* 0x0000080001027983 */ /* 0x004f220000100800 */
[----:B------:R-:W-:Y:S01]  /*29fb0*/  UIADD3 UR4, UP0, UR36, 0x470, URZ ;  /* 0x0000047024047890 */ /* 0x000fe2000ff1e03f */
[----:B------:R-:W-:Y:S01]  /*29fc0*/  PLOP3.LUT P0, PT, PT, PT, PT, 0x80, 0x0 ;  /* 0x000000000000781c */ /* 0x000fe20003f0f070 */
[----:B------:R-:W-:Y:S01]  /*29fd0*/  UMOV UR6, 0x0 ;  /* 0x0000000000067882 */ /* 0x000fe20000000000 */
[----:B------:R-:W-:Y:S01]  /*29fe0*/  IADD3 R0, R0, 0x30850, RZ ;  /* 0x0003085000007810 */ /* 0x000fe20007ffe0ff */
[----:B------:R-:W-:Y:S01]  /*29ff0*/  UIADD3.X UR5, URZ, UR37, URZ, UP0, !UPT ;  /* 0x000000253f057290 */ /* 0x000fe200087fe43f */
[----:B------:R-:W-:Y:S01]  /*2a000*/  UMOV UR7, 0x14f00000 ;  /* 0x14f0000000077882 */ /* 0x000fe20000000000 */
[----:B------:R-:W-:Y:S01]  /*2a010*/  UMOV UR10, URZ ;  /* 0x0000003f000a7c82 */ /* 0x000fe20008000000 */
[----:B---3--:R-:W-:-:S02]  /*2a020*/  IMAD R3, R3, 0x60, R5 ;  /* 0x0000006003037824 */ /* 0x008fc400078e0205 */
[----:B----4-:R-:W-:-:S04]  /*2a030*/  IMAD R2, R2, 0x9000, R4 ;  /* 0x0000900002027824 */ /* 0x010fc800078e0204 */
[----:B------:R-:W-:-:S07]  /*2a040*/  VIADD R4, R2, 0x400 ;  /* 0x0000040002047836 */ /* 0x000fce0000000000 */
.L_x_2123:
        /* <DEDUP_REMOVED lines=9> */
[----:B-1----:R-:W-:Y:S05]  /*2a0e0*/  @P0 BRA.U.ANY `(.L_x_2123) ;  /* 0xfffffffd00d80947 */ /* 0x002fea000393ffff */
[----:B------:R-:W-:Y:S01]  /*2a0f0*/  PLOP3.LUT P0, PT, PT, PT, PT, 0x80, 0x0 ;  /* 0x000000000000781c */ /* 0x000fe20003f0f070 */
[----:B------:R-:W-:Y:S01]  /*2a100*/  VIADD R4, R2, 0x3400 ;  /* 0x0000340002047836 */ /* 0x000fe20000000000 */
[----:B------:R-:W-:Y:S01]  /*2a110*/  UMOV UR6, 0x0 ;  /* 0x0000000000067882 */ /* 0x000fe20000000000 */
[----:B------:R-:W-:Y:S01]  /*2a120*/  UMOV UR7, 0x14f00000 ;  /* 0x14f0000000077882 */ /* 0x000fe20000000000 */
[----:B------:R-:W-:-:S09]  /*2a130*/  UMOV UR10, 0x40 ;  /* 0x00000040000a7882 */ /* 0x000fd20000000000 */
.L_x_2124:
        /* <DEDUP_REMOVED lines=15> */
.L_x_2125:
        /* <DEDUP_REMOVED lines=10> */
.L_x_2118:
[----:B------:R-:W-:Y:S05]  /*2a2d0*/  BSYNC B0 ;  /* 0x0000000000007941 */ /* 0x000fea0003800000 */
.L_x_2117:
[----:B-1----:R-:W2:Y:S04]  /*2a2e0*/  LDL.LU R5, [R1+0x8] ;  /* 0x0000080001057983 */ /* 0x002ea80000300800 */
        /* <DEDUP_REMOVED lines=8> */
.L_x_2039:
[----:B------:R-:W-:Y:S05]  /*2a370*/  BSYNC B7 ;  /* 0x0000000000077941 */ /* 0x000fea0003800000 */
.L_x_2037:
[----:B-1----:R-:W2:Y:S02]  /*2a380*/  LDL R0, [R1] ;  /* 0x0000000001007983 */ /* 0x002ea40000100800 */
[----:B--2---:R-:W-:-:S13]  /*2a390*/  LOP3.LUT P0, RZ, R0, 0x2, RZ, 0xc0, !PT ;  /* 0x0000000200ff7812 */ /* 0x004fda000780c0ff */
[----:B------:R-:W-:Y:S05]  /*2a3a0*/  @!P0 BRA `(.L_x_2126) ;  /* 0x0000000000288947 */ /* 0x000fea0003800000 */
[----:B------:R-:W-:Y:S05]  /*2a3b0*/  WARPSYNC.ALL ;  /* 0x0000000000007948 */ /* 0x000fea0003800000 */
[----:B------:R-:W1:Y:S08]  /*2a3c0*/  S2UR UR5, SR_CgaCtaId ;  /* 0x00000000000579c3 */ /* 0x000e700000008800 */
[----:B------:R-:W-:Y:S06]  /*2a3d0*/  BAR.SYNC.DEFER_BLOCKING 0x5, 0x180 ;  /* 0x0146000000007b1d */ /* 0x000fec0000010000 */
[----:B------:R-:W-:-:S02]  /*2a3e0*/  UMOV UR4, 0x400 ;  /* 0x0000040000047882 */ /* 0x000fc40000000000 */
[----:B-1----:R-:W-:-:S06]  /*2a3f0*/  ULEA UR4, UR5, UR4, 0x18 ;  /* 0x0000000405047291 */ /* 0x002fcc000f8ec03f */
[----:B------:R-:W-:-:S05]  /*2a400*/  MOV R0, UR4 ;  /* 0x0000000400007c02 */ /* 0x000fca0008000f00 */
[----:B------:R2:W3:Y:S04]  /*2a410*/  LDS.128 R16, [R0+0x308d0] ;  /* 0x0308d00000107984 */ /* 0x0004e80000000c00 */
[----:B------:R2:W-:Y:S01]  /*2a420*/  STL [R1+0x4], R0 ;  /* 0x0000040001007387 */ /* 0x0005e20000100800 */
[----:B------:R-:W-:Y:S06]  /*2a430*/  BAR.ARV 0x4, 0x180 ;  /* 0x0106000000007b1d */ /* 0x000fec0000002000 */
[----:B------:R-:W-:Y:S05]  /*2a440*/  BRA `(.L_x_2127) ;  /* 0x0000000800d87947 */ /* 0x000fea0003800000 */
.L_x_2126:
[----:B------:R-:W1:Y:S01]  /*2a450*/  S2R R6, SR_TID.X ;  /* 0x0000000000067919 */ /* 0x000e620000002100 */
[----:B------:R-:W-:Y:S01]  /*2a460*/  UMOV UR4, 0xffffffff ;  /* 0xffffffff00047882 */ /* 0x000fe20000000000 */
[----:B-1----:R-:W-:-:S04]  /*2a470*/  LOP3.LUT R6, R6, 0x1f, RZ, 0xc0, !PT ;  /* 0x0000001f06067812 */ /* 0x002fc800078ec0ff */
[----:B------:R-:W-:Y:S01]  /*2a480*/  ISETP.NE.AND P0, PT, R6, 0x1f, PT ;  /* 0x0000001f0600780c */ /* 0x000fe20003f05270 */
[----:B------:R-:W-:-:S12]  /*2a490*/  BRA.DIV UR4, `(.L_x_2128) ;  /* 0x0000002e04787947 */ /* 0x000fd8000b800000 */
[----:B------:R-:W-:Y:S01]  /*2a4a0*/  IMAD.IADD R0, R19, 0x1, R6 ;  /* 0x0000000113007824 */ /* 0x000fe200078e0206 */
[----:B------:R-:W-:-:S04]  /*2a4b0*/  ULDC UR4, c[0x0][0xc3c] ;  /* 0x00030f0000047ab9 */ /* 0x000fc80000000800 */
[----:B------:R-:W-:-:S13]  /*2a4c0*/  ISETP.GE.OR P1, PT, R0, UR4, !P0 ;  /* 0x0000000400007c0c */ /* 0x000fda000c726670 */
[----:B------:R-:W1:Y:S02]  /*2a4d0*/  @!P1 LDC.64 R2, c[0x0][0xc80] ;  /* 0x00032000ff029b82 */ /* 0x000e640000000a00 */
[----:B-1----:R-:W-:-:S06]  /*2a4e0*/  @!P1 IMAD.WIDE R2, R0, 0x4, R2 ;  /* 0x0000000400029825 */ /* 0x002fcc00078e0202 */
[----:B------:R1:W2:Y:S01]  /*2a4f0*/  @!P1 LDG.E R2, desc[UR60][R2.64] ;  /* 0x0000003c02029981 */ /* 0x0002a2000c1e1900 */
[C---:B------:R-:W-:Y:S02]  /*2a500*/  ISETP.GE.U32.AND P2, PT, R6.reuse, 0x2, PT ;  /* 0x000000020600780c */ /* 0x040fe40003f46070 */
[C---:B------:R-:W-:Y:S01]  /*2a510*/  ISETP.GE.U32.AND P3, PT, R6.reuse, 0x4, PT ;  /* 0x000000040600780c */ /* 0x040fe20003f66070 */
[----:B------:R-:W-:Y:S01]  /*2a520*/  SHFL.IDX PT, R5, R16, 0x1, 0x1f ;  /* 0x00201f0010057f89 */ /* 0x000fe200000e0000 */
[C---:B------:R-:W-:Y:S02]  /*2a530*/  ISETP.GE.U32.AND P4, PT, R6.reuse, 0x8, PT ;  /* 0x000000080600780c */ /* 0x040fe40003f86070 */
[C---:B------:R-:W-:Y:S01]  /*2a540*/  ISETP.GE.U32.AND P5, PT, R6.reuse, 0x10, PT ;  /* 0x000000100600780c */ /* 0x040fe20003fa6070 */
[----:B-1----:R-:W-:Y:S02]  /*2a550*/  IMAD.MOV.U32 R3, RZ, RZ, RZ ;  /* 0x000000ffff037224 */ /* 0x002fe400078e00ff */
[----:B--2---:R-:W-:Y:S01]  /*2a560*/  @!P1 IMAD.MOV.U32 R3, RZ, RZ, R2 ;  /* 0x000000ffff039224 */ /* 0x004fe200078e0002 */
[----:B------:R-:W-:-:S04]  /*2a570*/  ISETP.NE.AND P1, PT, R6, RZ, PT ;  /* 0x000000ff0600720c */ /* 0x000fc80003f25270 */
[----:B------:R-:W1:Y:S02]  /*2a580*/  SHFL.UP PT, R2, R3, 0x1, RZ ;  /* 0x0420000003027989 */ /* 0x000e6400000e00ff */
[----:B-1----:R-:W-:-:S05]  /*2a590*/  SEL R0, R2, RZ, P1 ;  /* 0x000000ff02007207 */ /* 0x002fca0000800000 */
[----:B------:R-:W-:Y:S02]  /*2a5a0*/  IMAD.IADD R2, R3, 0x1, R0 ;  /* 0x0000000103027824 */ /* 0x000fe400078e0200 */
[----:B------:R-:W-:Y:S04]  /*2a5b0*/  SHFL.IDX PT, R0, R16, RZ, 0x1f ;  /* 0x00001fff10007589 */ /* 0x000fe800000e0000 */
[----:B------:R-:W1:Y:S02]  /*2a5c0*/  SHFL.UP PT, R4, R2, 0x2, RZ ;  /* 0x0440000002047989 */ /* 0x000e6400000e00ff */
[----:B-1----:R-:W-:-:S04]  /*2a5d0*/  SEL R4, R4, RZ, P2 ;  /* 0x000000ff04047207 */ /* 0x002fc80001000000 */
[----:B------:R-:W-:-:S05]  /*2a5e0*/  IADD3 R2, R2, R4, RZ ;  /* 0x0000000402027210 */ /* 0x000fca0007ffe0ff */
        /* <DEDUP_REMOVED lines=9> */
[----:B------:R1:W2:Y:S02]  /*2a680*/  SHFL.IDX PT, R16, R2, 0x1f, 0x1f ;  /* 0x03e01f0002107f89 */ /* 0x0002a400000e0000 */
.L_x_2231:
[----:B------:R-:W-:Y:S02]  /*2a690*/  ULDC UR4, c[0x0][0xc38] ;  /* 0x00030e0000047ab9 */ /* 0x000fe40000000800 */
[----:B------:R-:W-:-:S04]  /*2a6a0*/  IMAD.U32 R4, RZ, RZ, UR4 ;  /* 0x00000004ff047e24 */ /* 0x000fc8000f8e00ff */
[----:B--2---:R-:W-:-:S05]  /*2a6b0*/  IMAD R16, R16, R4, RZ ;  /* 0x0000000410107224 */ /* 0x004fca00078e02ff */
[----:B------:R-:W-:-:S04]  /*2a6c0*/  IADD3 R5, R5, R16, RZ ;  /* 0x0000001005057210 */ /* 0x000fc80007ffe0ff */
[----:B------:R-:W-:-:S13]  /*2a6d0*/  ISETP.GT.AND P6, PT, R5, R0, PT ;  /* 0x000000000500720c */ /* 0x000fda0003fc4270 */
[----:B------:R-:W-:Y:S05]  /*2a6e0*/  @P6 BRA `(.L_x_2129) ;  /* 0x00000000009c6947 */ /* 0x000fea0003800000 */
.L_x_2134:
[----:B-1----:R-:W1:Y:S01]  /*2a6f0*/  LDC R2, c[0x0][0xc3c] ;  /* 0x00030f00ff027b82 */ /* 0x002e620000000800 */
[----:B------:R-:W-:-:S05]  /*2a700*/  VIADD R19, R19, 0x1f ;  /* 0x0000001f13137836 */ /* 0x000fca0000000000 */
[----:B-1----:R-:W-:-:S13]  /*2a710*/  ISETP.GE.AND P6, PT, R19, R2, PT ;  /* 0x000000021300720c */ /* 0x002fda0003fc6270 */
[----:B------:R-:W-:Y:S05]  /*2a720*/  @P6 BRA `(.L_x_2130) ;  /* 0x0000000400d46947 */ /* 0x000fea0003800000 */
[----:B------:R-:W1:Y:S01]  /*2a730*/  S2R R3, SR_TID.X ;  /* 0x0000000000037919 */ /* 0x000e620000002100 */
[----:B------:R-:W-:Y:S01]  /*2a740*/  BSSY B0, `(.L_x_2131) ;  /* 0x0000009000007945 */ /* 0x000fe20003800000 */
[----:B-1----:R-:W-:-:S05]  /*2a750*/  LOP3.LUT R3, R3, 0x1f, RZ, 0xc0, !PT ;  /* 0x0000001f03037812 */ /* 0x002fca00078ec0ff */
[----:B------:R-:W-:Y:S02]  /*2a760*/  IMAD.IADD R4, R19, 0x1, R3 ;  /* 0x0000000113047824 */ /* 0x000fe400078e0203 */
[----:B------:R-:W-:-:S03]  /*2a770*/  IMAD.MOV.U32 R3, RZ, RZ, RZ ;  /* 0x000000ffff037224 */ /* 0x000fc600078e00ff */
[----:B------:R-:W-:-:S13]  /*2a780*/  ISETP.GE.OR P6, PT, R4, R2, !P0 ;  /* 0x000000020400720c */ /* 0x000fda00047c6670 */
[----:B------:R-:W-:Y:S05]  /*2a790*/  @P6 BRA `(.L_x_2132) ;  /* 0x00000000000c6947 */ /* 0x000fea0003800000 */
[----:B------:R-:W1:Y:S02]  /*2a7a0*/  LDC.64 R2, c[0x0][0xc80] ;  /* 0x00032000ff027b82 */ /* 0x000e640000000a00 */
[----:B-1----:R-:W-:-:S06]  /*2a7b0*/  IMAD.WIDE R2, R4, 0x4, R2 ;  /* 0x0000000404027825 */ /* 0x002fcc00078e0202 */
[----:B------:R1:W5:Y:S02]  /*2a7c0*/  LDG.E R3, desc[UR60][R2.64] ;  /* 0x0000003c02037981 */ /* 0x000364000c1e1900 */
.L_x_2132:
[----:B------:R-:W-:Y:S05]  /*2a7d0*/  BSYNC B0 ;  /* 0x0000000000007941 */ /* 0x000fea0003800000 */
.L_x_2131:
[----:B------:R-:W-:-:S03]  /*2a7e0*/  UMOV UR4, 0xffffffff ;  /* 0xffffffff00047882 */ /* 0x000fc60000000000 */
[----:B------:R-:W-:Y:S05]  /*2a7f0*/  BRA.DIV UR4, `(.L_x_2133) ;  /* 0x0000002e04dc7947 */ /* 0x000fea000b800000 */
[----:B-1---5:R-:W1:Y:S02]  /*2a800*/  SHFL.UP PT, R2, R3, 0x1, RZ ;  /* 0x0420000003027989 */ /* 0x022e6400000e00ff */
[----:B-1----:R-:W-:-:S05]  /*2a810*/  SEL R2, R2, RZ, P1 ;  /* 0x000000ff02027207 */ /* 0x002fca0000800000 */
[----:B------:R-:W-:-:S05]  /*2a820*/  IMAD.IADD R2, R3, 0x1, R2 ;  /* 0x0000000103027824 */ /* 0x000fca00078e0202 */
        /* <DEDUP_REMOVED lines=13> */
.L_x_2239:
[----:B------:R-:W-:Y:S02]  /*2a900*/  ULDC UR4, c[0x0][0xc38] ;  /* 0x00030e0000047ab9 */ /* 0x000fe40000000800 */
[----:B------:R-:W-:-:S04]  /*2a910*/  IMAD.U32 R4, RZ, RZ, UR4 ;  /* 0x00000004ff047e24 */ /* 0x000fc8000f8e00ff */
[----:B--2---:R-:W-:-:S05]  /*2a920*/  IMAD R16, R16, R4, RZ ;  /* 0x0000000410107224 */ /* 0x004fca00078e02ff */
[----:B------:R-:W-:-:S04]  /*2a930*/  IADD3 R5, R16, R5, RZ ;  /* 0x0000000510057210 */ /* 0x000fc80007ffe0ff */
[----:B------:R-:W-:-:S13]  /*2a940*/  ISETP.GT.AND P6, PT, R5, R0, PT ;  /* 0x000000000500720c */ /* 0x000fda0003fc4270 */
[----:B------:R-:W-:Y:S05]  /*2a950*/  @!P6 BRA `(.L_x_2134) ;  /* 0xfffffffc0064e947 */ /* 0x000fea000383ffff */
.L_x_2129:
        /* <DEDUP_REMOVED lines=8> */
.L_x_2243:
[----:B------:R-:W-:Y:S01]  /*2a9e0*/  ISETP.NE.AND P0, PT, R5, RZ, PT ;  /* 0x000000ff0500720c */ /* 0x000fe20003f05270 */
[----:B------:R-:W-:-:S12]  /*2a9f0*/  IMAD.MOV.U32 R5, RZ, RZ, RZ ;  /* 0x000000ffff057224 */ /* 0x000fd800078e00ff */
[----:B------:R-:W-:Y:S05]  /*2aa00*/  @!P0 BRA `(.L_x_2136) ;  /* 0x0000000000148947 */ /* 0x000fea0003800000 */
[----:B------:R-:W-:Y:S01]  /*2aa10*/  UMOV UR4, 0xffffffff ;  /* 0xffffffff00047882 */ /* 0x000fe20000000000 */
[----:B0-----:R-:W-:Y:S02]  /*2aa20*/  VIADD R12, R6, 0xffffffff ;  /* 0xffffffff060c7836 */ /* 0x001fe40000000000 */
[----:B------:R-:W-:Y:S05]  /*2aa30*/  BRA.DIV UR4, `(.L_x_2137) ;  /* 0x00000032046c7947 */ /* 0x000fea000b800000 */
[----:B-1----:R0:W1:Y:S02]  /*2aa40*/  SHFL.IDX PT, R2, R2, R12, 0x1f ;  /* 0x00001f0c02027589 */ /* 0x00206400000e0000 */
.L_x_2246:
[----:B-1----:R-:W-:-:S07]  /*2aa50*/  IMAD.MOV.U32 R5, RZ, RZ, R2 ;  /* 0x000000ffff057224 */ /* 0x002fce00078e0002 */
.L_x_2136:
[----:B-12---:R-:W1:Y:S01]  /*2aa60*/  LDC.64 R2, c[0x0][0xc90] ;  /* 0x00032400ff027b82 */ /* 0x006e620000000a00 */
[----:B------:R-:W-:-:S05]  /*2aa70*/  IADD3 R19, R6, R19, RZ ;  /* 0x0000001306137210 */ /* 0x000fca0007ffe0ff */
[----:B-1----:R-:W-:-:S05]  /*2aa80*/  IMAD.WIDE R2, R19, 0x4, R2 ;  /* 0x0000000413027825 */ /* 0x002fca00078e0202 */
[----:B------:R-:W3:Y:S01]  /*2aa90*/  LDG.E R7, desc[UR60][R2.64] ;  /* 0x0000003c02077981 */ /* 0x000ee2000c1e1900 */
[----:B------:R-:W-:-:S04]  /*2aaa0*/  IMAD R16, R5, R4, R16 ;  /* 0x0000000405107224 */ /* 0x000fc800078e0210 */
[----:B------:R-:W-:Y:S02]  /*2aab0*/  IMAD.IADD R0, R0, 0x1, -R16 ;  /* 0x0000000100007824 */ /* 0x000fe400078e0a10 */
[----:B---3--:R-:W-:-:S05]  /*2aac0*/  IMAD R6, R17, R7, RZ ;  /* 0x0000000711067224 */ /* 0x008fca00078e02ff */
[----:B------:R-:W-:-:S04]  /*2aad0*/  IABS R8, R6 ;  /* 0x0000000600087213 */ /* 0x000fc80000000000 */
[----:B------:R-:W1:Y:S08]  /*2aae0*/  I2F.RP R2, R8 ;  /* 0x0000000800027306 */ /* 0x000e700000209400 */
[----:B-1----:R-:W1:Y:S02]  /*2aaf0*/  MUFU.RCP R2, R2 ;  /* 0x0000000200027308 */ /* 0x002e640000001000 */
[----:B-1----:R-:W-:-:S06]  /*2ab00*/  VIADD R2, R2, 0xffffffe ;  /* 0x0ffffffe02027836 */ /* 0x002fcc0000000000 */
[----:B------:R-:W1:Y:S02]  /*2ab10*/  F2I.FTZ.U32.TRUNC.NTZ R3, R2 ;  /* 0x0000000200037305 */ /* 0x000e64000021f000 */
[----:B-1----:R-:W-:-:S04]  /*2ab20*/  IMAD.MOV R2, RZ, RZ, -R3 ;  /* 0x000000ffff027224 */ /* 0x002fc800078e0a03 */
[----:B------:R-:W-:Y:S02]  /*2ab30*/  IMAD R5, R2, R8, RZ ;  /* 0x0000000802057224 */ /* 0x000fe400078e02ff */
[----:B------:R-:W-:-:S04]  /*2ab40*/  IMAD.MOV.U32 R2, RZ, RZ, RZ ;  /* 0x000000ffff027224 */ /* 0x000fc800078e00ff */
[----:B------:R-:W-:Y:S01]  /*2ab50*/  IMAD.HI.U32 R2, R3, R5, R2 ;  /* 0x0000000503027227 */ /* 0x000fe200078e0002 */
[----:B------:R-:W-:Y:S02]  /*2ab60*/  IABS R3, R0 ;  /* 0x0000000000037213 */ /* 0x000fe40000000000 */
[----:B------:R-:W-:-:S03]  /*2ab70*/  IABS R5, R6 ;  /* 0x0000000600057213 */ /* 0x000fc60000000000 */
[----:B------:R-:W-:Y:S01]  /*2ab80*/  IMAD.HI.U32 R2, R2, R3, RZ ;  /* 0x0000000302027227 */ /* 0x000fe200078e00ff */
[----:B------:R-:W-:-:S05]  /*2ab90*/  IADD3 R5, RZ, -R5, RZ ;  /* 0x80000005ff057210 */ /* 0x000fca0007ffe0ff */
        /* <DEDUP_REMOVED lines=12> */
[----:B------:R-:W-:-:S03]  /*2ac60*/  IMAD.MOV R2, RZ, RZ, -R2 ;  /* 0x000000ffff027224 */ /* 0x000fc600078e0a02 */
[----:B------:R-:W-:Y:S01]  /*2ac70*/  IADD3 R3, -R5, RZ, RZ ;  /* 0x000000ff05037210 */ /* 0x000fe20007ffe1ff */
[----:B------:R-:W-:-:S03]  /*2ac80*/  IMAD R0, R6, R2, R0 ;  /* 0x0000000206007224 */ /* 0x000fc600078e0200 */
[----:B------:R-:W-:-:S04]  /*2ac90*/  VIADDMNMX R4, R3, R4, R7, PT ;  /* 0x0000000403047246 */ /* 0x000fc80003800107 */
        /* <DEDUP_REMOVED lines=19> */
[C---:B------:R-:W-:Y:S02]  /*2add0*/  LOP3.LUT R3, R0.reuse, R4, RZ, 0x3c, !PT ;  /* 0x0000000400037212 */ /* 0x040fe400078e3cff */
[----:B------:R-:W-:Y:S02]  /*2ade0*/  IADD3 R0, R0, R5, RZ ;  /* 0x0000000500007210 */ /* 0x000fe40007ffe0ff */
        /* <DEDUP_REMOVED lines=9> */
.L_x_2130:
[----:B------:R-:W-:Y:S01]  /*2ae80*/  UMOV UR4, URZ ;  /* 0x0000003f00047c82 */ /* 0x000fe20008000000 */
[----:B------:R-:W-:Y:S01]  /*2ae90*/  UMOV UR5, URZ ;  /* 0x0000003f00057c82 */ /* 0x000fe20008000000 */
[----:B------:R-:W-:Y:S01]  /*2aea0*/  ULDC UR6, c[0x0][0xc3c] ;  /* 0x00030f0000067ab9 */ /* 0x000fe20000000800 */
[----:B------:R-:W-:Y:S01]  /*2aeb0*/  IMAD.MOV.U32 R16, RZ, RZ, R0 ;  /* 0x000000ffff107224 */ /* 0x000fe200078e0000 */
[----:B------:R-:W-:Y:S01]  /*2aec0*/  MOV R18, UR5 ;  /* 0x0000000500127c02 */ /* 0x000fe20008000f00 */
[----:B------:R-:W-:Y:S02]  /*2aed0*/  IMAD.U32 R17, RZ, RZ, UR4 ;  /* 0x00000004ff117e24 */ /* 0x000fe4000f8e00ff */
[----:B------:R-:W-:-:S07]  /*2aee0*/  IMAD.U32 R19, RZ, RZ, UR6 ;  /* 0x00000006ff137e24 */ /* 0x000fce000f8e00ff */
.L_x_2138:
[----:B------:R1:W2:Y:S01]  /*2aef0*/  LDL R3, [R1+0x4] ;  /* 0x0000040001037983 */ /* 0x0002a20000100800 */
[----:B------:R-:W3:Y:S01]  /*2af00*/  S2R R0, SR_TID.X ;  /* 0x0000000000007919 */ /* 0x000ee20000002100 */
[----:B------:R-:W-:Y:S05]  /*2af10*/  WARPSYNC.ALL ;  /* 0x0000000000007948 */ /* 0x000fea0003800000 */
[----:B---3--:R-:W-:Y:S01]  /*2af20*/  LOP3.LUT R0, R0, 0x1f, RZ, 0xc0, !PT ;  /* 0x0000001f00007812 */ /* 0x008fe200078ec0ff */
        /* <DEDUP_REMOVED lines=8> */
.L_x_2127:
[----:B------:R-:W-:Y:S02]  /*2afb0*/  ULDC UR4, c[0x0][0xc3c] ;  /* 0x00030f0000047ab9 */ /* 0x000fe40000000800 */
[----:B---3--:R-:W-:-:S13]  /*2afc0*/  ISETP.GE.AND P0, PT, R19, UR4, PT ;  /* 0x0000000413007c0c */ /* 0x008fda000bf06270 */
[----:B------:R-:W-:Y:S05]  /*2afd0*/  @!P0 BRA `(.L_x_2139) ;  /* 0xffffff88006c8947 */ /* 0x000fea000383ffff */
[----:B------:R-:W-:Y:S05]  /*2afe0*/  BSYNC B8 ;  /* 0x0000000000087941 */ /* 0x000fea0003800000 */
.L_x_1977:
[----:B--2---:R-:W2:Y:S01]  /*2aff0*/  LDL.LU R0, [R1+0x48] ;  /* 0x0000480001007983 */ /* 0x004ea20000300800 */
[----:B------:R-:W-:Y:S01]  /*2b000*/  BSSY B0, `(.L_x_2140) ;  /* 0x000000b000007945 */ /* 0x000fe20003800000 */
[----:B------:R-:W3:Y:S01]  /*2b010*/  S2R R5, SR_CgaCtaId ;  /* 0x0000000000057919 */ /* 0x000ee20000008800 */
[----:B--2---:R-:W-:-:S05]  /*2b020*/  VIADD R0, R0, 0x1 ;  /* 0x0000000100007836 */ /* 0x004fca0000000000 */
[----:B0-----:R-:W-:-:S04]  /*2b030*/  LEA.HI R2, R0, R0, RZ, 0x1 ;  /* 0x0000000000027211 */ /* 0x001fc800078f08ff */
[----:B-1----:R-:W-:-:S05]  /*2b040*/  LOP3.LUT R3, R2, 0xfffffffe, RZ, 0xc0, !PT ;  /* 0xfffffffe02037812 */ /* 0x002fca00078ec0ff */
[----:B------:R-:W-:Y:S01]  /*2b050*/  IMAD.IADD R3, R0, 0x1, -R3 ;  /* 0x0000000100037824 */ /* 0x000fe200078e0a03 */
[----:B------:R-:W-:-:S04]  /*2b060*/  MOV R0, 0x400 ;  /* 0x0000040000007802 */ /* 0x000fc80000000f00 */
[----:B---3--:R-:W-:Y:S02]  /*2b070*/  LEA R0, R5, R0, 0x18 ;  /* 0x0000000005007211 */ /* 0x008fe400078ec0ff */
[----:B------:R-:W-:-:S04]  /*2b080*/  SHF.L.U32 R3, R3, 0x1f, RZ ;  /* 0x0000001f03037819 */ /* 0x000fc800000006ff */
[----:B------:R-:W0:Y:S02]  /*2b090*/  SYNCS.PHASECHK.TRANS64.TRYWAIT P0, [R0+URZ+0x30820], R3 ;  /* 0x03082003000075a7 */ /* 0x000e24000800017f */
[----:B0-----:R-:W-:Y:S05]  /*2b0a0*/  @!P0 BRA `(.L_x_2141) ;  /* 0x0000002800f88947 */ /* 0x001fea0003800000 */
.L_x_2247:
[----:B------:R-:W-:Y:S05]  /*2b0b0*/  BSYNC B0 ;  /* 0x0000000000007941 */ /* 0x000fea0003800000 */
.L_x_2140:
[----:B------:R-:W-:-:S03]  /*2b0c0*/  UMOV UR4, 0xffffffff ;  /* 0xffffffff00047882 */ /* 0x000fc60000000000 */
[----:B------:R-:W-:Y:S05]  /*2b0d0*/  BRA.DIV UR4, `(.L_x_2142) ;  /* 0x0000002e04007947 */ /* 0x000fea000b800000 */
[----:B------:R-:W1:Y:S02]  /*2b0e0*/  S2R R2, SR_TID.X ;  /* 0x0000000000027919 */ /* 0x000e640000002100 */
[----:B-1----:R-:W-:-:S04]  /*2b0f0*/  SHF.R.U32.HI R2, RZ, 0x5, R2 ;  /* 0x00000005ff027819 */ /* 0x002fc80000011602 */
[----:B------:R-:W-:-:S05]  /*2b100*/  LOP3.LUT R2, R2, 0x3, RZ, 0xc0, !PT ;  /* 0x0000000302027812 */ /* 0x000fca00078ec0ff */
[----:B------:R1:W2:Y:S02]  /*2b110*/  SHFL.IDX PT, R14, R2, RZ, 0x1f ;  /* 0x00001fff020e7589 */ /* 0x0002a400000e0000 */
.L_x_2250:
[----:B--2---:R-:W-:-:S13]  /*2b120*/  ISETP.NE.AND P0, PT, R14, RZ, PT ;  /* 0x000000ff0e00720c */ /* 0x004fda0003f05270 */
[----:B------:R-:W-:Y:S05]  /*2b130*/  @P0 BRA `(.L_x_1680) ;  /* 0x00000000009c0947 */ /* 0x000fea0003800000 */
[----:B------:R-:W-:-:S03]  /*2b140*/  UMOV UR4, 0xffffffff ;  /* 0xffffffff00047882 */ /* 0x000fc60000000000 */
[----:B------:R-:W-:Y:S05]  /*2b150*/  BRA.DIV UR4, `(.L_x_2143) ;  /* 0x0000002e04147947 */ /* 0x000fea000b800000 */
[----:B------:R-:W-:-:S13]  /*2b160*/  ELECT P6, URZ, PT ;  /* 0x00000000003f782f */ /* 0x000fda00038c0000 */
.L_x_2253:
        /* <DEDUP_REMOVED lines=8> */
.L_x_2144:
[----:B0-----:R-:W2:Y:S04]  /*2b1f0*/  LDL R3, [R1+0x8] ;  /* 0x0000080001037983 */ /* 0x001ea80000100800 */
[----:B------:R-:W3:Y:S01]  /*2b200*/  LDL.LU R7, [R1+0x14] ;  /* 0x0000140001077983 */ /* 0x000ee20000300800 */
[----:B------:R-:W-:-:S05]  /*2b210*/  IADD3 R2, R0, 0x30840, RZ ;  /* 0x0003084000027810 */ /* 0x000fca0007ffe0ff */
        /* <DEDUP_REMOVED lines=11> */
.L_x_2254:
[----:B------:R-:W1:Y:S02]  /*2b2d0*/  SYNCS.PHASECHK.TRANS64.TRYWAIT P0, [R7+URZ], R2 ;  /* 0x00000002070075a7 */ /* 0x000e64000800017f */
[----:B-1----:R-:W-:Y:S05]  /*2b2e0*/  @!P0 BRA `(.L_x_2146) ;  /* 0x0000002800e48947 */ /* 0x002fea0003800000 */
.L_x_2255:
[----:B------:R-:W-:Y:S05]  /*2b2f0*/  @!P2 BRA `(.L_x_2147) ;  /* 0x000000000004a947 */ /* 0x000fea0003800000 */
[----:B------:R-:W-:Y:S01]  /*2b300*/  BPT.TRAP 0x1 ;  /* 0x000000040000795c */ /* 0x000fe20000300000 */
.L_x_2147:
[----:B------:R-:W2:Y:S01]  /*2b310*/  LDL.LU R4, [R1+0x8] ;  /* 0x0000080001047983 */ /* 0x000ea20000300800 */
[----:B------:R-:W-:-:S05]  /*2b320*/  VIADD R0, R0, 0x30860 ;  /* 0x0003086000007836 */ /* 0x000fca0000000000 */
[----:B--2---:R-:W-:-:S04]  /*2b330*/  LEA R4, R4, R0, 0x3 ;  /* 0x0000000004047211 */ /* 0x004fc800078e18ff */
[----:B------:R-:W2:Y:S02]  /*2b340*/  SYNCS.PHASECHK.TRANS64.TRYWAIT P0, [R4+URZ], R5 ;  /* 0x00000005040075a7 */ /* 0x000ea4000800017f */
[----:B--2---:R-:W-:Y:S05]  /*2b350*/  @!P0 BRA `(.L_x_2148) ;  /* 0x0000002800dc8947 */ /* 0x004fea0003800000 */
.L_x_2256:
[----:B------:R-:W-:-:S07]  /*2b360*/  IMAD R3, R3, 0x8, R0 ;  /* 0x0000000803037824 */ /* 0x000fce00078e0200 */
.L_x_2149:
[----:B---3--:R3:W4:Y:S02]  /*2b370*/  SYNCS.PHASECHK.TRANS64.TRYWAIT P0, [R3+URZ], R2 ;  /* 0x00000002030075a7 */ /* 0x008724000800017f */
[----:B----4-:R-:W-:Y:S05]  /*2b380*/  @!P0 NANOSLEEP.SYNCS 0x989680 ;  /* 0x009896800000895d */ /* 0x010fea0003900000 */
[----:B------:R-:W4:Y:S02]  /*2b390*/  @!P0 SYNCS.PHASECHK.TRANS64 P0, [R3+URZ], R2 ;  /* 0x00000002030085a7 */ /* 0x000f24000800007f */
[----:B----4-:R-:W-:Y:S05]  /*2b3a0*/  @!P0 BRA `(.L_x_2149) ;  /* 0xfffffffc00f08947 */ /* 0x010fea000383ffff */
.L_x_1680:
[----:B------:R-:W-:Y:S05]  /*2b3b0*/  BSYNC B9 ;  /* 0x0000000000097941 */ /* 0x000fea0003800000 */
.L_x_1677:
[----:B------:R-:W-:Y:S05]  /*2b3c0*/  EXIT ;  /* 0x000000000000794d */ /* 0x000fea0003800000 */
.L_x_1706:
[----:B0-----:R0:W1:Y:S02]  /*2b3d0*/  SYNCS.PHASECHK.TRANS64.TRYWAIT P5, [R90+URZ+0x30890], R91 ;  /* 0x0308905b5a0075a7 */ /* 0x00106400080a017f */
[----:B-1----:R-:W-:Y:S05]  /*2b3e0*/  @!P5 NANOSLEEP.SYNCS 0x989680 ;  /* 0x009896800000d95d */ /* 0x002fea0003900000 */
[----:B------:R-:W1:Y:S02]  /*2b3f0*/  @!P5 SYNCS.PHASECHK.TRANS64 P5, [R90+URZ+0x30890], R91 ;  /* 0x0308905b5a00d5a7 */ /* 0x000e6400080a007f */
[----:B-1----:R-:W-:Y:S05]  /*2b400*/  @!P5 BRA `(.L_x_1706) ;  /* 0xfffffffc00f0d947 */ /* 0x002fea000383ffff */
[----:B------:R-:W-:Y:S05]  /*2b410*/  BRA `(.L_x_2150) ;  /* 0xfffffd84009c7947 */ /* 0x000fea000383ffff */
.L_x_1760:
[----:B-1----:R1:W3:Y:S02]  /*2b420*/  SYNCS.PHASECHK.TRANS64.TRYWAIT P5, [R90+URZ+0x30890], R91 ;  /* 0x0308905b5a0075a7 */ /* 0x0022e400080a017f */
[----:B---3--:R-:W-:Y:S05]  /*2b430*/  @!P5 NANOSLEEP.SYNCS 0x989680 ;  /* 0x009896800000d95d */ /* 0x008fea0003900000 */
[----:B------:R-:W3:Y:S02]  /*2b440*/  @!P5 SYNCS.PHASECHK.TRANS64 P5, [R90+URZ+0x30890], R91 ;  /* 0x0308905b5a00d5a7 */ /* 0x000ee400080a007f */
[----:B---3--:R-:W-:Y:S05]  /*2b450*/  @!P5 BRA `(.L_x_1760) ;  /* 0xfffffffc00f0d947 */ /* 0x008fea000383ffff */
[----:B------:R-:W-:Y:S05]  /*2b460*/  BRA `(.L_x_2151) ;  /* 0xfffffdb800007947 */ /* 0x000fea000383ffff */
.L_x_1785:
[----:B-1----:R1:W2:Y:S02]  /*2b470*/  SYNCS.PHASECHK.TRANS64.TRYWAIT P3, [R90+URZ+0x30890], R91 ;  /* 0x0308905b5a0075a7 */ /* 0x0022a4000806017f */
[----:B--2---:R-:W-:Y:S05]  /*2b480*/  @!P3 NANOSLEEP.SYNCS 0x989680 ;  /* 0x009896800000b95d */ /* 0x004fea0003900000 */
[----:B------:R-:W2:Y:S02]  /*2b490*/  @!P3 SYNCS.PHASECHK.TRANS64 P3, [R90+URZ+0x30890], R91 ;  /* 0x0308905b5a00b5a7 */ /* 0x000ea4000806007f */
[----:B--2---:R-:W-:Y:S05]  /*2b4a0*/  @!P3 BRA `(.L_x_1785) ;  /* 0xfffffffc00f0b947 */ /* 0x004fea000383ffff */
[----:B------:R-:W-:Y:S05]  /*2b4b0*/  BRA `(.L_x_2152) ;  /* 0xfffffde800187947 */ /* 0x000fea000383ffff */
.L_x_1791:
[----:B-1----:R1:W2:Y:S02]  /*2b4c0*/  SYNCS.PHASECHK.TRANS64.TRYWAIT P2, [R90+URZ+0x308b0], R91 ;  /* 0x0308b05b5a0075a7 */ /* 0x0022a4000804017f */
[----:B--2---:R-:W-:Y:S05]  /*2b4d0*/  @!P2 NANOSLEEP.SYNCS 0x989680 ;  /* 0x009896800000a95d */ /* 0x004fea0003900000 */
[----:B------:R-:W2:Y:S02]  /*2b4e0*/  @!P2 SYNCS.PHASECHK.TRANS64 P2, [R90+URZ+0x308b0], R91 ;  /* 0x0308b05b5a00a5a7 */ /* 0x000ea4000804007f */
[----:B--2---:R-:W-:Y:S05]  /*2b4f0*/  @!P2 BRA `(.L_x_1791) ;  /* 0xfffffffc00f0a947 */ /* 0x004fea000383ffff */
[----:B------:R-:W-:Y:S05]  /*2b500*/  BRA `(.L_x_2153) ;  /* 0xfffffdec00107947 */ /* 0x000fea000383ffff */
.L_x_1817:
[----:B------:R-:W-:Y:S01]  /*2b510*/  BSSY B1, `(.L_x_2154) ;  /* 0x0000008000017945 */ /* 0x000fe20003800000 */
[----:B------:R-:W-:Y:S01]  /*2b520*/  IMAD.MOV.U32 R13, RZ, RZ, R7 ;  /* 0x000000ffff0d7224 */ /* 0x000fe200078e0007 */
[----:B------:R-:W-:Y:S01]  /*2b530*/  MOV R15, 0xffffffff ;  /* 0xffffffff000f7802 */ /* 0x000fe20000000f00 */
[----:B------:R-:W-:Y:S02]  /*2b540*/  IMAD.MOV.U32 R12, RZ, RZ, RZ ;  /* 0x000000ffff0c7224 */ /* 0x000fe400078e00ff */
[----:B------:R-:W-:-:S07]  /*2b550*/  IMAD.MOV.U32 R11, RZ, RZ, 0x1c1f ;  /* 0x00001c1fff0b7424 */ /* 0x000fce00078e00ff */
[----:B------:R-:W-:Y:S05]  /*2b560*/  WARPSYNC.COLLECTIVE R15, `(.L_x_2155) ;  /* 0x000000000f087348 */ /* 0x000fea0003c00000 */
[----:B------:R0:W1:Y:S02]  /*2b570*/  SHFL.IDX P6, R14, R13, R12, R11 ;  /* 0x0000000c0d0e7389 */ /* 0x00006400000c000b */
[----:B01----:R-:W-:Y:S01]  /*2b580*/  ENDCOLLECTIVE ;  /* 0x000000000000791b */ /* 0x003fe20003800000 */
.L_x_2155:
[----:B------:R-:W-:Y:S05]  /*2b590*/  BSYNC B1 ;  /* 0x0000000000017941 */ /* 0x000fea0003800000 */
.L_x_2154:
[----:B------:R-:W-:Y:S01]  /*2b5a0*/  IMAD.MOV.U32 R13, RZ, RZ, R6 ;  /* 0x000000ffff0d7224 */ /* 0x000fe200078e0006 */
[----:B------:R-:W-:Y:S01]  /*2b5b0*/  MOV R15, 0xffffffff ;  /* 0xffffffff000f7802 */ /* 0x000fe20000000f00 */
[----:B------:R-:W-:Y:S02]  /*2b5c0*/  IMAD.MOV.U32 R12, RZ, RZ, RZ ;  /* 0x000000ffff0c7224 */ /* 0x000fe400078e00ff */
[----:B------:R-:W-:Y:S02]  /*2b5d0*/  IMAD.MOV.U32 R11, RZ, RZ, 0x1c1f ;  /* 0x00001c1fff0b7424 */ /* 0x000fe400078e00ff */
[----:B------:R-:W-:-:S07]  /*2b5e0*/  IMAD.MOV.U32 R3, RZ, RZ, R14 ;  /* 0x000000ffff037224 */ /* 0x000fce00078e000e */
[----:B------:R-:W-:Y:S05]  /*2b5f0*/  WARPSYNC.COLLECTIVE R15, `(.L_x_2156) ;  /* 0x000000000f087348 */ /* 0x000fea0003c00000 */
[----:B------:R0:W1:Y:S02]  /*2b600*/  SHFL.IDX P6, R14, R13, R12, R11 ;  /* 0x0000000c0d0e7389 */ /* 0x00006400000c000b */
[----:B01----:R-:W-:Y:S01]  /*2b610*/  ENDCOLLECTIVE ;  /* 0x000000000000791b */ /* 0x003fe20003800000 */
.L_x_2156:
[----:B------:R-:W-:Y:S02]  /*2b620*/  IMAD.MOV.U32 R13, RZ, RZ, R8 ;  /* 0x000000ffff0d7224 */ /* 0x000fe400078e0008 */
[----:B------:R-:W-:-:S07]  /*2b630*/  IMAD.MOV.U32 R0, RZ, RZ, R14 ;  /* 0x000000ffff007224 */ /* 0x000fce00078e000e */
[----:B------:R-:W-:Y:S05]  /*2b640*/  WARPSYNC.COLLECTIVE R15, `(.L_x_2157) ;  /* 0x000000000f087348 */ /* 0x000fea0003c00000 */
[----:B------:R0:W1:Y:S02]  /*2b650*/  SHFL.IDX P6, R14, R13, R12, R11 ;  /* 0x0000000c0d0e7389 */ /* 0x00006400000c000b */
[----:B01----:R-:W-:Y:S01]  /*2b660*/  ENDCOLLECTIVE ;  /* 0x000000000000791b */ /* 0x003fe20003800000 */
.L_x_2157:
[----:B------:R-:W-:Y:S02]  /*2b670*/  IMAD.MOV.U32 R13, RZ, RZ, R4 ;  /* 0x000000ffff0d7224 */ /* 0x000fe400078e0004 */
[----:B------:R-:W-:-:S07]  /*2b680*/  IMAD.MOV.U32 R5, RZ, RZ, R14 ;  /* 0x000000ffff057224 */ /* 0x000fce00078e000e */
[----:B------:R-:W-:Y:S05]  /*2b690*/  WARPSYNC.COLLECTIVE R15, `(.L_x_2158) ;  /* 0x000000000f087348 */ /* 0x000fea0003c00000 */
[----:B------:R0:W1:Y:S02]  /*2b6a0*/  SHFL.IDX P6, R14, R13, R12, R11 ;  /* 0x0000000c0d0e7389 */ /* 0x00006400000c000b */
[----:B01----:R-:W-:Y:S01]  /*2b6b0*/  ENDCOLLECTIVE ;  /* 0x000000000000791b */ /* 0x003fe20003800000 */
.L_x_2158:
[----:B------:R-:W-:Y:S05]  /*2b6c0*/  BRA `(.L_x_2159) ;  /* 0xfffffdfc00c87947 */ /* 0x000fea000383ffff */
.L_x_1820:
[----:B------:R-:W-:Y:S01]  /*2b6d0*/  BSSY B1, `(.L_x_2160) ;  /* 0x0000008000017945 */ /* 0x000fe20003800000 */
[----:B------:R-:W-:Y:S01]  /*2b6e0*/  MOV R13, R7 ;  /* 0x00000007000d7202 */ /* 0x000fe20000000f00 */
[----:B------:R-:W-:Y:S02]  /*2b6f0*/  IMAD.MOV.U32 R12, RZ, RZ, 0x1 ;  /* 0x00000001ff0c7424 */ /* 0x000fe400078e00ff */
[----:B------:R-:W-:Y:S02]  /*2b700*/  IMAD.MOV.U32 R11, RZ, RZ, 0x1c1f ;  /* 0x00001c1fff0b7424 */ /* 0x000fe400078e00ff */
[----:B------:R-:W-:-:S07]  /*2b710*/  IMAD.MOV.U32 R15, RZ, RZ, -0x1 ;  /* 0xffffffffff0f7424 */ /* 0x000fce00078e00ff */
[----:B0---4-:R-:W-:Y:S05]  /*2b720*/  WARPSYNC.COLLECTIVE R15, `(.L_x_2161) ;  /* 0x000000000f087348 */ /* 0x011fea0003c00000 */
[----:B----4-:R1:W2:Y:S02]  /*2b730*/  SHFL.IDX P6, R14, R13, R12, R11 ;  /* 0x0000000c0d0e7389 */ /* 0x0102a400000c000b */
[----:B012---:R-:W-:Y:S01]  /*2b740*/  ENDCOLLECTIVE ;  /* 0x000000000000791b */ /* 0x007fe20003800000 */
.L_x_2161:
[----:B------:R-:W-:Y:S05]  /*2b750*/  BSYNC B1 ;  /* 0x0000000000017941 */ /* 0x000fea0003800000 */
.L_x_2160:
[----:B------:R-:W-:Y:S01]  /*2b760*/  MOV R13, R6 ;  /* 0x00000006000d7202 */ /* 0x000fe20000000f00 */
[----:B------:R-:W-:Y:S02]  /*2b770*/  IMAD.MOV.U32 R12, RZ, RZ, 0x1 ;  /* 0x00000001ff0c7424 */ /* 0x000fe400078e00ff */
[----:B------:R-:W-:Y:S02]  /*2b780*/  IMAD.MOV.U32 R11, RZ, RZ, 0x1c1f ;  /* 0x00001c1fff0b7424 */ /* 0x000fe400078e00ff */
[----:B------:R-:W-:Y:S02]  /*2b790*/  IMAD.MOV.U32 R15, RZ, RZ, -0x1 ;  /* 0xffffffffff0f7424 */ /* 0x000fe400078e00ff */
[----:B------:R-:W-:-:S07]  /*2b7a0*/  IMAD.MOV.U32 R3, RZ, RZ, R14 ;  /* 0x000000ffff037224 */ /* 0x000fce00078e000e */
[----:B------:R-:W-:Y:S05]  /*2b7b0*/  WARPSYNC.COLLECTIVE R15, `(.L_x_2162) ;  /* 0x000000000f087348 */ /* 0x000fea0003c00000 */
[----:B------:R0:W1:Y:S02]  /*2b7c0*/  SHFL.IDX P6, R14, R13, R12, R11 ;  /* 0x0000000c0d0e7389 */ /* 0x00006400000c000b */
[----:B01----:R-:W-:Y:S01]  /*2b7d0*/  ENDCOLLECTIVE ;  /* 0x000000000000791b */ /* 0x003fe20003800000 */
.L_x_2162:
[----:B------:R-:W-:Y:S01]  /*2b7e0*/  MOV R13, R8 ;  /* 0x00000008000d7202 */ /* 0x000fe20000000f00 */
[----:B------:R-:W-:-:S07]  /*2b7f0*/  IMAD.MOV.U32 R0, RZ, RZ, R14 ;  /* 0x000000ffff007224 */ /* 0x000fce00078e000e */
[----:B------:R-:W-:Y:S05]  /*2b800*/  WARPSYNC.COLLECTIVE R15, `(.L_x_2163) ;  /* 0x000000000f087348 */ /* 0x000fea0003c00000 */
[----:B------:R0:W1:Y:S02]  /*2b810*/  SHFL.IDX P6, R14, R13, R12, R11 ;  /* 0x0000000c0d0e7389 */ /* 0x00006400000c000b */
[----:B01----:R-:W-:Y:S01]  /*2b820*/  ENDCOLLECTIVE ;  /* 0x000000000000791b */ /* 0x003fe20003800000 */
.L_x_2163:
[----:B------:R-:W-:Y:S02]  /*2b830*/  IMAD.MOV.U32 R13, RZ, RZ, R4 ;  /* 0x000000ffff0d7224 */ /* 0x000fe400078e0004 */
[----:B------:R-:W-:-:S07]  /*2b840*/  IMAD.MOV.U32 R5, RZ, RZ, R14 ;  /* 0x000000ffff057224 */ /* 0x000fce00078e000e */
[----:B------:R-:W-:Y:S05]  /*2b850*/  WARPSYNC.COLLECTIVE R15, `(.L_x_2164) ;  /* 0x000000000f087348 */ /* 0x000fea0003c00000 */
[----:B------:R0:W1:Y:S02]  /*2b860*/  SHFL.IDX P6, R14, R13, R12, R11 ;  /* 0x0000000c0d0e7389 */ /* 0x00006400000c000b */
[----:B01----:R-:W-:Y:S01]  /*2b870*/  ENDCOLLECTIVE ;  /* 0x000000000000791b */ /* 0x003fe20003800000 */
.L_x_2164:
[----:B------:R-:W-:Y:S01]  /*2b880*/  IMAD.MOV.U32 R4, RZ, RZ, R14 ;  /* 0x000000ffff047224 */ /* 0x000fe200078e000e */
[----:B------:R-:W-:Y:S06]  /*2b890*/  BRA `(.L_x_2165) ;  /* 0xfffffe0400547947 */ /* 0x000fec000383ffff */
.L_x_1824:
[----:B0-----:R0:W1:Y:S02]  /*2b8a0*/  SYNCS.PHASECHK.TRANS64.TRYWAIT P0, [R2+URZ+0x30800], R5 ;  /* 0x03080005020075a7 */ /* 0x001064000800017f */
[----:B-1----:R-:W-:Y:S05]  /*2b8b0*/  @!P0 NANOSLEEP.SYNCS 0x989680 ;  /* 0x009896800000895d */ /* 0x002fea0003900000 */
[----:B------:R-:W1:Y:S02]  /*2b8c0*/  @!P0 SYNCS.PHASECHK.TRANS64 P0, [R2+URZ+0x30800], R5 ;  /* 0x03080005020085a7 */ /* 0x000e64000800007f */
[----:B-1----:R-:W-:Y:S05]  /*2b8d0*/  @!P0 BRA `(.L_x_1824) ;  /* 0xfffffffc00f08947 */ /* 0x002fea000383ffff */
[----:B------:R-:W-:Y:S05]  /*2b8e0*/  BRA `(.L_x_2166) ;  /* 0xfffffe0c00647947 */ /* 0x000fea000383ffff */
.L_x_1848:
[----:B------:R-:W-:Y:S01]  /*2b8f0*/  BSSY B1, `(.L_x_2167) ;  /* 0x0000008000017945 */ /* 0x000fe20003800000 */
[----:B------:R-:W-:Y:S01]  /*2b900*/  IMAD.MOV.U32 R13, RZ, RZ, R8 ;  /* 0x000000ffff0d7224 */ /* 0x000fe200078e0008 */
[----:B------:R-:W-:Y:S01]  /*2b910*/  MOV R12, RZ ;  /* 0x000000ff000c7202 */ /* 0x000fe20000000f00 */
[----:B------:R-:W-:Y:S02]  /*2b920*/  IMAD.MOV.U32 R11, RZ, RZ, 0x1c1f ;  /* 0x00001c1fff0b7424 */ /* 0x000fe400078e00ff */
[----:B------:R-:W-:-:S07]  /*2b930*/  IMAD.MOV.U32 R15, RZ, RZ, -0x1 ;  /* 0xffffffffff0f7424 */ /* 0x000fce00078e00ff */
[----:B------:R-:W-:Y:S05]  /*2b940*/  WARPSYNC.COLLECTIVE R15, `(.L_x_2168) ;  /* 0x000000000f087348 */ /* 0x000fea0003c00000 */
[----:B------:R0:W1:Y:S02]  /*2b950*/  SHFL.IDX P6, R14, R13, R12, R11 ;  /* 0x0000000c0d0e7389 */ /* 0x00006400000c000b */
[----:B01----:R-:W-:Y:S01]  /*2b960*/  ENDCOLLECTIVE ;  /* 0x000000000000791b */ /* 0x003fe20003800000 */
.L_x_2168:
[----:B------:R-:W-:Y:S05]  /*2b970*/  BSYNC B1 ;  /* 0x0000000000017941 */ /* 0x000fea0003800000 */
.L_x_2167:
        /* <DEDUP_REMOVED lines=8> */
.L_x_2169:
[----:B------:R-:W-:Y:S02]  /*2ba00*/  IMAD.MOV.U32 R13, RZ, RZ, R7 ;  /* 0x000000ffff0d7224 */ /* 0x000fe400078e0007 */
[----:B------:R-:W-:-:S07]  /*2ba10*/  IMAD.MOV.U32 R0, RZ, RZ, R14 ;  /* 0x000000ffff007224 */ /* 0x000fce00078e000e */
[----:B------:R-:W-:Y:S05]  /*2ba20*/  WARPSYNC.COLLECTIVE R15, `(.L_x_2170) ;  /* 0x000000000f087348 */ /* 0x000fea0003c00000 */
[----:B------:R0:W1:Y:S02]  /*2ba30*/  SHFL.IDX P6, R14, R13, R12, R11 ;  /* 0x0000000c0d0e7389 */ /* 0x00006400000c000b */
[----:B01----:R-:W-:Y:S01]  /*2ba40*/  ENDCOLLECTIVE ;  /* 0x000000000000791b */ /* 0x003fe20003800000 */
.L_x_2170:
[----:B------:R-:W-:Y:S01]  /*2ba50*/  IMAD.MOV.U32 R13, RZ, RZ, R9 ;  /* 0x000000ffff0d7224 */ /* 0x000fe200078e0009 */
[----:B------:R-:W-:-:S07]  /*2ba60*/  MOV R5, R14 ;  /* 0x0000000e00057202 */ /* 0x000fce0000000f00 */
[----:B------:R-:W-:Y:S05]  /*2ba70*/  WARPSYNC.COLLECTIVE R15, `(.L_x_2171) ;  /* 0x000000000f087348 */ /* 0x000fea0003c00000 */
[----:B------:R0:W1:Y:S02]  /*2ba80*/  SHFL.IDX P6, R14, R13, R12, R11 ;  /* 0x0000000c0d0e7389 */ /* 0x00006400000c000b */
[----:B01----:R-:W-:Y:S01]  /*2ba90*/  ENDCOLLECTIVE ;  /* 0x000000000000791b */ /* 0x003fe20003800000 */
.L_x_2171:
[----:B------:R-:W-:Y:S02]  /*2baa0*/  IMAD.MOV.U32 R12, RZ, RZ, R0 ;  /* 0x000000ffff0c7224 */ /* 0x000fe400078e0000 */
[----:B------:R-:W-:Y:S01]  /*2bab0*/  IMAD.MOV.U32 R13, RZ, RZ, R3 ;  /* 0x000000ffff0d7224 */ /* 0x000fe200078e0003 */
[----:B------:R-:W-:Y:S06]  /*2bac0*/  BRA `(.L_x_2172) ;  /* 0xfffffe3000347947 */ /* 0x000fec000383ffff */
.L_x_1851:
[----:B------:R-:W-:Y:S01]  /*2bad0*/  BSSY B1, `(.L_x_2173) ;  /* 0x0000008000017945 */ /* 0x000fe20003800000 */
[----:B------:R-:W-:Y:S01]  /*2bae0*/  IMAD.MOV.U32 R13, RZ, RZ, R8 ;  /* 0x000000ffff0d7224 */ /* 0x000fe200078e0008 */
[----:B------:R-:W-:Y:S01]  /*2baf0*/  MOV R12, 0x1 ;  /* 0x00000001000c7802 */ /* 0x000fe20000000f00 */
[----:B------:R-:W-:Y:S02]  /*2bb00*/  IMAD.MOV.U32 R11, RZ, RZ, 0x1c1f ;  /* 0x00001c1fff0b7424 */ /* 0x000fe400078e00ff */
[----:B------:R-:W-:-:S07]  /*2bb10*/  IMAD.MOV.U32 R15, RZ, RZ, -0x1 ;  /* 0xffffffffff0f7424 */ /* 0x000fce00078e00ff */
[----:B------:R-:W-:Y:S05]  /*2bb20*/  WARPSYNC.COLLECTIVE R15, `(.L_x_2174) ;  /* 0x000000000f087348 */ /* 0x000fea0003c00000 */
[----:B------:R0:W1:Y:S02]  /*2bb30*/  SHFL.IDX P6, R14, R13, R12, R11 ;  /* 0x0000000c0d0e7389 */ /* 0x00006400000c000b */
[----:B01----:R-:W-:Y:S01]  /*2bb40*/  ENDCOLLECTIVE ;  /* 0x000000000000791b */ /* 0x003fe20003800000 */
.L_x_2174:
[----:B------:R-:W-:Y:S05]  /*2bb50*/  BSYNC B1 ;  /* 0x0000000000017941 */ /* 0x000fea0003800000 */
.L_x_2173:
[----:B------:R-:W-:Y:S01]  /*2bb60*/  IMAD.MOV.U32 R13, RZ, RZ, R6 ;  /* 0x000000ffff0d7224 */ /* 0x000fe200078e0006 */
[----:B------:R-:W-:Y:S01]  /*2bb70*/  MOV R12, 0x1 ;  /* 0x00000001000c7802 */ /* 0x000fe20000000f00 */
[----:B------:R-:W-:Y:S02]  /*2bb80*/  IMAD.MOV.U32 R11, RZ, RZ, 0x1c1f ;  /* 0x00001c1fff0b7424 */ /* 0x000fe400078e00ff */
[----:B------:R-:W-:Y:S02]  /*2bb90*/  IMAD.MOV.U32 R15, RZ, RZ, -0x1 ;  /* 0xffffffffff0f7424 */ /* 0x000fe400078e00ff */
[----:B------:R-:W-:-:S07]  /*2bba0*/  IMAD.MOV.U32 R3, RZ, RZ, R14 ;  /* 0x000000ffff037224 */ /* 0x000fce00078e000e */
[----:B------:R-:W-:Y:S05]  /*2bbb0*/  WARPSYNC.COLLECTIVE R15, `(.L_x_2175) ;  /* 0x000000000f087348 */ /* 0x000fea0003c00000 */
[----:B------:R0:W1:Y:S02]  /*2bbc0*/  SHFL.IDX P6, R14, R13, R12, R11 ;  /* 0x0000000c0d0e7389 */ /* 0x00006400000c000b */
[----:B01----:R-:W-:Y:S01]  /*2bbd0*/  ENDCOLLECTIVE ;  /* 0x000000000000791b */ /* 0x003fe20003800000 */
.L_x_2175:
[----:B------:R-:W-:Y:S02]  /*2bbe0*/  IMAD.MOV.U32 R61, RZ, RZ, R3 ;  /* 0x000000ffff3d7224 */ /* 0x000fe400078e0003 */
[----:B------:R-:W-:Y:S02]  /*2bbf0*/  IMAD.MOV.U32 R13, RZ, RZ, R7 ;  /* 0x000000ffff0d7224 */ /* 0x000fe400078e0007 */
[----:B------:R-:W-:-:S07]  /*2bc00*/  IMAD.MOV.U32 R0, RZ, RZ, R14 ;  /* 0x000000ffff007224 */ /* 0x000fce00078e000e */
[----:B------:R-:W-:Y:S05]  /*2bc10*/  WARPSYNC.COLLECTIVE R15, `(.L_x_2176) ;  /* 0x000000000f087348 */ /* 0x000fea0003c00000 */
[----:B------:R0:W1:Y:S02]  /*2bc20*/  SHFL.IDX P6, R14, R13, R12, R11 ;  /* 0x0000000c0d0e7389 */ /* 0x00006400000c000b */
[----:B01----:R-:W-:Y:S01]  /*2bc30*/  ENDCOLLECTIVE ;  /* 0x000000000000791b */ /* 0x003fe20003800000 */
.L_x_2176:
[----:B------:R-:W-:Y:S02]  /*2bc40*/  IMAD.MOV.U32 R60, RZ, RZ, R0 ;  /* 0x000000ffff3c7224 */ /* 0x000fe400078e0000 */
[----:B------:R-:W-:Y:S01]  /*2bc50*/  IMAD.MOV.U32 R13, RZ, RZ, R9 ;  /* 0x000000ffff0d7224 */ /* 0x000fe200078e0009 */
[----:B------:R-:W-:-:S07]  /*2bc60*/  MOV R7, R14 ;  /* 0x0000000e00077202 */ /* 0x000fce0000000f00 */
[----:B------:R-:W-:Y:S05]  /*2bc70*/  WARPSYNC.COLLECTIVE R15, `(.L_x_2177) ;  /* 0x000000000f087348 */ /* 0x000fea0003c00000 */
[----:B------:R0:W1:Y:S02]  /*2bc80*/  SHFL.IDX P6, R14, R13, R12, R11 ;  /* 0x0000000c0d0e7389 */ /* 0x00006400000c000b */
[----:B01----:R-:W-:Y:S01]  /*2bc90*/  ENDCOLLECTIVE ;  /* 0x000000000000791b */ /* 0x003fe20003800000 */
.L_x_2177:
[----:B------:R-:W-:Y:S05]  /*2bca0*/  BRA `(.L_x_2178) ;  /* 0xfffffe3400447947 */ /* 0x000fea000383ffff */
.L_x_1855:
[----:B0-----:R0:W1:Y:S02]  /*2bcb0*/  SYNCS.PHASECHK.TRANS64.TRYWAIT P0, [R2+URZ+0x30800], R21 ;  /* 0x03080015020075a7 */ /* 0x001064000800017f */
[----:B-1----:R-:W-:Y:S05]  /*2bcc0*/  @!P0 NANOSLEEP.SYNCS 0x989680 ;  /* 0x009896800000895d */ /* 0x002fea0003900000 */
[----:B------:R-:W1:Y:S02]  /*2bcd0*/  @!P0 SYNCS.PHASECHK.TRANS64 P0, [R2+URZ+0x30800], R21 ;  /* 0x03080015020085a7 */ /* 0x000e64000800007f */
[----:B-1----:R-:W-:Y:S05]  /*2bce0*/  @!P0 BRA `(.L_x_1855) ;  /* 0xfffffffc00f08947 */ /* 0x002fea000383ffff */
[----:B------:R-:W-:Y:S05]  /*2bcf0*/  BRA `(.L_x_2179) ;  /* 0xfffffe3800ac7947 */ /* 0x000fea000383ffff */
.L_x_1869:
[----:B-1----:R1:W2:Y:S02]  /*2bd00*/  SYNCS.PHASECHK.TRANS64.TRYWAIT P2, [R74+URZ+0x30830], R3 ;  /* 0x030830034a0075a7 */ /* 0x0022a4000804017f */
[----:B--2---:R-:W-:Y:S05]  /*2bd10*/  @!P2 NANOSLEEP.SYNCS 0x989680 ;  /* 0x009896800000a95d */ /* 0x004fea0003900000 */
[----:B------:R-:W2:Y:S02]  /*2bd20*/  @!P2 SYNCS.PHASECHK.TRANS64 P2, [R74+URZ+0x30830], R3 ;  /* 0x030830034a00a5a7 */ /* 0x000ea4000804007f */
[----:B--2---:R-:W-:Y:S05]  /*2bd30*/  @!P2 BRA `(.L_x_1869) ;  /* 0xfffffffc00f0a947 */ /* 0x004fea000383ffff */
[----:B------:R-:W-:Y:S05]  /*2bd40*/  BRA `(.L_x_1868) ;  /* 0xfffffe6000587947 */ /* 0x000fea000383ffff */
.L_x_1889:
[----:B-1----:R1:W2:Y:S02]  /*2bd50*/  SYNCS.PHASECHK.TRANS64.TRYWAIT P2, [R6+URZ+0x30830], R11 ;  /* 0x0308300b060075a7 */ /* 0x0022a4000804017f */
[----:B--2---:R-:W-:Y:S05]  /*2bd60*/  @!P2 NANOSLEEP.SYNCS 0x989680 ;  /* 0x009896800000a95d */ /* 0x004fea0003900000 */
[----:B------:R-:W2:Y:S02]  /*2bd70*/  @!P2 SYNCS.PHASECHK.TRANS64 P2, [R6+URZ+0x30830], R11 ;  /* 0x0308300b0600a5a7 */ /* 0x000ea4000804007f */
[----:B--2---:R-:W-:Y:S05]  /*2bd80*/  @!P2 BRA `(.L_x_1889) ;  /* 0xfffffffc00f0a947 */ /* 0x004fea000383ffff */
[----:B------:R-:W-:Y:S05]  /*2bd90*/  BRA `(.L_x_1888) ;  /* 0xfffffe9400cc7947 */ /* 0x000fea000383ffff */
.L_x_1894:
[----:B-1----:R1:W2:Y:S02]  /*2bda0*/  SYNCS.PHASECHK.TRANS64.TRYWAIT P2, [R21+URZ+0x30850], R9 ;  /* 0x03085009150075a7 */ /* 0x0022a4000804017f */
[----:B--2---:R-:W-:Y:S05]  /*2bdb0*/  @!P2 NANOSLEEP.SYNCS 0x989680 ;  /* 0x009896800000a95d */ /* 0x004fea0003900000 */
[----:B------:R-:W2:Y:S02]  /*2bdc0*/  @!P2 SYNCS.PHASECHK.TRANS64 P2, [R21+URZ+0x30850], R9 ;  /* 0x030850091500a5a7 */ /* 0x000ea4000804007f */
[----:B--2---:R-:W-:Y:S05]  /*2bdd0*/  @!P2 BRA `(.L_x_1894) ;  /* 0xfffffffc00f0a947 */ /* 0x004fea000383ffff */
[----:B------:R-:W-:Y:S05]  /*2bde0*/  BRA `(.L_x_1893) ;  /* 0xfffffea400147947 */ /* 0x000fea000383ffff */
.L_x_1915:
[----:B-1----:R1:W2:Y:S02]  /*2bdf0*/  SYNCS.PHASECHK.TRANS64.TRYWAIT P2, [R0+URZ+0x30830], R3 ;  /* 0x03083003000075a7 */ /* 0x0022a4000804017f */
[----:B--2---:R-:W-:Y:S05]  /*2be00*/  @!P2 NANOSLEEP.SYNCS 0x989680 ;  /* 0x009896800000a95d */ /* 0x004fea0003900000 */
[----:B------:R-:W2:Y:S02]  /*2be10*/  @!P2 SYNCS.PHASECHK.TRANS64 P2, [R0+URZ+0x30830], R3 ;  /* 0x030830030000a5a7 */ /* 0x000ea4000804007f */
[----:B--2---:R-:W-:Y:S05]  /*2be20*/  @!P2 BRA `(.L_x_1915) ;  /* 0xfffffffc00f0a947 */ /* 0x004fea000383ffff */
[----:B------:R-:W-:Y:S05]  /*2be30*/  BRA `(.L_x_1914) ;  /* 0xfffffed400207947 */ /* 0x000fea000383ffff */
.L_x_1920:
[----:B-1----:R1:W2:Y:S02]  /*2be40*/  SYNCS.PHASECHK.TRANS64.TRYWAIT P2, [R20+URZ+0x30850], R0 ;  /* 0x03085000140075a7 */ /* 0x0022a4000804017f */
[----:B--2---:R-:W-:Y:S05]  /*2be50*/  @!P2 NANOSLEEP.SYNCS 0x989680 ;  /* 0x009896800000a95d */ /* 0x004fea0003900000 */
[----:B------:R-:W2:Y:S02]  /*2be60*/  @!P2 SYNCS.PHASECHK.TRANS64 P2, [R20+URZ+0x30850], R0 ;  /* 0x030850001400a5a7 */ /* 0x000ea4000804007f */
[----:B--2---:R-:W-:Y:S05]  /*2be70*/  @!P2 BRA `(.L_x_1920) ;  /* 0xfffffffc00f0a947 */ /* 0x004fea000383ffff */
[----:B------:R-:W-:Y:S05]  /*2be80*/  BRA `(.L_x_1919) ;  /* 0xfffffee000707947 */ /* 0x000fea000383ffff */
.L_x_1928:
[----:B-1----:R1:W2:Y:S02]  /*2be90*/  SYNCS.PHASECHK.TRANS64.TRYWAIT P2, [R3+URZ+0x30830], R6 ;  /* 0x03083006030075a7 */ /* 0x0022a4000804017f */
[----:B--2---:R-:W-:Y:S05]  /*2bea0*/  @!P2 NANOSLEEP.SYNCS 0x989680 ;  /* 0x009896800000a95d */ /* 0x004fea0003900000 */
[----:B------:R-:W2:Y:S02]  /*2beb0*/  @!P2 SYNCS.PHASECHK.TRANS64 P2, [R3+URZ+0x30830], R6 ;  /* 0x030830060300a5a7 */ /* 0x000ea4000804007f */
[----:B--2---:R-:W-:Y:S05]  /*2bec0*/  @!P2 BRA `(.L_x_1928) ;  /* 0xfffffffc00f0a947 */ /* 0x004fea000383ffff */
[----:B------:R-:W-:Y:S05]  /*2bed0*/  BRA `(.L_x_1927) ;  /* 0xfffffef800f07947 */ /* 0x000fea000383ffff */
.L_x_1933:
[----:B-1----:R1:W2:Y:S02]  /*2bee0*/  SYNCS.PHASECHK.TRANS64.TRYWAIT P2, [R20+URZ+0x30850], R3 ;  /* 0x03085003140075a7 */ /* 0x0022a4000804017f */
[----:B--2---:R-:W-:Y:S05]  /*2bef0*/  @!P2 NANOSLEEP.SYNCS 0x989680 ;  /* 0x009896800000a95d */ /* 0x004fea0003900000 */
[----:B------:R-:W2:Y:S02]  /*2bf00*/  @!P2 SYNCS.PHASECHK.TRANS64 P2, [R20+URZ+0x30850], R3 ;  /* 0x030850031400a5a7 */ /* 0x000ea4000804007f */
[----:B--2---:R-:W-:Y:S05]  /*2bf10*/  @!P2 BRA `(.L_x_1933) ;  /* 0xfffffffc00f0a947 */ /* 0x004fea000383ffff */
[----:B------:R-:W-:Y:S05]  /*2bf20*/  BRA `(.L_x_1932) ;  /* 0xffffff0800387947 */ /* 0x000fea000383ffff */
.L_x_1947:
[----:B-1----:R1:W2:Y:S02]  /*2bf30*/  SYNCS.PHASECHK.TRANS64.TRYWAIT P0, [R12+URZ+0x30850], R7 ;  /* 0x030850070c0075a7 */ /* 0x0022a4000800017f */
[----:B--2---:R-:W-:Y:S05]  /*2bf40*/  @!P0 NANOSLEEP.SYNCS 0x989680 ;  /* 0x009896800000895d */ /* 0x004fea0003900000 */
[----:B------:R-:W2:Y:S02]  /*2bf50*/  @!P0 SYNCS.PHASECHK.TRANS64 P0, [R12+URZ+0x30850], R7 ;  /* 0x030850070c0085a7 */ /* 0x000ea4000800007f */
[----:B--2---:R-:W-:Y:S05]  /*2bf60*/  @!P0 BRA `(.L_x_1947) ;  /* 0xfffffffc00f08947 */ /* 0x004fea000383ffff */
[----:B------:R-:W-:Y:S05]  /*2bf70*/  BRA `(.L_x_1946) ;  /* 0xffffff3800dc7947 */ /* 0x000fea000383ffff */
.L_x_1991:
[----:B------:R-:W1:Y:S01]  /*2bf80*/  S2R R7, SR_TID.X ;  /* 0x0000000000077919 */ /* 0x000e620000002100 */
[----:B------:R-:W-:Y:S01]  /*2bf90*/  BSSY B1, `(.L_x_2180) ;  /* 0x000000a000017945 */ /* 0x000fe20003800000 */
[----:B------:R-:W-:Y:S01]  /*2bfa0*/  MOV R12, RZ ;  /* 0x000000ff000c7202 */ /* 0x000fe20000000f00 */
[----:B0-----:R-:W-:Y:S02]  /*2bfb0*/  IMAD.MOV.U32 R11, RZ, RZ, 0x1f ;  /* 0x0000001fff0b7424 */ /* 0x001fe400078e00ff */
[----:B------:R-:W-:Y:S01]  /*2bfc0*/  IMAD.MOV.U32 R15, RZ, RZ, -0x1 ;  /* 0xffffffffff0f7424 */ /* 0x000fe200078e00ff */
[----:B-1----:R-:W-:-:S04]  /*2bfd0*/  SHF.R.U32.HI R7, RZ, 0x5, R7 ;  /* 0x00000005ff077819 */ /* 0x002fc80000011607 */
[----:B------:R-:W-:-:S05]  /*2bfe0*/  LOP3.LUT R7, R7, 0x3, RZ, 0xc0, !PT ;  /* 0x0000000307077812 */ /* 0x000fca00078ec0ff */
[----:B------:R-:W-:-:S07]  /*2bff0*/  IMAD.MOV.U32 R13, RZ, RZ, R7 ;  /* 0x000000ffff0d7224 */ /* 0x000fce00078e0007 */
[----:B------:R-:W-:Y:S05]  /*2c000*/  WARPSYNC.COLLECTIVE R15, `(.L_x_2181) ;  /* 0x000000000f087348 */ /* 0x000fea0003c00000 */
[----:B------:R0:W1:Y:S02]  /*2c010*/  SHFL.IDX P6, R14, R13, R12, R11 ;  /* 0x0000000c0d0e7389 */ /* 0x00006400000c000b */
[----:B01----:R-:W-:Y:S01]  /*2c020*/  ENDCOLLECTIVE ;  /* 0x000000000000791b */ /* 0x003fe20003800000 */
.L_x_2181:
[----:B------:R-:W-:Y:S05]  /*2c030*/  BSYNC B1 ;  /* 0x0000000000017941 */ /* 0x000fea0003800000 */
.L_x_2180:
[----:B------:R-:W-:Y:S05]  /*2c040*/  BRA `(.L_x_2182) ;  /* 0xffffff8000f87947 */ /* 0x000fea000383ffff */
.L_x_1993:
[----:B------:R-:W-:Y:S01]  /*2c050*/  BSSY B1, `(.L_x_2183) ;  /* 0x0000006000017945 */ /* 0x000fe20003800000 */
[----:B------:R-:W-:-:S07]  /*2c060*/  IMAD.MOV.U32 R15, RZ, RZ, -0x1 ;  /* 0xffffffffff0f7424 */ /* 0x000fce00078e00ff */
[----:B01----:R-:W-:Y:S05]  /*2c070*/  WARPSYNC.COLLECTIVE R15, `(.L_x_2184) ;  /* 0x000000000f0c7348 */ /* 0x003fea0003c00000 */
[----:B------:R-:W-:Y:S02]  /*2c080*/  ELECT P6, UR62, PT ;  /* 0x00000000003e782f */ /* 0x000fe400038c0000 */
[----:B------:R-:W-:Y:S01]  /*2c090*/  MOV R14, UR62 ;  /* 0x0000003e000e7c02 */ /* 0x000fe20008000f00 */
[----:B01----:R-:W-:Y:S10]  /*2c0a0*/  ENDCOLLECTIVE ;  /* 0x000000000000791b */ /* 0x003ff40003800000 */
.L_x_2184:
[----:B------:R-:W-:Y:S05]  /*2c0b0*/  BSYNC B1 ;  /* 0x0000000000017941 */ /* 0x000fea0003800000 */
.L_x_2183:
[----:B------:R-:W-:Y:S05]  /*2c0c0*/  BRA `(.L_x_1992) ;  /* 0xffffff8000f07947 */ /* 0x000fea000383ffff */
.L_x_1995:
[----:B-1----:R-:W2:Y:S02]  /*2c0d0*/  LDL R5, [R1+0x4] ;  /* 0x0000040001057983 */ /* 0x002ea40000100800 */
[----:B--2---:R1:W2:Y:S02]  /*2c0e0*/  SYNCS.PHASECHK.TRANS64.TRYWAIT P0, [R5+URZ+0x30820], R4 ;  /* 0x03082004050075a7 */ /* 0x0042a4000800017f */
[----:B--2---:R-:W-:Y:S05]  /*2c0f0*/  @!P0 NANOSLEEP.SYNCS 0x989680 ;  /* 0x009896800000895d */ /* 0x004fea0003900000 */
[----:B------:R-:W2:Y:S02]  /*2c100*/  @!P0 SYNCS.PHASECHK.TRANS64 P0, [R5+URZ+0x30820], R4 ;  /* 0x03082004050085a7 */ /* 0x000ea4000800007f */
[----:B--2---:R-:W-:Y:S05]  /*2c110*/  @!P0 BRA `(.L_x_1995) ;  /* 0xfffffffc00ec8947 */ /* 0x004fea000383ffff */
[----:B------:R-:W-:Y:S05]  /*2c120*/  BRA `(.L_x_2185) ;  /* 0xffffff8400007947 */ /* 0x000fea000383ffff */
.L_x_1999:
[----:B-1----:R1:W2:Y:S02]  /*2c130*/  SYNCS.PHASECHK.TRANS64.TRYWAIT P0, [R7+URZ+0x308a0], R10 ;  /* 0x0308a00a070075a7 */ /* 0x0022a4000800017f */
[----:B--2---:R-:W-:Y:S05]  /*2c140*/  @!P0 NANOSLEEP.SYNCS 0x989680 ;  /* 0x009896800000895d */ /* 0x004fea0003900000 */
[----:B------:R-:W2:Y:S02]  /*2c150*/  @!P0 SYNCS.PHASECHK.TRANS64 P0, [R7+URZ+0x308a0], R10 ;  /* 0x0308a00a070085a7 */ /* 0x000ea4000800007f */
[----:B--2---:R-:W-:Y:S05]  /*2c160*/  @!P0 BRA `(.L_x_1999) ;  /* 0xfffffffc00f08947 */ /* 0x004fea000383ffff */
[----:B------:R-:W-:Y:S05]  /*2c170*/  BRA `(.L_x_2186) ;  /* 0xffffff8400247947 */ /* 0x000fea000383ffff */
.L_x_2006:
[----:B--2---:R2:W3:Y:S02]  /*2c180*/  SYNCS.PHASECHK.TRANS64.TRYWAIT P0, [R7+URZ+0x308c0], R10 ;  /* 0x0308c00a070075a7 */ /* 0x0044e4000800017f */
[----:B---3--:R-:W-:Y:S05]  /*2c190*/  @!P0 NANOSLEEP.SYNCS 0x989680 ;  /* 0x009896800000895d */ /* 0x008fea0003900000 */
[----:B------:R-:W3:Y:S02]  /*2c1a0*/  @!P0 SYNCS.PHASECHK.TRANS64 P0, [R7+URZ+0x308c0], R10 ;  /* 0x0308c00a070085a7 */ /* 0x000ee4000800007f */
[----:B---3--:R-:W-:Y:S05]  /*2c1b0*/  @!P0 BRA `(.L_x_2006) ;  /* 0xfffffffc00f08947 */ /* 0x008fea000383ffff */
[----:B------:R-:W-:Y:S05]  /*2c1c0*/  BRA `(.L_x_2187) ;  /* 0xffffff8800287947 */ /* 0x000fea000383ffff */
.L_x_2015:
[----:B-1----:R1:W2:Y:S02]  /*2c1d0*/  SYNCS.PHASECHK.TRANS64.TRYWAIT P1, [R8+URZ+0x308a0], R7 ;  /* 0x0308a007080075a7 */ /* 0x0022a4000802017f */
[----:B--2---:R-:W-:Y:S05]  /*2c1e0*/  @!P1 NANOSLEEP.SYNCS 0x989680 ;  /* 0x009896800000995d */ /* 0x004fea0003900000 */
[----:B------:R-:W2:Y:S02]  /*2c1f0*/  @!P1 SYNCS.PHASECHK.TRANS64 P1, [R8+URZ+0x308a0], R7 ;  /* 0x0308a007080095a7 */ /* 0x000ea4000802007f */
[----:B--2---:R-:W-:Y:S05]  /*2c200*/  @!P1 BRA `(.L_x_2015) ;  /* 0xfffffffc00f09947 */ /* 0x004fea000383ffff */
[----:B------:R-:W-:Y:S05]  /*2c210*/  BRA `(.L_x_2188) ;  /* 0xffffff8c00787947 */ /* 0x000fea000383ffff */
.L_x_2022:
[----:B--2---:R2:W3:Y:S02]  /*2c220*/  SYNCS.PHASECHK.TRANS64.TRYWAIT P1, [R8+URZ+0x308c0], R7 ;  /* 0x0308c007080075a7 */ /* 0x0044e4000802017f */
[----:B---3--:R-:W-:Y:S05]  /*2c230*/  @!P1 NANOSLEEP.SYNCS 0x989680 ;  /* 0x009896800000995d */ /* 0x008fea0003900000 */
[----:B------:R-:W3:Y:S02]  /*2c240*/  @!P1 SYNCS.PHASECHK.TRANS64 P1, [R8+URZ+0x308c0], R7 ;  /* 0x0308c007080095a7 */ /* 0x000ee4000802007f */
[----:B---3--:R-:W-:Y:S05]  /*2c250*/  @!P1 BRA `(.L_x_2022) ;  /* 0xfffffffc00f09947 */ /* 0x008fea000383ffff */
[----:B------:R-:W-:Y:S05]  /*2c260*/  BRA `(.L_x_2189) ;  /* 0xffffff9000787947 */ /* 0x000fea000383ffff */
.L_x_2045:
[----:B------:R-:W2:Y:S01]  /*2c270*/  S2R R4, SR_TID.X ;  /* 0x0000000000047919 */ /* 0x000ea20000002100 */
[----:B------:R-:W-:Y:S01]  /*2c280*/  BSSY B0, `(.L_x_2190) ;  /* 0x000000a000007945 */ /* 0x000fe20003800000 */
[----:B------:R-:W-:Y:S01]  /*2c290*/  MOV R12, RZ ;  /* 0x000000ff000c7202 */ /* 0x000fe20000000f00 */
[----:B0-----:R-:W-:Y:S02]  /*2c2a0*/  IMAD.MOV.U32 R11, RZ, RZ, 0x1f ;  /* 0x0000001fff0b7424 */ /* 0x001fe400078e00ff */
[----:B------:R-:W-:Y:S01]  /*2c2b0*/  IMAD.MOV.U32 R15, RZ, RZ, -0x1 ;  /* 0xffffffffff0f7424 */ /* 0x000fe200078e00ff */
[----:B--2---:R-:W-:-:S04]  /*2c2c0*/  SHF.R.U32.HI R4, RZ, 0x5, R4 ;  /* 0x00000005ff047819 */ /* 0x004fc80000011604 */
[----:B------:R-:W-:-:S05]  /*2c2d0*/  LOP3.LUT R4, R4, 0x3, RZ, 0xc0, !PT ;  /* 0x0000000304047812 */ /* 0x000fca00078ec0ff */
[----:B------:R-:W-:-:S07]  /*2c2e0*/  IMAD.MOV.U32 R13, RZ, RZ, R4 ;  /* 0x000000ffff0d7224 */ /* 0x000fce00078e0004 */
[----:B-1----:R-:W-:Y:S05]  /*2c2f0*/  WARPSYNC.COLLECTIVE R15, `(.L_x_2191) ;  /* 0x000000000f087348 */ /* 0x002fea0003c00000 */
[----:B------:R0:W2:Y:S02]  /*2c300*/  SHFL.IDX P6, R14, R13, R12, R11 ;  /* 0x0000000c0d0e7389 */ /* 0x0000a400000c000b */
[----:B012---:R-:W-:Y:S01]  /*2c310*/  ENDCOLLECTIVE ;  /* 0x000000000000791b */ /* 0x007fe20003800000 */
.L_x_2191:
[----:B------:R-:W-:Y:S05]  /*2c320*/  BSYNC B0 ;  /* 0x0000000000007941 */ /* 0x000fea0003800000 */
.L_x_2190:
[----:B------:R-:W-:Y:S05]  /*2c330*/  BRA `(.L_x_2192) ;  /* 0xffffffa0001c7947 */ /* 0x000fea000383ffff */
.L_x_2047:
[----:B------:R-:W-:Y:S01]  /*2c340*/  BSSY B0, `(.L_x_2193) ;  /* 0x0000006000007945 */ /* 0x000fe20003800000 */
[----:B------:R-:W-:-:S07]  /*2c350*/  IMAD.MOV.U32 R15, RZ, RZ, -0x1 ;  /* 0xffffffffff0f7424 */ /* 0x000fce00078e00ff */
[----:B01-3--:R-:W-:Y:S05]  /*2c360*/  WARPSYNC.COLLECTIVE R15, `(.L_x_2194) ;  /* 0x000000000f0c7348 */ /* 0x00bfea0003c00000 */
[----:B------:R-:W-:Y:S02]  /*2c370*/  ELECT P6, UR62, PT ;  /* 0x00000000003e782f */ /* 0x000fe400038c0000 */
[----:B------:R-:W-:Y:S01]  /*2c380*/  MOV R14, UR62 ;  /* 0x0000003e000e7c02 */ /* 0x000fe20008000f00 */
[----:B01-3--:R-:W-:Y:S10]  /*2c390*/  ENDCOLLECTIVE ;  /* 0x000000000000791b */ /* 0x00bff40003800000 */
.L_x_2194:
[----:B------:R-:W-:Y:S05]  /*2c3a0*/  BSYNC B0 ;  /* 0x0000000000007941 */ /* 0x000fea0003800000 */
.L_x_2193:
[----:B------:R-:W-:Y:S05]  /*2c3b0*/  BRA `(.L_x_2195) ;  /* 0xffffffa000287947 */ /* 0x000fea000383ffff */
.L_x_2049:
[----:B-1----:R1:W2:Y:S02]  /*2c3c0*/  SYNCS.PHASECHK.TRANS64.TRYWAIT P0, [R0+URZ+0x30840], R2 ;  /* 0x03084002000075a7 */ /* 0x0022a4000800017f */
[----:B--2---:R-:W-:Y:S05]  /*2c3d0*/  @!P0 NANOSLEEP.SYNCS 0x989680 ;  /* 0x009896800000895d */ /* 0x004fea0003900000 */
[----:B------:R-:W2:Y:S02]  /*2c3e0*/  @!P0 SYNCS.PHASECHK.TRANS64 P0, [R0+URZ+0x30840], R2 ;  /* 0x03084002000085a7 */ /* 0x000ea4000800007f */
[----:B--2---:R-:W-:Y:S05]  /*2c3f0*/  @!P0 BRA `(.L_x_2049) ;  /* 0xfffffffc00f08947 */ /* 0x004fea000383ffff */
[----:B------:R-:W-:Y:S05]  /*2c400*/  BRA `(.L_x_2196) ;  /* 0xffffffa000907947 */ /* 0x000fea000383ffff */
.L_x_2053:
[----:B------:R-:W2:Y:S01]  /*2c410*/  LDL.LU R11, [R1+0x3c] ;  /* 0x00003c00010b7983 */ /* 0x000ea20000300800 */
[----:B------:R-:W-:Y:S01]  /*2c420*/  IMAD.MOV.U32 R13, RZ, RZ, R3 ;  /* 0x000000ffff0d7224 */ /* 0x000fe200078e0003 */
[----:B------:R-:W-:Y:S01]  /*2c430*/  MOV R12, RZ ;  /* 0x000000ff000c7202 */ /* 0x000fe20000000f00 */
[----:B------:R-:W-:Y:S01]  /*2c440*/  IMAD.MOV.U32 R15, RZ, RZ, -0x1 ;  /* 0xffffffffff0f7424 */ /* 0x000fe200078e00ff */
[----:B------:R-:W0:Y:S02]  /*2c450*/  S2R R5, SR_TID.X ;  /* 0x0000000000057919 */ /* 0x000e240000002100 */
[----:B0-----:R-:W-:-:S04]  /*2c460*/  LOP3.LUT R5, R5, 0x7f, RZ, 0xc0, !PT ;  /* 0x0000007f05057812 */ /* 0x001fc800078ec0ff */
        /* <DEDUP_REMOVED lines=9> */
.L_x_2197:
[----:B------:R-:W-:Y:S02]  /*2c500*/  IMAD.MOV.U32 R13, RZ, RZ, R4 ;  /* 0x000000ffff0d7224 */ /* 0x000fe400078e0004 */
[----:B------:R-:W-:-:S07]  /*2c510*/  IMAD.MOV.U32 R6, RZ, RZ, R14 ;  /* 0x000000ffff067224 */ /* 0x000fce00078e000e */
[----:B------:R-:W-:Y:S05]  /*2c520*/  WARPSYNC.COLLECTIVE R15, `(.L_x_2198) ;  /* 0x000000000f087348 */ /* 0x000fea0003c00000 */
[----:B------:R0:W1:Y:S02]  /*2c530*/  SHFL.IDX P6, R14, R13, R12, R11 ;  /* 0x0000000c0d0e7389 */ /* 0x00006400000c000b */
[----:B01----:R-:W-:Y:S01]  /*2c540*/  ENDCOLLECTIVE ;  /* 0x000000000000791b */ /* 0x003fe20003800000 */
.L_x_2198:
[----:B------:R-:W-:Y:S01]  /*2c550*/  IMAD.MOV.U32 R13, RZ, RZ, R3 ;  /* 0x000000ffff0d7224 */ /* 0x000fe200078e0003 */
[----:B------:R-:W-:Y:S02]  /*2c560*/  MOV R12, 0x1 ;  /* 0x00000001000c7802 */ /* 0x000fe40000000f00 */
[----:B------:R-:W-:-:S07]  /*2c570*/  MOV R7, R14 ;  /* 0x0000000e00077202 */ /* 0x000fce0000000f00 */
[----:B------:R-:W-:Y:S05]  /*2c580*/  WARPSYNC.COLLECTIVE R15, `(.L_x_2199) ;  /* 0x000000000f087348 */ /* 0x000fea0003c00000 */
[----:B------:R0:W1:Y:S02]  /*2c590*/  SHFL.IDX P6, R14, R13, R12, R11 ;  /* 0x0000000c0d0e7389 */ /* 0x00006400000c000b */
[----:B01----:R-:W-:Y:S01]  /*2c5a0*/  ENDCOLLECTIVE ;  /* 0x000000000000791b */ /* 0x003fe20003800000 */
.L_x_2199:
[----:B------:R-:W-:-:S05]  /*2c5b0*/  @!P3 LEA R7, P5, R8, R7, 0x1 ;  /* 0x000000070807b211 */ /* 0x000fca00078a08ff */
[----:B------:R-:W-:-:S05]  /*2c5c0*/  @!P3 IMAD.X R6, RZ, RZ, R6, P5 ;  /* 0x000000ffff06b224 */ /* 0x000fca00028e0606 */
[----:B------:R-:W-:Y:S01]  /*2c5d0*/  @!P3 LOP3.LUT R7, R7, R6, RZ, 0x3c, !PT ;  /* 0x000000060707b212 */ /* 0x000fe200078e3cff */
[----:B------:R-:W-:-:S03]  /*2c5e0*/  IMAD.MOV.U32 R13, RZ, RZ, R4 ;  /* 0x000000ffff0d7224 */ /* 0x000fc600078e0004 */
[----:B------:R-:W-:-:S04]  /*2c5f0*/  @!P3 LOP3.LUT R6, R7, R6, RZ, 0x3c, !PT ;  /* 0x000000060706b212 */ /* 0x000fc800078e3cff */
[----:B------:R-:W-:Y:S01]  /*2c600*/  @!P3 LOP3.LUT R7, R7, R6, RZ, 0x3c, !PT ;  /* 0x000000060707b212 */ /* 0x000fe200078e3cff */
[----:B------:R-:W-:-:S04]  /*2c610*/  IMAD.MOV.U32 R9, RZ, RZ, R14 ;  /* 0x000000ffff097224 */ /* 0x000fc800078e000e */
[----:B------:R-:W-:Y:S01]  /*2c620*/  @!PT LDS RZ, [RZ] ;  /* 0x00000000fffff984 */ /* 0x000fe20000000800 */
[----:B------:R-:W-:Y:S01]  /*2c630*/  @!PT LDS RZ, [RZ] ;  /* 0x00000000fffff984 */ /* 0x000fe20000000800 */
[----:B------:R-:W-:Y:S01]  /*2c640*/  @!PT LDS RZ, [RZ] ;  /* 0x00000000fffff984 */ /* 0x000fe20000000800 */
[----:B------:R0:W-:Y:S03]  /*2c650*/  @!P3 LDGSTS.E.BYPASS.LTC128B.128 [R10+0x12400], desc[UR60][R6.64], !P2 ;  /* 0x12400000060abfae */ /* 0x0001e6000d101d7c */
[----:B0-----:R-:W-:Y:S05]  /*2c660*/  WARPSYNC.COLLECTIVE R15, `(.L_x_2200) ;  /* 0x000000000f087348 */ /* 0x001fea0003c00000 */
[----:B------:R1:W2:Y:S02]  /*2c670*/  SHFL.IDX P6, R14, R13, R12, R11 ;  /* 0x0000000c0d0e7389 */ /* 0x0002a400000c000b */
[----:B012---:R-:W-:Y:S01]  /*2c680*/  ENDCOLLECTIVE ;  /* 0x000000000000791b */ /* 0x007fe20003800000 */
.L_x_2200:
        /* <DEDUP_REMOVED lines=12> */
.L_x_2201:
[----:B------:R-:W-:-:S04]  /*2c750*/  @!P3 LEA R8, P5, R8, R5, 0x1 ;  /* 0x000000050808b211 */ /* 0x000fc800078a08ff */
[----:B------:R-:W-:Y:S01]  /*2c760*/  @!P3 MOV R6, R8 ;  /* 0x000000080006b202 */ /* 0x000fe20000000f00 */
[----:B------:R-:W-:Y:S02]  /*2c770*/  @!P3 IMAD.X R5, RZ, RZ, R9, P5 ;  /* 0x000000ffff05b224 */ /* 0x000fe400028e0609 */
[----:B------:R-:W0:Y:S02]  /*2c780*/  S2R R9, SR_TID.X ;  /* 0x0000000000097919 */ /* 0x000e240000002100 */
[----:B------:R-:W-:Y:S02]  /*2c790*/  @!P3 IMAD.MOV.U32 R7, RZ, RZ, R5 ;  /* 0x000000ffff07b224 */ /* 0x000fe400078e0005 */
[----:B------:R-:W-:Y:S02]  /*2c7a0*/  IMAD.MOV.U32 R13, RZ, RZ, R4 ;  /* 0x000000ffff0d7224 */ /* 0x000fe400078e0004 */
[----:B------:R-:W-:Y:S01]  /*2c7b0*/  VIADD R5, R0, 0x20 ;  /* 0x0000002000057836 */ /* 0x000fe20000000000 */
[----:B------:R-:W-:Y:S01]  /*2c7c0*/  @!PT LDS RZ, [RZ] ;  /* 0x00000000fffff984 */ /* 0x000fe20000000800 */
[----:B------:R-:W-:Y:S01]  /*2c7d0*/  @!PT LDS RZ, [RZ] ;  /* 0x00000000fffff984 */ /* 0x000fe20000000800 */
[----:B------:R-:W-:Y:S01]  /*2c7e0*/  @!PT LDS RZ, [RZ] ;  /* 0x00000000fffff984 */ /* 0x000fe20000000800 */
[----:B------:R1:W-:Y:S04]  /*2c7f0*/  @!P3 LDGSTS.E.BYPASS.LTC128B.128 [R10+0x12c00], desc[UR60][R6.64], !P2 ;  /* 0x12c00000060abfae */ /* 0x0003e8000d101d7c */
[----:B------:R1:W-:Y:S01]  /*2c800*/  @!P3 LDGSTS.E.BYPASS.LTC128B.128 [R10+0x16c00], desc[UR60][R6.64+0x80], !P1 ;  /* 0x16c00080060abfae */ /* 0x0003e2000c901d7c */
[----:B------:R-:W-:-:S03]  /*2c810*/  MOV R8, R14 ;  /* 0x0000000e00087202 */ /* 0x000fc60000000f00 */
[----:B------:R1:W-:Y:S01]  /*2c820*/  @!P3 LDGSTS.E.BYPASS.LTC128B.128 [R10+0x1ac00], desc[UR60][R6.64+0x100], !P0 ;  /* 0x1ac00100060abfae */ /* 0x0003e2000c101d7c */
[----:B------:R-:W-:-:S13]  /*2c830*/  ISETP.GE.AND P3, PT, R5, R2, PT ;  /* 0x000000020500720c */ /* 0x000fda0003f66270 */
[----:B01----:R-:W-:Y:S05]  /*2c840*/  WARPSYNC.COLLECTIVE R15, `(.L_x_2202) ;  /* 0x000000000f087348 */ /* 0x003fea0003c00000 */
[----:B------:R2:W3:Y:S02]  /*2c850*/  SHFL.IDX P6, R14, R13, R12, R11 ;  /* 0x0000000c0d0e7389 */ /* 0x0004e400000c000b */
[----:B0123--:R-:W-:Y:S01]  /*2c860*/  ENDCOLLECTIVE ;  /* 0x000000000000791b */ /* 0x00ffe20003800000 */
.L_x_2202:
[----:B------:R-:W-:Y:S02]  /*2c870*/  IMAD.SHL.U32 R9, R9, 0x8, RZ ;  /* 0x0000000809097824 */ /* 0x000fe400078e00ff */
[----:B------:R-:W-:Y:S02]  /*2c880*/  IMAD.MOV.U32 R13, RZ, RZ, R3 ;  /* 0x000000ffff0d7224 */ /* 0x000fe400078e0003 */
[----:B------:R-:W-:Y:S01]  /*2c890*/  IMAD.MOV.U32 R12, RZ, RZ, 0x3 ;  /* 0x00000003ff0c7424 */ /* 0x000fe200078e00ff */
[----:B------:R-:W-:Y:S01]  /*2c8a0*/  LOP3.LUT R9, R9, 0x38, RZ, 0xc0, !PT ;  /* 0x0000003809097812 */ /* 0x000fe200078ec0ff */
[----:B------:R-:W-:-:S07]  /*2c8b0*/  IMAD.MOV.U32 R5, RZ, RZ, R14 ;  /* 0x000000ffff057224 */ /* 0x000fce00078e000e */
[----:B------:R-:W-:Y:S05]  /*2c8c0*/  WARPSYNC.COLLECTIVE R15, `(.L_x_2203) ;  /* 0x000000000f087348 */ /* 0x000fea0003c00000 */
[----:B------:R0:W1:Y:S02]  /*2c8d0*/  SHFL.IDX P6, R14, R13, R12, R11 ;  /* 0x0000000c0d0e7389 */ /* 0x00006400000c000b */
[----:B01----:R-:W-:Y:S01]  /*2c8e0*/  ENDCOLLECTIVE ;  /* 0x000000000000791b */ /* 0x003fe20003800000 */
.L_x_2203:
[----:B------:R-:W-:-:S05]  /*2c8f0*/  @!P3 LEA R5, P4, R9, R5, 0x1 ;  /* 0x000000050905b211 */ /* 0x000fca00078808ff */
[----:B------:R-:W-:-:S05]  /*2c900*/  @!P3 IMAD.X R6, RZ, RZ, R8, P4 ;  /* 0x000000ffff06b224 */ /* 0x000fca00020e0608 */
[----:B------:R-:W-:Y:S01]  /*2c910*/  @!P3 MOV R7, R6 ;  /* 0x000000060007b202 */ /* 0x000fe20000000f00 */
        /* <DEDUP_REMOVED lines=14> */
.L_x_2204:
[----:B------:R-:W-:Y:S02]  /*2ca00*/  IMAD.MOV.U32 R13, RZ, RZ, R3 ;  /* 0x000000ffff0d7224 */ /* 0x000fe400078e0003 */
[----:B------:R-:W-:Y:S02]  /*2ca10*/  IMAD.MOV.U32 R12, RZ, RZ, 0x4 ;  /* 0x00000004ff0c7424 */ /* 0x000fe400078e00ff */
[----:B------:R-:W-:-:S07]  /*2ca20*/  IMAD.MOV.U32 R5, RZ, RZ, R14 ;  /* 0x000000ffff057224 */ /* 0x000fce00078e000e */
[----:B------:R-:W-:Y:S05]  /*2ca30*/  WARPSYNC.COLLECTIVE R15, `(.L_x_2205) ;  /* 0x000000000f087348 */ /* 0x000fea0003c00000 */
[----:B------:R0:W1:Y:S02]  /*2ca40*/  SHFL.IDX P6, R14, R13, R12, R11 ;  /* 0x0000000c0d0e7389 */ /* 0x00006400000c000b */
[----:B01----:R-:W-:Y:S01]  /*2ca50*/  ENDCOLLECTIVE ;  /* 0x000000000000791b */ /* 0x003fe20003800000 */
.L_x_2205:
[----:B------:R-:W-:-:S05]  /*2ca60*/  @!P3 LEA R5, P4, R9, R5, 0x1 ;  /* 0x000000050905b211 */ /* 0x000fca00078808ff */
[----:B------:R-:W-:-:S04]  /*2ca70*/  @!P3 IMAD.X R6, RZ, RZ, R6, P4 ;  /* 0x000000ffff06b224 */ /* 0x000fc800020e0606 */
[----:B------:R-:W-:Y:S01]  /*2ca80*/  @!P3 IMAD.MOV.U32 R7, RZ, RZ, R6 ;  /* 0x000000ffff07b224 */ /* 0x000fe200078e0006 */
[----:B------:R-:W-:Y:S01]  /*2ca90*/  @!P3 MOV R6, R5 ;  /* 0x000000050006b202 */ /* 0x000fe20000000f00 */
[----:B------:R-:W-:Y:S01]  /*2caa0*/  VIADD R5, R0, 0x40 ;  /* 0x0000004000057836 */ /* 0x000fe20000000000 */
[----:B------:R-:W-:-:S03]  /*2cab0*/  MOV R13, R4 ;  /* 0x00000004000d7202 */ /* 0x000fc60000000f00 */
        /* <DEDUP_REMOVED lines=11> */
.L_x_2206:
[----:B------:R-:W-:Y:S02]  /*2cb70*/  IMAD.MOV.U32 R13, RZ, RZ, R3 ;  /* 0x000000ffff0d7224 */ /* 0x000fe400078e0003 */
[----:B------:R-:W-:Y:S02]  /*2cb80*/  IMAD.MOV.U32 R12, RZ, RZ, 0x5 ;  /* 0x00000005ff0c7424 */ /* 0x000fe400078e00ff */
[----:B------:R-:W-:-:S07]  /*2cb90*/  IMAD.MOV.U32 R5, RZ, RZ, R14 ;  /* 0x000000ffff057224 */ /* 0x000fce00078e000e */
[----:B------:R-:W-:Y:S05]  /*2cba0*/  WARPSYNC.COLLECTIVE R15, `(.L_x_2207) ;  /* 0x000000000f087348 */ /* 0x000fea0003c00000 */
[----:B------:R0:W1:Y:S02]  /*2cbb0*/  SHFL.IDX P6, R14, R13, R12, R11 ;  /* 0x0000000c0d0e7389 */ /* 0x00006400000c000b */
[----:B01----:R-:W-:Y:S01]  /*2cbc0*/  ENDCOLLECTIVE ;  /* 0x000000000000791b */ /* 0x003fe20003800000 */
.L_x_2207:
[----:B------:R-:W-:-:S05]  /*2cbd0*/  @!P3 LEA R5, P4, R9, R5, 0x1 ;  /* 0x000000050905b211 */ /* 0x000fca00078808ff */
[----:B------:R-:W-:-:S04]  /*2cbe0*/  @!P3 IMAD.X R6, RZ, RZ, R6, P4 ;  /* 0x000000ffff06b224 */ /* 0x000fc800020e0606 */
        /* <DEDUP_REMOVED lines=15> */
.L_x_2208:
[----:B------:R-:W-:Y:S01]  /*2cce0*/  IMAD.MOV.U32 R13, RZ, RZ, R3 ;  /* 0x000000ffff0d7224 */ /* 0x000fe200078e0003 */
[----:B------:R-:W-:Y:S02]  /*2ccf0*/  MOV R12, 0x6 ;  /* 0x00000006000c7802 */ /* 0x000fe40000000f00 */
[----:B------:R-:W-:-:S07]  /*2cd00*/  MOV R5, R14 ;  /* 0x0000000e00057202 */ /* 0x000fce0000000f00 */
[----:B------:R-:W-:Y:S05]  /*2cd10*/  WARPSYNC.COLLECTIVE R15, `(.L_x_2209) ;  /* 0x000000000f087348 */ /* 0x000fea0003c00000 */
[----:B------:R0:W1:Y:S02]  /*2cd20*/  SHFL.IDX P6, R14, R13, R12, R11 ;  /* 0x0000000c0d0e7389 */ /* 0x00006400000c000b */
[----:B01----:R-:W-:Y:S01]  /*2cd30*/  ENDCOLLECTIVE ;  /* 0x000000000000791b */ /* 0x003fe20003800000 */
.L_x_2209:
[----:B------:R-:W-:-:S05]  /*2cd40*/  @!P3 LEA R5, P4, R9, R5, 0x1 ;  /* 0x000000050905b211 */ /* 0x000fca00078808ff */
[----:B------:R-:W-:-:S04]  /*2cd50*/  @!P3 IMAD.X R6, RZ, RZ, R6, P4 ;  /* 0x000000ffff06b224 */ /* 0x000fc800020e0606 */
        /* <DEDUP_REMOVED lines=13> */
.L_x_2210:
[----:B------:R-:W-:-:S05]  /*2ce30*/  VIADD R7, R0, 0x60 ;  /* 0x0000006000077836 */ /* 0x000fca0000000000 */
[----:B------:R-:W-:Y:S01]  /*2ce40*/  ISETP.GE.AND P4, PT, R7, R2, PT ;  /* 0x000000020700720c */ /* 0x000fe20003f86270 */
[----:B------:R-:W-:Y:S02]  /*2ce50*/  IMAD.MOV.U32 R13, RZ, RZ, R3 ;  /* 0x000000ffff0d7224 */ /* 0x000fe400078e0003 */
[----:B------:R-:W-:Y:S02]  /*2ce60*/  IMAD.MOV.U32 R12, RZ, RZ, 0x7 ;  /* 0x00000007ff0c7424 */ /* 0x000fe400078e00ff */
[----:B------:R-:W-:-:S08]  /*2ce70*/  IMAD.MOV.U32 R5, RZ, RZ, R14 ;  /* 0x000000ffff057224 */ /* 0x000fd000078e000e */
[----:B------:R-:W-:Y:S05]  /*2ce80*/  WARPSYNC.COLLECTIVE R15, `(.L_x_2211) ;  /* 0x000000000f087348 */ /* 0x000fea0003c00000 */
[----:B------:R0:W1:Y:S02]  /*2ce90*/  SHFL.IDX P6, R14, R13, R12, R11 ;  /* 0x0000000c0d0e7389 */ /* 0x00006400000c000b */
[----:B01----:R-:W-:Y:S01]  /*2cea0*/  ENDCOLLECTIVE ;  /* 0x000000000000791b */ /* 0x003fe20003800000 */
.L_x_2211:
[----:B------:R-:W-:-:S04]  /*2ceb0*/  @!P4 LEA R5, P3, R9, R5, 0x1 ;  /* 0x000000050905c211 */ /* 0x000fc800078608ff */
[----:B------:R-:W-:-:S05]  /*2cec0*/  @!P4 IADD3.X R6, RZ, R6, RZ, P3, !PT ;  /* 0x00000006ff06c210 */ /* 0x000fca0001ffe4ff */
[----:B------:R-:W-:Y:S02]  /*2ced0*/  @!P4 IMAD.MOV.U32 R7, RZ, RZ, R6 ;  /* 0x000000ffff07c224 */ /* 0x000fe400078e0006 */
[----:B------:R-:W-:Y:S02]  /*2cee0*/  IMAD.MOV.U32 R13, RZ, RZ, R4 ;  /* 0x000000ffff0d7224 */ /* 0x000fe400078e0004 */
[----:B------:R-:W-:-:S05]  /*2cef0*/  @!P4 IMAD.MOV.U32 R6, RZ, RZ, R5 ;  /* 0x000000ffff06c224 */ /* 0x000fca00078e0005 */
[----:B------:R-:W-:Y:S01]  /*2cf00*/  @!PT LDS RZ, [RZ] ;  /* 0x00000000fffff984 */ /* 0x000fe20000000800 */
[----:B------:R-:W-:Y:S01]  /*2cf10*/  @!PT LDS RZ, [RZ] ;  /* 0x00000000fffff984 */ /* 0x000fe20000000800 */
[----:B------:R-:W-:Y:S01]  /*2cf20*/  @!PT LDS RZ, [RZ] ;  /* 0x00000000fffff984 */ /* 0x000fe20000000800 */
[----:B------:R0:W-:Y:S01]  /*2cf30*/  @!P4 LDGSTS.E.BYPASS.LTC128B.128 [R10+0x15400], desc[UR60][R6.64], !P2 ;  /* 0x15400000060acfae */ /* 0x0001e2000d101d7c */
[----:B------:R-:W-:-:S03]  /*2cf40*/  MOV R5, R14 ;  /* 0x0000000e00057202 */ /* 0x000fc60000000f00 */
[----:B------:R0:W-:Y:S04]  /*2cf50*/  @!P4 LDGSTS.E.BYPASS.LTC128B.128 [R10+0x19400], desc[UR60][R6.64+0x80], !P1 ;  /* 0x19400080060acfae */ /* 0x0001e8000c901d7c */
[----:B0-----:R-:W-:Y:S05]  /*2cf60*/  WARPSYNC.COLLECTIVE R15, `(.L_x_2212) ;  /* 0x000000000f087348 */ /* 0x001fea0003c00000 */
[----:B------:R1:W2:Y:S02]  /*2cf70*/  SHFL.IDX P6, R14, R13, R12, R11 ;  /* 0x0000000c0d0e7389 */ /* 0x0002a400000c000b */
[----:B012---:R-:W-:Y:S01]  /*2cf80*/  ENDCOLLECTIVE ;  /* 0x000000000000791b */ /* 0x007fe20003800000 */
.L_x_2212:
[----:B------:R-:W-:Y:S01]  /*2cf90*/  @!PT LDS RZ, [RZ] ;  /* 0x00000000fffff984 */ /* 0x000fe20000000800 */
[----:B------:R-:W-:Y:S01]  /*2cfa0*/  @!PT LDS RZ, [RZ] ;  /* 0x00000000fffff984 */ /* 0x000fe20000000800 */
[----:B------:R-:W-:Y:S01]  /*2cfb0*/  @!PT LDS RZ, [RZ] ;  /* 0x00000000fffff984 */ /* 0x000fe20000000800 */
[----:B------:R3:W-:Y:S01]  /*2cfc0*/  @!P4 LDGSTS.E.BYPASS.LTC128B.128 [R10+0x1d400], desc[UR60][R6.64+0x100], !P0 ;  /* 0x1d400100060acfae */ /* 0x0007e2000c101d7c */
[----:B------:R-:W-:Y:S01]  /*2cfd0*/  IMAD.MOV.U32 R3, RZ, RZ, R14 ;  /* 0x000000ffff037224 */ /* 0x000fe200078e000e */
[----:B------:R-:W-:Y:S06]  /*2cfe0*/  BRA `(.L_x_2213) ;  /* 0xffffffa4004c7947 */ /* 0x000fec000383ffff */
.L_x_2058:
[----:B0-----:R-:W2:Y:S02]  /*2cff0*/  LDL R2, [R1+0x4] ;  /* 0x0000040001027983 */ /* 0x001ea40000100800 */
[----:B--2---:R0:W2:Y:S02]  /*2d000*/  SYNCS.PHASECHK.TRANS64.TRYWAIT P0, [R2+URZ+0x30820], R0 ;  /* 0x03082000020075a7 */ /* 0x0040a4000800017f */
[----:B--2---:R-:W-:Y:S05]  /*2d010*/  @!P0 NANOSLEEP.SYNCS 0x989680 ;  /* 0x009896800000895d */ /* 0x004fea0003900000 */
[----:B------:R-:W2:Y:S02]  /*2d020*/  @!P0 SYNCS.PHASECHK.TRANS64 P0, [R2+URZ+0x30820], R0 ;  /* 0x03082000020085a7 */ /* 0x000ea4000800007f */
[----:B--2---:R-:W-:Y:S05]  /*2d030*/  @!P0 BRA `(.L_x_2058) ;  /* 0xfffffffc00ec8947 */ /* 0x004fea000383ffff */
[----:B------:R-:W-:Y:S05]  /*2d040*/  BRA `(.L_x_2214) ;  /* 0xffffffa400d07947 */ /* 0x000fea000383ffff */
.L_x_2067:
[----:B-1----:R1:W2:Y:S02]  /*2d050*/  SYNCS.PHASECHK.TRANS64.TRYWAIT P0, [R3+URZ+0x30840], R2 ;  /* 0x03084002030075a7 */ /* 0x0022a4000800017f */
[----:B--2---:R-:W-:Y:S05]  /*2d060*/  @!P0 NANOSLEEP.SYNCS 0x989680 ;  /* 0x009896800000895d */ /* 0x004fea0003900000 */
[----:B------:R-:W2:Y:S02]  /*2d070*/  @!P0 SYNCS.PHASECHK.TRANS64 P0, [R3+URZ+0x30840], R2 ;  /* 0x03084002030085a7 */ /* 0x000ea4000800007f */
[----:B--2---:R-:W-:Y:S05]  /*2d080*/  @!P0 BRA `(.L_x_2067) ;  /* 0xfffffffc00f08947 */ /* 0x004fea000383ffff */
[----:B------:R-:W-:Y:S05]  /*2d090*/  BRA `(.L_x_2215) ;  /* 0xffffffa8009c7947 */ /* 0x000fea000383ffff */
.L_x_2074:
[----:B0-----:R0:W1:Y:S02]  /*2d0a0*/  SYNCS.PHASECHK.TRANS64.TRYWAIT P0, [R3+URZ+0x60], R2 ;  /* 0x00006002030075a7 */ /* 0x001064000800017f */
[----:B-1----:R-:W-:Y:S05]  /*2d0b0*/  @!P0 NANOSLEEP.SYNCS 0x989680 ;  /* 0x009896800000895d */ /* 0x002fea0003900000 */
[----:B------:R-:W1:Y:S02]  /*2d0c0*/  @!P0 SYNCS.PHASECHK.TRANS64 P0, [R3+URZ+0x60], R2 ;  /* 0x00006002030085a7 */ /* 0x000e64000800007f */
[----:B-1----:R-:W-:Y:S05]  /*2d0d0*/  @!P0 BRA `(.L_x_2074) ;  /* 0xfffffffc00f08947 */ /* 0x002fea000383ffff */
[----:B------:R-:W-:Y:S05]  /*2d0e0*/  BRA `(.L_x_2216) ;  /* 0xffffffac00b87947 */ /* 0x000fea000383ffff */
.L_x_2084:
[----:B-1----:R1:W2:Y:S02]  /*2d0f0*/  SYNCS.PHASECHK.TRANS64.TRYWAIT P0, [R3+URZ+0x30840], R2 ;  /* 0x03084002030075a7 */ /* 0x0022a4000800017f */
[----:B--2---:R-:W-:Y:S05]  /*2d100*/  @!P0 NANOSLEEP.SYNCS 0x989680 ;  /* 0x009896800000895d */ /* 0x004fea0003900000 */
[----:B------:R-:W2:Y:S02]  /*2d110*/  @!P0 SYNCS.PHASECHK.TRANS64 P0, [R3+URZ+0x30840], R2 ;  /* 0x03084002030085a7 */ /* 0x000ea4000800007f */
[----:B--2---:R-:W-:Y:S05]  /*2d120*/  @!P0 BRA `(.L_x_2084) ;  /* 0xfffffffc00f08947 */ /* 0x004fea000383ffff */
[----:B------:R-:W-:Y:S05]  /*2d130*/  BRA `(.L_x_2217) ;  /* 0xffffffb4009c7947 */ /* 0x000fea000383ffff */
.L_x_2091:
[----:B0-----:R0:W1:Y:S02]  /*2d140*/  SYNCS.PHASECHK.TRANS64.TRYWAIT P0, [R2+URZ+0x60], R3 ;  /* 0x00006003020075a7 */ /* 0x001064000800017f */
[----:B-1----:R-:W-:Y:S05]  /*2d150*/  @!P0 NANOSLEEP.SYNCS 0x989680 ;  /* 0x009896800000895d */ /* 0x002fea0003900000 */
[----:B------:R-:W1:Y:S02]  /*2d160*/  @!P0 SYNCS.PHASECHK.TRANS64 P0, [R2+URZ+0x60], R3 ;  /* 0x00006003020085a7 */ /* 0x000e64000800007f */
[----:B-1----:R-:W-:Y:S05]  /*2d170*/  @!P0 BRA `(.L_x_2091) ;  /* 0xfffffffc00f08947 */ /* 0x002fea000383ffff */
[----:B------:R-:W-:Y:S05]  /*2d180*/  BRA `(.L_x_2218) ;  /* 0xffffffb800b87947 */ /* 0x000fea000383ffff */
.L_x_2101:
[----:B--2---:R2:W3:Y:S02]  /*2d190*/  SYNCS.PHASECHK.TRANS64.TRYWAIT P0, [R2+URZ+0x30840], R3 ;  /* 0x03084003020075a7 */ /* 0x0044e4000800017f */
[----:B---3--:R-:W-:Y:S05]  /*2d1a0*/  @!P0 NANOSLEEP.SYNCS 0x989680 ;  /* 0x009896800000895d */ /* 0x008fea0003900000 */
[----:B------:R-:W3:Y:S02]  /*2d1b0*/  @!P0 SYNCS.PHASECHK.TRANS64 P0, [R2+URZ+0x30840], R3 ;  /* 0x03084003020085a7 */ /* 0x000ee4000800007f */
[----:B---3--:R-:W-:Y:S05]  /*2d1c0*/  @!P0 BRA `(.L_x_2101) ;  /* 0xfffffffc00f08947 */ /* 0x008fea000383ffff */
[----:B------:R-:W-:Y:S05]  /*2d1d0*/  BRA `(.L_x_2219) ;  /* 0xffffffc000647947 */ /* 0x000fea000383ffff */
.L_x_2108:
[----:B0-----:R0:W1:Y:S02]  /*2d1e0*/  SYNCS.PHASECHK.TRANS64.TRYWAIT P0, [R2+URZ+0x60], R5 ;  /* 0x00006005020075a7 */ /* 0x001064000800017f */
[----:B-1----:R-:W-:Y:S05]  /*2d1f0*/  @!P0 NANOSLEEP.SYNCS 0x989680 ;  /* 0x009896800000895d */ /* 0x002fea0003900000 */
[----:B------:R-:W1:Y:S02]  /*2d200*/  @!P0 SYNCS.PHASECHK.TRANS64 P0, [R2+URZ+0x60], R5 ;  /* 0x00006005020085a7 */ /* 0x000e64000800007f */
[----:B-1----:R-:W-:Y:S05]  /*2d210*/  @!P0 BRA `(.L_x_2108) ;  /* 0xfffffffc00f08947 */ /* 0x002fea000383ffff */
[----:B------:R-:W-:Y:S05]  /*2d220*/  BRA `(.L_x_2220) ;  /* 0xffffffc400807947 */ /* 0x000fea000383ffff */
.L_x_2120:
[----:B--2---:R2:W3:Y:S02]  /*2d230*/  SYNCS.PHASECHK.TRANS64.TRYWAIT P0, [R0+URZ+0x30860], R2 ;  /* 0x03086002000075a7 */ /* 0x0044e4000800017f */
[----:B---3--:R-:W-:Y:S05]  /*2d240*/  @!P0 NANOSLEEP.SYNCS 0x989680 ;  /* 0x009896800000895d */ /* 0x008fea0003900000 */
[----:B------:R-:W3:Y:S02]  /*2d250*/  @!P0 SYNCS.PHASECHK.TRANS64 P0, [R0+URZ+0x30860], R2 ;  /* 0x03086002000085a7 */ /* 0x000ee4000800007f */
[----:B---3--:R-:W-:Y:S05]  /*2d260*/  @!P0 BRA `(.L_x_2120) ;  /* 0xfffffffc00f08947 */ /* 0x008fea000383ffff */
[----:B------:R-:W-:Y:S05]  /*2d270*/  BRA `(.L_x_2221) ;  /* 0xffffffcc00107947 */ /* 0x000fea000383ffff */
.L_x_2128:
[----:B------:R-:W-:Y:S01]  /*2d280*/  BSSY B0, `(.L_x_2222) ;  /* 0x0000008000007945 */ /* 0x000fe20003800000 */
[----:B------:R-:W-:Y:S01]  /*2d290*/  IMAD.MOV.U32 R13, RZ, RZ, R16 ;  /* 0x000000ffff0d7224 */ /* 0x000fe200078e0010 */
[----:B0-----:R-:W-:Y:S01]  /*2d2a0*/  MOV R11, 0x1f ;  /* 0x0000001f000b7802 */ /* 0x001fe20000000f00 */
[----:B------:R-:W-:Y:S02]  /*2d2b0*/  IMAD.MOV.U32 R12, RZ, RZ, RZ ;  /* 0x000000ffff0c7224 */ /* 0x000fe400078e00ff */
[----:B------:R-:W-:-:S07]  /*2d2c0*/  IMAD.MOV.U32 R15, RZ, RZ, -0x1 ;  /* 0xffffffffff0f7424 */ /* 0x000fce00078e00ff */
[----:B------:R-:W-:Y:S05]  /*2d2d0*/  WARPSYNC.COLLECTIVE R15, `(.L_x_2223) ;  /* 0x000000000f087348 */ /* 0x000fea0003c00000 */
[----:B------:R0:W1:Y:S02]  /*2d2e0*/  SHFL.IDX P6, R14, R13, R12, R11 ;  /* 0x0000000c0d0e7389 */ /* 0x00006400000c000b */
[----:B01----:R-:W-:Y:S01]  /*2d2f0*/  ENDCOLLECTIVE ;  /* 0x000000000000791b */ /* 0x003fe20003800000 */
.L_x_2223:
[----:B------:R-:W-:Y:S05]  /*2d300*/  BSYNC B0 ;  /* 0x0000000000007941 */ /* 0x000fea0003800000 */
.L_x_2222:
[----:B------:R-:W-:Y:S01]  /*2d310*/  IMAD.MOV.U32 R13, RZ, RZ, R16 ;  /* 0x000000ffff0d7224 */ /* 0x000fe200078e0010 */
[----:B------:R-:W-:Y:S01]  /*2d320*/  MOV R11, 0x1f ;  /* 0x0000001f000b7802 */ /* 0x000fe20000000f00 */
[----:B------:R-:W-:Y:S02]  /*2d330*/  IMAD.MOV.U32 R12, RZ, RZ, 0x1 ;  /* 0x00000001ff0c7424 */ /* 0x000fe400078e00ff */
[----:B------:R-:W-:Y:S02]  /*2d340*/  IMAD.MOV.U32 R15, RZ, RZ, -0x1 ;  /* 0xffffffffff0f7424 */ /* 0x000fe400078e00ff */
[----:B------:R-:W-:Y:S02]  /*2d350*/  IMAD.IADD R4, R19, 0x1, R6 ;  /* 0x0000000113047824 */ /* 0x000fe400078e0206 */
[----:B------:R-:W-:-:S07]  /*2d360*/  IMAD.MOV.U32 R0, RZ, RZ, R14 ;  /* 0x000000ffff007224 */ /* 0x000fce00078e000e */
[----:B------:R-:W-:Y:S05]  /*2d370*/  WARPSYNC.COLLECTIVE R15, `(.L_x_2224) ;  /* 0x000000000f087348 */ /* 0x000fea0003c00000 */
[----:B------:R0:W1:Y:S02]  /*2d380*/  SHFL.IDX P6, R14, R13, R12, R11 ;  /* 0x0000000c0d0e7389 */ /* 0x00006400000c000b */
[----:B01----:R-:W-:Y:S01]  /*2d390*/  ENDCOLLECTIVE ;  /* 0x000000000000791b */ /* 0x003fe20003800000 */
.L_x_2224:
        /* <DEDUP_REMOVED lines=11> */
[----:B0-----:R-:W-:Y:S01]  /*2d450*/  IMAD.MOV.U32 R3, RZ, RZ, RZ ;  /* 0x000000ffff037224 */ /* 0x001fe200078e00ff */
[----:B--2---:R-:W-:Y:S02]  /*2d460*/  @!P1 MOV R3, R2 ;  /* 0x0000000200039202 */ /* 0x004fe40000000f00 */
[----:B------:R-:W-:-:S03]  /*2d470*/  ISETP.NE.AND P1, PT, R6, RZ, PT ;  /* 0x000000ff0600720c */ /* 0x000fc60003f25270 */
[----:B------:R-:W-:-:S10]  /*2d480*/  IMAD.MOV.U32 R13, RZ, RZ, R3 ;  /* 0x000000ffff0d7224 */ /* 0x000fd400078e0003 */
[----:B------:R-:W-:Y:S05]  /*2d490*/  WARPSYNC.COLLECTIVE R15, `(.L_x_2225) ;  /* 0x000000000f087348 */ /* 0x000fea0003c00000 */
[----:B------:R0:W1:Y:S02]  /*2d4a0*/  SHFL.UP P6, R14, R13, R12, R11 ;  /* 0x0400000c0d0e7389 */ /* 0x00006400000c000b */
[----:B01----:R-:W-:Y:S01]  /*2d4b0*/  ENDCOLLECTIVE ;  /* 0x000000000000791b */ /* 0x003fe20003800000 */
.L_x_2225:
        /* <DEDUP_REMOVED lines=8> */
.L_x_2226:
        /* <DEDUP_REMOVED lines=8> */
.L_x_2227:
        /* <DEDUP_REMOVED lines=8> */
.L_x_2228:
        /* <DEDUP_REMOVED lines=8> */
.L_x_2229:
        /* <DEDUP_REMOVED lines=9> */
.L_x_2230:
[----:B------:R-:W-:Y:S01]  /*2d750*/  IMAD.MOV.U32 R16, RZ, RZ, R14 ;  /* 0x000000ffff107224 */ /* 0x000fe200078e000e */
[----:B------:R-:W-:Y:S06]  /*2d760*/  BRA `(.L_x_2231) ;  /* 0xffffffcc00c87947 */ /* 0x000fec000383ffff */
.L_x_2133:
[----:B------:R-:W-:Y:S01]  /*2d770*/  BSSY B0, `(.L_x_2232) ;  /* 0x0000008000007945 */ /* 0x000fe20003800000 */
[----:B-----5:R-:W-:Y:S01]  /*2d780*/  MOV R13, R3 ;  /* 0x00000003000d7202 */ /* 0x020fe20000000f00 */
[----:B0-----:R-:W-:Y:S02]  /*2d790*/  IMAD.MOV.U32 R12, RZ, RZ, 0x1 ;  /* 0x00000001ff0c7424 */ /* 0x001fe400078e00ff */
[----:B------:R-:W-:Y:S02]  /*2d7a0*/  IMAD.MOV.U32 R11, RZ, RZ, RZ ;  /* 0x000000ffff0b7224 */ /* 0x000fe400078e00ff */
[----:B------:R-:W-:-:S07]  /*2d7b0*/  IMAD.MOV.U32 R15, RZ, RZ, -0x1 ;  /* 0xffffffffff0f7424 */ /* 0x000fce00078e00ff */
[----:B-1----:R-:W-:Y:S05]  /*2d7c0*/  WARPSYNC.COLLECTIVE R15, `(.L_x_2233) ;  /* 0x000000000f087348 */ /* 0x002fea0003c00000 */
[----:B------:R0:W2:Y:S02]  /*2d7d0*/  SHFL.UP P6, R14, R13, R12, R11 ;  /* 0x0400000c0d0e7389 */ /* 0x0000a400000c000b */
[----:B012---:R-:W-:Y:S01]  /*2d7e0*/  ENDCOLLECTIVE ;  /* 0x000000000000791b */ /* 0x007fe20003800000 */
.L_x_2233:
[----:B------:R-:W-:Y:S05]  /*2d7f0*/  BSYNC B0 ;  /* 0x0000000000007941 */ /* 0x000fea0003800000 */
.L_x_2232:
[----:B------:R-:W-:Y:S02]  /*2d800*/  IMAD.MOV.U32 R2, RZ, RZ, R14 ;  /* 0x000000ffff027224 */ /* 0x000fe400078e000e */
[----:B------:R-:W-:Y:S02]  /*2d810*/  IMAD.MOV.U32 R12, RZ, RZ, 0x2 ;  /* 0x00000002ff0c7424 */ /* 0x000fe400078e00ff */
[----:B------:R-:W-:Y:S01]  /*2d820*/  IMAD.MOV.U32 R11, RZ, RZ, RZ ;  /* 0x000000ffff0b7224 */ /* 0x000fe200078e00ff */
[----:B------:R-:W-:Y:S01]  /*2d830*/  SEL R2, R2, RZ, P1 ;  /* 0x000000ff02027207 */ /* 0x000fe20000800000 */
[----:B------:R-:W-:-:S03]  /*2d840*/  IMAD.MOV.U32 R15, RZ, RZ, -0x1 ;  /* 0xffffffffff0f7424 */ /* 0x000fc600078e00ff */
[----:B------:R-:W-:-:S05]  /*2d850*/  IADD3 R2, R3, R2, RZ ;  /* 0x0000000203027210 */ /* 0x000fca0007ffe0ff */
[----:B------:R-:W-:-:S07]  /*2d860*/  IMAD.MOV.U32 R13, RZ, RZ, R2 ;  /* 0x000000ffff0d7224 */ /* 0x000fce00078e0002 */
[----:B------:R-:W-:Y:S05]  /*2d870*/  WARPSYNC.COLLECTIVE R15, `(.L_x_2234) ;  /* 0x000000000f087348 */ /* 0x000fea0003c00000 */
[----:B------:R0:W1:Y:S02]  /*2d880*/  SHFL.UP P6, R14, R13, R12, R11 ;  /* 0x0400000c0d0e7389 */ /* 0x00006400000c000b */
[----:B01----:R-:W-:Y:S01]  /*2d890*/  ENDCOLLECTIVE ;  /* 0x000000000000791b */ /* 0x003fe20003800000 */
.L_x_2234:
        /* <DEDUP_REMOVED lines=8> */
.L_x_2235:
        /* <DEDUP_REMOVED lines=8> */
.L_x_2236:
        /* <DEDUP_REMOVED lines=8> */
.L_x_2237:
[----:B------:R-:W-:Y:S01]  /*2da20*/  MOV R12, 0x1f ;  /* 0x0000001f000c7802 */ /* 0x000fe20000000f00 */
        /* <DEDUP_REMOVED lines=8> */
.L_x_2238:
[----:B------:R-:W-:Y:S01]  /*2dab0*/  IMAD.MOV.U32 R16, RZ, RZ, R14 ;  /* 0x000000ffff107224 */ /* 0x000fe200078e000e */
[----:B------:R-:W-:Y:S06]  /*2dac0*/  BRA `(.L_x_2239) ;  /* 0xffffffcc008c7947 */ /* 0x000fec000383ffff */
.L_x_2135:
[----:B------:R-:W-:Y:S01]  /*2dad0*/  BSSY B0, `(.L_x_2240) ;  /* 0x0000006000007945 */ /* 0x000fe20003800000 */
[----:B------:R-:W-:Y:S01]  /*2dae0*/  PLOP3.LUT P6, PT, P6, PT, PT, 0x8, 0x0 ;  /* 0x000000000000781c */ /* 0x000fe200037ce170 */
[----:B------:R-:W-:-:S12]  /*2daf0*/  IMAD.MOV.U32 R15, RZ, RZ, -0x1 ;  /* 0xffffffffff0f7424 */ /* 0x000fd800078e00ff */
[----:B01----:R-:W-:Y:S05]  /*2db00*/  WARPSYNC.COLLECTIVE R15, `(.L_x_2241) ;  /* 0x000000000f087348 */ /* 0x003fea0003c00000 */
[----:B------:R-:W-:Y:S01]  /*2db10*/  VOTE.ANY R14, PT, P6 ;  /* 0x00000000000e7806 */ /* 0x000fe200030e0100 */
[----:B01----:R-:W-:Y:S06]  /*2db20*/  ENDCOLLECTIVE ;  /* 0x000000000000791b */ /* 0x003fec0003800000 */
.L_x_2241:
[----:B------:R-:W-:Y:S05]  /*2db30*/  BSYNC B0 ;  /* 0x0000000000007941 */ /* 0x000fea0003800000 */
.L_x_2240:
[----:B------:R-:W-:Y:S01]  /*2db40*/  IMAD.MOV.U32 R5, RZ, RZ, R14 ;  /* 0x000000ffff057224 */ /* 0x000fe200078e000e */
[----:B------:R-:W-:Y:S01]  /*2db50*/  MOV R13, R3 ;  /* 0x00000003000d7202 */ /* 0x000fe20000000f00 */
[----:B------:R-:W-:Y:S02]  /*2db60*/  IMAD.MOV.U32 R11, RZ, RZ, 0x1f ;  /* 0x0000001fff0b7424 */ /* 0x000fe400078e00ff */
[----:B------:R-:W0:Y:S01]  /*2db70*/  POPC R6, R5 ;  /* 0x0000000500067309 */ /* 0x000e220000000000 */
[----:B------:R-:W-:Y:S02]  /*2db80*/  IMAD.MOV.U32 R15, RZ, RZ, -0x1 ;  /* 0xffffffffff0f7424 */ /* 0x000fe400078e00ff */
[----:B0-----:R-:W-:-:S07]  /*2db90*/  IMAD.MOV.U32 R12, RZ, RZ, R6 ;  /* 0x000000ffff0c7224 */ /* 0x001fce00078e0006 */
[----:B------:R-:W-:Y:S05]  /*2dba0*/  WARPSYNC.COLLECTIVE R15, `(.L_x_2242) ;  /* 0x000000000f087348 */ /* 0x000fea0003c00000 */
[----:B------:R0:W1:Y:S02]  /*2dbb0*/  SHFL.IDX P6, R14, R13, R12, R11 ;  /* 0x0000000c0d0e7389 */ /* 0x00006400000c000b */
[----:B01----:R-:W-:Y:S01]  /*2dbc0*/  ENDCOLLECTIVE ;  /* 0x000000000000791b */ /* 0x003fe20003800000 */
.L_x_2242:
[----:B------:R-:W-:Y:S01]  /*2dbd0*/  IMAD.MOV.U32 R17, RZ, RZ, R14 ;  /* 0x000000ffff117224 */ /* 0x000fe200078e000e */
[----:B------:R-:W-:Y:S06]  /*2dbe0*/  BRA `(.L_x_2243) ;  /* 0xffffffcc007c7947 */ /* 0x000fec000383ffff */
.L_x_2137:
[----:B------:R-:W-:Y:S01]  /*2dbf0*/  BSSY B0, `(.L_x_2244) ;  /* 0x0000007000007945 */ /* 0x000fe20003800000 */
[----:B------:R-:W-:Y:S01]  /*2dc00*/  MOV R13, R2 ;  /* 0x00000002000d7202 */ /* 0x000fe20000000f00 */
[----:B------:R-:W-:Y:S02]  /*2dc10*/  IMAD.MOV.U32 R11, RZ, RZ, 0x1f ;  /* 0x0000001fff0b7424 */ /* 0x000fe400078e00ff */
[----:B------:R-:W-:-:S07]  /*2dc20*/  IMAD.MOV.U32 R15, RZ, RZ, -0x1 ;  /* 0xffffffffff0f7424 */ /* 0x000fce00078e00ff */
[----:B-123--:R-:W-:Y:S05]  /*2dc30*/  WARPSYNC.COLLECTIVE R15, `(.L_x_2245) ;  /* 0x000000000f087348 */ /* 0x00efea0003c00000 */
[----:B------:R0:W4:Y:S02]  /*2dc40*/  SHFL.IDX P6, R14, R13, R12, R11 ;  /* 0x0000000c0d0e7389 */ /* 0x00012400000c000b */
[----:B01234-:R-:W-:Y:S01]  /*2dc50*/  ENDCOLLECTIVE ;  /* 0x000000000000791b */ /* 0x01ffe20003800000 */
.L_x_2245:
[----:B------:R-:W-:Y:S05]  /*2dc60*/  BSYNC B0 ;  /* 0x0000000000007941 */ /* 0x000fea0003800000 */
.L_x_2244:
[----:B------:R-:W-:Y:S01]  /*2dc70*/  IMAD.MOV.U32 R2, RZ, RZ, R14 ;  /* 0x000000ffff027224 */ /* 0x000fe200078e000e */
[----:B------:R-:W-:Y:S06]  /*2dc80*/  BRA `(.L_x_2246) ;  /* 0xffffffcc00707947 */ /* 0x000fec000383ffff */
.L_x_2141:
[----:B0-----:R0:W1:Y:S02]  /*2dc90*/  SYNCS.PHASECHK.TRANS64.TRYWAIT P0, [R0+URZ+0x30820], R3 ;  /* 0x03082003000075a7 */ /* 0x001064000800017f */
[----:B-1----:R-:W-:Y:S05]  /*2dca0*/  @!P0 NANOSLEEP.SYNCS 0x989680 ;  /* 0x009896800000895d */ /* 0x002fea0003900000 */
[----:B------:R-:W1:Y:S02]  /*2dcb0*/  @!P0 SYNCS.PHASECHK.TRANS64 P0, [R0+URZ+0x30820], R3 ;  /* 0x03082003000085a7 */ /* 0x000e64000800007f */
[----:B-1----:R-:W-:Y:S05]  /*2dcc0*/  @!P0 BRA `(.L_x_2141) ;  /* 0xfffffffc00f08947 */ /* 0x002fea000383ffff */
[----:B------:R-:W-:Y:S05]  /*2dcd0*/  BRA `(.L_x_2247) ;  /* 0xffffffd000f47947 */ /* 0x000fea000383ffff */
.L_x_2142:
[----:B------:R-:W1:Y:S01]  /*2dce0*/  S2R R2, SR_TID.X ;  /* 0x0000000000027919 */ /* 0x000e620000002100 */
[----:B------:R-:W-:Y:S01]  /*2dcf0*/  BSSY B0, `(.L_x_2248) ;  /* 0x000000a000007945 */ /* 0x000fe20003800000 */
[----:B------:R-:W-:Y:S01]  /*2dd00*/  MOV R12, RZ ;  /* 0x000000ff000c7202 */ /* 0x000fe20000000f00 */
        /* <DEDUP_REMOVED lines=8> */
.L_x_2249:
[----:B------:R-:W-:Y:S05]  /*2dd90*/  BSYNC B0 ;  /* 0x0000000000007941 */ /* 0x000fea0003800000 */
.L_x_2248:
[----:B------:R-:W-:Y:S05]  /*2dda0*/  BRA `(.L_x_2250) ;  /* 0xffffffd000dc7947 */ /* 0x000fea000383ffff */
.L_x_2143:
[----:B------:R-:W-:Y:S01]  /*2ddb0*/  BSSY B0, `(.L_x_2251) ;  /* 0x0000006000007945 */ /* 0x000fe20003800000 */
[----:B------:R-:W-:-:S07]  /*2ddc0*/  IMAD.MOV.U32 R15, RZ, RZ, -0x1 ;  /* 0xffffffffff0f7424 */ /* 0x000fce00078e00ff */
[----:B01----:R-:W-:Y:S05]  /*2ddd0*/  WARPSYNC.COLLECTIVE R15, `(.L_x_2252) ;  /* 0x000000000f0c7348 */ /* 0x003fea0003c00000 */
[----:B------:R-:W-:Y:S02]  /*2dde0*/  ELECT P6, UR62, PT ;  /* 0x00000000003e782f */ /* 0x000fe400038c0000 */
[----:B------:R-:W-:Y:S01]  /*2ddf0*/  MOV R14, UR62 ;  /* 0x0000003e000e7c02 */ /* 0x000fe20008000f00 */
[----:B01----:R-:W-:Y:S10]  /*2de00*/  ENDCOLLECTIVE ;  /* 0x000000000000791b */ /* 0x003ff40003800000 */
.L_x_2252:
[----:B------:R-:W-:Y:S05]  /*2de10*/  BSYNC B0 ;  /* 0x0000000000007941 */ /* 0x000fea0003800000 */
.L_x_2251:
[----:B------:R-:W-:Y:S05]  /*2de20*/  BRA `(.L_x_2253) ;  /* 0xffffffd000d07947 */ /* 0x000fea000383ffff */
.L_x_2145:
[----:B0-----:R0:W1:Y:S02]  /*2de30*/  SYNCS.PHASECHK.TRANS64.TRYWAIT P0, [R6+URZ], R5 ;  /* 0x00000005060075a7 */ /* 0x001064000800017f */
[----:B-1----:R-:W-:Y:S05]  /*2de40*/  @!P0 NANOSLEEP.SYNCS 0x989680 ;  /* 0x009896800000895d */ /* 0x002fea0003900000 */
[----:B------:R-:W1:Y:S02]  /*2de50*/  @!P0 SYNCS.PHASECHK.TRANS64 P0, [R6+URZ], R5 ;  /* 0x00000005060085a7 */ /* 0x000e64000800007f */
[----:B-1----:R-:W-:Y:S05]  /*2de60*/  @!P0 BRA `(.L_x_2145) ;  /* 0xfffffffc00f08947 */ /* 0x002fea000383ffff */
[----:B------:R-:W-:Y:S05]  /*2de70*/  BRA `(.L_x_2254) ;  /* 0xffffffd400147947 */ /* 0x000fea000383ffff */
.L_x_2146:
[----:B-1----:R1:W2:Y:S02]  /*2de80*/  SYNCS.PHASECHK.TRANS64.TRYWAIT P0, [R7+URZ], R2 ;  /* 0x00000002070075a7 */ /* 0x0022a4000800017f */
[----:B--2---:R-:W-:Y:S05]  /*2de90*/  @!P0 NANOSLEEP.SYNCS 0x989680 ;  /* 0x009896800000895d */ /* 0x004fea0003900000 */
[----:B------:R-:W2:Y:S02]  /*2dea0*/  @!P0 SYNCS.PHASECHK.TRANS64 P0, [R7+URZ], R2 ;  /* 0x00000002070085a7 */ /* 0x000ea4000800007f */
[----:B--2---:R-:W-:Y:S05]  /*2deb0*/  @!P0 BRA `(.L_x_2146) ;  /* 0xfffffffc00f08947 */ /* 0x004fea000383ffff */
[----:B------:R-:W-:Y:S05]  /*2dec0*/  BRA `(.L_x_2255) ;  /* 0xffffffd400087947 */ /* 0x000fea000383ffff */
.L_x_2148:
[----:B--2---:R2:W3:Y:S02]  /*2ded0*/  SYNCS.PHASECHK.TRANS64.TRYWAIT P0, [R4+URZ], R5 ;  /* 0x00000005040075a7 */ /* 0x0044e4000800017f */
[----:B---3--:R-:W-:Y:S05]  /*2dee0*/  @!P0 NANOSLEEP.SYNCS 0x989680 ;  /* 0x009896800000895d */ /* 0x008fea0003900000 */
[----:B------:R-:W3:Y:S02]  /*2def0*/  @!P0 SYNCS.PHASECHK.TRANS64 P0, [R4+URZ], R5 ;  /* 0x00000005040085a7 */ /* 0x000ee4000800007f */
[----:B---3--:R-:W-:Y:S05]  /*2df00*/  @!P0 BRA `(.L_x_2148) ;  /* 0xfffffffc00f08947 */ /* 0x008fea000383ffff */
[----:B------:R-:W-:Y:S05]  /*2df10*/  BRA `(.L_x_2256) ;  /* 0xffffffd400107947 */ /* 0x000fea000383ffff */
.L_x_2257:
        /* <DEDUP_REMOVED lines=14> */
.L_x_3246:


//--------------------- .text._ZN7cutlass13device_kernelIN5flash11enable_sm90INS1_16FlashAttnFwdSm90INS1_25CollectiveMainloopFwdSm90ILi2EN4cute5tupleIJNS5_1CILi1EEES8_S8_EEENS6_IJNS7_ILi128EEENS7_ILi112EEENS7_ILi192EEEEEELi192ENS_6half_tEfNS_4arch4Sm90ELb1ELb0ELb1ELb0ELb0ELb0ELb0ELb1ELb1ELb1ELb0ELb0EEENS1_21CollectiveEpilogueFwdINS6_IJSA_SC_SB_EEES9_SE_SG_Li256ELb0ELb1ELb0ELb0EEENS1_30DynamicPersistentTileSchedulerILi256ELi128ELb0ELb1ELb1EEEEEEEEEvNT_6ParamsE --------------------------
	.section	.text._ZN7cutlass13device_kernelIN5flash11enable_sm90INS1_16FlashAttnFwdSm90INS1_25CollectiveMainloopFwdSm90ILi2EN4cute5tupleIJNS5_1CILi1EEES8_S8_EEENS6_IJNS7_ILi128EEENS7_ILi112EEENS7_ILi192EEEEEELi192ENS_6half_tEfNS_4arch4Sm90ELb1ELb0ELb1ELb0ELb0ELb0ELb0ELb1ELb1ELb1ELb0ELb0EEENS1_21CollectiveEpilogueFwdINS6_IJSA_SC_SB_EEES9_SE_SG_Li256ELb0ELb1ELb0ELb0EEENS1_30DynamicPersistentTileSchedulerILi256ELi128ELb0ELb1ELb1EEEEEEEEEvNT_6ParamsE,"ax",@progbits
	.align	128
.text._ZN7cutlass13device_kernelIN5flash11enable_sm90INS1_16FlashAttnFwdSm90INS1_25CollectiveMainloopFwdSm90ILi2EN4cute5tupleIJNS5_1CILi1EEES8_S8_EEENS6_IJNS7_ILi128EEENS7_ILi112EEENS7_ILi192EEEEEELi192ENS_6half_tEfNS_4arch4Sm90ELb1ELb0ELb1ELb0ELb0ELb0ELb0ELb1ELb1ELb1ELb0ELb0EEENS1_21CollectiveEpilogueFwdINS6_IJSA_SC_SB_EEES9_SE_SG_Li256ELb0ELb1ELb0ELb0EEENS1_30DynamicPersistentTileSchedulerILi256ELi128ELb0ELb1ELb1EEEEEEEEEvNT_6ParamsE:
        .type           _ZN7cutlass13device_kernelIN5flash11enable_sm90INS1_16FlashAttnFwdSm90INS1_25CollectiveMainloopFwdSm90ILi2EN4cute5tupleIJNS5_1CILi1EEES8_S8_EEENS6_IJNS7_ILi128EEENS7_ILi112EEENS7_ILi192EEEEEELi192ENS_6half_tEfNS_4arch4Sm90ELb1ELb0ELb1ELb0ELb0ELb0ELb0ELb1ELb1ELb1ELb0ELb0EEENS1_21CollectiveEpilogueFwdINS6_IJSA_SC_SB_EEES9_SE_SG_Li256ELb0ELb1ELb0ELb0EEENS1_30DynamicPersistentTileSchedulerILi256ELi128ELb0ELb1ELb1EEEEEEEEEvNT_6ParamsE,@function
        .size           _ZN7cutlass13device_kernelIN5flash11enable_sm90INS1_16FlashAttnFwdSm90INS1_25CollectiveMainloopFwdSm90ILi2EN4cute5tupleIJNS5_1CILi1EEES8_S8_EEENS6_IJNS7_ILi128EEENS7_ILi112EEENS7_ILi192EEEEEELi192ENS_6half_tEfNS_4arch4Sm90ELb1ELb0ELb1ELb0ELb0ELb0ELb0ELb1ELb1ELb1ELb0ELb0EEENS1_21CollectiveEpilogueFwdINS6_IJSA_SC_SB_EEES9_SE_SG_Li256ELb0ELb1ELb0ELb0EEENS1_30DynamicPersistentTileSchedulerILi256ELi128ELb0ELb1ELb1EEEEEEEEEvNT_6ParamsE,(.L_x_3247 - _ZN7cutlass13device_kernelIN5flash11enable_sm90INS1_16FlashAttnFwdSm90INS1_25CollectiveMainloopFwdSm90ILi2EN4cute5tupleIJNS5_1CILi1EEES8_S8_EEENS6_IJNS7_ILi128EEENS7_ILi112EEENS7_ILi192EEEEEELi192ENS_6half_tEfNS_4arch4Sm90ELb1ELb0ELb1ELb0ELb0ELb0ELb0ELb1ELb1ELb1ELb0ELb0EEENS1_21CollectiveEpilogueFwdINS6_IJSA_SC_SB_EEES9_SE_SG_Li256ELb0ELb1ELb0ELb0EEENS1_30DynamicPersistentTileSchedulerILi256ELi128ELb0ELb1ELb1EEEEEEEEEvNT_6ParamsE)
        .other          _ZN7cutlass13device_kernelIN5flash11enable_sm90INS1_16FlashAttnFwdSm90INS1_25CollectiveMainloopFwdSm90ILi2EN4cute5tupleIJNS5_1CILi1EEES8_S8_EEENS6_IJNS7_ILi128EEENS7_ILi112EEENS7_ILi192EEEEEELi192ENS_6half_tEfNS_4arch4Sm90ELb1ELb0ELb1ELb0ELb0ELb0ELb0ELb1ELb1ELb1ELb0ELb0EEENS1_21CollectiveEpilogueFwdINS6_IJSA_SC_SB_EEES9_SE_SG_Li256ELb0ELb1ELb0ELb0EEENS1_30DynamicPersistentTileSchedulerILi256ELi128ELb0ELb1ELb1EEEEEEEEEvNT_6ParamsE,@"STO_CUDA_ENTRY STV_DEFAULT"
_ZN7cutlass13device_kernelIN5flash11enable_sm90INS1_16FlashAttnFwdSm90INS1_25CollectiveMainloopFwdSm90ILi2EN4cute5tupleIJNS5_1CILi1EEES8_S8_EEENS6_IJNS7_ILi128EEENS7_ILi112EEENS7_ILi192EEEEEELi192ENS_6half_tEfNS_4arch4Sm90ELb1ELb0ELb1ELb0ELb0ELb0ELb0ELb1ELb1ELb1ELb0ELb0EEENS1_21CollectiveEpilogueFwdINS6_IJSA_SC_SB_EEES9_SE_SG_Li256ELb0ELb1ELb0ELb0EEENS1_30DynamicPersistentTileSchedulerILi256ELi128ELb0ELb1ELb1EEEEEEEEEvNT_6ParamsE:
        /* <DEDUP_REMOVED lines=17> */
.L_x_2259:
[----:B------:R-:W-:Y:S05]  /*0110*/  BSYNC B0 ;  /* 0x0000000000007941 */ /* 0x000fea0003800000 */
.L_x_2258:
        /* <DEDUP_REMOVED lines=40> */
.L_x_2260:
        /* <DEDUP_REMOVED lines=22> */
.L_x_2261:
        /* <DEDUP_REMOVED lines=18> */
.L_x_2262:
        /* <DEDUP_REMOVED lines=22> */
.L_x_2263:
        /* <DEDUP_REMOVED lines=22> */
.L_x_2264:
[----:B0-----:R-:W-:Y:S01]  /*08e0*/  ISETP.NE.AND P0, PT, R2, RZ, PT ;  /* 0x000000ff0200720c */ /* 0x001fe20003f05270 */
[----:B------:R-:W-:Y:S01]  /*08f0*/  IMAD.MOV.U32 R2, RZ, RZ, 0x1 ;  /* 0x00000001ff027424 */ /* 0x000fe200078e00ff */
[----:B------:R-:W-:-:S04]  /*0900*/  NOP ;  /* 0x0000000000007918 */ /* 0x000fc80000000000 */
[----:B------:R-:W-:-:S05]  /*0910*/  SEL R2, R2, 0x2, !P0 ;  /* 0x0000000202027807 */ /* 0x000fca0004000000 */
[----:B------:R0:W-:Y:S01]  /*0920*/  STL [R1+0x30], R2 ;  /* 0x0000300201007387 */ /* 0x0001e20000100800 */
[----:B-123--:R-:W-:Y:S06]  /*0930*/  BAR.SYNC.DEFER_BLOCKING 0x0 ;  /* 0x0000000000007b1d */ /* 0x00efec0000010000 */
[----:B------:R-:W-:Y:S05]  /*0940*/  @!P0 BRA `(.L_x_2265) ;  /* 0x0000011800548947 */ /* 0x000fea0003800000 */
.L_x_2266:
        /* <DEDUP_REMOVED lines=10> */
[----:B------:R-:W2:Y:S01]  /*09f0*/  LDL.LU R12, [R1+0x30] ;  /* 0x00003000010c7983 */ /* 0x000ea20000300800 */
[----:B0-----:R-:W0:Y:S02]  /*0a00*/  S2R R2, SR_TID.X ;  /* 0x0000000000027919 */ /* 0x001e240000002100 */
[----:B0-----:R-:W-:-:S05]  /*0a10*/  VIADD R217, R2, 0xffffff80 ;  /* 0xffffff8002d97836 */ /* 0x001fca0000000000 */
[----:B------:R-:W-:-:S04]  /*0a20*/  SHF.R.S32.HI R0, RZ, 0x1f, R217 ;  /* 0x0000001fff007819 */ /* 0x000fc800000114d9 */
[CC--:B------:R-:W-:Y:S02]  /*0a30*/  LEA.HI R2, R0.reuse, R217.reuse, RZ, 0x7 ;  /* 0x000000d900027211 */ /* 0x0c0fe400078f38ff */
[-C--:B------:R-:W-:Y:S02]  /*0a40*/  LEA.HI R3, R0, R217.reuse, RZ, 0x4 ;  /* 0x000000d900037211 */ /* 0x080fe400078f20ff */
[----:B------:R-:W-:Y:S02]  /*0a50*/  LOP3.LUT R210, R2, 0xffffff80, RZ, 0xc0, !PT ;  /* 0xffffff8002d27812 */ /* 0x000fe400078ec0ff */
[----:B------:R-:W-:Y:S02]  /*0a60*/  LEA.HI R4, R0, R217, RZ, 0x5 ;  /* 0x000000d900047211 */ /* 0x000fe400078f28ff */
[----:B------:R-:W-:Y:S01]  /*0a70*/  SHF.R.S32.HI R6, RZ, 0x4, R3 ;  /* 0x00000004ff067819 */ /* 0x000fe20000011403 */
[----:B------:R-:W-:Y:S02]  /*0a80*/  IMAD.IADD R210, R217, 0x1, -R210 ;  /* 0x00000001d9d27824 */ /* 0x000fe400078e0ad2 */
[----:B------:R-:W-:Y:S01]  /*0a90*/  IMAD.SHL.U32 R5, R4, 0x20, RZ ;  /* 0x0000002004057824 */ /* 0x000fe200078e00ff */
[----:B------:R-:W-:-:S02]  /*0aa0*/  LOP3.LUT R4, R3, 0x3fffff0, RZ, 0xc0, !PT ;  /* 0x03fffff003047812 */ /* 0x000fc400078ec0ff */
[----:B------:R-:W-:Y:S02]  /*0ab0*/  SHF.R.S32.HI R7, RZ, 0x1f, R210 ;  /* 0x0000001fff077819 */ /* 0x000fe400000114d2 */
[----:B------:R-:W-:Y:S02]  /*0ac0*/  LEA.HI R3, R3, R6, RZ, 0x1 ;  /* 0x0000000603037211 */ /* 0x000fe400078f08ff */
[----:B------:R-:W-:Y:S02]  /*0ad0*/  LEA.HI R8, R7, R210, RZ, 0x2 ;  /* 0x000000d207087211 */ /* 0x000fe400078f10ff */
[----:B------:R-:W-:Y:S02]  /*0ae0*/  LOP3.LUT R3, R3, 0x1ffffffe, RZ, 0xc0, !PT ;  /* 0x1ffffffe03037812 */ /* 0x000fe400078ec0ff */
[----:B------:R-:W-:Y:S02]  /*0af0*/  LEA.HI R11, R0, R217, RZ, 0x2 ;  /* 0x000000d9000b7211 */ /* 0x000fe400078f10ff */
[--C-:B------:R-:W-:Y:S01]  /*0b00*/  SHF.R.S32.HI R9, RZ, 0x2, R8.reuse ;  /* 0x00000002ff097819 */ /* 0x100fe20000011408 */
[----:B------:R-:W-:Y:S01]  /*0b10*/  IMAD.IADD R3, R6, 0x1, -R3 ;  /* 0x0000000106037824 */ /* 0x000fe200078e0a03 */
[----:B------:R-:W-:-:S02]  /*0b20*/  SHF.R.S32.HI R10, RZ, 0x1f, R8 ;  /* 0x0000001fff0a7819 */ /* 0x000fc40000011408 */
[----:B------:R-:W-:Y:S02]  /*0b30*/  LOP3.LUT R6, R11, 0xfffffffc, RZ, 0xc0, !PT ;  /* 0xfffffffc0b067812 */ /* 0x000fe400078ec0ff */
[----:B------:R-:W-:Y:S02]  /*0b40*/  LEA.HI R0, R0, R217, RZ, 0x3 ;  /* 0x000000d900007211 */ /* 0x000fe400078f18ff */
[----:B------:R-:W-:Y:S02]  /*0b50*/  LEA.HI R10, R10, R9, RZ, 0x3 ;  /* 0x000000090a0a7211 */ /* 0x000fe400078f18ff */
[----:B------:R-:W-:Y:S01]  /*0b60*/  SHF.R.S32.HI R211, RZ, 0x7, R2 ;  /* 0x00000007ffd37819 */ /* 0x000fe20000011402 */
[----:B------:R-:W-:Y:S01]  /*0b70*/  IMAD.IADD R4, R217, 0x1, -R4 ;  /* 0x00000001d9047824 */ /* 0x000fe200078e0a04 */
[----:B------:R-:W-:Y:S01]  /*0b80*/  LOP3.LUT R5, R5, 0xfffffc00, RZ, 0xc0, !PT ;  /* 0xfffffc0005057812 */ /* 0x000fe200078ec0ff */
[----:B------:R-:W-:Y:S01]  /*0b90*/  IMAD.IADD R6, R217, 0x1, -R6 ;  /* 0x00000001d9067824 */ /* 0x000fe200078e0a06 */
[----:B------:R-:W-:-:S02]  /*0ba0*/  LOP3.LUT R206, R0, 0xfffffff8, RZ, 0xc0, !PT ;  /* 0xfffffff800ce7812 */ /* 0x000fc400078ec0ff */
[----:B------:R-:W-:Y:S02]  /*0bb0*/  LOP3.LUT R10, R10, 0xfffffff8, RZ, 0xc0, !PT ;  /* 0xfffffff80a0a7812 */ /* 0x000fe400078ec0ff */
[----:B------:R-:W-:Y:S02]  /*0bc0*/  LEA.HI R7, R7, R210, RZ, 0x5 ;  /* 0x000000d207077211 */ /* 0x000fe400078f28ff */
[----:B------:R-:W-:Y:S01]  /*0bd0*/  LEA.HI R2, R2, R211, RZ, 0x1 ;  /* 0x000000d302027211 */ /* 0x000fe200078f08ff */
[----:B------:R-:W-:Y:S01]  /*0be0*/  IMAD R4, R4, 0x40, R5 ;  /* 0x0000004004047824 */ /* 0x000fe200078e0205 */
[----:B------:R-:W-:Y:S01]  /*0bf0*/  SHF.R.S32.HI R7, RZ, 0x5, R7 ;  /* 0x00000005ff077819 */ /* 0x000fe20000011407 */
[----:B------:R-:W-:Y:S01]  /*0c00*/  IMAD.IADD R206, R217, 0x1, -R206 ;  /* 0x00000001d9ce7824 */ /* 0x000fe200078e0ace */
[----:B------:R-:W-:Y:S01]  /*0c10*/  LEA.HI R5, R6, R6, RZ, 0x1 ;  /* 0x0000000606057211 */ /* 0x000fe200078f08ff */
[----:B------:R-:W-:Y:S01]  /*0c20*/  IMAD.IADD R10, R9, 0x1, -R10 ;  /* 0x00000001090a7824 */ /* 0x000fe200078e0a0a */
[----:B------:R-:W-:Y:S01]  /*0c30*/  LOP3.LUT R2, R2, 0x3fffffe, RZ, 0xc0, !PT ;  /* 0x03fffffe02027812 */ /* 0x000fe200078ec0ff */
[----:B------:R-:W-:Y:S01]  /*0c40*/  IMAD.SHL.U32 R16, R206, 0x8, RZ ;  /* 0x00000008ce107824 */ /* 0x000fe200078e00ff */
[----:B------:R-:W-:Y:S01]  /*0c50*/  LOP3.LUT R5, R5, 0x1ffffffe, RZ, 0xc0, !PT ;  /* 0x1ffffffe05057812 */ /* 0x000fe200078ec0ff */
[----:B------:R-:W-:-:S02]  /*0c60*/  IMAD R7, R7, 0x10, R10 ;  /* 0x0000001007077824 */ /* 0x000fc400078e020a */
[----:B------:R-:W-:Y:S01]  /*0c70*/  IMAD.IADD R2, R211, 0x1, -R2 ;  /* 0x00000001d3027824 */ /* 0x000fe200078e0a02 */
[----:B------:R-:W-:Y:S01]  /*0c80*/  LOP3.LUT R19, R8, 0x7ffffffc, RZ, 0xc0, !PT ;  /* 0x7ffffffc08137812 */ /* 0x000fe200078ec0ff */
[C---:B------:R-:W-:Y:S02]  /*0c90*/  VIADD R23, R16.reuse, 0x40 ;  /* 0x0000004010177836 */ /* 0x040fe40000000000 */
[----:B------:R-:W-:Y:S02]  /*0ca0*/  VIADD R204, R16, 0x80 ;  /* 0x0000008010cc7836 */ /* 0x000fe40000000000 */
[----:B------:R-:W-:Y:S02]  /*0cb0*/  IMAD.IADD R5, R6, 0x1, -R5 ;  /* 0x0000000106057824 */ /* 0x000fe400078e0a05 */
[----:B------:R-:W-:Y:S01]  /*0cc0*/  IMAD R212, R2, 0x40, R7 ;  /* 0x0000004002d47824 */ /* 0x000fe200078e0207 */
[----:B------:R-:W-:Y:S01]  /*0cd0*/  LEA R213, R3, R4, 0x3 ;  /* 0x0000000403d57211 */ /* 0x000fe200078e18ff */
[----:B------:R-:W-:Y:S01]  /*0ce0*/  IMAD.U32 R52, RZ, RZ, UR4 ;  /* 0x00000004ff347e24 */ /* 0x000fe2000f8e00ff */
[----:B------:R-:W-:Y:S01]  /*0cf0*/  SHF.R.S32.HI R208, RZ, 0x3, R0 ;  /* 0x00000003ffd07819 */ /* 0x000fe20000011400 */
[----:B------:R-:W-:Y:S01]  /*0d00*/  IMAD.MOV.U32 R209, RZ, RZ, RZ ;  /* 0x000000ffffd17224 */ /* 0x000fe200078e00ff */
[----:B------:R-:W-:Y:S01]  /*0d10*/  SHF.R.S32.HI R216, RZ, 0x1f, R16 ;  /* 0x0000001fffd87819 */ /* 0x000fe20000011410 */
[----:B------:R-:W-:Y:S01]  /*0d20*/  IMAD.IADD R19, R210, 0x1, -R19 ;  /* 0x00000001d2137824 */ /* 0x000fe200078e0a13 */
[----:B------:R-:W-:Y:S01]  /*0d30*/  SHF.R.S32.HI R215, RZ, 0x1f, R23 ;  /* 0x0000001fffd77819 */ /* 0x000fe20000011417 */
[----:B------:R-:W-:Y:S01]  /*0d40*/  IMAD R22, R5, 0x8, R212 ;  /* 0x0000000805167824 */ /* 0x000fe200078e02d4 */
[----:B------:R-:W-:Y:S01]  /*0d50*/  SHF.R.S32.HI R214, RZ, 0x1f, R204 ;  /* 0x0000001fffd67819 */ /* 0x000fe200000114cc */
[----:B------:R-:W-:Y:S01]  /*0d60*/  UMOV UR39, URZ ;  /* 0x0000003f00277c82 */ /* 0x000fe20008000000 */
[----:B------:R-:W-:Y:S01]  /*0d70*/  UMOV UR36, URZ ;  /* 0x0000003f00247c82 */ /* 0x000fe20008000000 */
[----:B--2---:R-:W-:-:S07]  /*0d80*/  LOP3.LUT R18, R12, 0x1, RZ, 0xfc, !PT ;  /* 0x000000010c127812 */ /* 0x004fce00078efcff */
.L_x_2317:
[----:B0-23--:R-:W0:Y:S01]  /*0d90*/  LDC R3, c[0x0][0xc60] ;  /* 0x00031800ff037b82 */ /* 0x00de220000000800 */
[----:B------:R-:W-:Y:S01]  /*0da0*/  IMAD.MOV.U32 R0, RZ, RZ, R52 ;  /* 0x000000ffff007224 */ /* 0x000fe200078e0034 */
[----:B------:R-:W-:Y:S01]  /*0db0*/  ULDC UR4, c[0x0][0xc78] ;  /* 0x00031e0000047ab9 */ /* 0x000fe20000000800 */
[----:B0-----:R-:W-:-:S13]  /*0dc0*/  ISETP.NE.AND P0, PT, R3, 0x1, PT ;  /* 0x000000010300780c */ /* 0x001fda0003f05270 */
[----:B------:R-:W0:Y:S08]  /*0dd0*/  @P0 LDC R5, c[0x0][0xc64] ;  /* 0x00031900ff050b82 */ /* 0x000e300000000800 */
[----:B------:R-:W1:Y:S01]  /*0de0*/  @P0 LDC R7, c[0x0][0xc68] ;  /* 0x00031a00ff070b82 */ /* 0x000e620000000800 */
[----:B0-----:R-:W-:-:S05]  /*0df0*/  @P0 IMAD.HI.U32 R2, R52, R5, RZ ;  /* 0x0000000534020227 */ /* 0x001fca00078e00ff */
[----:B-1----:R-:W-:-:S04]  /*0e00*/  @P0 SHF.R.U32.HI R0, RZ, R7, R2 ;  /* 0x00000007ff000219 */ /* 0x002fc80000011602 */
[----:B------:R-:W-:Y:S01]  /*0e10*/  ISETP.GE.AND P0, PT, R0, UR4, PT ;  /* 0x0000000400007c0c */ /* 0x000fe2000bf06270 */
[----:B------:R-:W-:-:S04]  /*0e20*/  IMAD.MOV R2, RZ, RZ, -R0 ;  /* 0x000000ffff027224 */ /* 0x000fc800078e0a00 */
[----:B------:R-:W-:-:S08]  /*0e30*/  IMAD R13, R3, R2, R52 ;  /* 0x00000002030d7224 */ /* 0x000fd000078e0234 */
[----:B----4-:R-:W-:Y:S05]  /*0e40*/  @!P0 BRA `(.L_x_2267) ;  /* 0x0000000000208947 */ /* 0x010fea0003800000 */
[----:B------:R-:W0:Y:S01]  /*0e50*/  LDC R3, c[0x0][0xc6c] ;  /* 0x00031b00ff037b82 */ /* 0x000e220000000800 */
[----:B------:R-:W-:Y:S02]  /*0e60*/  MOV R2, R13 ;  /* 0x0000000d00027202 */ /* 0x000fe40000000f00 */
[----:B0-----:R-:W-:-:S13]  /*0e70*/  ISETP.NE.AND P0, PT, R3, 0x1, PT ;  /* 0x000000010300780c */ /* 0x001fda0003f05270 */
[----:B------:R-:W0:Y:S02]  /*0e80*/  @P0 LDC.64 R4, c[0x0][0xc70] ;  /* 0x00031c00ff040b82 */ /* 0x000e240000000a00 */
[----:B0-----:R-:W-:-:S05]  /*0e90*/  @P0 IMAD.HI.U32 R4, R13, R4, RZ ;  /* 0x000000040d040227 */ /* 0x001fca00078e00ff */
[----:B------:R-:W-:-:S05]  /*0ea0*/  @P0 SHF.R.U32.HI R2, RZ, R5, R4 ;  /* 0x00000005ff020219 */ /* 0x000fca0000011604 */
[----:B------:R-:W-:Y:S01]  /*0eb0*/  IMAD R3, R2, R3, RZ ;  /* 0x0000000302037224 */ /* 0x000fe200078e02ff */
[----:B------:R-:W-:Y:S06]  /*0ec0*/  BRA `(.L_x_2268) ;  /* 0x00000000001c7947 */ /* 0x000fec0003800000 */
.L_x_2267:
[----:B------:R-:W0:Y:S01]  /*0ed0*/  LDC R3, c[0x0][0xc54] ;  /* 0x00031500ff037b82 */ /* 0x000e220000000800 */
[----:B------:R-:W-:Y:S01]  /*0ee0*/  IMAD.MOV.U32 R2, RZ, RZ, R13 ;  /* 0x000000ffff027224 */ /* 0x000fe200078e000d */
[----:B0-----:R-:W-:-:S13]  /*0ef0*/  ISETP.NE.AND P0, PT, R3, 0x1, PT ;  /* 0x000000010300780c */ /* 0x001fda0003f05270 */
[----:B------:R-:W0:Y:S02]  /*0f00*/  @P0 LDC.64 R4, c[0x0][0xc58] ;  /* 0x00031600ff040b82 */ /* 0x000e240000000a00 */
[----:B0-----:R-:W-:-:S05]  /*0f10*/  @P0 IMAD.HI.U32 R4, R13, R4, RZ ;  /* 0x000000040d040227 */ /* 0x001fca00078e00ff */
[----:B------:R-:W-:-:S05]  /*0f20*/  @P0 SHF.R.U32.HI R2, RZ, R5, R4 ;  /* 0x00000005ff020219 */ /* 0x000fca0000011604 */
[----:B------:R-:W-:-:S07]  /*0f30*/  IMAD R3, R2, R3, RZ ;  /* 0x0000000302037224 */ /* 0x000fce00078e02ff */
.L_x_2268:
[----:B------:R-:W0:Y:S01]  /*0f40*/  LDC R4, c[0x0][0x448] ;  /* 0x00011200ff047b82 */ /* 0x000e220000000800 */
[----:B------:R-:W-:Y:S01]  /*0f50*/  LOP3.LUT R2, RZ, R2, RZ, 0x33, !PT ;  /* 0x00000002ff027212 */ /* 0x000fe200078e33ff */
[----:B------:R-:W-:Y:S01]  /*0f60*/  ULDC UR4, c[0x0][0xc3c] ;  /* 0x00030f0000047ab9 */ /* 0x000fe20000000800 */
[----:B------:R-:W-:Y:S01]  /*0f70*/  ULDC.64 UR6, c[0x0][0x418] ;  /* 0x0001060000067ab9 */ /* 0x000fe20000000a00 */
[----:B------:R-:W-:Y:S01]  /*0f80*/  ULDC UR61, c[0x0][0x424] ;  /* 0x00010900003d7ab9 */ /* 0x000fe20000000800 */
[----:B------:R-:W-:Y:S01]  /*0f90*/  UISETP.NE.U32.AND UP0, UPT, UR6, URZ, UPT ;  /* 0x0000003f0600728c */ /* 0x000fe2000bf05070 */
[----:B------:R-:W-:Y:S01]  /*0fa0*/  VIADD R2, R2, UR4 ;  /* 0x0000000402027c36 */ /* 0x000fe20008000000 */
[----:B------:R-:W-:Y:S01]  /*0fb0*/  ULDC UR4, c[0x0][0x288] ;  /* 0x0000a20000047ab9 */ /* 0x000fe20000000800 */
[----:B------:R-:W1:Y:S01]  /*0fc0*/  LDC R207, c[0x0][0xc48] ;  /* 0x00031200ffcf7b82 */ /* 0x000e620000000800 */
[----:B------:R-:W-:Y:S01]  /*0fd0*/  UISETP.NE.AND.EX UP0, UPT, UR7, URZ, UPT, UP0 ;  /* 0x0000003f0700728c */ /* 0x000fe2000bf05300 */
[----:B------:R-:W-:Y:S01]  /*0fe0*/  IMAD.SHL.U32 R17, R2, 0x80, RZ ;  /* 0x0000008002117824 */ /* 0x000fe200078e00ff */
[----:B------:R-:W-:Y:S01]  /*0ff0*/  UIADD3 UR4, -UR4, 0x70, URZ ;  /* 0x0000007004047890 */ /* 0x000fe2000fffe13f */
[----:B------:R-:W-:Y:S01]  /*1000*/  IMAD.IADD R3, R13, 0x1, -R3 ;  /* 0x000000010d037824 */ /* 0x000fe200078e0a03 */
[----:B------:R-:W-:Y:S01]  /*1010*/  USEL UR61, UR61, 0x1, UP0 ;  /* 0x000000013d3d7887 */ /* 0x000fe20008000000 */
[----:B------:R-:W-:Y:S01]  /*1020*/  VIADD R2, R17, 0x7f ;  /* 0x0000007f11027836 */ /* 0x000fe20000000000 */
[----:B------:R-:W-:Y:S01]  /*1030*/  ULDC UR5, c[0x0][0x2f0] ;  /* 0x0000bc0000057ab9 */ /* 0x000fe20000000800 */
[----:B------:R-:W-:Y:S01]  /*1040*/  ULDC UR6, c[0x0][0xc54] ;  /* 0x0003150000067ab9 */ /* 0x000fe20000000800 */
[----:B------:R-:W-:Y:S01]  /*1050*/  UIMAD UR4, UR61, UR5, UR4 ;  /* 0x000000053d0472a4 */ /* 0x000fe2000f8e0204 */
[----:B------:R-:W-:Y:S01]  /*1060*/  IMAD R6, R0, UR6, R3 ;  /* 0x0000000600067c24 */ /* 0x000fe2000f8e0203 */
[----:B------:R-:W-:Y:S01]  /*1070*/  UIMAD UR5, UR61, UR5, 0x6f ;  /* 0x0000006f3d0574a4 */ /* 0x000fe2000f8e0205 */
[----:B------:R-:W-:-:S02]  /*1080*/  CS2R R118, SRZ ;  /* 0x0000000000767805 */ /* 0x000fc4000001ff00 */
[----:B------:R-:W-:Y:S01]  /*1090*/  CS2R R116, SRZ ;  /* 0x0000000000747805 */ /* 0x000fe2000001ff00 */
[----:B------:R-:W-:Y:S01]  /*10a0*/  IMAD.MOV.U32 R205, RZ, RZ, R6 ;  /* 0x000000ffffcd7224 */ /* 0x000fe200078e0006 */
[----:B------:R-:W-:Y:S02]  /*10b0*/  CS2R R114, SRZ ;  /* 0x0000000000727805 */ /* 0x000fe4000001ff00 */
[----:B0-----:R-:W-:Y:S02]  /*10c0*/  ISETP.NE.AND P1, PT, R4, 0x1, PT ;  /* 0x000000010400780c */ /* 0x001fe40003f25270 */
[----:B------:R-:W-:Y:S01]  /*10d0*/  CS2R R112, SRZ ;  /* 0x0000000000707805 */ /* 0x000fe2000001ff00 */
[----:B------:R-:W-:Y:S01]  /*10e0*/  IMAD.MOV.U32 R102, RZ, RZ, RZ ;  /* 0x000000ffff667224 */ /* 0x000fe200078e00ff */
[----:B------:R-:W-:Y:S02]  /*10f0*/  CS2R R106, SRZ ;  /* 0x00000000006a7805 */ /* 0x000fe4000001ff00 */
[----:B------:R-:W-:Y:S01]  /*1100*/  CS2R R108, SRZ ;  /* 0x00000000006c7805 */ /* 0x000fe2000001ff00 */
[----:B------:R-:W-:Y:S01]  /*1110*/  IMAD.MOV.U32 R95, RZ, RZ, RZ ;  /* 0x000000ffff5f7224 */ /* 0x000fe200078e00ff */
[----:B------:R-:W-:-:S02]  /*1120*/  CS2R R104, SRZ ;  /* 0x0000000000687805 */ /* 0x000fc4000001ff00 */
[----:B------:R-:W-:Y:S02]  /*1130*/  CS2R R126, SRZ ;  /* 0x00000000007e7805 */ /* 0x000fe4000001ff00 */
[----:B-1----:R-:W-:Y:S02]  /*1140*/  ISETP.NE.AND P0, PT, R207, 0x1, PT ;  /* 0x00000001cf00780c */ /* 0x002fe40003f05270 */
[----:B------:R-:W-:Y:S02]  /*1150*/  CS2R R98, SRZ ;  /* 0x0000000000627805 */ /* 0x000fe4000001ff00 */
[----:B------:R-:W-:Y:S02]  /*1160*/  CS2R R100, SRZ ;  /* 0x0000000000647805 */ /* 0x000fe4000001ff00 */
[----:B------:R-:W-:Y:S02]  /*1170*/  CS2R R96, SRZ ;  /* 0x0000000000607805 */ /* 0x000fe4000001ff00 */
[----:B------:R-:W-:Y:S01]  /*1180*/  CS2R R128, SRZ ;  /* 0x0000000000807805 */ /* 0x000fe2000001ff00 */
[----:B------:R-:W0:Y:S01]  /*1190*/  @P1 LDC R9, c[0x0][0x44c] ;  /* 0x00011300ff091b82 */ /* 0x000e220000000800 */
[----:B------:R-:W-:-:S02]  /*11a0*/  CS2R R124, SRZ ;  /* 0x00000000007c7805 */ /* 0x000fc4000001ff00 */
[----:B------:R-:W-:Y:S02]  /*11b0*/  CS2R R92, SRZ ;  /* 0x00000000005c7805 */ /* 0x000fe4000001ff00 */
[----:B------:R-:W-:Y:S02]  /*11c0*/  CS2R R88, SRZ ;  /* 0x0000000000587805 */ /* 0x000fe4000001ff00 */
[----:B------:R-:W-:Y:S02]  /*11d0*/  CS2R R132, SRZ ;  /* 0x0000000000847805 */ /* 0x000fe4000001ff00 */
[----:B------:R-:W-:Y:S02]  /*11e0*/  CS2R R122, SRZ ;  /* 0x00000000007a7805 */ /* 0x000fe4000001ff00 */
[----:B------:R-:W-:Y:S02]  /*11f0*/  CS2R R84, SRZ ;  /* 0x0000000000547805 */ /* 0x000fe4000001ff00 */
[----:B------:R-:W-:Y:S01]  /*1200*/  CS2R R130, SRZ ;  /* 0x0000000000827805 */ /* 0x000fe2000001ff00 */
[----:B------:R-:W1:Y:S01]  /*1210*/  @P1 LDC R11, c[0x0][0x450] ;  /* 0x00011400ff0b1b82 */ /* 0x000e620000000800 */
[----:B------:R-:W-:-:S02]  /*1220*/  CS2R R120, SRZ ;  /* 0x0000000000787805 */ /* 0x000fc4000001ff00 */
[----:B------:R-:W-:Y:S02]  /*1230*/  CS2R R80, SRZ ;  /* 0x0000000000507805 */ /* 0x000fe4000001ff00 */
[----:B------:R-:W-:Y:S02]  /*1240*/  CS2R R138, SRZ ;  /* 0x00000000008a7805 */ /* 0x000fe4000001ff00 */
[----:B------:R-:W-:Y:S02]  /*1250*/  CS2R R76, SRZ ;  /* 0x00000000004c7805 */ /* 0x000fe4000001ff00 */
[----:B------:R-:W-:Y:S02]  /*1260*/  CS2R R140, SRZ ;  /* 0x00000000008c7805 */ /* 0x000fe4000001ff00 */
[----:B------:R-:W-:Y:S02]  /*1270*/  CS2R R72, SRZ ;  /* 0x0000000000487805 */ /* 0x000fe4000001ff00 */
[----:B------:R-:W-:Y:S01]  /*1280*/  CS2R R134, SRZ ;  /* 0x0000000000867805 */ /* 0x000fe2000001ff00 */
[----:B------:R-:W2:Y:S01]  /*1290*/  @P0 LDC R5, c[0x0][0xc4c] ;  /* 0x00031300ff050b82 */ /* 0x000ea20000000800 */
[----:B------:R-:W-:-:S02]  /*12a0*/  CS2R R68, SRZ ;  /* 0x0000000000447805 */ /* 0x000fc4000001ff00 */
[----:B------:R-:W-:Y:S02]  /*12b0*/  CS2R R144, SRZ ;  /* 0x0000000000907805 */ /* 0x000fe4000001ff00 */
[----:B------:R-:W-:Y:S02]  /*12c0*/  CS2R R64, SRZ ;  /* 0x0000000000407805 */ /* 0x000fe4000001ff00 */
[----:B------:R-:W-:Y:S02]  /*12d0*/  CS2R R136, SRZ ;  /* 0x0000000000887805 */ /* 0x000fe4000001ff00 */
[----:B------:R-:W-:Y:S02]  /*12e0*/  CS2R R60, SRZ ;  /* 0x00000000003c7805 */ /* 0x000fe4000001ff00 */
[----:B------:R-:W-:Y:S02]  /*12f0*/  CS2R R142, SRZ ;  /* 0x00000000008e7805 */ /* 0x000fe4000001ff00 */
[----:B------:R-:W-:Y:S01]  /*1300*/  CS2R R56, SRZ ;  /* 0x0000000000387805 */ /* 0x000fe2000001ff00 */
[----:B0-----:R-:W-:Y:S01]  /*1310*/  @P1 IMAD.HI.U32 R4, R2, R9, RZ ;  /* 0x0000000902041227 */ /* 0x001fe200078e00ff */
[----:B------:R-:W0:Y:S01]  /*1320*/  @P0 LDC R7, c[0x0][0xc50] ;  /* 0x00031400ff070b82 */ /* 0x000e220000000800 */
[----:B------:R-:W-:-:S02]  /*1330*/  CS2R R146, SRZ ;  /* 0x0000000000927805 */ /* 0x000fc4000001ff00 */
[----:B------:R-:W-:Y:S02]  /*1340*/  MOV R53, RZ ;  /* 0x000000ff00357202 */ /* 0x000fe40000000f00 */
[----:B------:R-:W-:Y:S02]  /*1350*/  CS2R R14, SRZ ;  /* 0x00000000000e7805 */ /* 0x000fe4000001ff00 */
[----:B------:R-:W-:Y:S02]  /*1360*/  CS2R R152, SRZ ;  /* 0x0000000000987805 */ /* 0x000fe4000001ff00 */
[----:B------:R-:W-:Y:S01]  /*1370*/  CS2R R12, SRZ ;  /* 0x00000000000c7805 */ /* 0x000fe2000001ff00 */
[----:B------:R-:W-:Y:S01]  /*1380*/  IMAD.MOV.U32 R154, RZ, RZ, RZ ;  /* 0x000000ffff9a7224 */ /* 0x000fe200078e00ff */
[----:B-1----:R-:W-:Y:S02]  /*1390*/  @P1 SHF.R.U32.HI R2, RZ, R11, R4 ;  /* 0x0000000bff021219 */ /* 0x002fe40000011604 */
[----:B------:R-:W-:-:S02]  /*13a0*/  CS2R R10, SRZ ;  /* 0x00000000000a7805 */ /* 0x000fc4000001ff00 */
[----:B------:R-:W-:Y:S02]  /*13b0*/  CS2R R150, SRZ ;  /* 0x0000000000967805 */ /* 0x000fe4000001ff00 */
[----:B------:R-:W-:Y:S02]  /*13c0*/  CS2R R148, SRZ ;  /* 0x0000000000947805 */ /* 0x000fe4000001ff00 */
[----:B------:R-:W-:Y:S01]  /*13d0*/  CS2R R8, SRZ ;  /* 0x0000000000087805 */ /* 0x000fe2000001ff00 */
[----:B------:R-:W-:Y:S01]  /*13e0*/  VIADD R3, R2, UR4 ;  /* 0x0000000402037c36 */ /* 0x000fe20008000000 */
[----:B------:R-:W-:Y:S01]  /*13f0*/  UMOV UR4, URZ ;  /* 0x0000003f00047c82 */ /* 0x000fe20008000000 */
[----:B------:R-:W-:Y:S01]  /*1400*/  IMAD.MOV.U32 R2, RZ, RZ, RZ ;  /* 0x000000ffff027224 */ /* 0x000fe200078e00ff */
[----:B------:R-:W-:Y:S01]  /*1410*/  UIMAD.WIDE UR4, UR5, -0x6db6db6d, UR4 ;  /* 0x92492493050478a5 */ /* 0x000fe2000f8e0204 */
[----:B--2---:R-:W-:Y:S01]  /*1420*/  @P0 IMAD.HI.U32 R0, R6, R5, RZ ;  /* 0x0000000506000227 */ /* 0x004fe200078e00ff */
[----:B------:R-:W-:-:S02]  /*1430*/  CS2R R4, SRZ ;  /* 0x0000000000047805 */ /* 0x000fc4000001ff00 */
[----:B------:R-:W-:Y:S01]  /*1440*/  USHF.R.U32.HI UR4, URZ, 0x1f, UR5 ;  /* 0x0000001f3f047899 */ /* 0x000fe20008011605 */
[----:B------:R-:W-:-:S03]  /*1450*/  IMAD.HI R2, R3, -0x6db6db6d, R2 ;  /* 0x9249249303027827 */ /* 0x000fc600078e0202 */
[----:B------:R-:W-:Y:S01]  /*1460*/  ULEA.HI.SX32 UR4, UR5, UR4, 0x1a ;  /* 0x0000000405047291 */ /* 0x000fe2000f8fd23f */
[----:B0-----:R-:W-:Y:S01]  /*1470*/  @P0 SHF.R.U32.HI R205, RZ, R7, R0 ;  /* 0x00000007ffcd0219 */ /* 0x001fe20000011600 */
[----:B------:R-:W-:Y:S01]  /*1480*/  IMAD.MOV.U32 R156, RZ, RZ, RZ ;  /* 0x000000ffff9c7224 */ /* 0x000fe200078e00ff */
[----:B------:R-:W-:Y:S01]  /*1490*/  SHF.R.U32.HI R3, RZ, 0x1f, R2 ;  /* 0x0000001fff037819 */ /* 0x000fe20000011602 */
[----:B------:R-:W-:Y:S01]  /*14a0*/  IMAD.MOV.U32 R158, RZ, RZ, RZ ;  /* 0x000000ffff9e7224 */ /* 0x000fe200078e00ff */
[----:B------:R-:W-:Y:S01]  /*14b0*/  PLOP3.LUT P0, PT, PT, PT, PT, 0x80, 0x0 ;  /* 0x000000000000781c */ /* 0x000fe20003f0f070 */
[----:B------:R-:W-:Y:S01]  /*14c0*/  IMAD.MOV R0, RZ, RZ, -R205 ;  /* 0x000000ffff007224 */ /* 0x000fe200078e0acd */
[----:B------:R-:W-:Y:S02]  /*14d0*/  LEA.HI.SX32 R82, R2, R3, 0x1a ;  /* 0x0000000302527211 */ /* 0x000fe400078fd2ff */
[----:B------:R-:W-:Y:S01]  /*14e0*/  CS2R R2, SRZ ;  /* 0x0000000000027805 */ /* 0x000fe2000001ff00 */
[----:B------:R-:W-:Y:S01]  /*14f0*/  IMAD.MOV.U32 R33, RZ, RZ, RZ ;  /* 0x000000ffff217224 */ /* 0x000fe200078e00ff */
[----:B------:R-:W-:Y:S01]  /*1500*/  VIMNMX R82, R82, UR4, PT ;  /* 0x0000000452527c48 */ /* 0x000fe2000bfe0100 */
[----:B------:R-:W-:Y:S01]  /*1510*/  IMAD R207, R207, R0, R6 ;  /* 0x00000000cfcf7224 */ /* 0x000fe200078e0206 */
[----:B------:R-:W-:Y:S01]  /*1520*/  CS2R R6, SRZ ;  /* 0x0000000000067805 */ /* 0x000fe2000001ff00 */
[----:B------:R-:W-:Y:S01]  /*1530*/  IMAD.MOV.U32 R0, RZ, RZ, RZ ;  /* 0x000000ffff007224 */ /* 0x000fe200078e00ff */
[----:B------:R-:W-:Y:S01]  /*1540*/  ISETP.GE.AND P1, PT, R82, 0x1, PT ;  /* 0x000000015200780c */ /* 0x000fe20003f26270 */
[----:B------:R-:W-:-:S02]  /*1550*/  IMAD.MOV.U32 R160, RZ, RZ, RZ ;  /* 0x000000ffffa07224 */ /* 0x000fc400078e00ff */
[----:B------:R-:W-:-:S10]  /*1560*/  IMAD.MOV.U32 R37, RZ, RZ, RZ ;  /* 0x000000ffff257224 */ /* 0x000fd400078e00ff */
[----:B------:R-:W-:Y:S05]  /*1570*/  @!P1 BRA `(.L_x_2269) ;  /* 0x000000e800849947 */ /* 0x000fea0003800000 */
        /* <DEDUP_REMOVED lines=31> */
.L_x_2270:
[----:B------:R-:W-:Y:S02]  /*1770*/  LEA.HI R0, R209, R209, RZ, 0x1 ;  /* 0x000000d1d1007211 */ /* 0x000fe400078f08ff */
[----:B------:R-:W-:Y:S02]  /*1780*/  ISETP.NE.AND P0, PT, R18, 0x3, PT ;  /* 0x000000031200780c */ /* 0x000fe40003f05270 */
[----:B------:R-:W-:-:S05]  /*1790*/  LOP3.LUT R0, R0, 0xfffffffe, RZ, 0xc0, !PT ;  /* 0xfffffffe00007812 */ /* 0x000fca00078ec0ff */
[----:B------:R-:W-:-:S05]  /*17a0*/  IMAD.IADD R0, R209, 0x1, -R0 ;  /* 0x00000001d1007824 */ /* 0x000fca00078e0a00 */
[----:B------:R-:W-:-:S04]  /*17b0*/  SHF.L.U32 R0, R0, 0x1f, RZ ;  /* 0x0000001f00007819 */ /* 0x000fc800000006ff */
[----:B------:R-:W0:Y:S02]  /*17c0*/  SYNCS.PHASECHK.TRANS64.TRYWAIT P1, [UR37+0x36800], R0 ;  /* 0x03680000ff0075a7 */ /* 0x000e240008020165 */
[----:B0-----:R-:W-:Y:S05]  /*17d0*/  @!P1 BRA `(.L_x_2271) ;  /* 0x00000158002c9947 */ /* 0x001fea0003800000 */
.L_x_2425:
[----:B------:R-:W-:Y:S05]  /*17e0*/  @!P0 BRA `(.L_x_2272) ;  /* 0x0000000000048947 */ /* 0x000fea0003800000 */
[----:B------:R-:W-:Y:S01]  /*17f0*/  BPT.TRAP 0x1 ;  /* 0x000000040000795c */ /* 0x000fe20000300000 */
.L_x_2272:
[----:B0-----:R-:W-:Y:S02]  /*1800*/  IMAD.U32 R0, RZ, RZ, UR36 ;  /* 0x00000024ff007e24 */ /* 0x001fe4000f8e00ff */
[----:B------:R-:W-:-:S03]  /*1810*/  IMAD.U32 R3, RZ, RZ, UR39 ;  /* 0x00000027ff037e24 */ /* 0x000fc6000f8e00ff */
[----:B------:R-:W-:Y:S02]  /*1820*/  LEA R0, R0, UR37, 0x3 ;  /* 0x0000002500007c11 */ /* 0x000fe4000f8e18ff */
[----:B------:R-:W-:-:S04]  /*1830*/  SHF.L.U32 R3, R3, 0x1f, RZ ;  /* 0x0000001f03037819 */ /* 0x000fc800000006ff */
[----:B------:R0:W1:Y:S01]  /*1840*/  SYNCS.PHASECHK.TRANS64.TRYWAIT P2, [R0+URZ+0x36830], R3 ;  /* 0x03683003000075a7 */ /* 0x000062000804017f */
[----:B------:R-:W-:Y:S05]  /*1850*/  @!P0 BRA `(.L_x_2273) ;  /* 0x0000000000048947 */ /* 0x000fea0003800000 */
[----:B------:R-:W-:Y:S01]  /*1860*/  BPT.TRAP 0x1 ;  /* 0x000000040000795c */ /* 0x000fe20000300000 */
.L_x_2273:
[----:B------:R-:W2:Y:S02]  /*1870*/  S2R R2, SR_TID.X ;  /* 0x0000000000027919 */ /* 0x000ea40000002100 */
[----:B--2---:R-:W-:Y:S01]  /*1880*/  LOP3.LUT P1, RZ, R2, 0x7f, RZ, 0xc0, !PT ;  /* 0x0000007f02ff7812 */ /* 0x004fe2000782c0ff */
[----:B-1----:R-:W-:-:S12]  /*1890*/  @P2 BRA `(.L_x_2274) ;  /* 0x0000000000082947 */ /* 0x002fd80003800000 */
[----:B------:R-:W1:Y:S02]  /*18a0*/  SYNCS.PHASECHK.TRANS64.TRYWAIT P2, [R0+URZ+0x36830], R3 ;  /* 0x03683003000075a7 */ /* 0x000e64000804017f */
[----:B-1----:R-:W-:Y:S05]  /*18b0*/  @!P2 BRA `(.L_x_2275) ;  /* 0x00000158000ca947 */ /* 0x002fea0003800000 */
.L_x_2274:
        /* <DEDUP_REMOVED lines=17> */
[----:B------:R-:W-:Y:S01]  /*19d0*/  UIMAD UR4, UR36, 0xa80, UR60 ;  /* 0x00000a80240478a4 */ /* 0x000fe2000f8e023c */
[----:B------:R-:W-:Y:S01]  /*19e0*/  MOV R5, UR56 ;  /* 0x0000003800057c02 */ /* 0x000fe20008000f00 */
[----:B------:R-:W-:Y:S01]  /*19f0*/  UMOV UR16, UR56 ;  /* 0x0000003800107c82 */ /* 0x000fe20008000000 */
[----:B------:R-:W-:Y:S01]  /*1a00*/  UMOV UR17, UR57 ;  /* 0x0000003900117c82 */ /* 0x000fe20008000000 */
[----:B------:R-:W-:Y:S01]  /*1a10*/  UIADD3 UR22, UR4, 0x80, URZ ;  /* 0x0000008004167890 */ /* 0x000fe2000fffe03f */
[----:B01----:R-:W-:Y:S01]  /*1a20*/  @!P1 VIADD R0, R0, 0x36840 ;  /* 0x0003684000009836 */ /* 0x003fe20000000000 */
[----:B------:R-:W-:Y:S01]  /*1a30*/  UIADD3 UR18, UR4, 0x100, URZ ;  /* 0x0000010004127890 */ /* 0x000fe2000fffe03f */
[----:B------:R-:W-:Y:S01]  /*1a40*/  CS2R R118, SRZ ;  /* 0x0000000000767805 */ /* 0x000fe2000001ff00 */
[----:B------:R-:W-:Y:S01]  /*1a50*/  UMOV UR58, UR4 ;  /* 0x00000004003a7c82 */ /* 0x000fe20008000000 */
[----:B------:R-:W-:Y:S01]  /*1a60*/  UMOV UR19, 0x40000040 ;  /* 0x4000004000137882 */ /* 0x000fe20000000000 */
[----:B------:R-:W-:Y:S01]  /*1a70*/  HGMMA.64x16x16.F32 R72, gdesc[UR56], RZ, !UPT, gsb0 ;  /* 0x00200000384879f0 */ /* 0x000fe2000c0008ff */
[----:B------:R-:W-:Y:S01]  /*1a80*/  UIADD3 UR14, UR4, 0x180, URZ ;  /* 0x00000180040e7890 */ /* 0x000fe2000fffe03f */
[----:B------:R-:W-:Y:S01]  /*1a90*/  @!P1 PRMT R0, RZ, 0x654, R0 ;  /* 0x00000654ff009816 */ /* 0x000fe20000000000 */
[----:B------:R-:W-:Y:S01]  /*1aa0*/  UMOV UR12, UR56 ;  /* 0x00000038000c7c82 */ /* 0x000fe20008000000 */
[----:B------:R-:W-:Y:S01]  /*1ab0*/  UMOV UR13, UR57 ;  /* 0x00000039000d7c82 */ /* 0x000fe20008000000 */
[----:B------:R-:W-:Y:S01]  /*1ac0*/  UMOV UR15, 0x40000040 ;  /* 0x40000040000f7882 */ /* 0x000fe20000000000 */
[----:B------:R-:W-:Y:S01]  /*1ad0*/  UIADD3 UR10, UR4, 0x200, URZ ;  /* 0x00000200040a7890 */ /* 0x000fe2000fffe03f */
[----:B------:R-:W-:Y:S01]  /*1ae0*/  CS2R R116, SRZ ;  /* 0x0000000000747805 */ /* 0x000fe2000001ff00 */
[----:B------:R-:W-:Y:S01]  /*1af0*/  UMOV UR8, UR56 ;  /* 0x0000003800087c82 */ /* 0x000fe20008000000 */
[----:B------:R-:W-:Y:S01]  /*1b00*/  UMOV UR9, UR57 ;  /* 0x0000003900097c82 */ /* 0x000fe20008000000 */
[----:B------:R-:W-:Y:S01]  /*1b10*/  UMOV UR11, 0x40000040 ;  /* 0x40000040000b7882 */ /* 0x000fe20000000000 */
[----:B------:R-:W-:Y:S01]  /*1b20*/  UIADD3 UR58, UR4, 0x280, URZ ;  /* 0x00000280043a7890 */ /* 0x000fe2000fffe03f */
[----:B------:R-:W-:Y:S01]  /*1b30*/  CS2R R114, SRZ ;  /* 0x0000000000727805 */ /* 0x000fe2000001ff00 */
[----:B------:R-:W-:Y:S01]  /*1b40*/  UMOV UR59, 0x40000040 ;  /* 0x40000040003b7882 */ /* 0x000fe20000000000 */
[----:B------:R-:W-:Y:S01]  /*1b50*/  UIADD3 UR6, UR4, 0x300, URZ ;  /* 0x0000030004067890 */ /* 0x000fe2000fffe03f */
[----:B------:R-:W-:Y:S01]  /*1b60*/  CS2R R112, SRZ ;  /* 0x0000000000707805 */ /* 0x000fe2000001ff00 */
[----:B------:R-:W-:Y:S01]  /*1b70*/  UIADD3 UR7, UR5, 0x2, URZ ;  /* 0x0000000205077890 */ /* 0x000fe2000fffe03f */
[----:B------:R-:W-:Y:S01]  /*1b80*/  CS2R R110, SRZ ;  /* 0x00000000006e7805 */ /* 0x000fe2000001ff00 */
        /* <DEDUP_REMOVED lines=15> */
[----:B------:R-:W-:-:S02]  /*1c80*/  WARPGROUP.DEPBAR.LE gsb0, 0x0 ;  /* 0x00008000000079c5 */ /* 0x000fc40000010000 */
        /* <DEDUP_REMOVED lines=29> */
[----:B------:R-:W-:-:S07]  /*1e60*/  UIADD3 UR7, UR4, 0x780, URZ ;  /* 0x0000078004077890 */ /* 0x000fce000fffe03f */
[----:B------:R-:W-:Y:S01]  /*1e70*/  UMOV UR38, UR7 ;  /* 0x0000000700267c82 */ /* 0x000fe20008000000 */
        /* <DEDUP_REMOVED lines=428> */
[----:B------:R-:W0:Y:S01]  /*3940*/  LDC R2, c[0x0][0x448] ;  /* 0x00011200ff027b82 */ /* 0x000e220000000800 */
[----:B------:R-:W-:Y:S01]  /*3950*/  R2UR UR12, R3 ;  /* 0x00000000030c72ca */ /* 0x000fe200000e0000 */
[----:B------:R-:W-:Y:S01]  /*3960*/  IMAD.IADD R3, R22, 0x1, R17 ;  /* 0x0000000116037824 */ /* 0x000fe200078e0211 */
[----:B0-----:R-:W-:-:S05]  /*3970*/  ISETP.NE.AND P2, PT, R2, 0x1, PT ;  /* 0x000000010200780c */ /* 0x001fca0003f45270 */
[----:B------:R-:W0:Y:S01]  /*3980*/  LDC R2, c[0x0][0x2f0] ;  /* 0x0000bc00ff027b82 */ /* 0x000e220000000800 */
        /* <DEDUP_REMOVED lines=9> */
[----:B------:R-:W1:Y:S01]  /*3a20*/  @P2 LDC R6, c[0x0][0x44c] ;  /* 0x00011300ff062b82 */ /* 0x000e620000000800 */
[----:B------:R-:W-:Y:S02]  /*3a30*/  R2UR UR37, R7 ;  /* 0x00000000072572ca */ /* 0x000fe400000e0000 */
[----:B------:R-:W-:Y:S01]  /*3a40*/  R2UR UR36, R8 ;  /* 0x00000000082472ca */ /* 0x000fe200000e0000 */
[----:B-1----:R-:W-:Y:S01]  /*3a50*/  @P2 IMAD.HI.U32 R5, R3, R6, RZ ;  /* 0x0000000603052227 */ /* 0x002fe200078e00ff */
        /* <DEDUP_REMOVED lines=32> */
[----:B------:R-:W1:Y:S01]  /*3c60*/  MUFU.TANH R74, R74 ;  /* 0x0000004a004a7308 */ /* 0x000e620000002400 */
[----:B------:R-:W-:Y:S01]  /*3c70*/  UMOV UR55, 0x40000040 ;  /* 0x4000004000377882 */ /* 0x000fe20000000000 */
[----:B------:R-:W-:Y:S01]  /*3c80*/  FMUL.FTZ R9, R76, UR10 ;  /* 0x0000000a4c097c20 */ /* 0x000fe20008410000 */
[----:B------:R-:W-:Y:S01]  /*3c90*/  FMUL.FTZ R7, R73, UR10 ;  /* 0x0000000a49077c20 */ /* 0x000fe20008410000 */
[----:B------:R-:W-:-:S04]  /*3ca0*/  FMUL.FTZ R8, R77, UR10 ;  /* 0x0000000a4d087c20 */ /* 0x000fc80008410000 */
[----:B------:R-:W-:Y:S08]  /*3cb0*/  MUFU.TANH R75, R75 ;  /* 0x0000004b004b7308 */ /* 0x000ff00000002400 */
[----:B------:R-:W2:Y:S08]  /*3cc0*/  MUFU.TANH R78, R78 ;  /* 0x0000004e004e7308 */ /* 0x000eb00000002400 */
[----:B------:R-:W3:Y:S08]  /*3cd0*/  MUFU.TANH R79, R79 ;  /* 0x0000004f004f7308 */ /* 0x000ef00000002400 */
        /* <DEDUP_REMOVED lines=12> */
[----:B------:R-:W4:Y:S01]  /*3da0*/  MUFU.TANH R72, R66 ;  /* 0x0000004200487308 */ /* 0x000f220000002400 */
[----:B------:R-:W-:Y:S01]  /*3db0*/  UMOV UR55, 0x40000040 ;  /* 0x4000004000377882 */ /* 0x000fe20000000000 */
[----:B------:R-:W-:Y:S01]  /*3dc0*/  FMUL.FTZ R13, R68, UR10 ;  /* 0x0000000a440d7c20 */ /* 0x000fe20008410000 */
[----:B------:R-:W-:Y:S01]  /*3dd0*/  FMUL.FTZ R10, R65, UR10 ;  /* 0x0000000a410a7c20 */ /* 0x000fe20008410000 */
[----:B------:R-:W-:-:S04]  /*3de0*/  FMUL.FTZ R12, R69, UR10 ;  /* 0x0000000a450c7c20 */ /* 0x000fc80008410000 */
[----:B------:R-:W5:Y:S08]  /*3df0*/  MUFU.TANH R67, R67 ;  /* 0x0000004300437308 */ /* 0x000f700000002400 */
[----:B------:R-:W5:Y:S08]  /*3e00*/  MUFU.TANH R76, R70 ;  /* 0x00000046004c7308 */ /* 0x000f700000002400 */
[----:B------:R-:W5:Y:S08]  /*3e10*/  MUFU.TANH R71, R71 ;  /* 0x0000004700477308 */ /* 0x000f700000002400 */
[----:B------:R-:W-:Y:S08]  /*3e20*/  MUFU.TANH R8, R8 ;  /* 0x0000000800087308 */ /* 0x000ff00000002400 */
[----:B------:R-:W-:Y:S08]  /*3e30*/  MUFU.TANH R11, R11 ;  /* 0x0000000b000b7308 */ /* 0x000ff00000002400 */
[----:B------:R-:W-:Y:S01]  /*3e40*/  MUFU.TANH R10, R10 ;  /* 0x0000000a000a7308 */ /* 0x000fe20000002400 */
[----:B------:R-:W-:-:S02]  /*3e50*/  WARPGROUP.DEPBAR.LE gsb0, 0x0 ;  /* 0x00008000000079c5 */ /* 0x000fc40000010000 */
[----:B------:R-:W-:Y:S01]  /*3e60*/  WARPGROUP.ARRIVE ;  /* 0x00000000000079c5 */ /* 0x000fe20000000000 */
[----:B------:R-:W-:Y:S01]  /*3e70*/  FMUL.FTZ R15, R56, UR10 ;  /* 0x0000000a380f7c20 */ /* 0x000fe20008410000 */
[----:B------:R-:W-:Y:S01]  /*3e80*/  FMUL.FTZ R14, R57, UR10 ;  /* 0x0000000a390e7c20 */ /* 0x000fe20008410000 */
[----:B------:R-:W0:Y:S01]  /*3e90*/  @P2 LDC R56, c[0x0][0x450] ;  /* 0x00011400ff382b82 */ /* 0x000e220000000800 */
[----:B------:R-:W-:Y:S02]  /*3ea0*/  IMAD.MOV.U32 R57, RZ, RZ, R3 ;  /* 0x000000ffff397224 */ /* 0x000fe400078e0003 */
[----:B------:R-:W-:Y:S01]  /*3eb0*/  FMUL.FTZ R59, R59, UR10 ;  /* 0x0000000a3b3b7c20 */ /* 0x000fe20008410000 */
[----:B------:R-:W-:Y:S01]  /*3ec0*/  HGMMA.64x16x16.F32 R48, gdesc[UR52], R48, gsb0 ;  /* 0x00200000343079f0 */ /* 0x000fe20008000830 */
[----:B------:R-:W-:Y:S01]  /*3ed0*/  UIADD3 UR54, UR4, 0x906, URZ ;  /* 0x0000090604367890 */ /* 0x000fe2000fffe03f */
[----:B------:R-:W-:Y:S01]  /*3ee0*/  FMUL.FTZ R20, R61, UR10 ;  /* 0x0000000a3d147c20 */ /* 0x000fe20008410000 */
[----:B------:R-:W-:Y:S01]  /*3ef0*/  UMOV UR55, 0x40000040 ;  /* 0x4000004000377882 */ /* 0x000fe20000000000 */
[----:B------:R1:W-:Y:S01]  /*3f00*/  MUFU.TANH R86, R59 ;  /* 0x0000003b00567308 */ /* 0x0003e20000002400 */
[----:B------:R-:W2:Y:S01]  /*3f10*/  LDC R3, c[0x0][0x288] ;  /* 0x0000a200ff037b82 */ /* 0x000ea20000000800 */
[----:B------:R-:W-:Y:S01]  /*3f20*/  FMUL.FTZ R58, R58, UR10 ;  /* 0x0000000a3a3a7c20 */ /* 0x000fe20008410000 */
[----:B------:R-:W-:Y:S01]  /*3f30*/  FMUL.FTZ R62, R62, UR10 ;  /* 0x0000000a3e3e7c20 */ /* 0x000fe20008410000 */
[----:B------:R-:W-:Y:S01]  /*3f40*/  FMUL.FTZ R63, R63, UR10 ;  /* 0x0000000a3f3f7c20 */ /* 0x000fe20008410000 */
[----:B------:R-:W-:-:S03]  /*3f50*/  FMUL.FTZ R21, R60, UR10 ;  /* 0x0000000a3c157c20 */ /* 0x000fc60008410000 */
[----:B------:R-:W5:Y:S08]  /*3f60*/  MUFU.TANH R58, R58 ;  /* 0x0000003a003a7308 */ /* 0x000f700000002400 */
[----:B------:R-:W5:Y:S01]  /*3f70*/  MUFU.TANH R62, R62 ;  /* 0x0000003e003e7308 */ /* 0x000f620000002400 */
[----:B0-----:R-:W-:Y:S01]  /*3f80*/  @P2 SHF.R.U32.HI R57, RZ, R56, R5 ;  /* 0x00000038ff392219 */ /* 0x001fe20000011605 */
[----:B------:R-:W-:-:S04]  /*3f90*/  IMAD R5, R82, -0x70, RZ ;  /* 0xffffff9052057824 */ /* 0x000fc800078e02ff */
[----:B------:R-:W2:Y:S01]  /*3fa0*/  SHFL.IDX PT, R56, R57, 0x1, 0x1c1f ;  /* 0x003c1f0039387f89 */ /* 0x000ea200000e0000 */
[----:B------:R-:W-:Y:S01]  /*3fb0*/  VIADD R6, R5, 0x71 ;  /* 0x0000007105067836 */ /* 0x000fe20000000000 */
[----:B------:R-:W0:Y:S01]  /*3fc0*/  MUFU.TANH R63, R63 ;  /* 0x0000003f003f7308 */ /* 0x000e220000002400 */
[C---:B------:R-:W-:Y:S01]  /*3fd0*/  IMAD R5, R2.reuse, UR61, R5 ;  /* 0x0000003d02057c24 */ /* 0x040fe2000f8e0205 */
[----:B------:R-:W0:Y:S01]  /*3fe0*/  SHFL.IDX PT, R57, R57, RZ, 0x1c1f ;  /* 0x001c1fff39397589 */ /* 0x000e2200000e0000 */
[----:B-1----:R-:W-:Y:S02]  /*3ff0*/  IMAD R59, R19, -0x2, R6 ;  /* 0xfffffffe133b7824 */ /* 0x002fe400078e0206 */
[----:B------:R-:W-:Y:S02]  /*4000*/  VIADD R6, R5, 0x70 ;  /* 0x0000007005067836 */ /* 0x000fe40000000000 */
[----:B------:R-:W-:Y:S01]  /*4010*/  IMAD R64, R2, UR61, R59 ;  /* 0x0000003d02407c24 */ /* 0x000fe2000f8e023b */
[----:B------:R-:W-:Y:S01]  /*4020*/  MUFU.TANH R13, R13 ;  /* 0x0000000d000d7308 */ /* 0x000fe20000002400 */
[----:B------:R-:W-:-:S07]  /*4030*/  IMAD R59, R19, -0x2, R6 ;  /* 0xfffffffe133b7824 */ /* 0x000fce00078e0206 */
[----:B------:R-:W-:Y:S01]  /*4040*/  MUFU.TANH R12, R12 ;  /* 0x0000000c000c7308 */ /* 0x000fe20000002400 */
[----:B--2---:R-:W-:Y:S01]  /*4050*/  IADD3 R56, R56, -R3, R64 ;  /* 0x8000000338387210 */ /* 0x004fe20007ffe040 */
[--C-:B------:R-:W-:Y:S01]  /*4060*/  IMAD.IADD R64, R64, 0x1, -R3.reuse ;  /* 0x0000000140407824 */ /* 0x100fe200078e0a03 */
[----:B------:R-:W-:Y:S02]  /*4070*/  WARPGROUP.DEPBAR.LE gsb0, 0x0 ;  /* 0x00008000000079c5 */ /* 0x000fe40000010000 */
[----:B------:R-:W-:Y:S01]  /*4080*/  WARPGROUP.ARRIVE ;  /* 0x00000000000079c5 */ /* 0x000fe20000000000 */
[----:B------:R-:W-:Y:S01]  /*4090*/  VIMNMX R6, R59, R56, PT ;  /* 0x000000383b067248 */ /* 0x000fe20003fe0100 */
[----:B------:R-:W-:Y:S01]  /*40a0*/  FMUL.FTZ R51, R51, UR10 ;  /* 0x0000000a33337c20 */ /* 0x000fe20008410000 */
[----:B------:R-:W-:Y:S01]  /*40b0*/  FMUL.FTZ R50, R50, UR10 ;  /* 0x0000000a32327c20 */ /* 0x000fe20008410000 */
[----:B------:R-:W-:Y:S01]  /*40c0*/  FMUL.FTZ R54, R54, UR10 ;  /* 0x0000000a36367c20 */ /* 0x000fe20008410000 */
[C---:B------:R-:W-:Y:S01]  /*40d0*/  ISETP.GT.AND P5, PT, R6.reuse, RZ, PT ;  /* 0x000000ff0600720c */ /* 0x040fe20003fa4270 */
[----:B------:R-:W-:Y:S01]  /*40e0*/  HGMMA.64x16x16.F32 R40, gdesc[UR52], R40, gsb0 ;  /* 0x00200000342879f0 */ /* 0x000fe20008000828 */
[----:B------:R-:W-:Y:S01]  /*40f0*/  UIADD3 UR54, UR4, 0x986, URZ ;  /* 0x0000098604367890 */ /* 0x000fe2000fffe03f */
[C---:B------:R-:W-:Y:S01]  /*4100*/  ISETP.GT.AND P6, PT, R6.reuse, 0x1, PT ;  /* 0x000000010600780c */ /* 0x040fe20003fc4270 */
[----:B------:R-:W-:Y:S01]  /*4110*/  UMOV UR55, 0x40000040 ;  /* 0x4000004000377882 */ /* 0x000fe20000000000 */
[----:B------:R1:W-:Y:S01]  /*4120*/  MUFU.TANH R61, R51 ;  /* 0x00000033003d7308 */ /* 0x0003e20000002400 */
[----:B------:R-:W-:Y:S01]  /*4130*/  ISETP.GT.AND P4, PT, R6, 0x8, PT ;  /* 0x000000080600780c */ /* 0x000fe20003f84270 */
[----:B------:R-:W-:Y:S01]  /*4140*/  UMOV UR4, UR52 ;  /* 0x0000003400047c82 */ /* 0x000fe20008000000 */
[----:B------:R-:W-:Y:S01]  /*4150*/  FSEL R66, R74, -INF , P5 ;  /* 0xff8000004a427808 */ /* 0x000fe20002800000 */
[----:B------:R-:W-:Y:S01]  /*4160*/  FMUL.FTZ R55, R55, UR10 ;  /* 0x0000000a37377c20 */ /* 0x000fe20008410000 */
[----:B------:R-:W-:Y:S01]  /*4170*/  ISETP.GT.AND P3, PT, R6, 0x9, PT ;  /* 0x000000090600780c */ /* 0x000fe20003f64270 */
[----:B------:R-:W-:Y:S01]  /*4180*/  FMUL.FTZ R52, R52, UR10 ;  /* 0x0000000a34347c20 */ /* 0x000fe20008410000 */
[----:B------:R-:W-:Y:S01]  /*4190*/  FSEL R68, R78, -INF , P4 ;  /* 0xff8000004e447808 */ /* 0x000fe20002000000 */
[----:B------:R-:W2:Y:S01]  /*41a0*/  MUFU.TANH R50, R50 ;  /* 0x0000003200327308 */ /* 0x000ea20000002400 */
[----:B-1----:R-:W-:Y:S01]  /*41b0*/  FSEL R51, R75, -INF , P6 ;  /* 0xff8000004b337808 */ /* 0x002fe20003000000 */
[----:B------:R-:W-:Y:S01]  /*41c0*/  FMUL.FTZ R48, R48, UR10 ;  /* 0x0000000a30307c20 */ /* 0x000fe20008410000 */
[----:B------:R-:W-:Y:S01]  /*41d0*/  ISETP.GT.AND P5, PT, R6, 0x10, PT ;  /* 0x000000100600780c */ /* 0x000fe20003fa4270 */
[----:B------:R-:W-:Y:S01]  /*41e0*/  FMUL.FTZ R49, R49, UR10 ;  /* 0x0000000a31317c20 */ /* 0x000fe20008410000 */
[----:B------:R-:W-:Y:S01]  /*41f0*/  FMNMX.FTZ R5, R66, R51, !PT ;  /* 0x0000003342057209 */ /* 0x000fe20007810000 */
[----:B------:R-:W-:Y:S01]  /*4200*/  FMUL.FTZ R53, R53, UR10 ;  /* 0x0000000a35357c20 */ /* 0x000fe20008410000 */
[----:B---3--:R-:W-:Y:S01]  /*4210*/  FSEL R70, R79, -INF , P3 ;  /* 0xff8000004f467808 */ /* 0x008fe20001800000 */
[----:B------:R-:W-:Y:S01]  /*4220*/  MUFU.TANH R54, R54 ;  /* 0x0000003600367308 */ /* 0x000fe20000002400 */
[----:B------:R-:W-:Y:S01]  /*4230*/  FMNMX.FTZ R5, R68, R5, !PT ;  /* 0x0000000544057209 */ /* 0x000fe20007810000 */
[----:B------:R-:W-:Y:S01]  /*4240*/  IMAD R3, R2, UR61, -R3 ;  /* 0x0000003d02037c24 */ /* 0x000fe2000f8e0a03 */
[----:B------:R-:W-:-:S02]  /*4250*/  ISETP.GT.AND P3, PT, R6, 0x11, PT ;  /* 0x000000110600780c */ /* 0x000fc40003f64270 */
[----:B----4-:R-:W-:Y:S02]  /*4260*/  FSEL R72, R72, -INF , P5 ;  /* 0xff80000048487808 */ /* 0x010fe40002800000 */
[----:B------:R-:W-:Y:S01]  /*4270*/  FMNMX.FTZ R5, R70, R5, !PT ;  /* 0x0000000546057209 */ /* 0x000fe20007810000 */
[----:B------:R-:W1:Y:S01]  /*4280*/  MUFU.TANH R55, R55 ;  /* 0x0000003700377308 */ /* 0x000e620000002400 */
[----:B------:R-:W-:Y:S02]  /*4290*/  ISETP.GT.AND P4, PT, R6, 0x18, PT ;  /* 0x000000180600780c */ /* 0x000fe40003f84270 */
[----:B-----5:R-:W-:Y:S02]  /*42a0*/  FSEL R74, R67, -INF , P3 ;  /* 0xff800000434a7808 */ /* 0x020fe40001800000 */
[----:B------:R-:W-:Y:S02]  /*42b0*/  FMNMX.FTZ R5, R72, R5, !PT ;  /* 0x0000000548057209 */ /* 0x000fe40007810000 */
[----:B------:R-:W-:Y:S01]  /*42c0*/  ISETP.GT.AND P3, PT, R6, 0x19, PT ;  /* 0x000000190600780c */ /* 0x000fe20003f64270 */
[----:B------:R-:W-:Y:S01]  /*42d0*/  MUFU.TANH R15, R15 ;  /* 0x0000000f000f7308 */ /* 0x000fe20000002400 */
[----:B------:R-:W-:-:S02]  /*42e0*/  FSEL R76, R76, -INF , P4 ;  /* 0xff8000004c4c7808 */ /* 0x000fc40002000000 */
[----:B------:R-:W-:Y:S02]  /*42f0*/  FMNMX.FTZ R5, R74, R5, !PT ;  /* 0x000000054a057209 */ /* 0x000fe40007810000 */
[----:B------:R-:W-:Y:S02]  /*4300*/  ISETP.GT.AND P4, PT, R6, 0x20, PT ;  /* 0x000000200600780c */ /* 0x000fe40003f84270 */
[----:B------:R-:W-:Y:S01]  /*4310*/  FSEL R78, R71, -INF , P3 ;  /* 0xff800000474e7808 */ /* 0x000fe20001800000 */
[----:B------:R-:W-:Y:S01]  /*4320*/  MUFU.TANH R14, R14 ;  /* 0x0000000e000e7308 */ /* 0x000fe20000002400 */
[----:B------:R-:W-:Y:S02]  /*4330*/  FMNMX.FTZ R5, R76, R5, !PT ;  /* 0x000000054c057209 */ /* 0x000fe40007810000 */
[----:B------:R-:W-:Y:S02]  /*4340*/  ISETP.GT.AND P3, PT, R6, 0x21, PT ;  /* 0x000000210600780c */ /* 0x000fe40003f64270 */
[----:B------:R-:W-:-:S02]  /*4350*/  FSEL R80, R58, -INF , P4 ;  /* 0xff8000003a507808 */ /* 0x000fc40002000000 */
[----:B------:R-:W-:Y:S01]  /*4360*/  FMNMX.FTZ R5, R78, R5, !PT ;  /* 0x000000054e057209 */ /* 0x000fe20007810000 */
[----:B------:R-:W-:Y:S02]  /*4370*/  WARPGROUP.DEPBAR.LE gsb0, 0x0 ;  /* 0x00008000000079c5 */ /* 0x000fe40000010000 */
[----:B------:R-:W-:Y:S01]  /*4380*/  WARPGROUP.ARRIVE ;  /* 0x00000000000079c5 */ /* 0x000fe20000000000 */
[----:B------:R-:W-:Y:S01]  /*4390*/  ISETP.GT.AND P4, PT, R6, 0x28, PT ;  /* 0x000000280600780c */ /* 0x000fe20003f84270 */
[----:B------:R-:W-:Y:S01]  /*43a0*/  FMUL.FTZ R43, R43, UR10 ;  /* 0x0000000a2b2b7c20 */ /* 0x000fe20008410000 */
[----:B------:R-:W-:Y:S01]  /*43b0*/  FSEL R86, R86, -INF , P3 ;  /* 0xff80000056567808 */ /* 0x000fe20001800000 */
[----:B------:R-:W-:Y:S01]  /*43c0*/  FMUL.FTZ R42, R42, UR10 ;  /* 0x0000000a2a2a7c20 */ /* 0x000fe20008410000 */
[----:B------:R-:W-:Y:S01]  /*43d0*/  FMNMX.FTZ R5, R80, R5, !PT ;  /* 0x0000000550057209 */ /* 0x000fe20007810000 */
[----:B------:R-:W-:Y:S01]  /*43e0*/  HGMMA.64x16x16.F32 R32, gdesc[UR52], R32, gsb0 ;  /* 0x00200000342079f0 */ /* 0x000fe20008000820 */
[----:B------:R-:W-:Y:S01]  /*43f0*/  ISETP.GT.AND P3, PT, R6, 0x29, PT ;  /* 0x000000290600780c */ /* 0x000fe20003f64270 */
[----:B------:R3:W-:Y:S01]  /*4400*/  MUFU.TANH R56, R43 ;  /* 0x0000002b00387308 */ /* 0x0007e20000002400 */
[----:B------:R-:W-:Y:S01]  /*4410*/  FSEL R90, R62, -INF , P4 ;  /* 0xff8000003e5a7808 */ /* 0x000fe20002000000 */
[----:B------:R-:W-:Y:S01]  /*4420*/  FMUL.FTZ R46, R46, UR10 ;  /* 0x0000000a2e2e7c20 */ /* 0x000fe20008410000 */
[----:B------:R-:W-:Y:S01]  /*4430*/  FMNMX.FTZ R5, R86, R5, !PT ;  /* 0x0000000556057209 */ /* 0x000fe20007810000 */
[----:B------:R-:W-:Y:S01]  /*4440*/  FMUL.FTZ R47, R47, UR10 ;  /* 0x0000000a2f2f7c20 */ /* 0x000fe20008410000 */
[----:B------:R-:W-:Y:S01]  /*4450*/  ISETP.GT.AND P4, PT, R6, 0x30, PT ;  /* 0x000000300600780c */ /* 0x000fe20003f84270 */
[----:B------:R-:W-:Y:S01]  /*4460*/  FMUL.FTZ R40, R40, UR10 ;  /* 0x0000000a28287c20 */ /* 0x000fe20008410000 */
[----:B0-----:R-:W-:Y:S01]  /*4470*/  FSEL R94, R63, -INF , P3 ;  /* 0xff8000003f5e7808 */ /* 0x001fe20001800000 */
[----:B------:R-:W0:Y:S01]  /*4480*/  MUFU.TANH R42, R42 ;  /* 0x0000002a002a7308 */ /* 0x000e220000002400 */
[----:B---3--:R-:W-:Y:S01]  /*4490*/  FMNMX.FTZ R43, R90, R5, !PT ;  /* 0x000000055a2b7209 */ /* 0x008fe20007810000 */
[----:B------:R-:W-:Y:S01]  /*44a0*/  FMUL.FTZ R44, R44, UR10 ;  /* 0x0000000a2c2c7c20 */ /* 0x000fe20008410000 */
[----:B------:R-:W-:Y:S01]  /*44b0*/  ISETP.GT.AND P3, PT, R6, 0x31, PT ;  /* 0x000000310600780c */ /* 0x000fe20003f64270 */
[----:B------:R-:W-:Y:S01]  /*44c0*/  FMUL.FTZ R41, R41, UR10 ;  /* 0x0000000a29297c20 */ /* 0x000fe20008410000 */
[----:B--2---:R-:W-:Y:S01]  /*44d0*/  FSEL R60, R50, -INF , P4 ;  /* 0xff800000323c7808 */ /* 0x004fe20002000000 */
[----:B------:R-:W-:Y:S01]  /*44e0*/  FMUL.FTZ R45, R45, UR10 ;  /* 0x0000000a2d2d7c20 */ /* 0x000fe20008410000 */
[----:B------:R-:W-:Y:S01]  /*44f0*/  FMNMX.FTZ R43, R94, R43, !PT ;  /* 0x0000002b5e2b7209 */ /* 0x000fe20007810000 */
[----:B------:R-:W2:Y:S01]  /*4500*/  MUFU.TANH R46, R46 ;  /* 0x0000002e002e7308 */ /* 0x000ea20000002400 */
[----:B------:R-:W-:-:S02]  /*4510*/  ISETP.GT.AND P4, PT, R6, 0x38, PT ;  /* 0x000000380600780c */ /* 0x000fc40003f84270 */
[----:B------:R-:W-:Y:S02]  /*4520*/  FSEL R50, R61, -INF , P3 ;  /* 0xff8000003d327808 */ /* 0x000fe40001800000 */
[----:B------:R-:W-:Y:S02]  /*4530*/  FMNMX.FTZ R43, R60, R43, !PT ;  /* 0x0000002b3c2b7209 */ /* 0x000fe40007810000 */
[----:B------:R-:W-:Y:S01]  /*4540*/  ISETP.GT.AND P3, PT, R6, 0x39, PT ;  /* 0x000000390600780c */ /* 0x000fe20003f64270 */
[----:B------:R-:W3:Y:S01]  /*4550*/  MUFU.TANH R47, R47 ;  /* 0x0000002f002f7308 */ /* 0x000ee20000002400 */
[----:B------:R-:W-:Y:S02]  /*4560*/  FMNMX.FTZ R43, R50, R43, !PT ;  /* 0x0000002b322b7209 */ /* 0x000fe40007810000 */
[----:B------:R-:W-:-:S04]  /*4570*/  VIADDMNMX R57, R57, R64, R59, PT ;  /* 0x0000004039397246 */ /* 0x000fc8000380013b */
[----:B------:R-:W-:Y:S01]  /*4580*/  ISETP.GT.AND P5, PT, R57, 0x8, PT ;  /* 0x000000083900780c */ /* 0x000fe20003fa4270 */
[----:B------:R-:W-:Y:S08]  /*4590*/  MUFU.TANH R21, R21 ;  /* 0x0000001500157308 */ /* 0x000ff00000002400 */
[----:B------:R-:W-:Y:S08]  /*45a0*/  MUFU.TANH R84, R44 ;  /* 0x0000002c00547308 */ /* 0x000ff00000002400 */
[----:B------:R-:W-:Y:S01]  /*45b0*/  MUFU.TANH R20, R20 ;  /* 0x0000001400147308 */ /* 0x000fe20000002400 */
[----:B------:R-:W-:-:S02]  /*45c0*/  WARPGROUP.DEPBAR.LE gsb0, 0x0 ;  /* 0x00008000000079c5 */ /* 0x000fc40000010000 */
[----:B------:R-:W-:Y:S01]  /*45d0*/  WARPGROUP.ARRIVE ;  /* 0x00000000000079c5 */ /* 0x000fe20000000000 */
[----:B------:R-:W-:Y:S01]  /*45e0*/  FMUL.FTZ R34, R34, UR10 ;  /* 0x0000000a22227c20 */ /* 0x000fe20008410000 */
[----:B------:R-:W-:Y:S01]  /*45f0*/  FMUL.FTZ R5, R38, UR10 ;  /* 0x0000000a26057c20 */ /* 0x000fe20008410000 */
[----:B-1----:R-:W-:Y:S01]  /*4600*/  FSEL R38, R55, -INF , P3 ;  /* 0xff80000037267808 */ /* 0x002fe20001800000 */
[----:B------:R-:W-:Y:S01]  /*4610*/  FMUL.FTZ R35, R35, UR10 ;  /* 0x0000000a23237c20 */ /* 0x000fe20008410000 */
[----:B------:R1:W4:Y:S01]  /*4620*/  MUFU.TANH R58, R34 ;  /* 0x00000022003a7308 */ /* 0x0003220000002400 */
[----:B------:R-:W-:Y:S01]  /*4630*/  HGMMA.64x16x16.F32 R24, gdesc[UR4], R24, gsb0 ;  /* 0x00200000041879f0 */ /* 0x000fe20008000818 */
[----:B------:R-:W-:Y:S01]  /*4640*/  ISETP.GT.AND P3, PT, R6, 0x41, PT ;  /* 0x000000410600780c */ /* 0x000fe20003f64270 */
[----:B------:R-:W-:Y:S01]  /*4650*/  FMUL.FTZ R39, R39, UR10 ;  /* 0x0000000a27277c20 */ /* 0x000fe20008410000 */
[----:B------:R-:W-:Y:S01]  /*4660*/  ULDC UR4, c[0x0][0x988] ;  /* 0x0002620000047ab9 */ /* 0x000fe20000000800 */
[----:B------:R-:W-:Y:S01]  /*4670*/  FMUL.FTZ R32, R32, UR10 ;  /* 0x0000000a20207c20 */ /* 0x000fe20008410000 */
[----:B------:R-:W-:Y:S01]  /*4680*/  FMUL.FTZ R36, R36, UR10 ;  /* 0x0000000a24247c20 */ /* 0x000fe20008410000 */
[----:B------:R-:W-:Y:S01]  /*4690*/  FMUL.FTZ R33, R33, UR10 ;  /* 0x0000000a21217c20 */ /* 0x000fe20008410000 */
[----:B------:R5:W-:Y:S01]  /*46a0*/  MUFU.TANH R62, R5 ;  /* 0x00000005003e7308 */ /* 0x000be20000002400 */
[----:B-1----:R-:W-:Y:S01]  /*46b0*/  FSEL R34, R54, -INF , P4 ;  /* 0xff80000036227808 */ /* 0x002fe20002000000 */
[----:B------:R-:W-:Y:S01]  /*46c0*/  FMUL.FTZ R37, R37, UR10 ;  /* 0x0000000a25257c20 */ /* 0x000fe20008410000 */
[----:B------:R-:W-:-:S02]  /*46d0*/  ISETP.GT.AND P4, PT, R6, 0x40, PT ;  /* 0x000000400600780c */ /* 0x000fc40003f84270 */
[----:B------:R-:W-:-:S03]  /*46e0*/  FMNMX.FTZ R43, R34, R43, !PT ;  /* 0x0000002b222b7209 */ /* 0x000fc60007810000 */
[----:B------:R-:W1:Y:S01]  /*46f0*/  MUFU.TANH R35, R35 ;  /* 0x0000002300237308 */ /* 0x000e620000002400 */
[----:B------:R-:W-:-:S07]  /*4700*/  FMNMX.FTZ R43, R38, R43, !PT ;  /* 0x0000002b262b7209 */ /* 0x000fce0007810000 */
[----:B------:R-:W1:Y:S08]  /*4710*/  MUFU.TANH R39, R39 ;  /* 0x0000002700277308 */ /* 0x000e700000002400 */
[----:B------:R-:W-:Y:S08]  /*4720*/  MUFU.TANH R88, R32 ;  /* 0x0000002000587308 */ /* 0x000ff00000002400 */
[----:B------:R-:W-:Y:S08]  /*4730*/  MUFU.TANH R92, R36 ;  /* 0x00000024005c7308 */ /* 0x000ff00000002400 */
[----:B------:R-:W-:Y:S01]  /*4740*/  MUFU.TANH R48, R48 ;  /* 0x0000003000307308 */ /* 0x000fe20000002400 */
[----:B------:R-:W-:-:S02]  /*4750*/  WARPGROUP.DEPBAR.LE gsb0, 0x0 ;  /* 0x00008000000079c5 */ /* 0x000fc40000010000 */
[----:B-----5:R-:W-:Y:S01]  /*4760*/  FMUL.FTZ R5, R26, UR10 ;  /* 0x0000000a1a057c20 */ /* 0x020fe20008410000 */
[----:B0-----:R-:W-:Y:S01]  /*4770*/  FSEL R26, R42, -INF , P4 ;  /* 0xff8000002a1a7808 */ /* 0x001fe20002000000 */
[----:B------:R-:W-:Y:S01]  /*4780*/  FMUL.FTZ R27, R27, UR10 ;  /* 0x0000000a1b1b7c20 */ /* 0x000fe20008410000 */
[----:B------:R-:W-:Y:S02]  /*4790*/  ISETP.GT.AND P4, PT, R6, 0x48, PT ;  /* 0x000000480600780c */ /* 0x000fe40003f84270 */
[----:B------:R0:W5:Y:S01]  /*47a0*/  MUFU.TANH R100, R5 ;  /* 0x0000000500647308 */ /* 0x0001620000002400 */
[----:B------:R-:W-:Y:S01]  /*47b0*/  FSEL R42, R56, -INF , P3 ;  /* 0xff800000382a7808 */ /* 0x000fe20001800000 */
[----:B------:R-:W-:Y:S01]  /*47c0*/  FMUL.FTZ R31, R31, UR10 ;  /* 0x0000000a1f1f7c20 */ /* 0x000fe20008410000 */
[----:B------:R-:W-:Y:S01]  /*47d0*/  FMNMX.FTZ R43, R26, R43, !PT ;  /* 0x0000002b1a2b7209 */ /* 0x000fe20007810000 */
[----:B------:R-:W-:Y:S01]  /*47e0*/  FMUL.FTZ R24, R24, UR10 ;  /* 0x0000000a18187c20 */ /* 0x000fe20008410000 */
[----:B------:R-:W-:Y:S01]  /*47f0*/  ISETP.GT.AND P3, PT, R6, 0x49, PT ;  /* 0x000000490600780c */ /* 0x000fe20003f64270 */
[----:B------:R-:W-:Y:S01]  /*4800*/  FMUL.FTZ R25, R25, UR10 ;  /* 0x0000000a19197c20 */ /* 0x000fe20008410000 */
[----:B--2---:R-:W-:Y:S01]  /*4810*/  FSEL R46, R46, -INF , P4 ;  /* 0xff8000002e2e7808 */ /* 0x004fe20002000000 */
[----:B------:R-:W2:Y:S01]  /*4820*/  MUFU.TANH R27, R27 ;  /* 0x0000001b001b7308 */ /* 0x000ea20000002400 */
[----:B------:R-:W-:Y:S01]  /*4830*/  FMNMX.FTZ R43, R42, R43, !PT ;  /* 0x0000002b2a2b7209 */ /* 0x000fe20007810000 */
[----:B0-----:R-:W-:Y:S01]  /*4840*/  FMUL.FTZ R5, R30, UR10 ;  /* 0x0000000a1e057c20 */ /* 0x001fe20008410000 */
[----:B------:R-:W-:Y:S01]  /*4850*/  ISETP.GT.AND P4, PT, R6, 0x50, PT ;  /* 0x000000500600780c */ /* 0x000fe20003f84270 */
[----:B------:R-:W-:Y:S01]  /*4860*/  FMUL.FTZ R28, R28, UR10 ;  /* 0x0000000a1c1c7c20 */ /* 0x000fe20008410000 */
[----:B---3--:R-:W-:Y:S01]  /*4870*/  FSEL R56, R47, -INF , P3 ;  /* 0xff8000002f387808 */ /* 0x008fe20001800000 */
[----:B------:R-:W-:Y:S01]  /*4880*/  FMUL.FTZ R29, R29, UR10 ;  /* 0x0000000a1d1d7c20 */ /* 0x000fe20008410000 */
[----:B------:R-:W-:Y:S01]  /*4890*/  FMNMX.FTZ R43, R46, R43, !PT ;  /* 0x0000002b2e2b7209 */ /* 0x000fe20007810000 */
[----:B------:R-:W0:Y:S01]  /*48a0*/  MUFU.TANH R5, R5 ;  /* 0x0000000500057308 */ /* 0x000e220000002400 */
[----:B------:R-:W-:Y:S01]  /*48b0*/  ISETP.GT.AND P3, PT, R6, 0x51, PT ;  /* 0x000000510600780c */ /* 0x000fe20003f64270 */
[----:B------:R3:W-:Y:S01]  /*48c0*/  @!P1 SYNCS.ARRIVE.TRANS64.RED.A1T0 RZ, [R0+URZ], RZ ;  /* 0x000000ff00ff99a7 */ /* 0x0007e2000810043f */
[----:B----4-:R-:W-:-:S02]  /*48d0*/  FSEL R54, R58, -INF , P4 ;  /* 0xff8000003a367808 */ /* 0x010fc40002000000 */
[----:B------:R-:W-:Y:S02]  /*48e0*/  FMNMX.FTZ R43, R56, R43, !PT ;  /* 0x0000002b382b7209 */ /* 0x000fe40007810000 */
[----:B------:R-:W-:Y:S01]  /*48f0*/  ISETP.GT.AND P4, PT, R6, 0x58, PT ;  /* 0x000000580600780c */ /* 0x000fe20003f84270 */
[----:B------:R-:W4:Y:S01]  /*4900*/  MUFU.TANH R31, R31 ;  /* 0x0000001f001f7308 */ /* 0x000f220000002400 */
[----:B-1----:R-:W-:Y:S02]  /*4910*/  FSEL R30, R35, -INF , P3 ;  /* 0xff800000231e7808 */ /* 0x002fe40001800000 */
[----:B------:R-:W-:Y:S02]  /*4920*/  FMNMX.FTZ R43, R54, R43, !PT ;  /* 0x0000002b362b7209 */ /* 0x000fe40007810000 */
[----:B------:R-:W-:Y:S02]  /*4930*/  ISETP.GT.AND P3, PT, R6, 0x59, PT ;  /* 0x000000590600780c */ /* 0x000fe40003f64270 */
[----:B------:R-:W-:Y:S01]  /*4940*/  FSEL R58, R62, -INF , P4 ;  /* 0xff8000003e3a7808 */ /* 0x000fe20002000000 */
[----:B------:R-:W-:Y:S01]  /*4950*/  MUFU.TANH R96, R24 ;  /* 0x0000001800607308 */ /* 0x000fe20000002400 */
[----:B------:R-:W-:-:S02]  /*4960*/  FMNMX.FTZ R43, R30, R43, !PT ;  /* 0x0000002b1e2b7209 */ /* 0x000fc40007810000 */
[----:B------:R-:W-:Y:S02]  /*4970*/  ISETP.GT.AND P4, PT, R6, 0x60, PT ;  /* 0x000000600600780c */ /* 0x000fe40003f84270 */
[----:B------:R-:W-:Y:S02]  /*4980*/  FSEL R62, R39, -INF , P3 ;  /* 0xff800000273e7808 */ /* 0x000fe40001800000 */
[----:B------:R-:W-:Y:S01]  /*4990*/  FMNMX.FTZ R43, R58, R43, !PT ;  /* 0x0000002b3a2b7209 */ /* 0x000fe20007810000 */
[----:B------:R1:W-:Y:S01]  /*49a0*/  MUFU.TANH R39, R25 ;  /* 0x0000001900277308 */ /* 0x0003e20000002400 */
[----:B------:R-:W-:Y:S02]  /*49b0*/  ISETP.GT.AND P3, PT, R6, 0x61, PT ;  /* 0x000000610600780c */ /* 0x000fe40003f64270 */
[----:B-----5:R-:W-:Y:S02]  /*49c0*/  FSEL R100, R100, -INF , P4 ;  /* 0xff80000064647808 */ /* 0x020fe40002000000 */
[----:B------:R-:W-:-:S02]  /*49d0*/  FMNMX.FTZ R43, R62, R43, !PT ;  /* 0x0000002b3e2b7209 */ /* 0x000fc40007810000 */
[----:B------:R-:W-:Y:S01]  /*49e0*/  ISETP.GT.AND P4, PT, R6, 0x68, PT ;  /* 0x000000680600780c */ /* 0x000fe20003f84270 */
[----:B------:R5:W-:Y:S01]  /*49f0*/  MUFU.TANH R98, R28 ;  /* 0x0000001c00627308 */ /* 0x000be20000002400 */
[----:B--2---:R-:W-:Y:S02]  /*4a00*/  FSEL R102, R27, -INF , P3 ;  /* 0xff8000001b667808 */ /* 0x004fe40001800000 */
[----:B------:R-:W-:Y:S02]  /*4a10*/  FMNMX.FTZ R43, R100, R43, !PT ;  /* 0x0000002b642b7209 */ /* 0x000fe40007810000 */
[----:B------:R-:W-:Y:S02]  /*4a20*/  ISETP.GT.AND P3, PT, R6, 0x69, PT ;  /* 0x000000690600780c */ /* 0x000fe40003f64270 */
[----:B0-----:R-:W-:Y:S01]  /*4a30*/  FSEL R104, R5, -INF , P4 ;  /* 0xff80000005687808 */ /* 0x001fe20002000000 */
[----:B------:R-:W-:Y:S01]  /*4a40*/  MUFU.TANH R35, R52 ;  /* 0x0000003400237308 */ /* 0x000fe20000002400 */
[----:B------:R-:W-:-:S02]  /*4a50*/  FMNMX.FTZ R43, R102, R43, !PT ;  /* 0x0000002b662b7209 */ /* 0x000fc40007810000 */
[----:B----4-:R-:W-:Y:S02]  /*4a60*/  FSEL R106, R31, -INF , P3 ;  /* 0xff8000001f6a7808 */ /* 0x010fe40001800000 */
[----:B------:R-:W-:Y:S02]  /*4a70*/  FMNMX.FTZ R43, R104, R43, !PT ;  /* 0x0000002b682b7209 */ /* 0x000fe40007810000 */
[----:B------:R-:W-:Y:S01]  /*4a80*/  ISETP.GT.AND P4, PT, R57, 0x1, PT ;  /* 0x000000013900780c */ /* 0x000fe20003f84270 */
[----:B------:R0:W-:Y:S01]  /*4a90*/  MUFU.TANH R31, R40 ;  /* 0x00000028001f7308 */ /* 0x0001e20000002400 */
[----:B------:R-:W-:Y:S02]  /*4aa0*/  FMNMX.FTZ R43, R106, R43, !PT ;  /* 0x0000002b6a2b7209 */ /* 0x000fe40007810000 */
[----:B-1----:R-:W-:Y:S02]  /*4ab0*/  FSEL R25, R7, -INF , P4 ;  /* 0xff80000007197808 */ /* 0x002fe40002000000 */
[----:B-----5:R-:W-:Y:S01]  /*4ac0*/  FSEL R28, R9, -INF , P5 ;  /* 0xff800000091c7808 */ /* 0x020fe20002800000 */
[----:B------:R-:W1:Y:S01]  /*4ad0*/  SHFL.BFLY PT, R6, R43, 0x2, 0x1f ;  /* 0x0c401f002b067f89 */ /* 0x000e6200000e0000 */
[----:B------:R-:W-:Y:S01]  /*4ae0*/  ISETP.GT.AND P4, PT, R57, 0x10, PT ;  /* 0x000000103900780c */ /* 0x000fe20003f84270 */
[----:B------:R-:W2:Y:S03]  /*4af0*/  MUFU.TANH R49, R49 ;  /* 0x0000003100317308 */ /* 0x000ea60000002400 */
[----:B------:R-:W-:-:S02]  /*4b00*/  FSEL R36, R11, -INF , P4 ;  /* 0xff8000000b247808 */ /* 0x000fc40002000000 */
[----:B------:R-:W-:-:S03]  /*4b10*/  ISETP.GT.AND P4, PT, R57, 0x18, PT ;  /* 0x000000183900780c */ /* 0x000fc60003f84270 */
[----:B------:R-:W4:Y:S01]  /*4b20*/  MUFU.TANH R53, R53 ;  /* 0x0000003500357308 */ /* 0x000f220000002400 */
[----:B------:R-:W-:Y:S02]  /*4b30*/  FSEL R44, R13, -INF , P4 ;  /* 0xff8000000d2c7808 */ /* 0x000fe40002000000 */
[----:B------:R-:W-:-:S04]  /*4b40*/  ISETP.GT.AND P4, PT, R57, 0x20, PT ;  /* 0x000000203900780c */ /* 0x000fc80003f84270 */
[----:B------:R-:W-:Y:S01]  /*4b50*/  FSEL R64, R15, -INF , P4 ;  /* 0xff8000000f407808 */ /* 0x000fe20002000000 */
[----:B------:R-:W5:Y:S01]  /*4b60*/  MUFU.TANH R41, R41 ;  /* 0x0000002900297308 */ /* 0x000f620000002400 */
[----:B------:R-:W-:Y:S02]  /*4b70*/  ISETP.GT.AND P4, PT, R57, 0x28, PT ;  /* 0x000000283900780c */ /* 0x000fe40003f84270 */
[----:B-1----:R-:W-:-:S05]  /*4b80*/  FMNMX.FTZ R6, R43, R6, !PT ;  /* 0x000000062b067209 */ /* 0x002fca0007810000 */
[----:B------:R-:W1:Y:S01]  /*4b90*/  MUFU.TANH R45, R45 ;  /* 0x0000002d002d7308 */ /* 0x000e620000002400 */
[----:B------:R-:W3:Y:S07]  /*4ba0*/  SHFL.BFLY PT, R5, R6, 0x1, 0x1f ;  /* 0x0c201f0006057f89 */ /* 0x000eee00000e0000 */
[----:B------:R-:W-:Y:S08]  /*4bb0*/  MUFU.TANH R33, R33 ;  /* 0x0000002100217308 */ /* 0x000ff00000002400 */
[----:B------:R-:W-:Y:S08]  /*4bc0*/  MUFU.TANH R37, R37 ;  /* 0x0000002500257308 */ /* 0x000ff00000002400 */
[----:B------:R-:W-:Y:S01]  /*4bd0*/  MUFU.TANH R29, R29 ;  /* 0x0000001d001d7308 */ /* 0x000fe20000002400 */
[----:B---3--:R-:W-:Y:S01]  /*4be0*/  FMNMX.FTZ R6, R6, R5, !PT ;  /* 0x0000000506067209 */ /* 0x008fe20007810000 */
[----:B------:R-:W-:-:S03]  /*4bf0*/  IMAD.U32 R5, RZ, RZ, UR4 ;  /* 0x00000004ff057e24 */ /* 0x000fc6000f8e00ff */
[C---:B------:R-:W-:Y:S01]  /*4c00*/  FSETP.NEU.FTZ.AND P3, PT, R6.reuse, -INF , PT ;  /* 0xff8000000600780b */ /* 0x040fe20003f7d000 */
[----:B------:R-:W-:-:S05]  /*4c10*/  FMUL.FTZ R27, R6, R5 ;  /* 0x00000005061b7220 */ /* 0x000fca0000410000 */
[----:B------:R-:W-:Y:S02]  /*4c20*/  FSEL R27, R27, RZ, P3 ;  /* 0x000000ff1b1b7208 */ /* 0x000fe40001800000 */
[----:B------:R-:W-:-:S03]  /*4c30*/  ISETP.GT.AND P3, PT, R57, RZ, PT ;  /* 0x000000ff3900720c */ /* 0x000fc60003f64270 */
[-CC-:B------:R-:W-:Y:S01]  /*4c40*/  FFMA.FTZ R201, R66, R5.reuse, -R27.reuse ;  /* 0x0000000542c97223 */ /* 0x180fe2000001081b */
[----:B------:R-:W-:Y:S01]  /*4c50*/  FSEL R24, R4, -INF , P3 ;  /* 0xff80000004187808 */ /* 0x000fe20001800000 */
[-CC-:B------:R-:W-:Y:S01]  /*4c60*/  FFMA.FTZ R203, R68, R5.reuse, -R27.reuse ;  /* 0x0000000544cb7223 */ /* 0x180fe2000001081b */
[C---:B------:R-:W-:Y:S01]  /*4c70*/  ISETP.GT.AND P3, PT, R57.reuse, 0x9, PT ;  /* 0x000000093900780c */ /* 0x040fe20003f64270 */
[--C-:B------:R-:W-:Y:S01]  /*4c80*/  FFMA.FTZ R197, R72, R5, -R27.reuse ;  /* 0x0000000548c57223 */ /* 0x100fe2000001081b */
[----:B------:R-:W-:Y:S01]  /*4c90*/  FMNMX.FTZ R7, R24, R25, !PT ;  /* 0x0000001918077209 */ /* 0x000fe20007810000 */
[-CC-:B------:R-:W-:Y:S01]  /*4ca0*/  FFMA.FTZ R199, R76, R5.reuse, -R27.reuse ;  /* 0x000000054cc77223 */ /* 0x180fe2000001081b */
[----:B------:R-:W-:Y:S01]  /*4cb0*/  FSEL R32, R8, -INF , P3 ;  /* 0xff80000008207808 */ /* 0x000fe20001800000 */
[--C-:B------:R-:W-:Y:S01]  /*4cc0*/  FFMA.FTZ R8, R70, R5, -R27.reuse ;  /* 0x0000000546087223 */ /* 0x100fe2000001081b */
[----:B------:R-:W-:Y:S01]  /*4cd0*/  FMNMX.FTZ R7, R28, R7, !PT ;  /* 0x000000071c077209 */ /* 0x000fe20007810000 */
[-CC-:B------:R-:W-:Y:S01]  /*4ce0*/  FFMA.FTZ R193, R80, R5.reuse, -R27.reuse ;  /* 0x0000000550c17223 */ /* 0x180fe2000001081b */
[C---:B------:R-:W-:Y:S01]  /*4cf0*/  ISETP.GT.AND P3, PT, R57.reuse, 0x11, PT ;  /* 0x000000113900780c */ /* 0x040fe20003f64270 */
[--C-:B------:R-:W-:Y:S01]  /*4d00*/  FFMA.FTZ R195, R90, R5, -R27.reuse ;  /* 0x000000055ac37223 */ /* 0x100fe2000001081b */
[----:B------:R-:W-:Y:S01]  /*4d10*/  FMNMX.FTZ R7, R32, R7, !PT ;  /* 0x0000000720077209 */ /* 0x000fe20007810000 */
[-CC-:B------:R-:W-:Y:S01]  /*4d20*/  FFMA.FTZ R189, R60, R5.reuse, -R27.reuse ;  /* 0x000000053cbd7223 */ /* 0x180fe2000001081b */
[----:B0-----:R-:W-:Y:S01]  /*4d30*/  FSEL R40, R10, -INF , P3 ;  /* 0xff8000000a287808 */ /* 0x001fe20001800000 */
[--C-:B------:R-:W-:Y:S01]  /*4d40*/  FFMA.FTZ R10, R74, R5, -R27.reuse ;  /* 0x000000054a0a7223 */ /* 0x100fe2000001081b */
[----:B------:R-:W-:Y:S01]  /*4d50*/  FMNMX.FTZ R7, R36, R7, !PT ;  /* 0x0000000724077209 */ /* 0x000fe20007810000 */
[-CC-:B------:R-:W-:Y:S01]  /*4d60*/  FFMA.FTZ R9, R50, R5.reuse, -R27.reuse ;  /* 0x0000000532097223 */ /* 0x180fe2000001081b */
[----:B------:R-:W-:Y:S01]  /*4d70*/  ISETP.GT.AND P3, PT, R57, 0x19, PT ;  /* 0x000000193900780c */ /* 0x000fe20003f64270 */
[--C-:B------:R-:W-:Y:S01]  /*4d80*/  FFMA.FTZ R11, R34, R5, -R27.reuse ;  /* 0x00000005220b7223 */ /* 0x100fe2000001081b */
[----:B------:R-:W-:Y:S01]  /*4d90*/  FMNMX.FTZ R7, R40, R7, !PT ;  /* 0x0000000728077209 */ /* 0x000fe20007810000 */
[----:B------:R-:W-:Y:S01]  /*4da0*/  MUFU.EX2 R108, R9 ;  /* 0x00000009006c7308 */ /* 0x000fe20000000800 */
[----:B------:R-:W-:Y:S01]  /*4db0*/  FSEL R52, R12, -INF , P3 ;  /* 0xff8000000c347808 */ /* 0x000fe20001800000 */
[--C-:B------:R-:W-:Y:S01]  /*4dc0*/  FFMA.FTZ R12, R78, R5, -R27.reuse ;  /* 0x000000054e0c7223 */ /* 0x100fe2000001081b */
[----:B------:R-:W-:Y:S01]  /*4dd0*/  FMNMX.FTZ R7, R44, R7, !PT ;  /* 0x000000072c077209 */ /* 0x000fe20007810000 */
[-CC-:B------:R-:W-:Y:S01]  /*4de0*/  FFMA.FTZ R4, R51, R5.reuse, -R27.reuse ;  /* 0x0000000533047223 */ /* 0x180fe2000001081b */
[C---:B------:R-:W-:Y:S01]  /*4df0*/  ISETP.GT.AND P3, PT, R57.reuse, 0x21, PT ;  /* 0x000000213900780c */ /* 0x040fe20003f64270 */
[--C-:B------:R-:W-:Y:S01]  /*4e00*/  FFMA.FTZ R30, R30, R5, -R27.reuse ;  /* 0x000000051e1e7223 */ /* 0x100fe2000001081b */
[----:B------:R-:W-:Y:S01]  /*4e10*/  FMNMX.FTZ R7, R52, R7, !PT ;  /* 0x0000000734077209 */ /* 0x000fe20007810000 */
[----:B------:R-:W-:Y:S01]  /*4e20*/  MUFU.EX2 R201, R201 ;  /* 0x000000c900c97308 */ /* 0x000fe20000000800 */
[----:B------:R-:W-:Y:S01]  /*4e30*/  FSEL R66, R14, -INF , P3 ;  /* 0xff8000000e427808 */ /* 0x000fe20001800000 */
[--C-:B------:R-:W-:Y:S01]  /*4e40*/  FFMA.FTZ R14, R86, R5, -R27.reuse ;  /* 0x00000005560e7223 */ /* 0x100fe2000001081b */
[----:B------:R-:W-:Y:S01]  /*4e50*/  FMNMX.FTZ R7, R64, R7, !PT ;  /* 0x0000000740077209 */ /* 0x000fe20007810000 */
[-CC-:B------:R-:W-:Y:S01]  /*4e60*/  FFMA.FTZ R38, R38, R5.reuse, -R27.reuse ;  /* 0x0000000526267223 */ /* 0x180fe2000001081b */
[----:B------:R-:W-:Y:S01]  /*4e70*/  ISETP.GT.AND P3, PT, R57, 0x29, PT ;  /* 0x000000293900780c */ /* 0x000fe20003f64270 */
[--C-:B------:R-:W-:Y:S01]  /*4e80*/  FFMA.FTZ R26, R26, R5, -R27.reuse ;  /* 0x000000051a1a7223 */ /* 0x100fe2000001081b */
[----:B------:R-:W-:Y:S01]  /*4e90*/  FSEL R68, R21, -INF , P4 ;  /* 0xff80000015447808 */ /* 0x000fe20002000000 */
[----:B------:R-:W0:Y:S01]  /*4ea0*/  MUFU.EX2 R4, R4 ;  /* 0x0000000400047308 */ /* 0x000e220000000800 */
[----:B------:R-:W-:Y:S01]  /*4eb0*/  FMNMX.FTZ R7, R66, R7, !PT ;  /* 0x0000000742077209 */ /* 0x000fe20007810000 */
[-CC-:B------:R-:W-:Y:S01]  /*4ec0*/  FFMA.FTZ R42, R42, R5.reuse, -R27.reuse ;  /* 0x000000052a2a7223 */ /* 0x180fe2000001081b */
[C---:B------:R-:W-:Y:S01]  /*4ed0*/  ISETP.GT.AND P4, PT, R57.reuse, 0x30, PT ;  /* 0x000000303900780c */ /* 0x040fe20003f84270 */
[-CC-:B------:R-:W-:Y:S01]  /*4ee0*/  FFMA.FTZ R46, R46, R5.reuse, -R27.reuse ;  /* 0x000000052e2e7223 */ /* 0x180fe2000001081b */
[----:B------:R-:W-:Y:S01]  /*4ef0*/  FSEL R70, R20, -INF , P3 ;  /* 0xff80000014467808 */ /* 0x000fe20001800000 */
[--C-:B------:R-:W-:Y:S01]  /*4f00*/  FFMA.FTZ R20, R94, R5, -R27.reuse ;  /* 0x000000055e147223 */ /* 0x100fe2000001081b */
[----:B------:R-:W-:Y:S01]  /*4f10*/  FMNMX.FTZ R7, R68, R7, !PT ;  /* 0x0000000744077209 */ /* 0x000fe20007810000 */
[----:B------:R-:W3:Y:S01]  /*4f20*/  MUFU.EX2 R203, R203 ;  /* 0x000000cb00cb7308 */ /* 0x000ee20000000800 */
[C---:B------:R-:W-:Y:S01]  /*4f30*/  ISETP.GT.AND P3, PT, R57.reuse, 0x31, PT ;  /* 0x000000313900780c */ /* 0x040fe20003f64270 */
[-CC-:B------:R-:W-:Y:S01]  /*4f40*/  FFMA.FTZ R56, R56, R5.reuse, -R27.reuse ;  /* 0x0000000538387223 */ /* 0x180fe2000001081b */
[----:B------:R-:W-:Y:S01]  /*4f50*/  FSEL R48, R48, -INF , P4 ;  /* 0xff80000030307808 */ /* 0x000fe20002000000 */
[--C-:B------:R-:W-:Y:S01]  /*4f60*/  FFMA.FTZ R54, R54, R5, -R27.reuse ;  /* 0x0000000536367223 */ /* 0x100fe2000001081b */
[----:B------:R-:W-:Y:S01]  /*4f70*/  FMNMX.FTZ R7, R70, R7, !PT ;  /* 0x0000000746077209 */ /* 0x000fe20007810000 */
[-CC-:B------:R-:W-:Y:S01]  /*4f80*/  FFMA.FTZ R58, R58, R5.reuse, -R27.reuse ;  /* 0x000000053a3a7223 */ /* 0x180fe2000001081b */
[----:B------:R-:W-:Y:S01]  /*4f90*/  ISETP.GT.AND P4, PT, R57, 0x38, PT ;  /* 0x000000383900780c */ /* 0x000fe20003f84270 */
[----:B------:R-:W-:Y:S01]  /*4fa0*/  MUFU.EX2 R191, R11 ;  /* 0x0000000b00bf7308 */ /* 0x000fe20000000800 */
[----:B--2---:R-:W-:Y:S01]  /*4fb0*/  FSEL R72, R49, -INF , P3 ;  /* 0xff80000031487808 */ /* 0x004fe20001800000 */
[--C-:B------:R-:W-:Y:S01]  /*4fc0*/  FFMA.FTZ R62, R62, R5, -R27.reuse ;  /* 0x000000053e3e7223 */ /* 0x100fe2000001081b */
[----:B------:R-:W-:Y:S01]  /*4fd0*/  FMNMX.FTZ R7, R48, R7, !PT ;  /* 0x0000000730077209 */ /* 0x000fe20007810000 */
[-CC-:B------:R-:W-:Y:S01]  /*4fe0*/  FFMA.FTZ R100, R100, R5.reuse, -R27.reuse ;  /* 0x0000000564647223 */ /* 0x180fe2000001081b */
[----:B------:R-:W-:Y:S01]  /*4ff0*/  ISETP.GT.AND P3, PT, R57, 0x39, PT ;  /* 0x000000393900780c */ /* 0x000fe20003f64270 */
[--C-:B------:R-:W-:Y:S01]  /*5000*/  FFMA.FTZ R102, R102, R5, -R27.reuse ;  /* 0x0000000566667223 */ /* 0x100fe2000001081b */
[----:B------:R-:W-:Y:S01]  /*5010*/  FSEL R74, R35, -INF , P4 ;  /* 0xff800000234a7808 */ /* 0x000fe20002000000 */
[----:B------:R-:W2:Y:S01]  /*5020*/  MUFU.EX2 R8, R8 ;  /* 0x0000000800087308 */ /* 0x000ea20000000800 */
[----:B------:R-:W-:Y:S01]  /*5030*/  FMNMX.FTZ R7, R72, R7, !PT ;  /* 0x0000000748077209 */ /* 0x000fe20007810000 */
[----:B------:R-:W2:Y:S01]  /*5040*/  @P2 LDC R35, c[0x0][0x450] ;  /* 0x00011400ff232b82 */ /* 0x000ea20000000800 */
[----:B------:R-:W-:Y:S01]  /*5050*/  ISETP.GT.AND P4, PT, R57, 0x40, PT ;  /* 0x000000403900780c */ /* 0x000fe20003f84270 */
[-CC-:B------:R-:W-:Y:S01]  /*5060*/  FFMA.FTZ R104, R104, R5.reuse, -R27.reuse ;  /* 0x0000000568687223 */ /* 0x180fe2000001081b */
[----:B----4-:R-:W-:Y:S01]  /*5070*/  FSEL R76, R53, -INF , P3 ;  /* 0xff800000354c7808 */ /* 0x010fe20001800000 */
[----:B------:R-:W-:Y:S01]  /*5080*/  FFMA.FTZ R27, R106, R5, -R27 ;  /* 0x000000056a1b7223 */ /* 0x000fe2000001081b */
[----:B------:R-:W-:Y:S01]  /*5090*/  FMNMX.FTZ R7, R74, R7, !PT ;  /* 0x000000074a077209 */ /* 0x000fe20007810000 */
[----:B------:R-:W4:Y:S01]  /*50a0*/  MUFU.EX2 R197, R197 ;  /* 0x000000c500c57308 */ /* 0x000f220000000800 */
[----:B------:R-:W-:-:S02]  /*50b0*/  ISETP.GT.AND P3, PT, R57, 0x41, PT ;  /* 0x000000413900780c */ /* 0x000fc40003f64270 */
[----:B------:R-:W-:Y:S02]  /*50c0*/  CS2R R106, SRZ ;  /* 0x00000000006a7805 */ /* 0x000fe4000001ff00 */
[----:B------:R-:W-:Y:S02]  /*50d0*/  FSEL R78, R31, -INF , P4 ;  /* 0xff8000001f4e7808 */ /* 0x000fe40002000000 */
[----:B------:R-:W-:Y:S02]  /*50e0*/  FMNMX.FTZ R7, R76, R7, !PT ;  /* 0x000000074c077209 */ /* 0x000fe40007810000 */
[----:B------:R-:W-:Y:S01]  /*50f0*/  ISETP.GT.AND P4, PT, R57, 0x48, PT ;  /* 0x000000483900780c */ /* 0x000fe20003f84270 */
[----:B------:R-:W4:Y:S01]  /*5100*/  MUFU.EX2 R10, R10 ;  /* 0x0000000a000a7308 */ /* 0x000f220000000800 */
[----:B-----5:R-:W-:Y:S02]  /*5110*/  FSEL R80, R41, -INF , P3 ;  /* 0xff80000029507808 */ /* 0x020fe40001800000 */
[----:B------:R-:W-:-:S02]  /*5120*/  FMNMX.FTZ R7, R78, R7, !PT ;  /* 0x000000074e077209 */ /* 0x000fc40007810000 */
[C---:B------:R-:W-:Y:S02]  /*5130*/  ISETP.GT.AND P3, PT, R57.reuse, 0x49, PT ;  /* 0x000000493900780c */ /* 0x040fe40003f64270 */
[----:B------:R-:W-:Y:S01]  /*5140*/  FSEL R84, R84, -INF , P4 ;  /* 0xff80000054547808 */ /* 0x000fe20002000000 */
[----:B------:R0:W-:Y:S01]  /*5150*/  MUFU.EX2 R181, R30 ;  /* 0x0000001e00b57308 */ /* 0x0001e20000000800 */
[----:B------:R-:W-:Y:S02]  /*5160*/  FMNMX.FTZ R7, R80, R7, !PT ;  /* 0x0000000750077209 */ /* 0x000fe40007810000 */
[----:B------:R-:W-:Y:S02]  /*5170*/  ISETP.GT.AND P4, PT, R57, 0x50, PT ;  /* 0x000000503900780c */ /* 0x000fe40003f84270 */
[----:B-1----:R-:W-:Y:S02]  /*5180*/  FSEL R86, R45, -INF , P3 ;  /* 0xff8000002d567808 */ /* 0x002fe40001800000 */
[----:B------:R-:W-:Y:S01]  /*5190*/  FMNMX.FTZ R7, R84, R7, !PT ;  /* 0x0000000754077209 */ /* 0x000fe20007810000 */
[----:B------:R-:W-:Y:S01]  /*51a0*/  MUFU.EX2 R199, R199 ;  /* 0x000000c700c77308 */ /* 0x000fe20000000800 */
[----:B------:R-:W-:Y:S01]  /*51b0*/  ISETP.GT.AND P3, PT, R57, 0x51, PT ;  /* 0x000000513900780c */ /* 0x000fe20003f64270 */
[----:B0-----:R-:W-:Y:S01]  /*51c0*/  FADD.FTZ R30, R201, R4 ;  /* 0x00000004c91e7221 */ /* 0x001fe20000010000 */
[----:B------:R-:W-:-:S02]  /*51d0*/  FSEL R88, R88, -INF , P4 ;  /* 0xff80000058587808 */ /* 0x000fc40002000000 */
[----:B------:R-:W-:Y:S01]  /*51e0*/  FMNMX.FTZ R7, R86, R7, !PT ;  /* 0x0000000756077209 */ /* 0x000fe20007810000 */
[----:B---3--:R-:W-:Y:S01]  /*51f0*/  FADD.FTZ R31, R203, R30 ;  /* 0x0000001ecb1f7221 */ /* 0x008fe20000010000 */
[----:B------:R-:W-:Y:S01]  /*5200*/  ISETP.GT.AND P4, PT, R57, 0x58, PT ;  /* 0x000000583900780c */ /* 0x000fe20003f84270 */
[----:B------:R-:W-:Y:S01]  /*5210*/  MUFU.EX2 R12, R12 ;  /* 0x0000000c000c7308 */ /* 0x000fe20000000800 */
[----:B------:R-:W-:Y:S01]  /*5220*/  FSEL R90, R33, -INF , P3 ;  /* 0xff800000215a7808 */ /* 0x000fe20001800000 */
[----:B--2---:R-:W-:Y:S01]  /*5230*/  FADD.FTZ R30, R8, R31 ;  /* 0x0000001f081e7221 */ /* 0x004fe20000010000 */
[----:B------:R-:W-:Y:S02]  /*5240*/  FMNMX.FTZ R7, R88, R7, !PT ;  /* 0x0000000758077209 */ /* 0x000fe40007810000 */
[----:B------:R-:W-:Y:S01]  /*5250*/  ISETP.GT.AND P3, PT, R57, 0x59, PT ;  /* 0x000000593900780c */ /* 0x000fe20003f64270 */
[----:B----4-:R-:W-:Y:S01]  /*5260*/  FADD.FTZ R33, R197, R30 ;  /* 0x0000001ec5217221 */ /* 0x010fe20000010000 */
[----:B------:R-:W-:Y:S01]  /*5270*/  FSEL R92, R92, -INF , P4 ;  /* 0xff8000005c5c7808 */ /* 0x000fe20002000000 */
[----:B------:R-:W-:Y:S01]  /*5280*/  MUFU.EX2 R193, R193 ;  /* 0x000000c100c17308 */ /* 0x000fe20000000800 */
[----:B------:R-:W-:Y:S01]  /*5290*/  FMNMX.FTZ R7, R90, R7, !PT ;  /* 0x000000075a077209 */ /* 0x000fe20007810000 */
[----:B------:R-:W-:Y:S01]  /*52a0*/  FADD.FTZ R2, R10, R33 ;  /* 0x000000210a027221 */ /* 0x000fe20000010000 */
[----:B------:R-:W-:Y:S01]  /*52b0*/  ISETP.GT.AND P4, PT, R57, 0x60, PT ;  /* 0x000000603900780c */ /* 0x000fe20003f84270 */
[----:B------:R-:W-:Y:S01]  /*52c0*/  IMAD.MOV.U32 R30, RZ, RZ, R17 ;  /* 0x000000ffff1e7224 */ /* 0x000fe200078e0011 */
[----:B------:R-:W-:-:S02]  /*52d0*/  FSEL R94, R37, -INF , P3 ;  /* 0xff800000255e7808 */ /* 0x000fc40001800000 */
[----:B------:R-:W-:Y:S01]  /*52e0*/  FMNMX.FTZ R7, R92, R7, !PT ;  /* 0x000000075c077209 */ /* 0x000fe20007810000 */
[----:B------:R-:W-:Y:S01]  /*52f0*/  MUFU.EX2 R14, R14 ;  /* 0x0000000e000e7308 */ /* 0x000fe20000000800 */
[C---:B------:R-:W-:Y:S02]  /*5300*/  ISETP.GT.AND P3, PT, R57.reuse, 0x61, PT ;  /* 0x000000613900780c */ /* 0x040fe40003f64270 */
[----:B------:R-:W-:Y:S02]  /*5310*/  FSEL R96, R96, -INF , P4 ;  /* 0xff80000060607808 */ /* 0x000fe40002000000 */
[----:B------:R-:W-:Y:S02]  /*5320*/  FMNMX.FTZ R7, R94, R7, !PT ;  /* 0x000000075e077209 */ /* 0x000fe40007810000 */
[----:B------:R-:W-:Y:S01]  /*5330*/  ISETP.GT.AND P4, PT, R57, 0x68, PT ;  /* 0x000000683900780c */ /* 0x000fe20003f84270 */
[----:B------:R-:W-:Y:S01]  /*5340*/  MUFU.EX2 R195, R195 ;  /* 0x000000c300c37308 */ /* 0x000fe20000000800 */
[----:B------:R-:W-:-:S02]  /*5350*/  FSEL R60, R39, -INF , P3 ;  /* 0xff800000273c7808 */ /* 0x000fc40001800000 */
[----:B------:R-:W-:Y:S02]  /*5360*/  FMNMX.FTZ R7, R96, R7, !PT ;  /* 0x0000000760077209 */ /* 0x000fe40007810000 */
[----:B------:R-:W-:Y:S02]  /*5370*/  ISETP.GT.AND P3, PT, R57, 0x69, PT ;  /* 0x000000693900780c */ /* 0x000fe40003f64270 */
[----:B------:R-:W-:Y:S01]  /*5380*/  FSEL R98, R98, -INF , P4 ;  /* 0xff80000062627808 */ /* 0x000fe20002000000 */
[----:B------:R-:W-:Y:S01]  /*5390*/  MUFU.EX2 R20, R20 ;  /* 0x0000001400147308 */ /* 0x000fe20000000800 */
[----:B------:R-:W-:Y:S02]  /*53a0*/  FMNMX.FTZ R7, R60, R7, !PT ;  /* 0x000000073c077209 */ /* 0x000fe40007810000 */
[----:B------:R-:W-:Y:S02]  /*53b0*/  FSEL R50, R29, -INF , P3 ;  /* 0xff8000001d327808 */ /* 0x000fe40001800000 */
[----:B------:R-:W-:-:S02]  /*53c0*/  FMNMX.FTZ R7, R98, R7, !PT ;  /* 0x0000000762077209 */ /* 0x000fc40007810000 */
[----:B------:R-:W-:Y:S01]  /*53d0*/  F2FP.F16.F32.PACK_AB R201, R4, R201 ;  /* 0x000000c904c9723e */ /* 0x000fe200000000ff */
[----:B------:R-:W-:Y:S01]  /*53e0*/  MUFU.EX2 R189, R189 ;  /* 0x000000bd00bd7308 */ /* 0x000fe20000000800 */
[----:B------:R-:W-:Y:S02]  /*53f0*/  FMNMX.FTZ R7, R50, R7, !PT ;  /* 0x0000000732077209 */ /* 0x000fe40007810000 */
[----:B------:R-:W-:Y:S01]  /*5400*/  F2FP.F16.F32.PACK_AB R203, R8, R203 ;  /* 0x000000cb08cb723e */ /* 0x000fe200000000ff */
[----:B------:R-:W-:Y:S01]  /*5410*/  VIADD R8, R82, 0xfffffffe ;  /* 0xfffffffe52087836 */ /* 0x000fe20000000000 */
[----:B------:R-:W-:Y:S01]  /*5420*/  F2FP.F16.F32.PACK_AB R197, R10, R197 ;  /* 0x000000c50ac5723e */ /* 0x000fe200000000ff */
[----:B------:R-:W0:Y:S01]  /*5430*/  SHFL.BFLY PT, R34, R7, 0x2, 0x1f ;  /* 0x0c401f0007227f89 */ /* 0x000e2200000e0000 */
[----:B------:R-:W-:Y:S01]  /*5440*/  CS2R R82, SRZ ;  /* 0x0000000000527805 */ /* 0x000fe2000001ff00 */
[----:B------:R-:W-:Y:S08]  /*5450*/  MUFU.EX2 R179, R27 ;  /* 0x0000001b00b37308 */ /* 0x000ff00000000800 */
[----:B------:R-:W-:Y:S08]  /*5460*/  MUFU.EX2 R38, R38 ;  /* 0x0000002600267308 */ /* 0x000ff00000000800 */
[----:B------:R-:W-:Y:S01]  /*5470*/  MUFU.EX2 R26, R26 ;  /* 0x0000001a001a7308 */ /* 0x000fe20000000800 */
[----:B0-----:R-:W-:-:S07]  /*5480*/  FMNMX.FTZ R34, R7, R34, !PT ;  /* 0x0000002207227209 */ /* 0x001fce0007810000 */
[----:B------:R0:W-:Y:S01]  /*5490*/  MUFU.EX2 R185, R42 ;  /* 0x0000002a00b97308 */ /* 0x0001e20000000800 */
[----:B------:R-:W1:Y:S07]  /*54a0*/  SHFL.BFLY PT, R7, R34, 0x1, 0x1f ;  /* 0x0c201f0022077f89 */ /* 0x000e6e00000e0000 */
[----:B------:R-:W-:Y:S01]  /*54b0*/  MUFU.EX2 R46, R46 ;  /* 0x0000002e002e7308 */ /* 0x000fe20000000800 */
[----:B0-----:R-:W-:-:S07]  /*54c0*/  CS2R R42, SRZ ;  /* 0x00000000002a7805 */ /* 0x001fce000001ff00 */
[----:B------:R0:W-:Y:S08]  /*54d0*/  MUFU.EX2 R187, R56 ;  /* 0x0000003800bb7308 */ /* 0x0001f00000000800 */
[----:B------:R-:W-:Y:S01]  /*54e0*/  MUFU.EX2 R54, R54 ;  /* 0x0000003600367308 */ /* 0x000fe20000000800 */
[----:B0-----:R-:W-:Y:S02]  /*54f0*/  CS2R R56, SRZ ;  /* 0x0000000000387805 */ /* 0x001fe4000001ff00 */
[----:B-1----:R-:W-:-:S04]  /*5500*/  FMNMX.FTZ R7, R34, R7, !PT ;  /* 0x0000000722077209 */ /* 0x002fc80007810000 */
[C---:B------:R-:W-:Y:S01]  /*5510*/  FSETP.NEU.FTZ.AND P3, PT, R7.reuse, -INF , PT ;  /* 0xff8000000700780b */ /* 0x040fe20003f7d000 */
[----:B------:R-:W-:Y:S01]  /*5520*/  FMUL.FTZ R9, R7, R5 ;  /* 0x0000000507097220 */ /* 0x000fe20000410000 */
[----:B------:R-:W-:Y:S04]  /*5530*/  MUFU.EX2 R58, R58 ;  /* 0x0000003a003a7308 */ /* 0x000fe80000000800 */
[----:B------:R-:W-:-:S04]  /*5540*/  FSEL R9, R9, RZ, P3 ;  /* 0x000000ff09097208 */ /* 0x000fc80001800000 */
        /* <DEDUP_REMOVED lines=17> */
[----:B0-----:R-:W0:Y:S01]  /*5660*/  @P2 LDC R32, c[0x0][0x44c] ;  /* 0x00011300ff202b82 */ /* 0x001e220000000800 */
        /* <DEDUP_REMOVED lines=15> */
[----:B------:R-:W-:Y:S01]  /*5760*/  FFMA.FTZ R50, R50, R5, -R9 ;  /* 0x0000000532327223 */ /* 0x000fe20000010809 */
[----:B------:R-:W-:-:S06]  /*5770*/  CS2R R62, SRZ ;  /* 0x00000000003e7805 */ /* 0x000fcc000001ff00 */
[----:B------:R-:W3:Y:S01]  /*5780*/  MUFU.EX2 R36, R36 ;  /* 0x0000002400247308 */ /* 0x000ee20000000800 */
[----:B0-----:R-:W-:-:S04]  /*5790*/  @P2 IMAD.HI.U32 R32, R17, R32, RZ ;  /* 0x0000002011202227 */ /* 0x001fc800078e00ff */
[----:B-1----:R-:W-:Y:S01]  /*57a0*/  FADD.FTZ R33, R24, R25 ;  /* 0x0000001918217221 */ /* 0x002fe20000010000 */
[----:B------:R-:W-:Y:S02]  /*57b0*/  F2FP.F16.F32.PACK_AB R200, R25, R24 ;  /* 0x0000001819c8723e */ /* 0x000fe400000000ff */
[----:B------:R-:W-:Y:S01]  /*57c0*/  @P2 SHF.R.U32.HI R30, RZ, R35, R32 ;  /* 0x00000023ff1e2219 */ /* 0x000fe20000011620 */
[----:B------:R-:W-:Y:S01]  /*57d0*/  FADD.FTZ R35, R199, R2 ;  /* 0x00000002c7237221 */ /* 0x000fe20000010000 */
[----:B------:R-:W0:Y:S01]  /*57e0*/  MUFU.EX2 R13, R40 ;  /* 0x00000028000d7308 */ /* 0x000e220000000800 */
[----:B--2---:R-:W-:Y:S01]  /*57f0*/  FADD.FTZ R2, R28, R33 ;  /* 0x000000211c027221 */ /* 0x004fe20000010000 */
[----:B------:R-:W-:Y:S01]  /*5800*/  IADD3 R3, R3, R30, RZ ;  /* 0x0000001e03037210 */ /* 0x000fe20007ffe0ff */
[C---:B------:R-:W-:Y:S01]  /*5810*/  FADD.FTZ R30, R12.reuse, R35 ;  /* 0x000000230c1e7221 */ /* 0x040fe20000010000 */
[C---:B------:R-:W-:Y:S01]  /*5820*/  F2FP.F16.F32.PACK_AB R202, R11.reuse, R28 ;  /* 0x0000001c0bca723e */ /* 0x040fe200000000ff */
[----:B------:R-:W-:Y:S01]  /*5830*/  FADD.FTZ R35, R11, R2 ;  /* 0x000000020b237221 */ /* 0x000fe20000010000 */
[----:B------:R-:W-:Y:S01]  /*5840*/  F2FP.F16.F32.PACK_AB R199, R12, R199 ;  /* 0x000000c70cc7723e */ /* 0x000fe200000000ff */
[----:B------:R-:W-:Y:S01]  /*5850*/  FADD.FTZ R37, R193, R30 ;  /* 0x0000001ec1257221 */ /* 0x000fe20000010000 */
[----:B------:R-:W1:Y:S01]  /*5860*/  MUFU.EX2 R44, R44 ;  /* 0x0000002c002c7308 */ /* 0x000e620000000800 */
[----:B---3--:R-:W-:Y:S01]  /*5870*/  FADD.FTZ R2, R36, R35 ;  /* 0x0000002324027221 */ /* 0x008fe20000010000 */
[C---:B------:R-:W-:Y:S01]  /*5880*/  F2FP.F16.F32.PACK_AB R193, R14.reuse, R193 ;  /* 0x000000c10ec1723e */ /* 0x040fe200000000ff */
[----:B------:R-:W-:-:S04]  /*5890*/  FADD.FTZ R30, R14, R37 ;  /* 0x000000250e1e7221 */ /* 0x000fc80000010000 */
[----:B------:R-:W-:Y:S01]  /*58a0*/  FADD.FTZ R37, R195, R30 ;  /* 0x0000001ec3257221 */ /* 0x000fe20000010000 */
[----:B------:R2:W3:Y:S01]  /*58b0*/  MUFU.EX2 R15, R52 ;  /* 0x00000034000f7308 */ /* 0x0004e20000000800 */
[C---:B0-----:R-:W-:Y:S01]  /*58c0*/  FADD.FTZ R35, R13.reuse, R2 ;  /* 0x000000020d237221 */ /* 0x041fe20000010000 */
[----:B------:R-:W-:Y:S02]  /*58d0*/  IMAD.MOV.U32 R2, RZ, RZ, RZ ;  /* 0x000000ffff027224 */ /* 0x000fe400078e00ff */
[----:B------:R-:W-:Y:S01]  /*58e0*/  FADD.FTZ R30, R20, R37 ;  /* 0x00000025141e7221 */ /* 0x000fe20000010000 */
[----:B------:R-:W-:Y:S01]  /*58f0*/  F2FP.F16.F32.PACK_AB R196, R13, R36 ;  /* 0x000000240dc4723e */ /* 0x000fe200000000ff */
[----:B------:R-:W-:-:S04]  /*5900*/  IMAD.HI R32, R3, -0x6db6db6d, R2 ;  /* 0x9249249303207827 */ /* 0x000fc800078e0202 */
[----:B------:R-:W-:Y:S01]  /*5910*/  FADD.FTZ R37, R189, R30 ;  /* 0x0000001ebd257221 */ /* 0x000fe20000010000 */
[----:B------:R-:W0:Y:S01]  /*5920*/  MUFU.EX2 R64, R64 ;  /* 0x0000004000407308 */ /* 0x000e220000000800 */
[----:B-1----:R-:W-:Y:S01]  /*5930*/  FADD.FTZ R0, R44, R35 ;  /* 0x000000232c007221 */ /* 0x002fe20000010000 */
[C---:B------:R-:W-:Y:S01]  /*5940*/  F2FP.F16.F32.PACK_AB R189, R108.reuse, R189 ;  /* 0x000000bd6cbd723e */ /* 0x040fe200000000ff */
[----:B------:R-:W-:Y:S01]  /*5950*/  FADD.FTZ R2, R108, R37 ;  /* 0x000000256c027221 */ /* 0x000fe20000010000 */
[----:B------:R-:W-:Y:S02]  /*5960*/  F2FP.F16.F32.PACK_AB R195, R20, R195 ;  /* 0x000000c314c3723e */ /* 0x000fe400000000ff */
[----:B------:R-:W-:Y:S02]  /*5970*/  CS2R R108, SRZ ;  /* 0x00000000006c7805 */ /* 0x000fe4000001ff00 */
[----:B--2---:R-:W-:Y:S01]  /*5980*/  CS2R R52, SRZ ;  /* 0x0000000000347805 */ /* 0x004fe2000001ff00 */
[----:B------:R-:W-:Y:S01]  /*5990*/  FADD.FTZ R37, R191, R2 ;  /* 0x00000002bf257221 */ /* 0x000fe20000010000 */
[----:B------:R1:W2:Y:S01]  /*59a0*/  MUFU.EX2 R21, R66 ;  /* 0x0000004200157308 */ /* 0x0002a20000000800 */
[C---:B---3--:R-:W-:Y:S01]  /*59b0*/  FADD.FTZ R3, R15.reuse, R0 ;  /* 0x000000000f037221 */ /* 0x048fe20000010000 */
[C---:B------:R-:W-:Y:S01]  /*59c0*/  F2FP.F16.F32.PACK_AB R191, R38.reuse, R191 ;  /* 0x000000bf26bf723e */ /* 0x040fe200000000ff */
[----:B------:R-:W-:Y:S01]  /*59d0*/  FADD.FTZ R39, R38, R37 ;  /* 0x0000002526277221 */ /* 0x000fe20000010000 */
[----:B------:R-:W-:-:S02]  /*59e0*/  F2FP.F16.F32.PACK_AB R198, R15, R44 ;  /* 0x0000002c0fc6723e */ /* 0x000fc400000000ff */
[----:B------:R-:W-:Y:S01]  /*59f0*/  CS2R R44, SRZ ;  /* 0x00000000002c7805 */ /* 0x000fe2000001ff00 */
[----:B------:R-:W-:Y:S01]  /*5a00*/  FADD.FTZ R2, R26, R39 ;  /* 0x000000271a027221 */ /* 0x000fe20000010000 */
[----:B------:R-:W3:Y:S01]  /*5a10*/  MUFU.EX2 R68, R68 ;  /* 0x0000004400447308 */ /* 0x000ee20000000800 */
[----:B0-----:R-:W-:Y:S01]  /*5a20*/  FADD.FTZ R0, R64, R3 ;  /* 0x0000000340007221 */ /* 0x001fe20000010000 */
[----:B------:R-:W-:Y:S01]  /*5a30*/  SHF.R.U32.HI R39, RZ, 0x1f, R32 ;  /* 0x0000001fff277819 */ /* 0x000fe20000011620 */
[C---:B------:R-:W-:Y:S01]  /*5a40*/  FADD.FTZ R9, R185.reuse, R2 ;  /* 0x00000002b9097221 */ /* 0x040fe20000010000 */
[----:B------:R-:W-:Y:S02]  /*5a50*/  F2FP.F16.F32.PACK_AB R185, R185, R26 ;  /* 0x0000001ab9b9723e */ /* 0x000fe400000000ff */
[----:B-1----:R-:W-:Y:S02]  /*5a60*/  CS2R R66, SRZ ;  /* 0x0000000000427805 */ /* 0x002fe4000001ff00 */
[----:B------:R-:W-:Y:S01]  /*5a70*/  LEA.HI.SX32 R32, R32, R39, 0x1a ;  /* 0x0000002720207211 */ /* 0x000fe200078fd2ff */
[----:B------:R-:W-:Y:S01]  /*5a80*/  FADD.FTZ R2, R46, R9 ;  /* 0x000000092e027221 */ /* 0x000fe20000010000 */
[----:B------:R0:W1:Y:S01]  /*5a90*/  MUFU.EX2 R27, R70 ;  /* 0x00000046001b7308 */ /* 0x0000620000000800 */
[C---:B--2---:R-:W-:Y:S01]  /*5aa0*/  FADD.FTZ R3, R21.reuse, R0 ;  /* 0x0000000015037221 */ /* 0x044fe20000010000 */
[----:B------:R-:W-:Y:S01]  /*5ab0*/  F2FP.F16.F32.PACK_AB R192, R21, R64 ;  /* 0x0000004015c0723e */ /* 0x000fe200000000ff */
[C---:B------:R-:W-:Y:S01]  /*5ac0*/  FADD.FTZ R39, R187.reuse, R2 ;  /* 0x00000002bb277221 */ /* 0x040fe20000010000 */
[----:B------:R-:W-:-:S02]  /*5ad0*/  F2FP.F16.F32.PACK_AB R187, R187, R46 ;  /* 0x0000002ebbbb723e */ /* 0x000fc400000000ff */
[----:B------:R-:W-:Y:S02]  /*5ae0*/  CS2R R64, SRZ ;  /* 0x0000000000407805 */ /* 0x000fe4000001ff00 */
[----:B------:R-:W-:Y:S01]  /*5af0*/  CS2R R46, SRZ ;  /* 0x00000000002e7805 */ /* 0x000fe2000001ff00 */
[----:B------:R-:W-:Y:S01]  /*5b00*/  FADD.FTZ R2, R54, R39 ;  /* 0x0000002736027221 */ /* 0x000fe20000010000 */
[----:B------:R-:W2:Y:S01]  /*5b10*/  MUFU.EX2 R48, R48 ;  /* 0x0000003000307308 */ /* 0x000ea20000000800 */
[----:B---3--:R-:W-:Y:S01]  /*5b20*/  FADD.FTZ R0, R68, R3 ;  /* 0x0000000344007221 */ /* 0x008fe20000010000 */
[----:B0-----:R-:W-:Y:S01]  /*5b30*/  CS2R R70, SRZ ;  /* 0x0000000000467805 */ /* 0x001fe2000001ff00 */
[C---:B------:R-:W-:Y:S01]  /*5b40*/  FADD.FTZ R39, R181.reuse, R2 ;  /* 0x00000002b5277221 */ /* 0x040fe20000010000 */
[----:B------:R-:W-:Y:S02]  /*5b50*/  F2FP.F16.F32.PACK_AB R181, R181, R54 ;  /* 0x00000036b5b5723e */ /* 0x000fe400000000ff */
[----:B------:R-:W-:Y:S01]  /*5b60*/  CS2R R54, SRZ ;  /* 0x0000000000367805 */ /* 0x000fe2000001ff00 */
[----:B------:R-:W-:Y:S01]  /*5b70*/  FADD.FTZ R2, R58, R39 ;  /* 0x000000273a027221 */ /* 0x000fe20000010000 */
[----:B------:R0:W3:Y:S01]  /*5b80*/  MUFU.EX2 R29, R72 ;  /* 0x00000048001d7308 */ /* 0x0000e20000000800 */
[C---:B-1----:R-:W-:Y:S01]  /*5b90*/  FADD.FTZ R3, R27.reuse, R0 ;  /* 0x000000001b037221 */ /* 0x042fe20000010000 */
[----:B------:R-:W-:Y:S01]  /*5ba0*/  F2FP.F16.F32.PACK_AB R194, R27, R68 ;  /* 0x000000441bc2723e */ /* 0x000fe200000000ff */
[C---:B------:R-:W-:Y:S01]  /*5bb0*/  FADD.FTZ R41, R183.reuse, R2 ;  /* 0x00000002b7297221 */ /* 0x040fe20000010000 */
[----:B------:R-:W-:-:S02]  /*5bc0*/  F2FP.F16.F32.PACK_AB R183, R183, R58 ;  /* 0x0000003ab7b7723e */ /* 0x000fc400000000ff */
[----:B------:R-:W-:Y:S02]  /*5bd0*/  CS2R R68, SRZ ;  /* 0x0000000000447805 */ /* 0x000fe4000001ff00 */
[----:B------:R-:W-:Y:S02]  /*5be0*/  CS2R R58, SRZ ;  /* 0x00000000003a7805 */ /* 0x000fe4000001ff00 */
[----:B------:R-:W-:Y:S01]  /*5bf0*/  CS2R R26, SRZ ;  /* 0x00000000001a7805 */ /* 0x000fe2000001ff00 */
[----:B------:R-:W1:Y:S01]  /*5c00*/  MUFU.EX2 R74, R74 ;  /* 0x0000004a004a7308 */ /* 0x000e620000000800 */
[----:B--2---:R-:W-:Y:S01]  /*5c10*/  FADD.FTZ R0, R48, R3 ;  /* 0x0000000330007221 */ /* 0x004fe20000010000 */
[----:B0-----:R-:W-:-:S06]  /*5c20*/  CS2R R72, SRZ ;  /* 0x0000000000487805 */ /* 0x001fcc000001ff00 */
[----:B------:R0:W2:Y:S01]  /*5c30*/  MUFU.EX2 R31, R76 ;  /* 0x0000004c001f7308 */ /* 0x0000a20000000800 */
[C---:B---3--:R-:W-:Y:S01]  /*5c40*/  FADD.FTZ R3, R29.reuse, R0 ;  /* 0x000000001d037221 */ /* 0x048fe20000010000 */
[----:B------:R-:W-:Y:S02]  /*5c50*/  F2FP.F16.F32.PACK_AB R188, R29, R48 ;  /* 0x000000301dbc723e */ /* 0x000fe400000000ff */
[----:B------:R-:W-:Y:S02]  /*5c60*/  CS2R R48, SRZ ;  /* 0x0000000000307805 */ /* 0x000fe4000001ff00 */
[----:B------:R-:W-:Y:S02]  /*5c70*/  CS2R R28, SRZ ;  /* 0x00000000001c7805 */ /* 0x000fe4000001ff00 */
[----:B------:R-:W3:Y:S01]  /*5c80*/  MUFU.EX2 R78, R78 ;  /* 0x0000004e004e7308 */ /* 0x000ee20000000800 */
[----:B-1----:R-:W-:Y:S01]  /*5c90*/  FADD.FTZ R0, R74, R3 ;  /* 0x000000034a007221 */ /* 0x002fe20000010000 */
[----:B0-----:R-:W-:-:S06]  /*5ca0*/  CS2R R76, SRZ ;  /* 0x00000000004c7805 */ /* 0x001fcc000001ff00 */
[----:B------:R0:W1:Y:S01]  /*5cb0*/  MUFU.EX2 R33, R80 ;  /* 0x0000005000217308 */ /* 0x0000620000000800 */
[C---:B--2---:R-:W-:Y:S01]  /*5cc0*/  FADD.FTZ R3, R31.reuse, R0 ;  /* 0x000000001f037221 */ /* 0x044fe20000010000 */
[----:B------:R-:W-:Y:S02]  /*5cd0*/  F2FP.F16.F32.PACK_AB R190, R31, R74 ;  /* 0x0000004a1fbe723e */ /* 0x000fe400000000ff */
[----:B------:R-:W-:Y:S02]  /*5ce0*/  CS2R R74, SRZ ;  /* 0x00000000004a7805 */ /* 0x000fe4000001ff00 */
[----:B------:R-:W-:Y:S02]  /*5cf0*/  CS2R R30, SRZ ;  /* 0x00000000001e7805 */ /* 0x000fe4000001ff00 */
[----:B------:R-:W2:Y:S01]  /*5d00*/  MUFU.EX2 R84, R84 ;  /* 0x0000005400547308 */ /* 0x000ea20000000800 */
[----:B---3--:R-:W-:Y:S01]  /*5d10*/  FADD.FTZ R0, R78, R3 ;  /* 0x000000034e007221 */ /* 0x008fe20000010000 */
[----:B0-----:R-:W-:-:S06]  /*5d20*/  CS2R R80, SRZ ;  /* 0x0000000000507805 */ /* 0x001fcc000001ff00 */
[----:B------:R0:W3:Y:S01]  /*5d30*/  MUFU.EX2 R35, R86 ;  /* 0x0000005600237308 */ /* 0x0000e20000000800 */
[C---:B-1----:R-:W-:Y:S01]  /*5d40*/  FADD.FTZ R3, R33.reuse, R0 ;  /* 0x0000000021037221 */ /* 0x042fe20000010000 */
[----:B------:R-:W-:Y:S02]  /*5d50*/  F2FP.F16.F32.PACK_AB R184, R33, R78 ;  /* 0x0000004e21b8723e */ /* 0x000fe400000000ff */
[----:B------:R-:W-:-:S04]  /*5d60*/  CS2R R78, SRZ ;  /* 0x00000000004e7805 */ /* 0x000fc8000001ff00 */
[----:B------:R-:W1:Y:S01]  /*5d70*/  MUFU.EX2 R88, R88 ;  /* 0x0000005800587308 */ /* 0x000e620000000800 */
[----:B--2---:R-:W-:Y:S01]  /*5d80*/  FADD.FTZ R0, R84, R3 ;  /* 0x0000000354007221 */ /* 0x004fe20000010000 */
[----:B0-----:R-:W-:-:S06]  /*5d90*/  CS2R R86, SRZ ;  /* 0x0000000000567805 */ /* 0x001fcc000001ff00 */
[----:B------:R-:W0:Y:S01]  /*5da0*/  MUFU.EX2 R100, R100 ;  /* 0x0000006400647308 */ /* 0x000e220000000800 */
[C---:B---3--:R-:W-:Y:S01]  /*5db0*/  FADD.FTZ R3, R35.reuse, R0 ;  /* 0x0000000023037221 */ /* 0x048fe20000010000 */
[----:B------:R-:W-:Y:S02]  /*5dc0*/  F2FP.F16.F32.PACK_AB R186, R35, R84 ;  /* 0x0000005423ba723e */ /* 0x000fe400000000ff */
[----:B------:R-:W-:Y:S02]  /*5dd0*/  CS2R R84, SRZ ;  /* 0x0000000000547805 */ /* 0x000fe4000001ff00 */
[----:B------:R-:W-:Y:S02]  /*5de0*/  CS2R R34, SRZ ;  /* 0x0000000000227805 */ /* 0x000fe4000001ff00 */
[----:B------:R2:W3:Y:S01]  /*5df0*/  MUFU.EX2 R37, R90 ;  /* 0x0000005a00257308 */ /* 0x0004e20000000800 */
[----:B-1----:R-:W-:-:S07]  /*5e00*/  FADD.FTZ R0, R88, R3 ;  /* 0x0000000358007221 */ /* 0x002fce0000010000 */
[----:B------:R1:W4:Y:S01]  /*5e10*/  MUFU.EX2 R177, R102 ;  /* 0x0000006600b17308 */ /* 0x0003220000000800 */
[----:B0-----:R-:W-:Y:S01]  /*5e20*/  FADD.FTZ R2, R100, R41 ;  /* 0x0000002964027221 */ /* 0x001fe20000010000 */
[----:B--2---:R-:W-:-:S06]  /*5e30*/  CS2R R90, SRZ ;  /* 0x00000000005a7805 */ /* 0x004fcc000001ff00 */
[----:B------:R-:W0:Y:S01]  /*5e40*/  MUFU.EX2 R92, R92 ;  /* 0x0000005c005c7308 */ /* 0x000e220000000800 */
[C---:B---3--:R-:W-:Y:S01]  /*5e50*/  FADD.FTZ R3, R37.reuse, R0 ;  /* 0x0000000025037221 */ /* 0x048fe20000010000 */
[----:B------:R-:W-:Y:S02]  /*5e60*/  F2FP.F16.F32.PACK_AB R180, R37, R88 ;  /* 0x0000005825b4723e */ /* 0x000fe400000000ff */
[----:B-1----:R-:W-:Y:S02]  /*5e70*/  CS2R R102, SRZ ;  /* 0x0000000000667805 */ /* 0x002fe4000001ff00 */
[----:B------:R-:W-:Y:S02]  /*5e80*/  CS2R R88, SRZ ;  /* 0x0000000000587805 */ /* 0x000fe4000001ff00 */
[----:B------:R-:W-:Y:S01]  /*5e90*/  CS2R R36, SRZ ;  /* 0x0000000000247805 */ /* 0x000fe2000001ff00 */
        /* <DEDUP_REMOVED lines=8> */
[----:B--2---:R-:W-:-:S03]  /*5f20*/  CS2R R94, SRZ ;  /* 0x00000000005e7805 */ /* 0x004fc6000001ff00 */
[C---:B------:R-:W-:Y:S01]  /*5f30*/  FADD.FTZ R3, R179.reuse, R2 ;  /* 0x00000002b3037221 */ /* 0x040fe20000010000 */
[----:B------:R-:W-:Y:S01]  /*5f40*/  F2FP.F16.F32.PACK_AB R179, R179, R104 ;  /* 0x00000068b3b3723e */ /* 0x000fe200000000ff */
[----:B------:R-:W-:Y:S01]  /*5f50*/  IMAD.MOV.U32 R2, RZ, RZ, 0x3f800000 ;  /* 0x3f800000ff027424 */ /* 0x000fe200078e00ff */
[----:B------:R1:W2:Y:S01]  /*5f60*/  MUFU.EX2 R39, R60 ;  /* 0x0000003c00277308 */ /* 0x0002a20000000800 */
[C---:B---3--:R-:W-:Y:S01]  /*5f70*/  FADD.FTZ R41, R9.reuse, R0 ;  /* 0x0000000009297221 */ /* 0x048fe20000010000 */
[----:B------:R-:W-:Y:S02]  /*5f80*/  F2FP.F16.F32.PACK_AB R182, R9, R92 ;  /* 0x0000005c09b6723e */ /* 0x000fe400000000ff */
[----:B------:R-:W-:Y:S02]  /*5f90*/  CS2R R104, SRZ ;  /* 0x0000000000687805 */ /* 0x000fe4000001ff00 */
[----:B------:R-:W-:Y:S02]  /*5fa0*/  CS2R R92, SRZ ;  /* 0x00000000005c7805 */ /* 0x000fe4000001ff00 */
[----:B------:R-:W3:Y:S01]  /*5fb0*/  MUFU.EX2 R98, R98 ;  /* 0x0000006200627308 */ /* 0x000ee20000000800 */
[----:B0-----:R-:W-:Y:S01]  /*5fc0*/  FADD.FTZ R0, R96, R41 ;  /* 0x0000002960007221 */ /* 0x001fe20000010000 */
[----:B-1----:R-:W-:-:S02]  /*5fd0*/  CS2R R60, SRZ ;  /* 0x00000000003c7805 */ /* 0x002fc4000001ff00 */
[----:B------:R-:W-:-:S04]  /*5fe0*/  CS2R R40, SRZ ;  /* 0x0000000000287805 */ /* 0x000fc8000001ff00 */
[----:B------:R0:W1:Y:S01]  /*5ff0*/  MUFU.EX2 R25, R50 ;  /* 0x0000003200197308 */ /* 0x0000620000000800 */
[C---:B--2---:R-:W-:Y:S01]  /*6000*/  FADD.FTZ R11, R39.reuse, R0 ;  /* 0x00000000270b7221 */ /* 0x044fe20000010000 */
[----:B------:R-:W-:Y:S01]  /*6010*/  F2FP.F16.F32.PACK_AB R176, R39, R96 ;  /* 0x0000006027b0723e */ /* 0x000fe200000000ff */
[----:B------:R-:W-:Y:S01]  /*6020*/  IMAD.MOV.U32 R0, RZ, RZ, 0x3f800000 ;  /* 0x3f800000ff007424 */ /* 0x000fe200078e00ff */
[----:B------:R-:W-:Y:S02]  /*6030*/  CS2R R96, SRZ ;  /* 0x0000000000607805 */ /* 0x000fe4000001ff00 */
[----:B------:R-:W-:Y:S01]  /*6040*/  CS2R R38, SRZ ;  /* 0x0000000000267805 */ /* 0x000fe2000001ff00 */
[----:B---3--:R-:W-:Y:S01]  /*6050*/  FADD.FTZ R4, R98, R11 ;  /* 0x0000000b62047221 */ /* 0x008fe20000010000 */
[----:B------:R-:W-:Y:S02]  /*6060*/  VIMNMX R11, RZ, R32, !PT ;  /* 0x00000020ff0b7248 */ /* 0x000fe40007fe0100 */
[----:B0-----:R-:W-:-:S02]  /*6070*/  CS2R R50, SRZ ;  /* 0x0000000000327805 */ /* 0x001fc4000001ff00 */
[----:B------:R-:W-:Y:S02]  /*6080*/  CS2R R32, SRZ ;  /* 0x0000000000207805 */ /* 0x000fe4000001ff00 */
[----:B------:R-:W-:Y:S01]  /*6090*/  ISETP.GE.AND P3, PT, R8, R11, PT ;  /* 0x0000000b0800720c */ /* 0x000fe20003f66270 */
[C---:B-1----:R-:W-:Y:S01]  /*60a0*/  FADD.FTZ R4, R25.reuse, R4 ;  /* 0x0000000419047221 */ /* 0x042fe20000010000 */
[----:B------:R-:W-:Y:S02]  /*60b0*/  F2FP.F16.F32.PACK_AB R178, R25, R98 ;  /* 0x0000006219b2723e */ /* 0x000fe400000000ff */
[----:B------:R-:W-:Y:S02]  /*60c0*/  CS2R R98, SRZ ;  /* 0x0000000000627805 */ /* 0x000fe4000001ff00 */
[----:B------:R-:W-:-:S07]  /*60d0*/  CS2R R24, SRZ ;  /* 0x0000000000187805 */ /* 0x000fce000001ff00 */
[----:B------:R-:W-:Y:S05]  /*60e0*/  @!P3 BRA `(.L_x_2276) ;  /* 0x0000004800b8b947 */ /* 0x000fea0003800000 */
[----:B------:R-:W-:Y:S01]  /*60f0*/  IMAD.MOV.U32 R9, RZ, RZ, R6 ;  /* 0x000000ffff097224 */ /* 0x000fe200078e0006 */
[----:B------:R-:W-:Y:S01]  /*6100*/  UMOV UR38, UR39 ;  /* 0x0000002700267c82 */ /* 0x000fe20008000000 */
[----:B------:R-:W-:Y:S01]  /*6110*/  IMAD.MOV.U32 R10, RZ, RZ, R7 ;  /* 0x000000ffff0a7224 */ /* 0x000fe200078e0007 */
[----:B------:R-:W-:Y:S01]  /*6120*/  UMOV UR6, UR36 ;  /* 0x0000002400067c82 */ /* 0x000fe20008000000 */
[----:B------:R-:W-:Y:S01]  /*6130*/  IMAD.MOV.U32 R2, RZ, RZ, 0x3f800000 ;  /* 0x3f800000ff027424 */ /* 0x000fe200078e00ff */
[----:B------:R-:W-:Y:S01]  /*6140*/  ULDC UR5, c[0x0][0x9d8] ;  /* 0x0002760000057ab9 */ /* 0x000fe20000000800 */
[----:B------:R-:W-:-:S07]  /*6150*/  IMAD.MOV.U32 R119, RZ, RZ, RZ ;  /* 0x000000ffff777224 */ /* 0x000fce00078e00ff */
.L_x_2285:
[----:B------:R-:W-:-:S04]  /*6160*/  UIADD3 UR4, UR6, 0x1, URZ ;  /* 0x0000000106047890 */ /* 0x000fc8000fffe03f */
[----:B------:R-:W-:-:S04]  /*6170*/  UISETP.NE.AND UP0, UPT, UR4, 0x2, UPT ;  /* 0x000000020400788c */ /* 0x000fc8000bf05270 */
[----:B------:R-:W-:Y:S02]  /*6180*/  USEL UR39, URZ, 0x1, UP0 ;  /* 0x000000013f277887 */ /* 0x000fe40008000000 */
[----:B------:R-:W-:Y:S02]  /*6190*/  USEL UR36, UR4, URZ, UP0 ;  /* 0x0000003f04247287 */ /* 0x000fe40008000000 */
[----:B------:R-:W-:Y:S01]  /*61a0*/  ULOP3.LUT UR39, UR38, UR39, URZ, 0x3c, !UPT ;  /* 0x0000002726277292 */ /* 0x000fe2000f8e3c3f */
[----:B------:R-:W-:Y:S11]  /*61b0*/  @!P0 BRA `(.L_x_2277) ;  /* 0x0000000000048947 */ /* 0x000ff60003800000 */
[----:B------:R-:W-:Y:S01]  /*61c0*/  BPT.TRAP 0x1 ;  /* 0x000000040000795c */ /* 0x000fe20000300000 */
.L_x_2277:
[----:B------:R-:W-:Y:S01]  /*61d0*/  ULEA UR7, UR36, UR37, 0x3 ;  /* 0x0000002524077291 */ /* 0x000fe2000f8e183f */
[----:B------:R-:W-:-:S05]  /*61e0*/  IMAD.U32 R5, RZ, RZ, UR39 ;  /* 0x00000027ff057e24 */ /* 0x000fca000f8e00ff */
[----:B------:R-:W-:-:S04]  /*61f0*/  SHF.L.U32 R5, R5, 0x1f, RZ ;  /* 0x0000001f05057819 */ /* 0x000fc800000006ff */
[----:B------:R0:W1:Y:S01]  /*6200*/  SYNCS.PHASECHK.TRANS64.TRYWAIT P3, [UR7+0x36830], R5 ;  /* 0x03683005ff0075a7 */ /* 0x0000620008060147 */
[----:B------:R-:W-:Y:S05]  /*6210*/  @!P0 BRA `(.L_x_2278) ;  /* 0x0000000000048947 */ /* 0x000fea0003800000 */
[----:B------:R-:W-:Y:S01]  /*6220*/  BPT.TRAP 0x1 ;  /* 0x000000040000795c */ /* 0x000fe20000300000 */
.L_x_2278:
[----:B-1----:R-:W-:Y:S05]  /*6230*/  @P3 BRA `(.L_x_2279) ;  /* 0x0000000000083947 */ /* 0x002fea0003800000 */
[----:B------:R-:W1:Y:S02]  /*6240*/  SYNCS.PHASECHK.TRANS64.TRYWAIT P3, [UR7+0x36830], R5 ;  /* 0x03683005ff0075a7 */ /* 0x000e640008060147 */
[----:B-1----:R-:W-:Y:S05]  /*6250*/  @!P3 BRA `(.L_x_2280) ;  /* 0x0000010c00b8b947 */ /* 0x002fea0003800000 */
.L_x_2279:
[----:B------:R-:W-:Y:S01]  /*6260*/  UIMAD UR4, UR36, 0xa80, UR60 ;  /* 0x00000a80240478a4 */ /* 0x000fe2000f8e023c */
[----:B------:R-:W-:Y:S01]  /*6270*/  WARPGROUP.ARRIVE ;  /* 0x00000000000079c5 */ /* 0x000fe20000000000 */
[----:B------:R-:W-:Y:S01]  /*6280*/  UMOV UR59, 0x40000040 ;  /* 0x40000040003b7882 */ /* 0x000fe20000000000 */
[----:B------:R-:W-:Y:S01]  /*6290*/  UMOV UR19, 0x40000040 ;  /* 0x4000004000137882 */ /* 0x000fe20000000000 */
        /* <DEDUP_REMOVED lines=587> */
.L_x_2281:
[----:B------:R-:W-:Y:S01]  /*8750*/  ULEA UR10, UR6, UR37, 0x3 ;  /* 0x00000025060a7291 */ /* 0x000fe2000f8e183f */
[----:B------:R-:W-:-:S05]  /*8760*/  IMAD.U32 R0, RZ, RZ, UR38 ;  /* 0x00000026ff007e24 */ /* 0x000fca000f8e00ff */
[----:B------:R-:W-:-:S04]  /*8770*/  SHF.L.U32 R0, R0, 0x1f, RZ ;  /* 0x0000001f00007819 */ /* 0x000fc800000006ff */
[----:B------:R2:W3:Y:S01]  /*8780*/  SYNCS.PHASECHK.TRANS64.TRYWAIT P3, [UR10+0x36850], R0 ;  /* 0x03685000ff0075a7 */ /* 0x0004e2000806014a */
[----:B------:R-:W-:Y:S05]  /*8790*/  @!P0 BRA `(.L_x_2282) ;  /* 0x0000000000048947 */ /* 0x000fea0003800000 */
[----:B------:R-:W-:Y:S01]  /*87a0*/  BPT.TRAP 0x1 ;  /* 0x000000040000795c */ /* 0x000fe20000300000 */
.L_x_2282:
[----:B---3--:R-:W-:Y:S05]  /*87b0*/  @P3 BRA `(.L_x_2283) ;  /* 0x0000000000083947 */ /* 0x008fea0003800000 */
[----:B------:R-:W3:Y:S02]  /*87c0*/  SYNCS.PHASECHK.TRANS64.TRYWAIT P3, [UR10+0x36850], R0 ;  /* 0x03685000ff0075a7 */ /* 0x000ee4000806014a */
[----:B---3--:R-:W-:Y:S05]  /*87d0*/  @!P3 BRA `(.L_x_2284) ;  /* 0x000000e80070b947 */ /* 0x008fea0003800000 */
.L_x_2283:
[----:B------:R-:W-:Y:S01]  /*87e0*/  UIADD3 UR4, UR37, 0x400, URZ ;  /* 0x0000040025047890 */ /* 0x000fe2000fffe03f */
[----:B------:R-:W-:Y:S01]  /*87f0*/  WARPGROUP.ARRIVE ;  /* 0x00000000000079c5 */ /* 0x000fe20000000000 */
[----:B------:R-:W-:Y:S01]  /*8800*/  UMOV UR15, 0x40000040 ;  /* 0x40000040000f7882 */ /* 0x000fe20000000000 */
[----:B------:R-:W-:Y:S01]  /*8810*/  FMUL.FTZ R15, R165, UR5 ;  /* 0x00000005a50f7c20 */ /* 0x000fe20008410000 */
[----:B------:R-:W-:Y:S01]  /*8820*/  USHF.R.U32.HI UR4, URZ, 0x4, UR4 ;  /* 0x000000043f047899 */ /* 0x000fe20008011604 */
[----:B------:R-:W3:Y:S01]  /*8830*/  @P2 LDC R165, c[0x0][0x450] ;  /* 0x00011400ffa52b82 */ /* 0x000ee20000000800 */
[----:B------:R-:W-:Y:S01]  /*8840*/  FMUL.FTZ R14, R161, UR5 ;  /* 0x00000005a10e7c20 */ /* 0x000fe20008410000 */
[----:B------:R-:W-:Y:S01]  /*8850*/  IMAD.IADD R161, R22, 0x1, R17 ;  /* 0x0000000116a17824 */ /* 0x000fe200078e0211 */
[----:B------:R-:W-:Y:S01]  /*8860*/  ULOP3.LUT UR4, UR4, 0x3fff, URZ, 0xc0, !UPT ;  /* 0x00003fff04047892 */ /* 0x000fe2000f8ec03f */
[----:B------:R-:W-:Y:S01]  /*8870*/  FMUL.FTZ R13, R160, UR5 ;  /* 0x00000005a00d7c20 */ /* 0x000fe20008410000 */
[----:B------:R-:W-:Y:S01]  /*8880*/  FMUL.FTZ R160, R152, UR5 ;  /* 0x0000000598a07c20 */ /* 0x000fe20008410000 */
[----:B------:R-:W-:Y:S01]  /*8890*/  FMUL.FTZ R152, R159, UR5 ;  /* 0x000000059f987c20 */ /* 0x000fe20008410000 */
[----:B------:R-:W-:Y:S01]  /*88a0*/  ULOP3.LUT UR4, UR4, 0x3800000, URZ, 0xfc, !UPT ;  /* 0x0380000004047892 */ /* 0x000fe2000f8efc3f */
[----:B------:R-:W4:Y:S01]  /*88b0*/  LDC R159, c[0x0][0x2f0] ;  /* 0x0000bc00ff9f7b82 */ /* 0x000f220000000800 */
[----:B------:R-:W-:Y:S01]  /*88c0*/  FMUL.FTZ R20, R164, UR5 ;  /* 0x00000005a4147c20 */ /* 0x000fe20008410000 */
[----:B------:R-:W-:Y:S01]  /*88d0*/  FMUL.FTZ R164, R146, UR5 ;  /* 0x0000000592a47c20 */ /* 0x000fe20008410000 */
[----:B------:R-:W-:Y:S01]  /*88e0*/  UIMAD UR4, UR6, 0xa80, UR4 ;  /* 0x00000a80060478a4 */ /* 0x000fe2000f8e0204 */
[----:B------:R-:W-:Y:S01]  /*88f0*/  FMUL.FTZ R21, R153, UR5 ;  /* 0x0000000599157c20 */ /* 0x000fe20008410000 */
[----:B------:R-:W-:Y:S01]  /*8900*/  FMUL.FTZ R153, R157, UR5 ;  /* 0x000000059d997c20 */ /* 0x000fe20008410000 */
[----:B------:R-:W-:Y:S01]  /*8910*/  FMUL.FTZ R157, R144, UR5 ;  /* 0x00000005909d7c20 */ /* 0x000fe20008410000 */
[----:B------:R-:W-:Y:S01]  /*8920*/  UIADD3 UR6, UR4, 0x80, URZ ;  /* 0x0000008004067890 */ /* 0x000fe2000fffe03f */
[----:B01----:R-:W-:Y:S01]  /*8930*/  FMUL.FTZ R5, R174, UR5 ;  /* 0x00000005ae057c20 */ /* 0x003fe20008410000 */
[----:B------:R-:W-:Y:S01]  /*8940*/  FMUL.FTZ R6, R175, UR5 ;  /* 0x00000005af067c20 */ /* 0x000fe20008410000 */
[----:B------:R-:W-:Y:S01]  /*8950*/  UMOV UR14, UR4 ;  /* 0x00000004000e7c82 */ /* 0x000fe20008000000 */
[----:B------:R-:W-:Y:S01]  /*8960*/  ULDC UR11, c[0x0][0x288] ;  /* 0x0000a200000b7ab9 */ /* 0x000fe20000000800 */
[----:B------:R-:W-:Y:S01]  /*8970*/  HGMMA.64x192x16.F32 R24, R200, gdesc[UR12].tnspB, R24, gsb0 ;  /* 0x42e0000cc8187df0 */ /* 0x000fe20008000818 */
[----:B------:R-:W-:Y:S01]  /*8980*/  UMOV UR15, 0x40000040 ;  /* 0x40000040000f7882 */ /* 0x000fe20000000000 */
[----:B------:R-:W-:Y:S01]  /*8990*/  UMOV UR14, UR6 ;  /* 0x00000006000e7c82 */ /* 0x000fe20008000000 */
[----:B------:R-:W-:Y:S01]  /*89a0*/  UIADD3 UR6, UR4, 0x100, URZ ;  /* 0x0000010004067890 */ /* 0x000fe2000fffe03f */
[----:B------:R-:W-:Y:S01]  /*89b0*/  MUFU.TANH R5, R5 ;  /* 0x0000000500057308 */ /* 0x000fe20000002400 */
[----:B------:R-:W-:Y:S01]  /*89c0*/  FMUL.FTZ R162, R162, UR5 ;  /* 0x00000005a2a27c20 */ /* 0x000fe20008410000 */
[----:B------:R-:W-:Y:S01]  /*89d0*/  FMUL.FTZ R163, R163, UR5 ;  /* 0x00000005a3a37c20 */ /* 0x000fe20008410000 */
[----:B------:R-:W-:Y:S01]  /*89e0*/  FMUL.FTZ R174, R166, UR5 ;  /* 0x00000005a6ae7c20 */ /* 0x000fe20008410000 */
[----:B------:R-:W-:Y:S01]  /*89f0*/  FMUL.FTZ R12, R172, UR5 ;  /* 0x00000005ac0c7c20 */ /* 0x000fe20008410000 */
[----:B------:R-:W-:Y:S01]  /*8a00*/  FMUL.FTZ R172, R167, UR5 ;  /* 0x00000005a7ac7c20 */ /* 0x000fe20008410000 */
[----:B--2---:R-:W-:Y:S01]  /*8a10*/  FMUL.FTZ R0, R168, UR5 ;  /* 0x00000005a8007c20 */ /* 0x004fe20008410000 */
        /* <DEDUP_REMOVED lines=31> */
[----:B------:R-:W-:-:S02]  /*8c10*/  UMOV UR38, UR39 ;  /* 0x0000002700267c82 */ /* 0x000fc40008000000 */
        /* <DEDUP_REMOVED lines=54> */
[----:B------:R-:W0:Y:S02]  /*8f80*/  @P2 LDC R154, c[0x0][0x44c] ;  /* 0x00011300ff9a2b82 */ /* 0x000e240000000800 */
[----:B------:R-:W-:Y:S01]  /*8f90*/  HGMMA.64x192x16.F32 R24, R192, gdesc[UR12].tnspB, R24, gsb0 ;  /* 0x42e0000cc0187df0 */ /* 0x000fe20008000818 */
[----:B------:R-:W-:Y:S01]  /*8fa0*/  UMOV UR14, UR6 ;  /* 0x00000006000e7c82 */ /* 0x000fe20008000000 */
[----:B------:R-:W-:Y:S01]  /*8fb0*/  UMOV UR15, 0x40000040 ;  /* 0x40000040000f7882 */ /* 0x000fe20000000000 */
[----:B------:R-:W1:Y:S01]  /*8fc0*/  MUFU.TANH R198, R198 ;  /* 0x000000c600c67308 */ /* 0x000e620000002400 */
[----:B------:R-:W-:-:S07]  /*8fd0*/  UIADD3 UR6, UR4, 0x200, URZ ;  /* 0x0000020004067890 */ /* 0x000fce000fffe03f */
[----:B------:R-:W2:Y:S08]  /*8fe0*/  MUFU.TANH R196, R196 ;  /* 0x000000c400c47308 */ /* 0x000eb00000002400 */
[----:B------:R-:W5:Y:S01]  /*8ff0*/  MUFU.TANH R170, R170 ;  /* 0x000000aa00aa7308 */ /* 0x000f620000002400 */
[----:B0-----:R-:W-:-:S05]  /*9000*/  @P2 IMAD.HI.U32 R154, R161, R154, RZ ;  /* 0x0000009aa19a2227 */ /* 0x001fca00078e00ff */
[----:B---3--:R-:W-:Y:S01]  /*9010*/  @P2 SHF.R.U32.HI R161, RZ, R165, R154 ;  /* 0x000000a5ffa12219 */ /* 0x008fe2000001169a */
[----:B------:R-:W-:Y:S01]  /*9020*/  FMUL.FTZ R154, R151, UR5 ;  /* 0x00000005979a7c20 */ /* 0x000fe20008410000 */
[----:B------:R-:W-:-:S03]  /*9030*/  MOV R165, 0xffffff90 ;  /* 0xffffff9000a57802 */ /* 0x000fc60000000f00 */
[----:B------:R-:W0:Y:S02]  /*9040*/  SHFL.IDX PT, R146, R161, 0x1, 0x1c1f ;  /* 0x003c1f00a1927f89 */ /* 0x000e2400000e0000 */
[----:B------:R-:W-:Y:S01]  /*9050*/  IMAD R144, R8, R165, 0x1 ;  /* 0x0000000108907424 */ /* 0x000fe200078e02a5 */
[----:B------:R-:W3:Y:S01]  /*9060*/  MUFU.TANH R154, R154 ;  /* 0x0000009a009a7308 */ /* 0x000ee20000002400 */
[----:B------:R-:W5:Y:S02]  /*9070*/  SHFL.IDX PT, R128, R161, RZ, 0x1c1f ;  /* 0x001c1fffa1807589 */ /* 0x000f6400000e0000 */
[----:B------:R-:W-:-:S04]  /*9080*/  IMAD R144, R19, -0x2, R144 ;  /* 0xfffffffe13907824 */ /* 0x000fc800078e0290 */
[----:B----4-:R-:W-:-:S05]  /*9090*/  IMAD R159, R159, UR61, R144 ;  /* 0x0000003d9f9f7c24 */ /* 0x010fca000f8e0290 */
[----:B0-----:R-:W-:-:S04]  /*90a0*/  IADD3 R151, R146, -UR11, R159 ;  /* 0x8000000b92977c10 */ /* 0x001fc8000fffe09f */
[C---:B------:R-:W-:Y:S02]  /*90b0*/  ISETP.GT.AND P3, PT, R151.reuse, RZ, PT ;  /* 0x000000ff9700720c */ /* 0x040fe40003f64270 */
[C---:B------:R-:W-:Y:S02]  /*90c0*/  ISETP.GT.AND P4, PT, R151.reuse, 0x1, PT ;  /* 0x000000019700780c */ /* 0x040fe40003f84270 */
[----:B-1----:R-:W-:Y:S02]  /*90d0*/  FSEL R198, R198, -INF , P3 ;  /* 0xff800000c6c67808 */ /* 0x002fe40001800000 */
[----:B------:R-:W-:Y:S02]  /*90e0*/  ISETP.GT.AND P3, PT, R151, 0x8, PT ;  /* 0x000000089700780c */ /* 0x000fe40003f64270 */
[----:B--2---:R-:W-:Y:S02]  /*90f0*/  FSEL R196, R196, -INF , P4 ;  /* 0xff800000c4c47808 */ /* 0x004fe40002000000 */
[----:B------:R-:W-:-:S02]  /*9100*/  FMNMX.FTZ R165, R198, R9, !PT ;  /* 0x00000009c6a57209 */ /* 0x000fc40007810000 */
[----:B------:R-:W-:Y:S02]  /*9110*/  ISETP.GT.AND P4, PT, R151, 0x9, PT ;  /* 0x000000099700780c */ /* 0x000fe40003f84270 */
[----:B------:R-:W-:Y:S02]  /*9120*/  FMNMX.FTZ R165, R196, R165, !PT ;  /* 0x000000a5c4a57209 */ /* 0x000fe40007810000 */
[----:B-----5:R-:W-:-:S04]  /*9130*/  IADD3 R159, R128, -UR11, R159 ;  /* 0x8000000b809f7c10 */ /* 0x020fc8000fffe09f */
[----:B------:R-:W-:-:S04]  /*9140*/  ISETP.GT.AND P5, PT, R159, 0x1, PT ;  /* 0x000000019f00780c */ /* 0x000fc80003fa4270 */
[----:B------:R-:W-:Y:S02]  /*9150*/  FSEL R2, R2, -INF , P5 ;  /* 0xff80000002027808 */ /* 0x000fe40002800000 */
[----:B------:R-:W-:-:S04]  /*9160*/  ISETP.GT.AND P5, PT, R159, 0x9, PT ;  /* 0x000000099f00780c */ /* 0x000fc80003fa4270 */
[----:B------:R-:W-:Y:S02]  /*9170*/  FSEL R120, R7, -INF , P5 ;  /* 0xff80000007787808 */ /* 0x000fe40002800000 */
[----:B------:R-:W-:-:S04]  /*9180*/  ISETP.GT.AND P5, PT, R159, 0x11, PT ;  /* 0x000000119f00780c */ /* 0x000fc80003fa4270 */
[----:B------:R-:W-:Y:S02]  /*9190*/  FSEL R14, R14, -INF , P5 ;  /* 0xff8000000e0e7808 */ /* 0x000fe40002800000 */
[----:B------:R-:W-:Y:S01]  /*91a0*/  ISETP.GT.AND P5, PT, R159, 0x19, PT ;  /* 0x000000199f00780c */ /* 0x000fe20003fa4270 */
[----:B------:R-:W-:Y:S02]  /*91b0*/  WARPGROUP.DEPBAR.LE gsb0, 0x0 ;  /* 0x00008000000079c5 */ /* 0x000fe40000010000 */
[----:B------:R-:W-:Y:S01]  /*91c0*/  WARPGROUP.ARRIVE ;  /* 0x00000000000079c5 */ /* 0x000fe20000000000 */
[----:B------:R-:W-:Y:S02]  /*91d0*/  FSEL R194, R5, -INF , P3 ;  /* 0xff80000005c27808 */ /* 0x000fe40001800000 */
[C---:B------:R-:W-:Y:S01]  /*91e0*/  ISETP.GT.AND P3, PT, R151.reuse, 0x10, PT ;  /* 0x000000109700780c */ /* 0x040fe20003f64270 */
[----:B------:R-:W0:Y:S01]  /*91f0*/  MUFU.TANH R5, R122 ;  /* 0x0000007a00057308 */ /* 0x000e220000002400 */
[----:B------:R-:W-:Y:S01]  /*9200*/  FSEL R192, R6, -INF , P4 ;  /* 0xff80000006c07808 */ /* 0x000fe20002000000 */
[----:B------:R-:W-:Y:S01]  /*9210*/  HGMMA.64x192x16.F32 R24, R188, gdesc[UR12].tnspB, R24, gsb0 ;  /* 0x42e0000cbc187df0 */ /* 0x000fe20008000818 */
[----:B------:R-:W-:Y:S01]  /*9220*/  FMNMX.FTZ R165, R194, R165, !PT ;  /* 0x000000a5c2a57209 */ /* 0x000fe20007810000 */
[----:B------:R-:W-:Y:S01]  /*9230*/  UMOV UR14, UR6 ;  /* 0x00000006000e7c82 */ /* 0x000fe20008000000 */
[----:B------:R-:W-:Y:S01]  /*9240*/  ISETP.GT.AND P4, PT, R151, 0x11, PT ;  /* 0x000000119700780c */ /* 0x000fe20003f84270 */
[----:B------:R-:W-:Y:S01]  /*9250*/  UMOV UR15, 0x40000040 ;  /* 0x40000040000f7882 */ /* 0x000fe20000000000 */
[----:B------:R-:W-:Y:S01]  /*9260*/  FMNMX.FTZ R165, R192, R165, !PT ;  /* 0x000000a5c0a57209 */ /* 0x000fe20007810000 */
[----:B------:R1:W2:Y:S01]  /*9270*/  MUFU.TANH R6, R123 ;  /* 0x0000007b00067308 */ /* 0x0002a20000002400 */
[----:B------:R-:W-:-:S02]  /*9280*/  UIADD3 UR6, UR4, 0x280, URZ ;  /* 0x0000028004067890 */ /* 0x000fc4000fffe03f */
[----:B------:R-:W-:Y:S01]  /*9290*/  UIADD3 UR4, UR4, 0x300, URZ ;  /* 0x0000030004047890 */ /* 0x000fe2000fffe03f */
[----:B-1----:R-:W-:-:S06]  /*92a0*/  FMUL.FTZ R123, R149, UR5 ;  /* 0x00000005957b7c20 */ /* 0x002fcc0008410000 */
[----:B------:R-:W-:Y:S01]  /*92b0*/  MUFU.TANH R123, R123 ;  /* 0x0000007b007b7308 */ /* 0x000fe20000002400 */
[----:B------:R-:W-:Y:S02]  /*92c0*/  WARPGROUP.DEPBAR.LE gsb0, 0x0 ;  /* 0x00008000000079c5 */ /* 0x000fe40000010000 */
[----:B------:R-:W-:Y:S01]  /*92d0*/  FSEL R190, R162, -INF , P3 ;  /* 0xff800000a2be7808 */ /* 0x000fe20001800000 */
[----:B------:R-:W-:Y:S01]  /*92e0*/  WARPGROUP.ARRIVE ;  /* 0x00000000000079c5 */ /* 0x000fe20000000000 */
[----:B------:R-:W-:Y:S02]  /*92f0*/  ISETP.GT.AND P3, PT, R151, 0x18, PT ;  /* 0x000000189700780c */ /* 0x000fe40003f64270 */
[----:B------:R-:W-:Y:S02]  /*9300*/  FSEL R188, R163, -INF , P4 ;  /* 0xff800000a3bc7808 */ /* 0x000fe40002000000 */
[----:B------:R-:W-:Y:S01]  /*9310*/  FMNMX.FTZ R165, R190, R165, !PT ;  /* 0x000000a5bea57209 */ /* 0x000fe20007810000 */
[----:B------:R-:W-:Y:S01]  /*9320*/  HGMMA.64x192x16.F32 R24, R184, gdesc[UR12].tnspB, R24, gsb0 ;  /* 0x42e0000cb8187df0 */ /* 0x000fe20008000818 */
[C---:B------:R-:W-:Y:S01]  /*9330*/  ISETP.GT.AND P4, PT, R151.reuse, 0x19, PT ;  /* 0x000000199700780c */ /* 0x040fe20003f84270 */
[----:B------:R-:W-:Y:S01]  /*9340*/  UMOV UR14, UR6 ;  /* 0x00000006000e7c82 */ /* 0x000fe20008000000 */
[----:B------:R-:W-:Y:S01]  /*9350*/  FSEL R174, R174, -INF , P3 ;  /* 0xff800000aeae7808 */ /* 0x000fe20001800000 */
[----:B------:R-:W-:Y:S01]  /*9360*/  UMOV UR15, 0x40000040 ;  /* 0x40000040000f7882 */ /* 0x000fe20000000000 */
[----:B------:R-:W-:Y:S01]  /*9370*/  FMNMX.FTZ R165, R188, R165, !PT ;  /* 0x000000a5bca57209 */ /* 0x000fe20007810000 */
[----:B------:R-:W-:Y:S01]  /*9380*/  UMOV UR6, UR4 ;  /* 0x0000000400067c82 */ /* 0x000fe20008000000 */
[----:B------:R-:W-:-:S02]  /*9390*/  ISETP.GT.AND P3, PT, R151, 0x20, PT ;  /* 0x000000209700780c */ /* 0x000fc40003f64270 */
[----:B------:R-:W-:Y:S02]  /*93a0*/  FSEL R172, R172, -INF , P4 ;  /* 0xff800000acac7808 */ /* 0x000fe40002000000 */
[----:B------:R-:W-:Y:S02]  /*93b0*/  FMNMX.FTZ R165, R174, R165, !PT ;  /* 0x000000a5aea57209 */ /* 0x000fe40007810000 */
[C---:B------:R-:W-:Y:S02]  /*93c0*/  ISETP.GT.AND P4, PT, R151.reuse, 0x21, PT ;  /* 0x000000219700780c */ /* 0x040fe40003f84270 */
[----:B------:R-:W-:Y:S02]  /*93d0*/  FSEL R170, R170, -INF , P3 ;  /* 0xff800000aaaa7808 */ /* 0x000fe40001800000 */
[----:B------:R-:W-:Y:S02]  /*93e0*/  FMNMX.FTZ R165, R172, R165, !PT ;  /* 0x000000a5aca57209 */ /* 0x000fe40007810000 */
        /* <DEDUP_REMOVED lines=19> */
[----:B---3--:R-:W-:Y:S02]  /*9520*/  FSEL R154, R154, -INF , P4 ;  /* 0xff8000009a9a7808 */ /* 0x008fe40002000000 */
        /* <DEDUP_REMOVED lines=18> */
[----:B------:R-:W-:Y:S01]  /*9650*/  FMNMX.FTZ R165, R142, R165, !PT ;  /* 0x000000a58ea57209 */ /* 0x000fe20007810000 */
[----:B------:R1:W3:Y:S01]  /*9660*/  MUFU.TANH R131, R127 ;  /* 0x0000007f00837308 */ /* 0x0002e20000002400 */
[C---:B------:R-:W-:Y:S02]  /*9670*/  ISETP.GT.AND P4, PT, R151.reuse, 0x59, PT ;  /* 0x000000599700780c */ /* 0x040fe40003f84270 */
[----:B------:R-:W-:Y:S02]  /*9680*/  FSEL R138, R134, -INF , P3 ;  /* 0xff800000868a7808 */ /* 0x000fe40001800000 */
[----:B------:R-:W-:Y:S02]  /*9690*/  FMNMX.FTZ R165, R122, R165, !PT ;  /* 0x000000a57aa57209 */ /* 0x000fe40007810000 */
[----:B------:R-:W-:-:S02]  /*96a0*/  ISETP.GT.AND P3, PT, R151, 0x60, PT ;  /* 0x000000609700780c */ /* 0x000fc40003f64270 */
[----:B------:R-:W-:Y:S01]  /*96b0*/  FSEL R144, R135, -INF , P4 ;  /* 0xff80000087907808 */ /* 0x000fe20002000000 */
[----:B-1----:R-:W-:Y:S01]  /*96c0*/  FMUL.FTZ R127, R136, UR5 ;  /* 0x00000005887f7c20 */ /* 0x002fe20008410000 */
[----:B------:R-:W-:Y:S01]  /*96d0*/  FMNMX.FTZ R165, R138, R165, !PT ;  /* 0x000000a58aa57209 */ /* 0x000fe20007810000 */
[----:B------:R-:W-:Y:S01]  /*96e0*/  FMUL.FTZ R135, R121, UR5 ;  /* 0x0000000579877c20 */ /* 0x000fe20008410000 */
[----:B------:R-:W-:Y:S02]  /*96f0*/  ISETP.GT.AND P4, PT, R151, 0x61, PT ;  /* 0x000000619700780c */ /* 0x000fe40003f84270 */
[----:B0-----:R-:W-:Y:S01]  /*9700*/  FSEL R130, R5, -INF , P3 ;  /* 0xff80000005827808 */ /* 0x001fe20001800000 */
[----:B------:R-:W0:Y:S01]  /*9710*/  MUFU.TANH R127, R127 ;  /* 0x0000007f007f7308 */ /* 0x000e220000002400 */
[----:B------:R-:W-:Y:S01]  /*9720*/  FMNMX.FTZ R165, R144, R165, !PT ;  /* 0x000000a590a57209 */ /* 0x000fe20007810000 */
[----:B------:R-:W1:Y:S01]  /*9730*/  LDC R5, c[0x0][0x988] ;  /* 0x00026200ff057b82 */ /* 0x000e620000000800 */
[----:B------:R-:W-:-:S02]  /*9740*/  ISETP.GT.AND P3, PT, R151, 0x68, PT ;  /* 0x000000689700780c */ /* 0x000fc40003f64270 */
[----:B--2---:R-:W-:Y:S02]  /*9750*/  FSEL R134, R6, -INF , P4 ;  /* 0xff80000006867808 */ /* 0x004fe40002000000 */
[----:B------:R-:W-:Y:S01]  /*9760*/  FMNMX.FTZ R165, R130, R165, !PT ;  /* 0x000000a582a57209 */ /* 0x000fe20007810000 */
[----:B------:R-:W-:Y:S01]  /*9770*/  MUFU.TANH R135, R135 ;  /* 0x0000008700877308 */ /* 0x000fe20000002400 */
[----:B------:R-:W-:Y:S02]  /*9780*/  ISETP.GT.AND P4, PT, R151, 0x69, PT ;  /* 0x000000699700780c */ /* 0x000fe40003f84270 */
[----:B------:R-:W-:Y:S02]  /*9790*/  FSEL R136, R126, -INF , P3 ;  /* 0xff8000007e887808 */ /* 0x000fe40001800000 */
[----:B------:R-:W-:Y:S02]  /*97a0*/  FMNMX.FTZ R165, R134, R165, !PT ;  /* 0x000000a586a57209 */ /* 0x000fe40007810000 */
[----:B---3--:R-:W-:Y:S01]  /*97b0*/  FSEL R126, R131, -INF , P4 ;  /* 0xff800000837e7808 */ /* 0x008fe20002000000 */
[----:B------:R-:W-:Y:S01]  /*97c0*/  FMUL.FTZ R131, R140, UR5 ;  /* 0x000000058c837c20 */ /* 0x000fe20008410000 */
[----:B------:R-:W-:-:S02]  /*97d0*/  FMNMX.FTZ R165, R136, R165, !PT ;  /* 0x000000a588a57209 */ /* 0x000fc40007810000 */
[C---:B------:R-:W-:Y:S02]  /*97e0*/  ISETP.GT.AND P4, PT, R159.reuse, RZ, PT ;  /* 0x000000ff9f00720c */ /* 0x040fe40003f84270 */
[----:B------:R-:W-:Y:S01]  /*97f0*/  FMNMX.FTZ R165, R126, R165, !PT ;  /* 0x000000a57ea57209 */ /* 0x000fe20007810000 */
[----:B------:R-:W2:Y:S01]  /*9800*/  MUFU.TANH R131, R131 ;  /* 0x0000008300837308 */ /* 0x000ea20000002400 */
[----:B------:R-:W-:Y:S02]  /*9810*/  FSEL R0, R0, -INF , P4 ;  /* 0xff80000000007808 */ /* 0x000fe40002000000 */
[----:B------:R-:W-:Y:S01]  /*9820*/  ISETP.GT.AND P4, PT, R159, 0x8, PT ;  /* 0x000000089f00780c */ /* 0x000fe20003f84270 */
[----:B------:R-:W3:Y:S01]  /*9830*/  SHFL.BFLY PT, R6, R165, 0x2, 0x1f ;  /* 0x0c401f00a5067f89 */ /* 0x000ee200000e0000 */
[----:B------:R-:W-:Y:S02]  /*9840*/  FSEL R140, R15, -INF , P5 ;  /* 0xff8000000f8c7808 */ /* 0x000fe40002800000 */
[----:B------:R-:W-:-:S02]  /*9850*/  FSEL R12, R12, -INF , P4 ;  /* 0xff8000000c0c7808 */ /* 0x000fc40002000000 */
[C---:B------:R-:W-:Y:S02]  /*9860*/  ISETP.GT.AND P4, PT, R159.reuse, 0x10, PT ;  /* 0x000000109f00780c */ /* 0x040fe40003f84270 */
[----:B------:R-:W-:Y:S02]  /*9870*/  ISETP.GT.AND P5, PT, R159, 0x21, PT ;  /* 0x000000219f00780c */ /* 0x000fe40003fa4270 */
[----:B------:R-:W-:Y:S02]  /*9880*/  FSEL R128, R13, -INF , P4 ;  /* 0xff8000000d807808 */ /* 0x000fe40002000000 */
[----:B------:R-:W-:-:S04]  /*9890*/  ISETP.GT.AND P4, PT, R159, 0x18, PT ;  /* 0x000000189f00780c */ /* 0x000fc80003f84270 */
[----:B------:R-:W-:Y:S02]  /*98a0*/  FSEL R132, R20, -INF , P4 ;  /* 0xff80000014847808 */ /* 0x000fe40002000000 */
[----:B------:R-:W-:-:S04]  /*98b0*/  ISETP.GT.AND P4, PT, R159, 0x20, PT ;  /* 0x000000209f00780c */ /* 0x000fc80003f84270 */
[----:B------:R-:W-:Y:S02]  /*98c0*/  FSEL R160, R160, -INF , P4 ;  /* 0xff800000a0a07808 */ /* 0x000fe40002000000 */
[----:B------:R-:W-:Y:S02]  /*98d0*/  ISETP.GT.AND P4, PT, R159, 0x28, PT ;  /* 0x000000289f00780c */ /* 0x000fe40003f84270 */
[----:B---3--:R-:W-:-:S05]  /*98e0*/  FMNMX.FTZ R6, R165, R6, !PT ;  /* 0x00000006a5067209 */ /* 0x008fca0007810000 */
[----:B------:R-:W3:Y:S02]  /*98f0*/  SHFL.BFLY PT, R139, R6, 0x1, 0x1f ;  /* 0x0c201f00068b7f89 */ /* 0x000ee400000e0000 */
[----:B---3--:R-:W-:Y:S02]  /*9900*/  FMNMX.FTZ R6, R6, R139, !PT ;  /* 0x0000008b06067209 */ /* 0x008fe40007810000 */
[----:B------:R-:W-:Y:S02]  /*9910*/  FMNMX.FTZ R139, R0, R10, !PT ;  /* 0x0000000a008b7209 */ /* 0x000fe40007810000 */
[C---:B------:R-:W-:Y:S01]  /*9920*/  FSETP.NEU.FTZ.AND P3, PT, R6.reuse, -INF , PT ;  /* 0xff8000000600780b */ /* 0x040fe20003f7d000 */
[----:B-1----:R-:W-:Y:S01]  /*9930*/  FMUL.FTZ R121, R6, R5 ;  /* 0x0000000506797220 */ /* 0x002fe20000410000 */
[----:B------:R-:W-:-:S04]  /*9940*/  FMNMX.FTZ R139, R2, R139, !PT ;  /* 0x0000008b028b7209 */ /* 0x000fc80007810000 */
[----:B------:R-:W-:Y:S02]  /*9950*/  FMNMX.FTZ R139, R12, R139, !PT ;  /* 0x0000008b0c8b7209 */ /* 0x000fe40007810000 */
[----:B------:R-:W-:Y:S02]  /*9960*/  FSEL R121, R121, RZ, P3 ;  /* 0x000000ff79797208 */ /* 0x000fe40001800000 */
[----:B------:R-:W-:Y:S01]  /*9970*/  FMNMX.FTZ R139, R120, R139, !PT ;  /* 0x0000008b788b7209 */ /* 0x000fe20007810000 */
[----:B------:R-:W-:Y:S02]  /*9980*/  WARPGROUP.DEPBAR.LE gsb0, 0x0 ;  /* 0x00008000000079c5 */ /* 0x000fe40000010000 */
[----:B------:R-:W-:Y:S01]  /*9990*/  FSEL R184, R21, -INF , P5 ;  /* 0xff80000015b87808 */ /* 0x000fe20002800000 */
[--C-:B------:R-:W-:Y:S01]  /*99a0*/  FFMA.FTZ R197, R190, R5, -R121.reuse ;  /* 0x00000005bec57223 */ /* 0x100fe20000010879 */
[----:B------:R-:W-:Y:S01]  /*99b0*/  FMNMX.FTZ R139, R128, R139, !PT ;  /* 0x0000008b808b7209 */ /* 0x000fe20007810000 */
[-CC-:B------:R-:W-:Y:S01]  /*99c0*/  FFMA.FTZ R20, R192, R5.reuse, -R121.reuse ;  /* 0x00000005c0147223 */ /* 0x180fe20000010879 */
[----:B------:R-:W-:Y:S01]  /*99d0*/  ISETP.GT.AND P5, PT, R159, 0x29, PT ;  /* 0x000000299f00780c */ /* 0x000fe20003fa4270 */
[--C-:B------:R-:W-:Y:S01]  /*99e0*/  FFMA.FTZ R186, R188, R5, -R121.reuse ;  /* 0x00000005bcba7223 */ /* 0x100fe20000010879 */
[----:B------:R-:W-:Y:S01]  /*99f0*/  FMNMX.FTZ R139, R14, R139, !PT ;  /* 0x0000008b0e8b7209 */ /* 0x000fe20007810000 */
[-CC-:B------:R-:W-:Y:S01]  /*9a00*/  FFMA.FTZ R203, R194, R5.reuse, -R121.reuse ;  /* 0x00000005c2cb7223 */ /* 0x180fe20000010879 */
[----:B------:R-:W-:Y:S01]  /*9a10*/  FSEL R190, R155, -INF , P4 ;  /* 0xff8000009bbe7808 */ /* 0x000fe20002000000 */
[--C-:B------:R-:W-:Y:S01]  /*9a20*/  FFMA.FTZ R124, R196, R5, -R121.reuse ;  /* 0x00000005c47c7223 */ /* 0x100fe20000010879 */
[----:B------:R-:W-:Y:S01]  /*9a30*/  FMNMX.FTZ R139, R132, R139, !PT ;  /* 0x0000008b848b7209 */ /* 0x000fe20007810000 */
[----:B------:R-:W-:Y:S01]  /*9a40*/  WARPGROUP.ARRIVE ;  /* 0x00000000000079c5 */ /* 0x000fe20000000000 */
[----:B------:R-:W-:Y:S01]  /*9a50*/  ISETP.GT.AND P4, PT, R159, 0x30, PT ;  /* 0x000000309f00780c */ /* 0x000fe20003f84270 */
[--C-:B------:R-:W-:Y:S01]  /*9a60*/  FFMA.FTZ R199, R174, R5, -R121.reuse ;  /* 0x00000005aec77223 */ /* 0x100fe20000010879 */
[----:B------:R-:W-:Y:S01]  /*9a70*/  FMNMX.FTZ R139, R140, R139, !PT ;  /* 0x0000008b8c8b7209 */ /* 0x000fe20007810000 */
[--C-:B------:R-:W-:Y:S01]  /*9a80*/  FFMA.FTZ R201, R198, R5, -R121.reuse ;  /* 0x00000005c6c97223 */ /* 0x100fe20000010879 */
[----:B------:R-:W-:Y:S01]  /*9a90*/  FSEL R192, R153, -INF , P5 ;  /* 0xff80000099c07808 */ /* 0x000fe20002800000 */
[----:B------:R-:W-:Y:S01]  /*9aa0*/  HGMMA.64x192x16.F32 R24, R180, gdesc[UR12].tnspB, R24, gsb0 ;  /* 0x42e0000cb4187df0 */ /* 0x000fe20008000818 */
        /* <DEDUP_REMOVED lines=17> */
[----:B------:R-:W-:Y:S01]  /*9bc0*/  IMAD.U32 R136, RZ, RZ, UR10 ;  /* 0x0000000aff887e24 */ /* 0x000fe2000f8e00ff */
[----:B------:R-:W-:Y:S01]  /*9bd0*/  ISETP.GT.AND P5, PT, R159, 0x39, PT ;  /* 0x000000399f00780c */ /* 0x000fe20003fa4270 */
[--C-:B------:R-:W-:Y:S01]  /*9be0*/  FFMA.FTZ R172, R172, R5, -R121.reuse ;  /* 0x00000005acac7223 */ /* 0x100fe20000010879 */
[----:B------:R-:W-:Y:S01]  /*9bf0*/  FSEL R196, R147, -INF , P4 ;  /* 0xff80000093c47808 */ /* 0x000fe20002000000 */
[----:B------:R-:W-:Y:S01]  /*9c00*/  MUFU.EX2 R124, R124 ;  /* 0x0000007c007c7308 */ /* 0x000fe20000000800 */
[----:B------:R-:W-:Y:S01]  /*9c10*/  FMNMX.FTZ R139, R194, R139, !PT ;  /* 0x0000008bc28b7209 */ /* 0x000fe20007810000 */
[-CC-:B------:R-:W-:Y:S01]  /*9c20*/  FFMA.FTZ R168, R168, R5.reuse, -R121.reuse ;  /* 0x00000005a8a87223 */ /* 0x180fe20000010879 */
[----:B------:R-:W-:Y:S01]  /*9c30*/  ISETP.GT.AND P4, PT, R159, 0x40, PT ;  /* 0x000000409f00780c */ /* 0x000fe20003f84270 */
[-CC-:B------:R-:W-:Y:S01]  /*9c40*/  FFMA.FTZ R162, R162, R5.reuse, -R121.reuse ;  /* 0x00000005a2a27223 */ /* 0x180fe20000010879 */
[----:B------:R-:W-:Y:S01]  /*9c50*/  FSEL R174, R123, -INF , P5 ;  /* 0xff8000007bae7808 */ /* 0x000fe20002800000 */
[--C-:B------:R-:W-:Y:S01]  /*9c60*/  FFMA.FTZ R158, R158, R5, -R121.reuse ;  /* 0x000000059e9e7223 */ /* 0x100fe20000010879 */
[----:B------:R-:W-:Y:S01]  /*9c70*/  FMNMX.FTZ R139, R196, R139, !PT ;  /* 0x0000008bc48b7209 */ /* 0x000fe20007810000 */
[----:B------:R-:W-:Y:S01]  /*9c80*/  MUFU.EX2 R203, R203 ;  /* 0x000000cb00cb7308 */ /* 0x000fe20000000800 */
[----:B------:R-:W-:Y:S01]  /*9c90*/  ISETP.GT.AND P5, PT, R159, 0x41, PT ;  /* 0x000000419f00780c */ /* 0x000fe20003fa4270 */
[-CC-:B------:R-:W-:Y:S01]  /*9ca0*/  FFMA.FTZ R154, R154, R5.reuse, -R121.reuse ;  /* 0x000000059a9a7223 */ /* 0x180fe20000010879 */
[----:B0-----:R-:W-:Y:S01]  /*9cb0*/  FSEL R198, R127, -INF , P4 ;  /* 0xff8000007fc67808 */ /* 0x001fe20002000000 */
[--C-:B------:R-:W-:Y:S01]  /*9cc0*/  FFMA.FTZ R185, R152, R5, -R121.reuse ;  /* 0x0000000598b97223 */ /* 0x100fe20000010879 */
[----:B------:R-:W-:Y:S01]  /*9cd0*/  FMNMX.FTZ R139, R174, R139, !PT ;  /* 0x0000008bae8b7209 */ /* 0x000fe20007810000 */
[-CC-:B------:R-:W-:Y:S01]  /*9ce0*/  FFMA.FTZ R150, R150, R5.reuse, -R121.reuse ;  /* 0x0000000596967223 */ /* 0x180fe20000010879 */
[C---:B------:R-:W-:Y:S01]  /*9cf0*/  ISETP.GT.AND P4, PT, R159.reuse, 0x48, PT ;  /* 0x000000489f00780c */ /* 0x040fe20003f84270 */
[----:B------:R-:W-:Y:S01]  /*9d00*/  MUFU.EX2 R20, R20 ;  /* 0x0000001400147308 */ /* 0x000fe20000000800 */
[----:B------:R-:W-:Y:S01]  /*9d10*/  FSEL R200, R200, -INF , P5 ;  /* 0xff800000c8c87808 */ /* 0x000fe20002800000 */
[--C-:B------:R-:W-:Y:S01]  /*9d20*/  FFMA.FTZ R187, R148, R5, -R121.reuse ;  /* 0x0000000594bb7223 */ /* 0x100fe20000010879 */
[----:B------:R-:W-:Y:S01]  /*9d30*/  FMNMX.FTZ R139, R198, R139, !PT ;  /* 0x0000008bc68b7209 */ /* 0x000fe20007810000 */
[-CC-:B------:R-:W-:Y:S01]  /*9d40*/  FFMA.FTZ R146, R146, R5.reuse, -R121.reuse ;  /* 0x0000000592927223 */ /* 0x180fe20000010879 */
[----:B------:R-:W-:Y:S01]  /*9d50*/  ISETP.GT.AND P5, PT, R159, 0x49, PT ;  /* 0x000000499f00780c */ /* 0x000fe20003fa4270 */
[--C-:B------:R-:W-:Y:S01]  /*9d60*/  FFMA.FTZ R13, R142, R5, -R121.reuse ;  /* 0x000000058e0d7223 */ /* 0x100fe20000010879 */
[----:B--2---:R-:W-:Y:S01]  /*9d70*/  FSEL R170, R131, -INF , P4 ;  /* 0xff80000083aa7808 */ /* 0x004fe20002000000 */
[----:B------:R-:W-:Y:S01]  /*9d80*/  MUFU.EX2 R197, R197 ;  /* 0x000000c500c57308 */ /* 0x000fe20000000800 */
[----:B------:R-:W-:Y:S01]  /*9d90*/  FMNMX.FTZ R139, R200, R139, !PT ;  /* 0x0000008bc88b7209 */ /* 0x000fe20007810000 */
[----:B------:R-:W-:Y:S01]  /*9da0*/  FFMA.FTZ R122, R122, R5, -R121 ;  /* 0x000000057a7a7223 */ /* 0x000fe20000010879 */
[----:B------:R-:W-:-:S02]  /*9db0*/  ISETP.GT.AND P4, PT, R159, 0x50, PT ;  /* 0x000000509f00780c */ /* 0x000fc40003f84270 */
[----:B------:R-:W-:Y:S02]  /*9dc0*/  FSEL R202, R202, -INF , P5 ;  /* 0xff800000caca7808 */ /* 0x000fe40002800000 */
        /* <DEDUP_REMOVED lines=13> */
[----:B------:R-:W-:Y:S02]  /*9ea0*/  ISETP.GT.AND P4, PT, R159, 0x60, PT ;  /* 0x000000609f00780c */ /* 0x000fe40003f84270 */
[----:B------:R-:W-:-:S02]  /*9eb0*/  FSEL R222, R222, -INF , P5 ;  /* 0xff800000dede7808 */ /* 0x000fc40002800000 */
[----:B------:R-:W-:Y:S01]  /*9ec0*/  FMNMX.FTZ R139, R166, R139, !PT ;  /* 0x0000008ba68b7209 */ /* 0x000fe20007810000 */
[----:B------:R-:W-:Y:S01]  /*9ed0*/  MUFU.EX2 R193, R193 ;  /* 0x000000c100c17308 */ /* 0x000fe20000000800 */
[----:B------:R-:W-:Y:S02]  /*9ee0*/  ISETP.GT.AND P5, PT, R159, 0x61, PT ;  /* 0x000000619f00780c */ /* 0x000fe40003fa4270 */
        /* <DEDUP_REMOVED lines=11> */
[----:B------:R-:W-:-:S03]  /*9fa0*/  FMNMX.FTZ R139, R164, R139, !PT ;  /* 0x0000008ba48b7209 */ /* 0x000fc60007810000 */
[----:B------:R-:W-:Y:S01]  /*9fb0*/  MUFU.EX2 R162, R162 ;  /* 0x000000a200a27308 */ /* 0x000fe20000000800 */
[----:B------:R-:W-:-:S05]  /*9fc0*/  FMNMX.FTZ R139, R228, R139, !PT ;  /* 0x0000008be48b7209 */ /* 0x000fca0007810000 */
[----:B------:R-:W0:Y:S02]  /*9fd0*/  SHFL.BFLY PT, R156, R139, 0x2, 0x1f ;  /* 0x0c401f008b9c7f89 */ /* 0x000e2400000e0000 */
        /* <DEDUP_REMOVED lines=9> */
[----:B0-----:R-:W-:-:S04]  /*a070*/  FMNMX.FTZ R7, R156, R7, !PT ;  /* 0x000000079c077209 */ /* 0x001fc80007810000 */
[C---:B------:R-:W-:Y:S01]  /*a080*/  FSETP.NEU.FTZ.AND P4, PT, R7.reuse, -INF , PT ;  /* 0xff8000000700780b */ /* 0x040fe20003f9d000 */
[----:B------:R-:W-:Y:S02]  /*a090*/  FMUL.FTZ R123, R7, R5 ;  /* 0x00000005077b7220 */ /* 0x000fe40000410000 */
[----:B------:R-:W-:Y:S03]  /*a0a0*/  MUFU.EX2 R146, R146 ;  /* 0x0000009200927308 */ /* 0x000fe60000000800 */
[----:B------:R-:W-:-:S05]  /*a0b0*/  FSEL R123, R123, RZ, P4 ;  /* 0x000000ff7b7b7208 */ /* 0x000fca0002000000 */
[----:B------:R-:W-:Y:S01]  /*a0c0*/  MUFU.EX2 R13, R13 ;  /* 0x0000000d000d7308 */ /* 0x000fe20000000800 */
[-CC-:B------:R-:W-:Y:S01]  /*a0d0*/  FFMA.FTZ R125, R0, R5.reuse, -R123.reuse ;  /* 0x00000005007d7223 */ /* 0x180fe2000001087b */
[----:B------:R-:W-:Y:S01]  /*a0e0*/  FSEL R0, R6, RZ, P3 ;  /* 0x000000ff06007208 */ /* 0x000fe20001800000 */
[-CC-:B------:R-:W-:Y:S01]  /*a0f0*/  FFMA.FTZ R134, R2, R5.reuse, -R123.reuse ;  /* 0x0000000502867223 */ /* 0x180fe2000001087b */
[-CC-:B------:R-:W-:Y:S01]  /*a100*/  FFMA.FTZ R12, R12, R5.reuse, -R123.reuse ;  /* 0x000000050c0c7223 */ /* 0x180fe2000001087b */
[-CC-:B------:R-:W-:Y:S01]  /*a110*/  FFMA.FTZ R127, R120, R5.reuse, -R123.reuse ;  /* 0x00000005787f7223 */ /* 0x180fe2000001087b */
[-C--:B------:R-:W-:Y:S01]  /*a120*/  FFMA.FTZ R120, R128, R5.reuse, -R123 ;  /* 0x0000000580787223 */ /* 0x080fe2000001087b */
[----:B------:R-:W-:Y:S01]  /*a130*/  FADD.FTZ R0, -R0, R9 ;  /* 0x0000000900007221 */ /* 0x000fe20000010100 */
[----:B------:R-:W-:Y:S01]  /*a140*/  FSEL R9, R7, RZ, P4 ;  /* 0x000000ff07097208 */ /* 0x000fe20002000000 */
[----:B------:R-:W-:Y:S01]  /*a150*/  MUFU.EX2 R125, R125 ;  /* 0x0000007d007d7308 */ /* 0x000fe20000000800 */
[-CC-:B------:R-:W-:Y:S01]  /*a160*/  FFMA.FTZ R129, R14, R5.reuse, -R123.reuse ;  /* 0x000000050e817223 */ /* 0x180fe2000001087b */
[-C--:B------:R-:W-:Y:S01]  /*a170*/  FMUL.FTZ R2, R0, R5.reuse ;  /* 0x0000000500027220 */ /* 0x080fe20000410000 */
[-CC-:B------:R-:W-:Y:S01]  /*a180*/  FFMA.FTZ R14, R132, R5.reuse, -R123.reuse ;  /* 0x00000005840e7223 */ /* 0x180fe2000001087b */
[----:B------:R-:W-:Y:S01]  /*a190*/  FADD.FTZ R0, -R9, R10 ;  /* 0x0000000a09007221 */ /* 0x000fe20000010100 */
[----:B------:R-:W-:Y:S01]  /*a1a0*/  IMAD.U32 R10, RZ, RZ, UR7 ;  /* 0x00000007ff0a7e24 */ /* 0x000fe2000f8e00ff */
[----:B------:R-:W-:Y:S01]  /*a1b0*/  UMOV UR7, 0x40000040 ;  /* 0x4000004000077882 */ /* 0x000fe20000000000 */
[-C--:B------:R-:W-:Y:S01]  /*a1c0*/  FFMA.FTZ R131, R140, R5.reuse, -R123 ;  /* 0x000000058c837223 */ /* 0x080fe2000001087b */
[----:B------:R-:W-:Y:S01]  /*a1d0*/  FMUL.FTZ R0, R0, R5 ;  /* 0x0000000500007220 */ /* 0x000fe20000410000 */
[----:B------:R-:W0:Y:S01]  /*a1e0*/  MUFU.EX2 R2, R2 ;  /* 0x0000000200027308 */ /* 0x000e220000000800 */
[----:B------:R-:W-:-:S02]  /*a1f0*/  @!P1 VIADD R10, R10, 0x36840 ;  /* 0x000368400a0a9836 */ /* 0x000fc40000000000 */
[-CC-:B------:R-:W-:Y:S01]  /*a200*/  FFMA.FTZ R128, R160, R5.reuse, -R123.reuse ;  /* 0x00000005a0807223 */ /* 0x180fe2000001087b */
[-CC-:B------:R-:W-:Y:S01]  /*a210*/  FFMA.FTZ R133, R184, R5.reuse, -R123.reuse ;  /* 0x00000005b8857223 */ /* 0x180fe2000001087b */
[-CC-:B------:R-:W-:Y:S01]  /*a220*/  FFMA.FTZ R132, R190, R5.reuse, -R123.reuse ;  /* 0x00000005be847223 */ /* 0x180fe2000001087b */
[-CC-:B------:R-:W-:Y:S01]  /*a230*/  FFMA.FTZ R135, R192, R5.reuse, -R123.reuse ;  /* 0x00000005c0877223 */ /* 0x180fe2000001087b */
[----:B------:R-:W-:Y:S01]  /*a240*/  @!P1 PRMT R10, RZ, 0x654, R10 ;  /* 0x00000654ff0a9816 */ /* 0x000fe2000000000a */
[-CC-:B------:R-:W-:Y:S01]  /*a250*/  FFMA.FTZ R188, R188, R5.reuse, -R123.reuse ;  /* 0x00000005bcbc7223 */ /* 0x180fe2000001087b */
[----:B------:R-:W1:Y:S01]  /*a260*/  MUFU.EX2 R0, R0 ;  /* 0x0000000000007308 */ /* 0x000e620000000800 */
[-CC-:B------:R-:W-:Y:S01]  /*a270*/  FFMA.FTZ R137, R194, R5.reuse, -R123.reuse ;  /* 0x00000005c2897223 */ /* 0x180fe2000001087b */
[-CC-:B------:R-:W-:Y:S01]  /*a280*/  FFMA.FTZ R190, R196, R5.reuse, -R123.reuse ;  /* 0x00000005c4be7223 */ /* 0x180fe2000001087b */
[-CC-:B------:R-:W-:Y:S01]  /*a290*/  FFMA.FTZ R9, R174, R5.reuse, -R123.reuse ;  /* 0x00000005ae097223 */ /* 0x180fe2000001087b */
[----:B------:R-:W-:Y:S01]  /*a2a0*/  FFMA.FTZ R184, R198, R5, -R123 ;  /* 0x00000005c6b87223 */ /* 0x000fe2000001087b */
[----:B------:R-:W-:-:S02]  /*a2b0*/  WARPGROUP.DEPBAR.LE gsb0, 0x0 ;  /* 0x00008000000079c5 */ /* 0x000fc40000010000 */
[----:B------:R-:W-:Y:S01]  /*a2c0*/  WARPGROUP.ARRIVE ;  /* 0x00000000000079c5 */ /* 0x000fe20000000000 */
[----:B------:R-:W2:Y:S01]  /*a2d0*/  MUFU.EX2 R134, R134 ;  /* 0x0000008600867308 */ /* 0x000ea20000000800 */
[----:B0-----:R-:W-:Y:S01]  /*a2e0*/  FFMA.FTZ R141, R2, R3, R201 ;  /* 0x00000003028d7223 */ /* 0x001fe200000100c9 */
[-CC-:B------:R-:W-:Y:S01]  /*a2f0*/  FFMA.FTZ R183, R138, R5.reuse, -R121.reuse ;  /* 0x000000058ab77223 */ /* 0x180fe20000010879 */
[-CC-:B------:R-:W-:Y:S01]  /*a300*/  FFMA.FTZ R138, R144, R5.reuse, -R121.reuse ;  /* 0x00000005908a7223 */ /* 0x180fe20000010879 */
[----:B------:R-:W-:Y:S01]  /*a310*/  FFMA.FTZ R121, R126, R5, -R121 ;  /* 0x000000057e797223 */ /* 0x000fe20000010879 */
[----:B------:R-:W-:Y:S01]  /*a320*/  HGMMA.64x192x16.F32 R24, R176, gdesc[UR4].tnspB, R24, gsb0 ;  /* 0x42e00004b0187df0 */ /* 0x000fe20008000818 */
[----:B------:R-:W-:Y:S01]  /*a330*/  F2FP.F16.F32.PACK_AB R201, R124, R201 ;  /* 0x000000c97cc9723e */ /* 0x000fe200000000ff */
[-C--:B------:R-:W-:Y:S01]  /*a340*/  FFMA.FTZ R200, R200, R5.reuse, -R123 ;  /* 0x00000005c8c87223 */ /* 0x080fe2000001087b */
[----:B------:R-:W-:Y:S01]  /*a350*/  MUFU.EX2 R12, R12 ;  /* 0x0000000c000c7308 */ /* 0x000fe20000000800 */
[----:B-1----:R-:W-:Y:S01]  /*a360*/  FFMA.FTZ R139, R0, R4, R125 ;  /* 0x00000004008b7223 */ /* 0x002fe2000001007d */
[-CC-:B------:R-:W-:Y:S01]  /*a370*/  FFMA.FTZ R180, R218, R5.reuse, -R123.reuse ;  /* 0x00000005dab47223 */ /* 0x180fe2000001087b */
[-CC-:B------:R-:W-:Y:S01]  /*a380*/  FFMA.FTZ R220, R220, R5.reuse, -R123.reuse ;  /* 0x00000005dcdc7223 */ /* 0x180fe2000001087b */
[-CC-:B------:R-:W-:Y:S01]  /*a390*/  FFMA.FTZ R166, R166, R5.reuse, -R123.reuse ;  /* 0x00000005a6a67223 */ /* 0x180fe2000001087b */
[-CC-:B------:R-:W-:Y:S01]  /*a3a0*/  FFMA.FTZ R222, R222, R5.reuse, -R123.reuse ;  /* 0x00000005dede7223 */ /* 0x180fe2000001087b */
[-CC-:B------:R-:W-:Y:S01]  /*a3b0*/  FFMA.FTZ R224, R224, R5.reuse, -R123.reuse ;  /* 0x00000005e0e07223 */ /* 0x180fe2000001087b */
[-C--:B------:R-:W-:Y:S01]  /*a3c0*/  FFMA.FTZ R226, R226, R5.reuse, -R123 ;  /* 0x00000005e2e27223 */ /* 0x080fe2000001087b */
[----:B------:R-:W-:Y:S01]  /*a3d0*/  MUFU.EX2 R127, R127 ;  /* 0x0000007f007f7308 */ /* 0x000fe20000000800 */
[----:B--2---:R-:W-:Y:S01]  /*a3e0*/  FADD.FTZ R139, R134, R139 ;  /* 0x0000008b868b7221 */ /* 0x004fe20000010000 */
[----:B------:R-:W-:Y:S01]  /*a3f0*/  FFMA.FTZ R164, R164, R5, -R123 ;  /* 0x00000005a4a47223 */ /* 0x000fe2000001087b */
[C---:B------:R-:W-:Y:S01]  /*a400*/  ISETP.GT.AND P3, PT, R8.reuse, R11, PT ;  /* 0x0000000b0800720c */ /* 0x040fe20003f64270 */
[----:B------:R-:W-:Y:S01]  /*a410*/  UMOV UR6, UR36 ;  /* 0x0000002400067c82 */ /* 0x000fe20008000000 */
[----:B------:R-:W-:-:S03]  /*a420*/  VIADD R8, R8, 0xffffffff ;  /* 0xffffffff08087836 */ /* 0x000fc60000000000 */
        /* <DEDUP_REMOVED lines=8> */
[----:B------:R-:W-:Y:S08]  /*a4b0*/  MUFU.EX2 R132, R132 ;  /* 0x0000008400847308 */ /* 0x000ff00000000800 */
[----:B------:R-:W1:Y:S01]  /*a4c0*/  MUFU.EX2 R135, R135 ;  /* 0x0000008700877308 */ /* 0x000e620000000800 */
[----:B0-----:R-:W-:-:S07]  /*a4d0*/  F2FP.F16.F32.PACK_AB R192, R133, R128 ;  /* 0x0000008085c0723e */ /* 0x001fce00000000ff */
[----:B------:R-:W-:Y:S08]  /*a4e0*/  MUFU.EX2 R188, R188 ;  /* 0x000000bc00bc7308 */ /* 0x000ff00000000800 */
[----:B------:R-:W-:Y:S01]  /*a4f0*/  MUFU.EX2 R137, R137 ;  /* 0x0000008900897308 */ /* 0x000fe20000000800 */
[----:B-1----:R-:W-:-:S07]  /*a500*/  F2FP.F16.F32.PACK_AB R194, R135, R132 ;  /* 0x0000008487c2723e */ /* 0x002fce00000000ff */
[----:B------:R-:W-:Y:S08]  /*a510*/  MUFU.EX2 R190, R190 ;  /* 0x000000be00be7308 */ /* 0x000ff00000000800 */
[----:B------:R-:W-:Y:S08]  /*a520*/  MUFU.EX2 R9, R9 ;  /* 0x0000000900097308 */ /* 0x000ff00000000800 */
[----:B------:R0:W-:Y:S08]  /*a530*/  MUFU.EX2 R3, R200 ;  /* 0x000000c800037308 */ /* 0x0001f00000000800 */
[----:B------:R-:W-:Y:S01]  /*a540*/  MUFU.EX2 R184, R184 ;  /* 0x000000b800b87308 */ /* 0x000fe20000000800 */
[----:B0-----:R-:W-:-:S07]  /*a550*/  F2FP.F16.F32.PACK_AB R200, R134, R125 ;  /* 0x0000007d86c8723e */ /* 0x001fce00000000ff */
        /* <DEDUP_REMOVED lines=10> */
[----:B------:R-:W-:Y:S01]  /*a600*/  MUFU.EX2 R226, R226 ;  /* 0x000000e200e27308 */ /* 0x000fe20000000800 */
[----:B------:R-:W-:-:S02]  /*a610*/  WARPGROUP.DEPBAR.LE gsb0, 0x0 ;  /* 0x00008000000079c5 */ /* 0x000fc40000010000 */
[----:B------:R1:W-:Y:S05]  /*a620*/  @!P1 SYNCS.ARRIVE.TRANS64.RED.A1T0 RZ, [R10+URZ], RZ ;  /* 0x000000ff0aff99a7 */ /* 0x0003ea000810043f */
[----:B------:R-:W-:Y:S01]  /*a630*/  MUFU.EX2 R176, R224 ;  /* 0x000000e000b07308 */ /* 0x000fe20000000800 */
[----:B0-----:R-:W-:Y:S01]  /*a640*/  F2FP.F16.F32.PACK_AB R177, R130, R15 ;  /* 0x0000000f82b1723e */ /* 0x001fe200000000ff */
[----:B-1----:R-:W-:Y:S02]  /*a650*/  @!P1 VIADD R10, R136, 0x36860 ;  /* 0x00036860880a9836 */ /* 0x002fe40000000000 */
[----:B------:R-:W-:-:S04]  /*a660*/  FADD.FTZ R136, R12, R139 ;  /* 0x0000008b0c887221 */ /* 0x000fc80000010000 */
[----:B------:R-:W-:Y:S01]  /*a670*/  MUFU.EX2 R21, R21 ;  /* 0x0000001500157308 */ /* 0x000fe20000000800 */
[----:B------:R-:W-:Y:S01]  /*a680*/  @!P1 PRMT R4, RZ, 0x654, R10 ;  /* 0x00000654ff049816 */ /* 0x000fe2000000000a */
[----:B------:R-:W-:Y:S01]  /*a690*/  FADD.FTZ R10, R124, R141 ;  /* 0x0000008d7c0a7221 */ /* 0x000fe20000010000 */
[----:B------:R-:W-:Y:S02]  /*a6a0*/  FADD.FTZ R141, R127, R136 ;  /* 0x000000887f8d7221 */ /* 0x000fe40000010000 */
[----:B------:R0:W-:Y:S01]  /*a6b0*/  @!P1 SYNCS.ARRIVE.TRANS64.RED.A1T0 RZ, [R4+URZ], RZ ;  /* 0x000000ff04ff99a7 */ /* 0x0001e2000810043f */
[----:B------:R-:W-:Y:S01]  /*a6c0*/  FADD.FTZ R139, R203, R10 ;  /* 0x0000000acb8b7221 */ /* 0x000fe20000010000 */
[----:B------:R-:W-:Y:S01]  /*a6d0*/  FADD.FTZ R126, R120, R141 ;  /* 0x0000008d787e7221 */ /* 0x000fe20000010000 */
[C---:B------:R-:W-:Y:S01]  /*a6e0*/  F2FP.F16.F32.PACK_AB R203, R20.reuse, R203 ;  /* 0x000000cb14cb723e */ /* 0x040fe200000000ff */
[----:B------:R-:W-:Y:S01]  /*a6f0*/  MUFU.EX2 R164, R164 ;  /* 0x000000a400a47308 */ /* 0x000fe20000000800 */
[----:B------:R-:W-:Y:S01]  /*a700*/  FADD.FTZ R10, R20, R139 ;  /* 0x0000008b140a7221 */ /* 0x000fe20000010000 */
[----:B------:R-:W-:Y:S01]  /*a710*/  FADD.FTZ R143, R129, R126 ;  /* 0x0000007e818f7221 */ /* 0x000fe20000010000 */
[-CC-:B------:R-:W-:Y:S01]  /*a720*/  FFMA.FTZ R139, R202, R5.reuse, -R123.reuse ;  /* 0x00000005ca8b7223 */ /* 0x180fe2000001087b */
[-C--:B0-----:R-:W-:Y:S01]  /*a730*/  FFMA.FTZ R4, R170, R5.reuse, -R123 ;  /* 0x00000005aa047223 */ /* 0x081fe2000001087b */
[----:B------:R-:W-:Y:S01]  /*a740*/  FADD.FTZ R141, R197, R10 ;  /* 0x0000000ac58d7221 */ /* 0x000fe20000010000 */
[----:B------:R-:W-:Y:S01]  /*a750*/  FADD.FTZ R126, R14, R143 ;  /* 0x0000008f0e7e7221 */ /* 0x000fe20000010000 */
[----:B------:R-:W-:Y:S01]  /*a760*/  F2FP.F16.F32.PACK_AB R202, R127, R12 ;  /* 0x0000000c7fca723e */ /* 0x000fe200000000ff */
[----:B------:R-:W-:Y:S01]  /*a770*/  FFMA.FTZ R123, R228, R5, -R123 ;  /* 0x00000005e47b7223 */ /* 0x000fe2000001087b */
[C---:B------:R-:W-:Y:S01]  /*a780*/  FADD.FTZ R10, R186.reuse, R141 ;  /* 0x0000008dba0a7221 */ /* 0x040fe20000010000 */
        /* <DEDUP_REMOVED lines=8> */
[----:B------:R-:W0:Y:S02]  /*a810*/  MUFU.EX2 R139, R139 ;  /* 0x0000008b008b7308 */ /* 0x000e240000000800 */
[----:B------:R-:W-:Y:S01]  /*a820*/  FADD.FTZ R141, R193, R10 ;  /* 0x0000000ac18d7221 */ /* 0x000fe20000010000 */
[----:B------:R-:W-:Y:S01]  /*a830*/  FADD.FTZ R124, R132, R143 ;  /* 0x0000008f847c7221 */ /* 0x000fe20000010000 */
[C---:B------:R-:W-:Y:S02]  /*a840*/  F2FP.F16.F32.PACK_AB R193, R168.reuse, R193 ;  /* 0x000000c1a8c1723e */ /* 0x040fe400000000ff */
[----:B------:R-:W-:Y:S01]  /*a850*/  FADD.FTZ R10, R168, R141 ;  /* 0x0000008da80a7221 */ /* 0x000fe20000010000 */
[----:B------:R-:W-:Y:S01]  /*a860*/  FADD.FTZ R143, R135, R124 ;  /* 0x0000007c878f7221 */ /* 0x000fe20000010000 */
[----:B------:R-:W1:Y:S02]  /*a870*/  MUFU.EX2 R123, R123 ;  /* 0x0000007b007b7308 */ /* 0x000e640000000800 */
        /* <DEDUP_REMOVED lines=8> */
[C---:B------:R-:W-:Y:S02]  /*a900*/  F2FP.F16.F32.PACK_AB R190, R9.reuse, R190 ;  /* 0x000000be09be723e */ /* 0x040fe400000000ff */
[----:B------:R-:W-:Y:S01]  /*a910*/  FADD.FTZ R10, R158, R125 ;  /* 0x0000007d9e0a7221 */ /* 0x000fe20000010000 */
[----:B------:R-:W-:Y:S01]  /*a920*/  FADD.FTZ R127, R9, R12 ;  /* 0x0000000c097f7221 */ /* 0x000fe20000010000 */
[----:B0-----:R-:W-:-:S02]  /*a930*/  F2FP.F16.F32.PACK_AB R186, R139, R4 ;  /* 0x000000048bba723e */ /* 0x001fc400000000ff */
[----:B------:R-:W-:Y:S01]  /*a940*/  FADD.FTZ R125, R191, R10 ;  /* 0x0000000abf7d7221 */ /* 0x000fe20000010000 */
[----:B------:R-:W-:Y:S01]  /*a950*/  FADD.FTZ R12, R184, R127 ;  /* 0x0000007fb80c7221 */ /* 0x000fe20000010000 */
[C---:B------:R-:W-:Y:S02]  /*a960*/  F2FP.F16.F32.PACK_AB R184, R3.reuse, R184 ;  /* 0x000000b803b8723e */ /* 0x040fe400000000ff */
[----:B------:R-:W-:Y:S01]  /*a970*/  FADD.FTZ R10, R154, R125 ;  /* 0x0000007d9a0a7221 */ /* 0x000fe20000010000 */
        /* <DEDUP_REMOVED lines=18> */
[C---:B------:R-:W-:Y:S01]  /*aaa0*/  FADD.FTZ R9, R182.reuse, R9 ;  /* 0x00000009b6097221 */ /* 0x040fe20000010000 */
[----:B------:R-:W-:Y:S02]  /*aab0*/  F2FP.F16.F32.PACK_AB R182, R182, R166 ;  /* 0x000000a6b6b6723e */ /* 0x000fe400000000ff */
[----:B------:R-:W-:Y:S01]  /*aac0*/  FADD.FTZ R3, R183, R10 ;  /* 0x0000000ab7037221 */ /* 0x000fe20000010000 */
[----:B------:R-:W-:Y:S01]  /*aad0*/  FADD.FTZ R9, R176, R9 ;  /* 0x00000009b0097221 */ /* 0x000fe20000010000 */
[----:B------:R-:W0:Y:S01]  /*aae0*/  MUFU.EX2 R10, R121 ;  /* 0x00000079000a7308 */ /* 0x000e220000000800 */
[C---:B------:R-:W-:Y:S01]  /*aaf0*/  F2FP.F16.F32.PACK_AB R183, R138.reuse, R183 ;  /* 0x000000b78ab7723e */ /* 0x040fe200000000ff */
[----:B------:R-:W-:Y:S01]  /*ab00*/  FADD.FTZ R4, R138, R3 ;  /* 0x000000038a047221 */ /* 0x000fe20000010000 */
[C---:B------:R-:W-:Y:S01]  /*ab10*/  FADD.FTZ R9, R226.reuse, R9 ;  /* 0x00000009e2097221 */ /* 0x040fe20000010000 */
[----:B------:R-:W-:-:S02]  /*ab20*/  F2FP.F16.F32.PACK_AB R176, R226, R176 ;  /* 0x000000b0e2b0723e */ /* 0x000fc400000000ff */
[----:B------:R-:W-:Y:S01]  /*ab30*/  FADD.FTZ R3, R15, R4 ;  /* 0x000000040f037221 */ /* 0x000fe20000010000 */
[----:B------:R-:W-:-:S03]  /*ab40*/  FADD.FTZ R9, R164, R9 ;  /* 0x00000009a4097221 */ /* 0x000fc60000010000 */
[----:B------:R-:W-:-:S04]  /*ab50*/  FADD.FTZ R4, R130, R3 ;  /* 0x0000000382047221 */ /* 0x000fc80000010000 */
[----:B------:R-:W-:Y:S01]  /*ab60*/  FADD.FTZ R3, R21, R4 ;  /* 0x0000000415037221 */ /* 0x000fe20000010000 */
[----:B------:R-:W-:Y:S01]  /*ab70*/  FADD.FTZ R4, R123, R9 ;  /* 0x000000097b047221 */ /* 0x000fe20000010000 */
[----:B------:R-:W-:Y:S01]  /*ab80*/  IMAD.MOV.U32 R9, RZ, RZ, R6 ;  /* 0x000000ffff097224 */ /* 0x000fe200078e0006 */
[C---:B0-----:R-:W-:Y:S01]  /*ab90*/  F2FP.F16.F32.PACK_AB R179, R10.reuse, R21 ;  /* 0x000000150ab3723e */ /* 0x041fe200000000ff */
[----:B------:R-:W-:Y:S01]  /*aba0*/  FADD.FTZ R3, R10, R3 ;  /* 0x000000030a037221 */ /* 0x000fe20000010000 */
[----:B------:R-:W-:Y:S01]  /*abb0*/  IMAD.MOV.U32 R10, RZ, RZ, R7 ;  /* 0x000000ffff0a7224 */ /* 0x000fe200078e0007 */
[----:B------:R-:W-:Y:S06]  /*abc0*/  @P3 BRA `(.L_x_2285) ;  /* 0xffffffb400643947 */ /* 0x000fec000383ffff */
.L_x_2276:
[----:B------:R-:W-:-:S13]  /*abd0*/  ISETP.GE.AND P2, PT, R8, RZ, PT ;  /* 0x000000ff0800720c */ /* 0x000fda0003f46270 */
[----:B------:R-:W-:Y:S05]  /*abe0*/  @!P2 BRA `(.L_x_2286) ;  /* 0x00000040008ca947 */ /* 0x000fea0003800000 */
[----:B------:R-:W-:Y:S01]  /*abf0*/  IMAD.MOV.U32 R9, RZ, RZ, R6 ;  /* 0x000000ffff097224 */ /* 0x000fe200078e0006 */
[----:B------:R-:W-:Y:S01]  /*ac00*/  UMOV UR7, UR39 ;  /* 0x0000002700077c82 */ /* 0x000fe20008000000 */
[----:B------:R-:W-:Y:S01]  /*ac10*/  IMAD.MOV.U32 R10, RZ, RZ, R7 ;  /* 0x000000ffff0a7224 */ /* 0x000fe200078e0007 */
[----:B------:R-:W-:Y:S01]  /*ac20*/  UMOV UR6, UR36 ;  /* 0x0000002400067c82 */ /* 0x000fe20008000000 */
[----:B------:R-:W-:-:S05]  /*ac30*/  ULDC UR5, c[0x0][0x9d8] ;  /* 0x0002760000057ab9 */ /* 0x000fca0000000800 */
.L_x_2295:
[----:B------:R-:W-:-:S04]  /*ac40*/  UIADD3 UR36, UR6, 0x1, URZ ;  /* 0x0000000106247890 */ /* 0x000fc8000fffe03f */
[----:B------:R-:W-:-:S04]  /*ac50*/  UISETP.NE.AND UP0, UPT, UR36, 0x2, UPT ;  /* 0x000000022400788c */ /* 0x000fc8000bf05270 */
[----:B------:R-:W-:Y:S02]  /*ac60*/  USEL UR39, URZ, 0x1, UP0 ;  /* 0x000000013f277887 */ /* 0x000fe40008000000 */
[----:B------:R-:W-:Y:S02]  /*ac70*/  USEL UR36, UR36, URZ, UP0 ;  /* 0x0000003f24247287 */ /* 0x000fe40008000000 */
[----:B------:R-:W-:Y:S01]  /*ac80*/  ULOP3.LUT UR39, UR7, UR39, URZ, 0x3c, !UPT ;  /* 0x0000002707277292 */ /* 0x000fe2000f8e3c3f */
[----:B------:R-:W-:Y:S11]  /*ac90*/  @!P0 BRA `(.L_x_2287) ;  /* 0x0000000000048947 */ /* 0x000ff60003800000 */
[----:B------:R-:W-:Y:S01]  /*aca0*/  BPT.TRAP 0x1 ;  /* 0x000000040000795c */ /* 0x000fe20000300000 */
.L_x_2287:
[----:B------:R-:W-:Y:S01]  /*acb0*/  ULEA UR4, UR36, UR37, 0x3 ;  /* 0x0000002524047291 */ /* 0x000fe2000f8e183f */
[----:B------:R-:W-:-:S05]  /*acc0*/  IMAD.U32 R5, RZ, RZ, UR39 ;  /* 0x00000027ff057e24 */ /* 0x000fca000f8e00ff */
[----:B------:R-:W-:-:S04]  /*acd0*/  SHF.L.U32 R5, R5, 0x1f, RZ ;  /* 0x0000001f05057819 */ /* 0x000fc800000006ff */
[----:B------:R0:W1:Y:S01]  /*ace0*/  SYNCS.PHASECHK.TRANS64.TRYWAIT P2, [UR4+0x36830], R5 ;  /* 0x03683005ff0075a7 */ /* 0x0000620008040144 */
[----:B------:R-:W-:Y:S05]  /*acf0*/  @!P0 BRA `(.L_x_2288) ;  /* 0x0000000000048947 */ /* 0x000fea0003800000 */
[----:B------:R-:W-:Y:S01]  /*ad00*/  BPT.TRAP 0x1 ;  /* 0x000000040000795c */ /* 0x000fe20000300000 */
.L_x_2288:
[----:B-1----:R-:W-:Y:S05]  /*ad10*/  @P2 BRA `(.L_x_2289) ;  /* 0x0000000000082947 */ /* 0x002fea0003800000 */
[----:B------:R-:W1:Y:S02]  /*ad20*/  SYNCS.PHASECHK.TRANS64.TRYWAIT P2, [UR4+0x36830], R5 ;  /* 0x03683005ff0075a7 */ /* 0x000e640008040144 */
[----:B-1----:R-:W-:Y:S05]  /*ad30*/  @!P2 BRA `(.L_x_2290) ;  /* 0x000000c40030a947 */ /* 0x002fea0003800000 */
.L_x_2289:
        /* <DEDUP_REMOVED lines=591> */
.L_x_2291:
[----:B------:R-:W-:Y:S01]  /*d230*/  ULEA UR10, UR6, UR37, 0x3 ;  /* 0x00000025060a7291 */ /* 0x000fe2000f8e183f */
[----:B------:R-:W-:-:S05]  /*d240*/  IMAD.U32 R0, RZ, RZ, UR7 ;  /* 0x00000007ff007e24 */ /* 0x000fca000f8e00ff */
[----:B------:R-:W-:-:S04]  /*d250*/  SHF.L.U32 R0, R0, 0x1f, RZ ;  /* 0x0000001f00007819 */ /* 0x000fc800000006ff */
[----:B------:R2:W3:Y:S01]  /*d260*/  SYNCS.PHASECHK.TRANS64.TRYWAIT P2, [UR10+0x36850], R0 ;  /* 0x03685000ff0075a7 */ /* 0x0004e2000804014a */
[----:B------:R-:W-:Y:S05]  /*d270*/  @!P0 BRA `(.L_x_2292) ;  /* 0x0000000000048947 */ /* 0x000fea0003800000 */
[----:B------:R-:W-:Y:S01]  /*d280*/  BPT.TRAP 0x1 ;  /* 0x000000040000795c */ /* 0x000fe20000300000 */
.L_x_2292:
[----:B---3--:R-:W-:Y:S05]  /*d290*/  @P2 BRA `(.L_x_2293) ;  /* 0x0000000000082947 */ /* 0x008fea0003800000 */
[----:B------:R-:W3:Y:S02]  /*d2a0*/  SYNCS.PHASECHK.TRANS64.TRYWAIT P2, [UR10+0x36850], R0 ;  /* 0x03685000ff0075a7 */ /* 0x000ee4000804014a */
[----:B---3--:R-:W-:Y:S05]  /*d2b0*/  @!P2 BRA `(.L_x_2294) ;  /* 0x0000009c00e8a947 */ /* 0x008fea0003800000 */
.L_x_2293:
[----:B------:R-:W-:Y:S01]  /*d2c0*/  UIADD3 UR4, UR37, 0x400, URZ ;  /* 0x0000040025047890 */ /* 0x000fe2000fffe03f */
[----:B------:R-:W-:Y:S01]  /*d2d0*/  WARPGROUP.ARRIVE ;  /* 0x00000000000079c5 */ /* 0x000fe20000000000 */
[----:B------:R-:W-:Y:S01]  /*d2e0*/  UMOV UR7, 0x40000040 ;  /* 0x4000004000077882 */ /* 0x000fe20000000000 */
[----:B------:R-:W-:Y:S01]  /*d2f0*/  FMUL.FTZ R2, R168, UR5 ;  /* 0x00000005a8027c20 */ /* 0x000fe20008410000 */
        /* <DEDUP_REMOVED lines=23> */
[----:B------:R-:W3:Y:S01]  /*d470*/  MUFU.TANH R168, R168 ;  /* 0x000000a800a87308 */ /* 0x000ee20000002400 */
[----:B------:R-:W-:Y:S01]  /*d480*/  UMOV UR7, 0x40000040 ;  /* 0x4000004000077882 */ /* 0x000fe20000000000 */
[----:B0-----:R-:W-:Y:S01]  /*d490*/  FMNMX.FTZ R5, R2, R10, !PT ;  /* 0x0000000a02057209 */ /* 0x001fe20007810000 */
[----:B------:R-:W-:Y:S01]  /*d4a0*/  FMUL.FTZ R140, R140, UR5 ;  /* 0x000000058c8c7c20 */ /* 0x000fe20008410000 */
[----:B------:R-:W-:Y:S01]  /*d4b0*/  FMUL.FTZ R228, R141, UR5 ;  /* 0x000000058de47c20 */ /* 0x000fe20008410000 */
[----:B------:R-:W-:Y:S01]  /*d4c0*/  FMUL.FTZ R232, R128, UR5 ;  /* 0x0000000580e87c20 */ /* 0x000fe20008410000 */
[----:B------:R-:W-:Y:S01]  /*d4d0*/  FMUL.FTZ R14, R171, UR5 ;  /* 0x00000005ab0e7c20 */ /* 0x000fe20008410000 */
[----:B-1----:R-:W-:Y:S01]  /*d4e0*/  FMNMX.FTZ R5, R6, R5, !PT ;  /* 0x0000000506057209 */ /* 0x002fe20007810000 */
        /* <DEDUP_REMOVED lines=9> */
[----:B---3--:R-:W-:Y:S01]  /*d580*/  FMNMX.FTZ R5, R168, R5, !PT ;  /* 0x00000005a8057209 */ /* 0x008fe20007810000 */
        /* <DEDUP_REMOVED lines=21> */
[----:B------:R-:W-:Y:S01]  /*d6e0*/  VIADD R8, R8, 0xffffffff ;  /* 0xffffffff08087836 */ /* 0x000fe20000000000 */
[----:B------:R-:W-:Y:S08]  /*d6f0*/  MUFU.TANH R220, R220 ;  /* 0x000000dc00dc7308 */ /* 0x000ff00000002400 */
        /* <DEDUP_REMOVED lines=60> */
[----:B------:R-:W-:Y:S01]  /*dac0*/  UIADD3 UR6, UR4, 0x180, URZ ;  /* 0x0000018004067890 */ /* 0x000fe2000fffe03f */
[----:B------:R-:W0:Y:S01]  /*dad0*/  MUFU.TANH R196, R196 ;  /* 0x000000c400c47308 */ /* 0x000e220000002400 */
[----:B------:R-:W-:-:S07]  /*dae0*/  UMOV UR7, 0x40000040 ;  /* 0x4000004000077882 */ /* 0x000fce0000000000 */
[----:B------:R-:W1:Y:S08]  /*daf0*/  MUFU.TANH R198, R198 ;  /* 0x000000c600c67308 */ /* 0x000e700000002400 */
[----:B------:R-:W3:Y:S01]  /*db00*/  MUFU.TANH R164, R164 ;  /* 0x000000a400a47308 */ /* 0x000ee20000002400 */
[----:B0-----:R-:W-:-:S07]  /*db10*/  FMNMX.FTZ R5, R196, R5, !PT ;  /* 0x00000005c4057209 */ /* 0x001fce0007810000 */
[----:B------:R-:W0:Y:S01]  /*db20*/  MUFU.TANH R166, R166 ;  /* 0x000000a600a67308 */ /* 0x000e220000002400 */
[----:B-1----:R-:W-:-:S04]  /*db30*/  FMNMX.FTZ R5, R198, R5, !PT ;  /* 0x00000005c6057209 */ /* 0x002fc80007810000 */
[----:B------:R-:W-:-:S04]  /*db40*/  FMNMX.FTZ R5, R200, R5, !PT ;  /* 0x00000005c8057209 */ /* 0x000fc80007810000 */
[----:B------:R-:W-:Y:S02]  /*db50*/  FMNMX.FTZ R5, R202, R5, !PT ;  /* 0x00000005ca057209 */ /* 0x000fe40007810000 */
[----:B---3--:R-:W-:Y:S02]  /*db60*/  FMNMX.FTZ R121, R164, R121, !PT ;  /* 0x00000079a4797209 */ /* 0x008fe40007810000 */
        /* <DEDUP_REMOVED lines=38> */
[----:B--2---:R-:W-:-:S04]  /*ddd0*/  FMNMX.FTZ R0, R120, R5, !PT ;  /* 0x0000000578007209 */ /* 0x004fc80007810000 */
        /* <DEDUP_REMOVED lines=31> */
[----:B------:R-:W-:Y:S08]  /*dfd0*/  MUFU.EX2 R0, R0 ;  /* 0x0000000000007308 */ /* 0x000ff00000000800 */
[----:B------:R-:W0:Y:S08]  /*dfe0*/  MUFU.EX2 R10, R10 ;  /* 0x0000000a000a7308 */ /* 0x000e300000000800 */
[----:B------:R-:W-:Y:S01]  /*dff0*/  MUFU.EX2 R21, R21 ;  /* 0x0000001500157308 */ /* 0x000fe20000000800 */
[----:B------:R-:W-:-:S02]  /*e000*/  WARPGROUP.DEPBAR.LE gsb0, 0x0 ;  /* 0x00008000000079c5 */ /* 0x000fc40000010000 */
[----:B------:R-:W-:Y:S01]  /*e010*/  WARPGROUP.ARRIVE ;  /* 0x00000000000079c5 */ /* 0x000fe20000000000 */
[----:B------:R-:W-:Y:S01]  /*e020*/  FMUL.FTZ R188, R139, UR5 ;  /* 0x000000058bbc7c20 */ /* 0x000fe20008410000 */
[----:B------:R-:W-:Y:S01]  /*e030*/  FMUL.FTZ R190, R143, UR5 ;  /* 0x000000058fbe7c20 */ /* 0x000fe20008410000 */
[----:B------:R-:W-:Y:S02]  /*e040*/  FFMA.FTZ R143, R136, R5, -R149 ;  /* 0x00000005888f7223 */ /* 0x000fe40000010895 */
[----:B------:R-:W1:Y:S01]  /*e050*/  MUFU.EX2 R135, R135 ;  /* 0x0000008700877308 */ /* 0x000e620000000800 */
[----:B0-----:R-:W-:Y:S01]  /*e060*/  F2FP.F16.F32.PACK_AB R200, R10, R15 ;  /* 0x0000000f0ac8723e */ /* 0x001fe200000000ff */
[----:B------:R-:W-:Y:S01]  /*e070*/  HGMMA.64x192x16.F32 R24, R184, gdesc[UR4].tnspB, R24, gsb0 ;  /* 0x42e00004b8187df0 */ /* 0x000fe20008000818 */
[----:B------:R-:W-:Y:S01]  /*e080*/  UIADD3 UR6, UR4, 0x280, URZ ;  /* 0x0000028004067890 */ /* 0x000fe2000fffe03f */
[----:B------:R-:W-:Y:S01]  /*e090*/  UMOV UR7, 0x40000040 ;  /* 0x4000004000077882 */ /* 0x000fe20000000000 */
[----:B------:R-:W-:-:S03]  /*e0a0*/  UIADD3 UR4, UR4, 0x300, URZ ;  /* 0x0000030004047890 */ /* 0x000fc6000fffe03f */
[----:B------:R-:W0:Y:S08]  /*e0b0*/  MUFU.TANH R188, R188 ;  /* 0x000000bc00bc7308 */ /* 0x000e300000002400 */
[----:B------:R-:W2:Y:S01]  /*e0c0*/  MUFU.TANH R190, R190 ;  /* 0x000000be00be7308 */ /* 0x000ea20000002400 */
[----:B-1----:R-:W-:-:S07]  /*e0d0*/  F2FP.F16.F32.PACK_AB R202, R135, R21 ;  /* 0x0000001587ca723e */ /* 0x002fce00000000ff */
[----:B------:R-:W-:Y:S01]  /*e0e0*/  MUFU.EX2 R137, R137 ;  /* 0x0000008900897308 */ /* 0x000fe20000000800 */
[----:B0-----:R-:W-:-:S04]  /*e0f0*/  FMNMX.FTZ R121, R188, R121, !PT ;  /* 0x00000079bc797209 */ /* 0x001fc80007810000 */
        /* <DEDUP_REMOVED lines=31> */
[--C-:B------:R-:W-:Y:S01]  /*e2f0*/  FFMA.FTZ R186, R140, R5, -R149.reuse ;  /* 0x000000058cba7223 */ /* 0x100fe20000010895 */
[----:B-1----:R-:W-:Y:S01]  /*e300*/  FMNMX.FTZ R140, R2, R139, !PT ;  /* 0x0000008b028c7209 */ /* 0x002fe20007810000 */
[-CC-:B------:R-:W-:Y:S01]  /*e310*/  FFMA.FTZ R184, R230, R5.reuse, -R149.reuse ;  /* 0x00000005e6b87223 */ /* 0x180fe20000010895 */
[----:B------:R-:W-:Y:S02]  /*e320*/  FFMA.FTZ R139, R132, R5, -R149 ;  /* 0x00000005848b7223 */ /* 0x000fe40000010895 */
[----:B------:R-:W-:Y:S01]  /*e330*/  HGMMA.64x192x16.F32 R24, R180, gdesc[UR4].tnspB, R24, gsb0 ;  /* 0x42e00004b4187df0 */ /* 0x000fe20008000818 */
[----:B------:R-:W-:Y:S01]  /*e340*/  UMOV UR6, UR4 ;  /* 0x0000000400067c82 */ /* 0x000fe20008000000 */
[----:B------:R-:W-:Y:S01]  /*e350*/  UMOV UR7, 0x40000040 ;  /* 0x4000004000077882 */ /* 0x000fe20000000000 */
[----:B------:R-:W0:Y:S01]  /*e360*/  SHFL.BFLY PT, R151, R140, 0x1, 0x1f ;  /* 0x0c201f008c977f89 */ /* 0x000e2200000e0000 */
[----:B------:R-:W-:Y:S08]  /*e370*/  MUFU.EX2 R184, R184 ;  /* 0x000000b800b87308 */ /* 0x000ff00000000800 */
[----:B------:R-:W-:Y:S08]  /*e380*/  MUFU.EX2 R186, R186 ;  /* 0x000000ba00ba7308 */ /* 0x000ff00000000800 */
[----:B------:R-:W-:Y:S01]  /*e390*/  MUFU.EX2 R139, R139 ;  /* 0x0000008b008b7308 */ /* 0x000fe20000000800 */
[----:B0-----:R-:W-:-:S05]  /*e3a0*/  FMNMX.FTZ R6, R140, R151, !PT ;  /* 0x000000978c067209 */ /* 0x001fca0007810000 */
[----:B------:R-:W-:-:S04]  /*e3b0*/  FADD.FTZ R2, -R6, R9 ;  /* 0x0000000906027221 */ /* 0x000fc80000010100 */
[----:B------:R-:W-:-:S06]  /*e3c0*/  FMUL.FTZ R2, R2, R5 ;  /* 0x0000000502027220 */ /* 0x000fcc0000410000 */
[----:B------:R-:W-:Y:S01]  /*e3d0*/  MUFU.EX2 R2, R2 ;  /* 0x0000000200027308 */ /* 0x000fe20000000800 */
[----:B------:R-:W-:Y:S02]  /*e3e0*/  WARPGROUP.DEPBAR.LE gsb0, 0x0 ;  /* 0x00008000000079c5 */ /* 0x000fe40000010000 */
[----:B------:R-:W-:Y:S01]  /*e3f0*/  WARPGROUP.ARRIVE ;  /* 0x00000000000079c5 */ /* 0x000fe20000000000 */
[-CC-:B------:R-:W-:Y:S01]  /*e400*/  FFMA.FTZ R182, R128, R5.reuse, -R149.reuse ;  /* 0x0000000580b67223 */ /* 0x180fe20000010895 */
[-CC-:B------:R-:W-:Y:S01]  /*e410*/  FFMA.FTZ R180, R232, R5.reuse, -R149.reuse ;  /* 0x00000005e8b47223 */ /* 0x180fe20000010895 */
[-CC-:B------:R-:W-:Y:S01]  /*e420*/  FFMA.FTZ R128, R147, R5.reuse, -R149.reuse ;  /* 0x0000000593807223 */ /* 0x180fe20000010895 */
[-C--:B------:R-:W-:Y:S01]  /*e430*/  FFMA.FTZ R149, R145, R5.reuse, -R149 ;  /* 0x0000000591957223 */ /* 0x080fe20000010895 */
[-C--:B------:R-:W-:Y:S01]  /*e440*/  FMUL.FTZ R145, R6, R5.reuse ;  /* 0x0000000506917220 */ /* 0x080fe20000410000 */
[----:B------:R-:W-:Y:S01]  /*e450*/  HGMMA.64x192x16.F32 R24, R176, gdesc[UR4].tnspB, R24, gsb0 ;  /* 0x42e00004b0187df0 */ /* 0x000fe20008000818 */
[----:B------:R-:W-:Y:S01]  /*e460*/  IMAD.U32 R147, RZ, RZ, UR10 ;  /* 0x0000000aff937e24 */ /* 0x000fe2000f8e00ff */
[----:B------:R-:W-:Y:S01]  /*e470*/  MUFU.EX2 R9, R149 ;  /* 0x0000009500097308 */ /* 0x000fe20000000800 */
[-CC-:B------:R-:W-:Y:S01]  /*e480*/  FFMA.FTZ R189, R144, R5.reuse, -R145.reuse ;  /* 0x0000000590bd7223 */ /* 0x180fe20000010891 */
[-CC-:B------:R-:W-:Y:S01]  /*e490*/  FFMA.FTZ R201, R12, R5.reuse, -R145.reuse ;  /* 0x000000050cc97223 */ /* 0x180fe20000010891 */
[-CC-:B------:R-:W-:Y:S01]  /*e4a0*/  FFMA.FTZ R144, R146, R5.reuse, -R145.reuse ;  /* 0x0000000592907223 */ /* 0x180fe20000010891 */
[----:B------:R-:W-:Y:S01]  /*e4b0*/  MOV R146, UR36 ;  /* 0x0000002400927c02 */ /* 0x000fe20008000f00 */
[-CC-:B------:R-:W-:Y:S01]  /*e4c0*/  FFMA.FTZ R12, R14, R5.reuse, -R145.reuse ;  /* 0x000000050e0c7223 */ /* 0x180fe20000010891 */
[-CC-:B------:R-:W-:Y:S01]  /*e4d0*/  FFMA.FTZ R203, R20, R5.reuse, -R145.reuse ;  /* 0x0000000514cb7223 */ /* 0x180fe20000010891 */
[-CC-:B------:R-:W-:Y:S01]  /*e4e0*/  FFMA.FTZ R14, R172, R5.reuse, -R145.reuse ;  /* 0x00000005ac0e7223 */ /* 0x180fe20000010891 */
[----:B------:R-:W-:Y:S01]  /*e4f0*/  @!P1 LEA R146, R146, UR37, 0x3 ;  /* 0x0000002592929c11 */ /* 0x000fe2000f8e18ff */
[----:B------:R-:W0:Y:S01]  /*e500*/  MUFU.EX2 R201, R201 ;  /* 0x000000c900c97308 */ /* 0x000e220000000800 */
[-CC-:B------:R-:W-:Y:S01]  /*e510*/  FFMA.FTZ R197, R160, R5.reuse, -R145.reuse ;  /* 0x00000005a0c57223 */ /* 0x180fe20000010891 */
[-CC-:B------:R-:W-:Y:S01]  /*e520*/  FFMA.FTZ R20, R162, R5.reuse, -R145.reuse ;  /* 0x00000005a2147223 */ /* 0x180fe20000010891 */
[----:B------:R-:W-:Y:S01]  /*e530*/  FFMA.FTZ R199, R164, R5, -R145 ;  /* 0x00000005a4c77223 */ /* 0x000fe20000010891 */
[----:B------:R-:W-:-:S02]  /*e540*/  @!P1 VIADD R146, R146, 0x36840 ;  /* 0x0003684092929836 */ /* 0x000fc40000000000 */
[-CC-:B------:R-:W-:Y:S01]  /*e550*/  FFMA.FTZ R185, R138, R5.reuse, -R145.reuse ;  /* 0x000000058ab97223 */ /* 0x180fe20000010891 */
[-CC-:B------:R-:W-:Y:S01]  /*e560*/  FFMA.FTZ R132, R166, R5.reuse, -R145.reuse ;  /* 0x00000005a6847223 */ /* 0x180fe20000010891 */
[-CC-:B------:R-:W-:Y:S01]  /*e570*/  FFMA.FTZ R193, R152, R5.reuse, -R145.reuse ;  /* 0x0000000598c17223 */ /* 0x180fe20000010891 */
[----:B------:R-:W1:Y:S01]  /*e580*/  MUFU.EX2 R12, R12 ;  /* 0x0000000c000c7308 */ /* 0x000e620000000800 */
[----:B------:R-:W-:Y:S01]  /*e590*/  @!P1 PRMT R146, RZ, 0x654, R146 ;  /* 0x00000654ff929816 */ /* 0x000fe20000000092 */
[-CC-:B------:R-:W-:Y:S01]  /*e5a0*/  FFMA.FTZ R136, R154, R5.reuse, -R145.reuse ;  /* 0x000000059a887223 */ /* 0x180fe20000010891 */
[-CC-:B------:R-:W-:Y:S01]  /*e5b0*/  FFMA.FTZ R195, R156, R5.reuse, -R145.reuse ;  /* 0x000000059cc37223 */ /* 0x180fe20000010891 */
        /* <DEDUP_REMOVED lines=9> */
[-CC-:B------:R-:W-:Y:S01]  /*e650*/  FFMA.FTZ R134, R134, R5.reuse, -R145.reuse ;  /* 0x0000000586867223 */ /* 0x180fe20000010891 */
[-CC-:B------:R-:W-:Y:S01]  /*e660*/  FFMA.FTZ R236, R236, R5.reuse, -R145.reuse ;  /* 0x00000005ecec7223 */ /* 0x180fe20000010891 */
[----:B------:R-:W-:Y:S01]  /*e670*/  FFMA.FTZ R11, R11, R5, -R145 ;  /* 0x000000050b0b7223 */ /* 0x000fe20000010891 */
[----:B------:R-:W0:Y:S01]  /*e680*/  MUFU.EX2 R14, R14 ;  /* 0x0000000e000e7308 */ /* 0x000e220000000800 */
[C---:B-1----:R-:W-:Y:S01]  /*e690*/  FADD.FTZ R138, R12.reuse, R3 ;  /* 0x000000030c8a7221 */ /* 0x042fe20000010000 */
[----:B------:R-:W-:Y:S01]  /*e6a0*/  F2FP.F16.F32.PACK_AB R201, R12, R201 ;  /* 0x000000c90cc9723e */ /* 0x000fe200000000ff */
[-CC-:B------:R-:W-:Y:S01]  /*e6b0*/  FFMA.FTZ R126, R126, R5.reuse, -R145.reuse ;  /* 0x000000057e7e7223 */ /* 0x180fe20000010891 */
[----:B------:R-:W-:Y:S01]  /*e6c0*/  FFMA.FTZ R13, R13, R5, -R145 ;  /* 0x000000050d0d7223 */ /* 0x000fe20000010891 */
[----:B------:R-:W-:Y:S01]  /*e6d0*/  UMOV UR7, UR39 ;  /* 0x0000002700077c82 */ /* 0x000fe20008000000 */
[----:B------:R-:W-:-:S02]  /*e6e0*/  UMOV UR6, UR36 ;  /* 0x0000002400067c82 */ /* 0x000fc40008000000 */
[----:B------:R-:W1:Y:S01]  /*e6f0*/  MUFU.EX2 R197, R197 ;  /* 0x000000c500c57308 */ /* 0x000e620000000800 */
[----:B--2---:R-:W-:-:S07]  /*e700*/  FADD.FTZ R3, R203, R138 ;  /* 0x0000008acb037221 */ /* 0x004fce0000010000 */
[----:B------:R-:W2:Y:S01]  /*e710*/  MUFU.EX2 R20, R20 ;  /* 0x0000001400147308 */ /* 0x000ea20000000800 */
[C---:B0-----:R-:W-:Y:S01]  /*e720*/  FADD.FTZ R138, R14.reuse, R3 ;  /* 0x000000030e8a7221 */ /* 0x041fe20000010000 */
[----:B------:R-:W-:-:S06]  /*e730*/  F2FP.F16.F32.PACK_AB R203, R14, R203 ;  /* 0x000000cb0ecb723e */ /* 0x000fcc00000000ff */
        /* <DEDUP_REMOVED lines=20> */
[----:B------:R0:W-:Y:S01]  /*e880*/  @!P1 SYNCS.ARRIVE.TRANS64.RED.A1T0 RZ, [R146+URZ], RZ ;  /* 0x000000ff92ff99a7 */ /* 0x0001e2000810043f */
[----:B------:R-:W-:-:S04]  /*e890*/  F2FP.F16.F32.PACK_AB R176, R141, R120 ;  /* 0x000000788db0723e */ /* 0x000fc800000000ff */
[----:B------:R-:W3:Y:S01]  /*e8a0*/  MUFU.EX2 R128, R128 ;  /* 0x0000008000807308 */ /* 0x000ee20000000800 */
[----:B0-----:R-:W-:Y:S02]  /*e8b0*/  @!P1 VIADD R146, R147, 0x36860 ;  /* 0x0003686093929836 */ /* 0x001fe40000000000 */
[----:B------:R-:W-:-:S05]  /*e8c0*/  FFMA.FTZ R147, R0, R4, R15 ;  /* 0x0000000400937223 */ /* 0x000fca000001000f */
[----:B------:R-:W-:Y:S01]  /*e8d0*/  MUFU.EX2 R179, R126 ;  /* 0x0000007e00b37308 */ /* 0x000fe20000000800 */
[----:B------:R-:W-:Y:S01]  /*e8e0*/  @!P1 PRMT R146, RZ, 0x654, R146 ;  /* 0x00000654ff929816 */ /* 0x000fe20000000092 */
[----:B------:R-:W-:Y:S01]  /*e8f0*/  FADD.FTZ R4, R10, R147 ;  /* 0x000000930a047221 */ /* 0x000fe20000010000 */
[----:B-1----:R-:W-:Y:S01]  /*e900*/  FADD.FTZ R147, R197, R138 ;  /* 0x0000008ac5937221 */ /* 0x002fe20000010000 */
[C---:B--2---:R-:W-:Y:S01]  /*e910*/  F2FP.F16.F32.PACK_AB R197, R20.reuse, R197 ;  /* 0x000000c514c5723e */ /* 0x044fe200000000ff */
[----:B------:R0:W-:Y:S02]  /*e920*/  @!P1 SYNCS.ARRIVE.TRANS64.RED.A1T0 RZ, [R146+URZ], RZ ;  /* 0x000000ff92ff99a7 */ /* 0x0001e4000810043f */
[----:B------:R-:W-:Y:S01]  /*e930*/  FADD.FTZ R130, R20, R147 ;  /* 0x0000009314827221 */ /* 0x000fe20000010000 */
[----:B------:R-:W-:Y:S01]  /*e940*/  MUFU.EX2 R13, R13 ;  /* 0x0000000d000d7308 */ /* 0x000fe20000000800 */
[----:B---3--:R-:W-:Y:S02]  /*e950*/  F2FP.F16.F32.PACK_AB R178, R9, R128 ;  /* 0x0000008009b2723e */ /* 0x008fe400000000ff */
[----:B------:R-:W-:Y:S01]  /*e960*/  FADD.FTZ R147, R199, R130 ;  /* 0x00000082c7937221 */ /* 0x000fe20000010000 */
[----:B------:R-:W-:Y:S01]  /*e970*/  F2FP.F16.F32.PACK_AB R199, R132, R199 ;  /* 0x000000c784c7723e */ /* 0x000fe200000000ff */
[----:B0-----:R-:W-:Y:S01]  /*e980*/  FADD.FTZ R146, R21, R4 ;  /* 0x0000000415927221 */ /* 0x001fe20000010000 */
[----:B------:R-:W-:Y:S01]  /*e990*/  FFMA.FTZ R4, R188, R5, -R145 ;  /* 0x00000005bc047223 */ /* 0x000fe20000010891 */
[----:B------:R-:W-:Y:S01]  /*e9a0*/  FADD.FTZ R130, R132, R147 ;  /* 0x0000009384827221 */ /* 0x000fe20000010000 */
[----:B------:R-:W-:Y:S01]  /*e9b0*/  F2FP.F16.F32.PACK_AB R188, R168, R123 ;  /* 0x0000007ba8bc723e */ /* 0x000fe200000000ff */
[----:B------:R-:W-:-:S02]  /*e9c0*/  FADD.FTZ R146, R135, R146 ;  /* 0x0000009287927221 */ /* 0x000fc40000010000 */
[----:B------:R-:W-:Y:S01]  /*e9d0*/  FADD.FTZ R149, R193, R130 ;  /* 0x00000082c1957221 */ /* 0x000fe20000010000 */
[----:B------:R-:W0:Y:S01]  /*e9e0*/  MUFU.EX2 R4, R4 ;  /* 0x0000000400047308 */ /* 0x000e220000000800 */
[----:B------:R-:W-:Y:S01]  /*e9f0*/  FADD.FTZ R3, R137, R146 ;  /* 0x0000009289037221 */ /* 0x000fe20000010000 */
[C---:B------:R-:W-:Y:S01]  /*ea00*/  F2FP.F16.F32.PACK_AB R193, R136.reuse, R193 ;  /* 0x000000c188c1723e */ /* 0x040fe200000000ff */
[----:B------:R-:W-:Y:S02]  /*ea10*/  FADD.FTZ R130, R136, R149 ;  /* 0x0000009588827221 */ /* 0x000fe40000010000 */
[C---:B------:R-:W-:Y:S01]  /*ea20*/  FADD.FTZ R3, R196.reuse, R3 ;  /* 0x00000003c4037221 */ /* 0x040fe20000010000 */
[----:B------:R-:W-:Y:S01]  /*ea30*/  F2FP.F16.F32.PACK_AB R196, R196, R137 ;  /* 0x00000089c4c4723e */ /* 0x000fe200000000ff */
[----:B------:R-:W-:Y:S01]  /*ea40*/  FADD.FTZ R15, R195, R130 ;  /* 0x00000082c30f7221 */ /* 0x000fe20000010000 */
[----:B------:R-:W-:Y:S01]  /*ea50*/  F2FP.F16.F32.PACK_AB R195, R140, R195 ;  /* 0x000000c38cc3723e */ /* 0x000fe200000000ff */
[----:B------:R-:W-:Y:S01]  /*ea60*/  FADD.FTZ R138, R198, R3 ;  /* 0x00000003c68a7221 */ /* 0x000fe20000010000 */
[----:B------:R-:W-:Y:S01]  /*ea70*/  FFMA.FTZ R3, R122, R5, -R145 ;  /* 0x000000057a037223 */ /* 0x000fe20000010891 */
[----:B------:R-:W-:Y:S01]  /*ea80*/  FADD.FTZ R130, R140, R15 ;  /* 0x0000000f8c827221 */ /* 0x000fe20000010000 */
[----:B------:R1:W2:Y:S01]  /*ea90*/  MUFU.EX2 R122, R190 ;  /* 0x000000be007a7308 */ /* 0x0002a20000000800 */
[C---:B------:R-:W-:Y:S01]  /*eaa0*/  FADD.FTZ R138, R127.reuse, R138 ;  /* 0x0000008a7f8a7221 */ /* 0x040fe20000010000 */
[----:B------:R-:W-:Y:S01]  /*eab0*/  F2FP.F16.F32.PACK_AB R198, R127, R198 ;  /* 0x000000c67fc6723e */ /* 0x000fe200000000ff */
[----:B------:R-:W-:Y:S01]  /*eac0*/  FADD.FTZ R21, R189, R130 ;  /* 0x00000082bd157221 */ /* 0x000fe20000010000 */
[----:B------:R-:W-:Y:S01]  /*ead0*/  F2FP.F16.F32.PACK_AB R189, R144, R189 ;  /* 0x000000bd90bd723e */ /* 0x000fe200000000ff */
[----:B------:R-:W-:-:S02]  /*eae0*/  FADD.FTZ R147, R125, R138 ;  /* 0x0000008a7d937221 */ /* 0x000fc40000010000 */
[----:B------:R-:W-:Y:S01]  /*eaf0*/  FADD.FTZ R12, R144, R21 ;  /* 0x00000015900c7221 */ /* 0x000fe20000010000 */
[----:B------:R3:W4:Y:S01]  /*eb00*/  MUFU.EX2 R177, R3 ;  /* 0x0000000300b17308 */ /* 0x0007220000000800 */
[----:B------:R-:W-:Y:S01]  /*eb10*/  FADD.FTZ R147, R174, R147 ;  /* 0x00000093ae937221 */ /* 0x000fe20000010000 */
[----:B-1----:R-:W-:Y:S01]  /*eb20*/  F2FP.F16.F32.PACK_AB R190, R170, R121 ;  /* 0x00000079aabe723e */ /* 0x002fe200000000ff */
[----:B------:R-:W-:Y:S01]  /*eb30*/  FADD.FTZ R21, R191, R12 ;  /* 0x0000000cbf157221 */ /* 0x000fe20000010000 */
[----:B------:R-:W-:Y:S01]  /*eb40*/  F2FP.F16.F32.PACK_AB R191, R124, R191 ;  /* 0x000000bf7cbf723e */ /* 0x000fe200000000ff */
[----:B------:R-:W-:Y:S01]  /*eb50*/  FADD.FTZ R10, R194, R147 ;  /* 0x00000093c20a7221 */ /* 0x000fe20000010000 */
[----:B------:R-:W-:-:S03]  /*eb60*/  F2FP.F16.F32.PACK_AB R194, R129, R194 ;  /* 0x000000c281c2723e */ /* 0x000fc600000000ff */
[----:B------:R-:W-:-:S04]  /*eb70*/  FADD.FTZ R10, R129, R10 ;  /* 0x0000000a810a7221 */ /* 0x000fc80000010000 */
[----:B------:R-:W-:-:S04]  /*eb80*/  FADD.FTZ R15, R123, R10 ;  /* 0x0000000a7b0f7221 */ /* 0x000fc80000010000 */
[----:B------:R-:W-:-:S04]  /*eb90*/  FADD.FTZ R10, R168, R15 ;  /* 0x0000000fa80a7221 */ /* 0x000fc80000010000 */
[----:B------:R-:W-:Y:S01]  /*eba0*/  FADD.FTZ R15, R121, R10 ;  /* 0x0000000a790f7221 */ /* 0x000fe20000010000 */
[----:B------:R-:W-:-:S03]  /*ebb0*/  FADD.FTZ R10, R124, R21 ;  /* 0x000000157c0a7221 */ /* 0x000fc60000010000 */
[----:B------:R-:W-:-:S04]  /*ebc0*/  FADD.FTZ R15, R170, R15 ;  /* 0x0000000faa0f7221 */ /* 0x000fc80000010000 */
[----:B------:R-:W-:Y:S01]  /*ebd0*/  FADD.FTZ R12, R184, R15 ;  /* 0x0000000fb80c7221 */ /* 0x000fe20000010000 */
[----:B------:R-:W-:Y:S01]  /*ebe0*/  FADD.FTZ R15, R185, R10 ;  /* 0x0000000ab90f7221 */ /* 0x000fe20000010000 */
[C---:B0-----:R-:W-:Y:S02]  /*ebf0*/  F2FP.F16.F32.PACK_AB R185, R4.reuse, R185 ;  /* 0x000000b904b9723e */ /* 0x041fe400000000ff */
        /* <DEDUP_REMOVED lines=31> */
[----:B------:R-:W-:Y:S02]  /*edf0*/  IMAD.MOV.U32 R9, RZ, RZ, R6 ;  /* 0x000000ffff097224 */ /* 0x000fe400078e0006 */
[----:B------:R-:W-:Y:S01]  /*ee00*/  IMAD.MOV.U32 R10, RZ, RZ, R7 ;  /* 0x000000ffff0a7224 */ /* 0x000fe200078e0007 */
[----:B------:R-:W-:Y:S06]  /*ee10*/  @P2 BRA `(.L_x_2295) ;  /* 0xffffffbc00882947 */ /* 0x000fec000383ffff */
.L_x_2286:
        /* <DEDUP_REMOVED lines=99> */
.L_x_2296:
[----:B------:R-:W-:Y:S01]  /*f450*/  ULEA UR5, UR36, UR37, 0x3 ;  /* 0x0000002524057291 */ /* 0x000fe2000f8e183f */
[----:B------:R-:W-:-:S05]  /*f460*/  IMAD.U32 R0, RZ, RZ, UR39 ;  /* 0x00000027ff007e24 */ /* 0x000fca000f8e00ff */
[----:B------:R-:W-:-:S04]  /*f470*/  SHF.L.U32 R0, R0, 0x1f, RZ ;  /* 0x0000001f00007819 */ /* 0x000fc800000006ff */
[----:B------:R0:W1:Y:S01]  /*f480*/  SYNCS.PHASECHK.TRANS64.TRYWAIT P2, [UR5+0x36850], R0 ;  /* 0x03685000ff0075a7 */ /* 0x0000620008040145 */
[----:B------:R-:W-:Y:S05]  /*f490*/  @!P0 BRA `(.L_x_2297) ;  /* 0x0000000000048947 */ /* 0x000fea0003800000 */
[----:B------:R-:W-:Y:S01]  /*f4a0*/  BPT.TRAP 0x1 ;  /* 0x000000040000795c */ /* 0x000fe20000300000 */
.L_x_2297:
[----:B-1----:R-:W-:Y:S05]  /*f4b0*/  @P2 BRA `(.L_x_2298) ;  /* 0x0000000000082947 */ /* 0x002fea0003800000 */
[----:B------:R-:W1:Y:S02]  /*f4c0*/  SYNCS.PHASECHK.TRANS64.TRYWAIT P0, [UR5+0x36850], R0 ;  /* 0x03685000ff0075a7 */ /* 0x000e640008000145 */
[----:B-1----:R-:W-:Y:S05]  /*f4d0*/  @!P0 BRA `(.L_x_2299) ;  /* 0x0000007c00788947 */ /* 0x002fea0003800000 */
.L_x_2298:
[----:B------:R-:W-:Y:S01]  /*f4e0*/  UIADD3 UR37, UR37, 0x400, URZ ;  /* 0x0000040025257890 */ /* 0x000fe2000fffe03f */
[----:B------:R-:W-:Y:S01]  /*f4f0*/  WARPGROUP.ARRIVE ;  /* 0x00000000000079c5 */ /* 0x000fe20000000000 */
[----:B------:R-:W-:Y:S01]  /*f500*/  UMOV UR7, 0x40000040 ;  /* 0x4000004000077882 */ /* 0x000fe20000000000 */
[----:B-1----:R-:W1:Y:S01]  /*f510*/  SHFL.BFLY PT, R9, R4, 0x2, 0x1f ;  /* 0x0c401f0004097f89 */ /* 0x002e6200000e0000 */
[----:B------:R-:W-:Y:S01]  /*f520*/  USHF.R.U32.HI UR37, URZ, 0x4, UR37 ;  /* 0x000000043f257899 */ /* 0x000fe20008011625 */
[----:B------:R-:W-:Y:S02]  /*f530*/  CS2R R20, SRZ ;  /* 0x0000000000147805 */ /* 0x000fe4000001ff00 */
[----:B------:R-:W-:Y:S01]  /*f540*/  IADD3 R209, R209, 0x1, RZ ;  /* 0x00000001d1d17810 */ /* 0x000fe20007ffe0ff */
[----:B0-----:R-:W0:Y:S01]  /*f550*/  SHFL.BFLY PT, R0, R3, 0x2, 0x1f ;  /* 0x0c401f0003007f89 */ /* 0x001e2200000e0000 */
[----:B------:R-:W-:-:S04]  /*f560*/  ULOP3.LUT UR37, UR37, 0x3fff, URZ, 0xc0, !UPT ;  /* 0x00003fff25257892 */ /* 0x000fc8000f8ec03f */
[----:B------:R-:W-:-:S04]  /*f570*/  ULOP3.LUT UR4, UR37, 0x3800000, URZ, 0xfc, !UPT ;  /* 0x0380000025047892 */ /* 0x000fc8000f8efc3f */
[----:B------:R-:W-:Y:S02]  /*f580*/  UIMAD UR4, UR36, 0xa80, UR4 ;  /* 0x00000a80240478a4 */ /* 0x000fe4000f8e0204 */
[----:B------:R-:W-:-:S04]  /*f590*/  UIADD3 UR36, UR36, 0x1, URZ ;  /* 0x0000000124247890 */ /* 0x000fc8000fffe03f */
[----:B------:R-:W-:Y:S01]  /*f5a0*/  UISETP.NE.AND UP0, UPT, UR36, 0x2, UPT ;  /* 0x000000022400788c */ /* 0x000fe2000bf05270 */
[----:B------:R-:W-:Y:S02]  /*f5b0*/  UMOV UR6, UR4 ;  /* 0x0000000400067c82 */ /* 0x000fe40008000000 */
[----:B------:R-:W-:Y:S01]  /*f5c0*/  HGMMA.64x192x16.F32 R24, R200, gdesc[UR4].tnspB, R24, gsb0 ;  /* 0x42e00004c8187df0 */ /* 0x000fe20008000818 */
[----:B------:R-:W-:Y:S01]  /*f5d0*/  UIADD3 UR6, UR4, 0x80, URZ ;  /* 0x0000008004067890 */ /* 0x000fe2000fffe03f */
[----:B-1----:R-:W-:Y:S01]  /*f5e0*/  FADD.FTZ R9, R9, R4 ;  /* 0x0000000409097221 */ /* 0x002fe20000010000 */
[----:B------:R-:W-:Y:S01]  /*f5f0*/  UMOV UR7, 0x40000040 ;  /* 0x4000004000077882 */ /* 0x000fe20000000000 */
[----:B------:R-:W-:Y:S01]  /*f600*/  USEL UR36, UR36, URZ, UP0 ;  /* 0x0000003f24247287 */ /* 0x000fe20008000000 */
[----:B0-----:R-:W-:Y:S02]  /*f610*/  FADD.FTZ R2, R0, R3 ;  /* 0x0000000300027221 */ /* 0x001fe40000010000 */
[----:B------:R-:W0:Y:S04]  /*f620*/  SHFL.BFLY PT, R0, R9, 0x1, 0x1f ;  /* 0x0c201f0009007f89 */ /* 0x000e2800000e0000 */
[----:B------:R-:W1:Y:S01]  /*f630*/  SHFL.BFLY PT, R11, R2, 0x1, 0x1f ;  /* 0x0c201f00020b7f89 */ /* 0x000e6200000e0000 */
[----:B0-----:R-:W-:Y:S01]  /*f640*/  FADD.FTZ R12, R9, R0 ;  /* 0x00000000090c7221 */ /* 0x001fe20000010000 */
[----:B------:R-:W-:-:S02]  /*f650*/  IMAD.U32 R9, RZ, RZ, UR5 ;  /* 0x00000005ff097e24 */ /* 0x000fc4000f8e00ff */
[----:B------:R-:W-:Y:S02]  /*f660*/  IMAD.MOV.U32 R0, RZ, RZ, -0x800000 ;  /* 0xff800000ff007424 */ /* 0x000fe400078e00ff */
[----:B-1----:R-:W-:Y:S01]  /*f670*/  FADD.FTZ R11, R2, R11 ;  /* 0x0000000b020b7221 */ /* 0x002fe20000010000 */
[----:B------:R-:W-:Y:S01]  /*f680*/  FSETP.NE.FTZ.AND P0, PT, R12, RZ, PT ;  /* 0x000000ff0c00720b */ /* 0x000fe20003f15000 */
[----:B------:R-:W-:-:S03]  /*f690*/  IMAD.MOV.U32 R2, RZ, RZ, -0x800000 ;  /* 0xff800000ff027424 */ /* 0x000fc600078e00ff */
[----:B------:R-:W-:-:S09]  /*f6a0*/  FSETP.NE.FTZ.AND P2, PT, R11, RZ, PT ;  /* 0x000000ff0b00720b */ /* 0x000fd20003f55000 */
[----:B------:R-:W0:Y:S01]  /*f6b0*/  @P0 MUFU.LG2 R8, R12 ;  /* 0x0000000c00080308 */ /* 0x000e220000000c00 */
[----:B------:R-:W-:-:S03]  /*f6c0*/  @P0 FMUL.FTZ R4, R5, 0.69314718246459960938 ;  /* 0x3f31721805040820 */ /* 0x000fc60000410000 */
[----:B------:R-:W-:-:S04]  /*f6d0*/  @P2 FMUL.FTZ R14, R5, 0.69314718246459960938 ;  /* 0x3f317218050e2820 */ /* 0x000fc80000410000 */
[----:B------:R-:W1:Y:S08]  /*f6e0*/  @P2 MUFU.LG2 R10, R11 ;  /* 0x0000000b000a2308 */ /* 0x000e700000000c00 */
[----:B------:R-:W2:Y:S01]  /*f6f0*/  @P2 MUFU.RCP R21, R11 ;  /* 0x0000000b00152308 */ /* 0x000ea20000001000 */
[----:B0-----:R-:W-:Y:S01]  /*f700*/  @P0 FMUL.FTZ R3, R8, 0.69314718246459960938 ;  /* 0x3f31721808030820 */ /* 0x001fe20000410000 */
[----:B------:R-:W-:-:S03]  /*f710*/  @!P1 VIADD R8, R9, 0x36860 ;  /* 0x0003686009089836 */ /* 0x000fc60000000000 */
[----:B------:R-:W-:Y:S02]  /*f720*/  @P0 FFMA.FTZ R2, R4, R7, R3 ;  /* 0x0000000704020223 */ /* 0x000fe40000010003 */
[----:B------:R-:W-:Y:S01]  /*f730*/  @!P1 PRMT R121, RZ, 0x654, R8 ;  /* 0x00000654ff799816 */ /* 0x000fe20000000008 */
        /* <DEDUP_REMOVED lines=37> */
[-C--:B------:R-:W-:Y:S01]  /*f990*/  FMUL.FTZ R127, R99, R21.reuse ;  /* 0x00000015637f7220 */ /* 0x080fe20000410000 */
[-C--:B0-----:R-:W-:Y:S01]  /*f9a0*/  FMUL.FTZ R122, R33, R20.reuse ;  /* 0x00000014217a7220 */ /* 0x081fe20000410000 */
[-C--:B------:R-:W-:Y:S01]  /*f9b0*/  FMUL.FTZ R120, R37, R20.reuse ;  /* 0x0000001425787220 */ /* 0x080fe20000410000 */
        /* <DEDUP_REMOVED lines=93> */
.L_x_2269:
[----:B------:R-:W0:Y:S01]  /*ff90*/  S2R R21, SR_CgaCtaId ;  /* 0x0000000000157919 */ /* 0x000e220000008800 */
[----:B------:R-:W-:Y:S01]  /*ffa0*/  MOV R90, 0x400 ;  /* 0x00000400005a7802 */ /* 0x000fe20000000f00 */
[----:B------:R-:W-:Y:S01]  /*ffb0*/  BSSY B0, `(.L_x_2300) ;  /* 0x000022a000007945 */ /* 0x000fe20003800000 */
[----:B------:R-:W-:Y:S02]  /*ffc0*/  BAR.SYNC.DEFER_BLOCKING 0x5, 0x180 ;  /* 0x0146000000007b1d */ /* 0x000fe40000010000 */
[----:B0-----:R-:W-:-:S05]  /*ffd0*/  LEA R90, R21, R90, 0x18 ;  /* 0x0000005a155a7211 */ /* 0x001fca00078ec0ff */
[----:B------:R0:W1:Y:S01]  /*ffe0*/  LDS R52, [R90+0x368d0] ;  /* 0x0368d0005a347984 */ /* 0x0000620000000800 */
[----:B------:R-:W-:Y:S06]  /*fff0*/  BAR.ARV 0x4, 0x180 ;  /* 0x0106000000007b1d */ /* 0x000fec0000002000 */
[----:B------:R-:W-:Y:S05]  /*10000*/  @P0 BRA `(.L_x_2301) ;  /* 0x0000001400fc0947 */ /* 0x000fea0003800000 */
[----:B------:R-:W2:Y:S01]  /*10010*/  S2R R21, SR_SWINHI ;  /* 0x0000000000157919 */ /* 0x000ea20000002f00 */
[----:B------:R-:W-:Y:S01]  /*10020*/  SHF.R.S32.HI R91, RZ, 0x1f, R207 ;  /* 0x0000001fff5b7819 */ /* 0x000fe200000114cf */
[----:B------:R-:W-:Y:S01]  /*10030*/  ULDC.64 UR4, c[0x0][0xb90] ;  /* 0x0002e40000047ab9 */ /* 0x000fe20000000a00 */
[----:B------:R-:W3:Y:S01]  /*10040*/  LDC R94, c[0x0][0xbe8] ;  /* 0x0002fa00ff5e7b82 */ /* 0x000ee20000000800 */
[----:B------:R-:W-:Y:S01]  /*10050*/  IMAD.WIDE.U32 R24, R207, UR4, RZ ;  /* 0x00000004cf187c25 */ /* 0x000fe2000f8e00ff */
[----:B------:R-:W-:Y:S01]  /*10060*/  F2FP.F16.F32.PACK_AB R6, R7, R6 ;  /* 0x000000060706723e */ /* 0x000fe200000000ff */
[----:B------:R-:W-:Y:S01]  /*10070*/  ULDC UR6, c[0x0][0xa88] ;  /* 0x0002a20000067ab9 */ /* 0x000fe20000000800 */
[----:B------:R-:W-:Y:S01]  /*10080*/  F2FP.F16.F32.PACK_AB R7, R158, R33 ;  /* 0x000000219e07723e */ /* 0x000fe200000000ff */
[----:B------:R-:W-:Y:S01]  /*10090*/  IMAD R20, R91, UR4, RZ ;  /* 0x000000045b147c24 */ /* 0x000fe2000f8e02ff */
[----:B------:R-:W-:Y:S01]  /*100a0*/  F2FP.F16.F32.PACK_AB R4, R5, R4 ;  /* 0x000000040504723e */ /* 0x000fe200000000ff */
[----:B------:R-:W-:Y:S01]  /*100b0*/  ULDC.64 UR8, c[0x0][0x208] ;  /* 0x0000820000087ab9 */ /* 0x000fe20000000a00 */
[----:B------:R-:W-:Y:S01]  /*100c0*/  F2FP.F16.F32.PACK_AB R5, R160, R37 ;  /* 0x00000025a005723e */ /* 0x000fe200000000ff */
[----:B------:R-:W-:Y:S01]  /*100d0*/  IMAD R29, R207, UR5, R20 ;  /* 0x00000005cf1d7c24 */ /* 0x000fe2000f8e0214 */
[----:B------:R-:W-:Y:S01]  /*100e0*/  F2FP.F16.F32.PACK_AB R14, R53, R14 ;  /* 0x0000000e350e723e */ /* 0x000fe200000000ff */
[----:B------:R-:W-:Y:S01]  /*100f0*/  ULDC.64 UR4, c[0x0][0xb98] ;  /* 0x0002e60000047ab9 */ /* 0x000fe20000000a00 */
[----:B------:R-:W-:Y:S01]  /*10100*/  F2FP.F16.F32.PACK_AB R10, R11, R10 ;  /* 0x0000000a0b0a723e */ /* 0x000fe200000000ff */
[----:B------:R-:W-:Y:S01]  /*10110*/  IMAD.IADD R25, R25, 0x1, R29 ;  /* 0x0000000119197824 */ /* 0x000fe200078e021d */
        /* <DEDUP_REMOVED lines=8> */
[----:B------:R-:W-:Y:S02]  /*101a0*/  MOV R48, R90 ;  /* 0x0000005a00307202 */ /* 0x000fe40000000f00 */
[----:B--2---:R-:W-:Y:S01]  /*101b0*/  MOV R49, R21 ;  /* 0x0000001500317202 */ /* 0x004fe20000000f00 */
[----:B------:R-:W-:Y:S01]  /*101c0*/  IMAD R21, R208, 0x40, R16 ;  /* 0x00000040d0157824 */ /* 0x000fe200078e0210 */
[----:B------:R-:W-:Y:S02]  /*101d0*/  F2FP.F16.F32.PACK_AB R98, R101, R100 ;  /* 0x000000646562723e */ /* 0x000fe400000000ff */
[----:B------:R-:W-:Y:S01]  /*101e0*/  F2FP.F16.F32.PACK_AB R99, R126, R99 ;  /* 0x000000637e63723e */ /* 0x000fe200000000ff */
[----:B------:R-:W-:Y:S01]  /*101f0*/  IMAD.WIDE R46, R213, 0x2, R48 ;  /* 0x00000002d52e7825 */ /* 0x000fe200078e0230 */
[----:B------:R-:W-:-:S02]  /*10200*/  F2FP.F16.F32.PACK_AB R105, R95, R106 ;  /* 0x0000006a5f69723e */ /* 0x000fc400000000ff */
[----:B------:R-:W-:Y:S01]  /*10210*/  F2FP.F16.F32.PACK_AB R112, R113, R112 ;  /* 0x000000707170723e */ /* 0x000fe200000000ff */
[----:B------:R-:W-:Y:S01]  /*10220*/  IMAD.WIDE R48, R21, 0x2, R48 ;  /* 0x0000000215307825 */ /* 0x000fe200078e0230 */
[C---:B------:R-:W-:Y:S02]  /*10230*/  IADD3 R27, P5, R46.reuse, 0x8060, RZ ;  /* 0x000080602e1b7810 */ /* 0x040fe40007fbe0ff */
[C---:B------:R-:W-:Y:S02]  /*10240*/  LOP3.LUT R21, R46.reuse, 0x380, RZ, 0xc0, !PT ;  /* 0x000003802e157812 */ /* 0x040fe400078ec0ff */
[----:B------:R-:W-:Y:S02]  /*10250*/  LOP3.LUT R26, R27, 0x380, RZ, 0xc0, !PT ;  /* 0x000003801b1a7812 */ /* 0x000fe400078ec0ff */
        /* <DEDUP_REMOVED lines=11> */
[----:B------:R-:W-:Y:S01]  /*10310*/  LOP3.LUT R32, R45, 0x380, RZ, 0xc0, !PT ;  /* 0x000003802d207812 */ /* 0x000fe200078ec0ff */
[----:B------:R-:W-:Y:S01]  /*10320*/  IMAD.X R63, RZ, RZ, R47, P2 ;  /* 0x000000ffff3f7224 */ /* 0x000fe200010e062f */
[----:B------:R-:W-:-:S02]  /*10330*/  LOP3.LUT R20, R43, 0x380, RZ, 0xc0, !PT ;  /* 0x000003802b147812 */ /* 0x000fc400078ec0ff */
        /* <DEDUP_REMOVED lines=8> */
[----:B------:R-:W-:Y:S01]  /*103c0*/  IADD3 R31, P1, R46, 0x40, RZ ;  /* 0x000000402e1f7810 */ /* 0x000fe20007f3e0ff */
[----:B------:R-:W-:Y:S01]  /*103d0*/  IMAD.X R79, RZ, RZ, R47, P6 ;  /* 0x000000ffff4f7224 */ /* 0x000fe200030e062f */
[----:B------:R-:W-:-:S02]  /*103e0*/  LOP3.LUT R46, R21, R46, RZ, 0x3c, !PT ;  /* 0x0000002e152e7212 */ /* 0x000fc400078e3cff */
[----:B------:R-:W-:Y:S01]  /*103f0*/  LOP3.LUT R21, R30, 0x380, RZ, 0xc0, !PT ;  /* 0x000003801e157812 */ /* 0x000fe200078ec0ff */
[----:B------:R-:W-:Y:S01]  /*10400*/  IMAD.X R87, RZ, RZ, R47, P1 ;  /* 0x000000ffff577224 */ /* 0x000fe200008e062f */
[----:B------:R-:W-:Y:S02]  /*10410*/  SHF.R.U64 R32, R32, 0x3, RZ ;  /* 0x0000000320207819 */ /* 0x000fe400000012ff */
[----:B------:R-:W-:Y:S02]  /*10420*/  SHF.R.U64 R20, R20, 0x3, RZ ;  /* 0x0000000314147819 */ /* 0x000fe400000012ff */
[----:B------:R-:W-:Y:S02]  /*10430*/  SHF.R.U64 R21, R21, 0x3, RZ ;  /* 0x0000000315157819 */ /* 0x000fe400000012ff */
[----:B------:R-:W-:Y:S02]  /*10440*/  LOP3.LUT R54, R32, R45, RZ, 0x3c, !PT ;  /* 0x0000002d20367212 */ /* 0x000fe400078e3cff */
[----:B------:R-:W-:-:S02]  /*10450*/  LOP3.LUT R62, R20, R43, RZ, 0x3c, !PT ;  /* 0x0000002b143e7212 */ /* 0x000fc400078e3cff */
[----:B------:R-:W-:Y:S02]  /*10460*/  LOP3.LUT R20, R29, 0x380, RZ, 0xc0, !PT ;  /* 0x000003801d147812 */ /* 0x000fe400078ec0ff */
[----:B------:R-:W-:Y:S02]  /*10470*/  LOP3.LUT R32, R41, 0x380, RZ, 0xc0, !PT ;  /* 0x0000038029207812 */ /* 0x000fe400078ec0ff */
[----:B------:R-:W-:Y:S02]  /*10480*/  LOP3.LUT R58, R21, R30, RZ, 0x3c, !PT ;  /* 0x0000001e153a7212 */ /* 0x000fe400078e3cff */
[----:B------:R-:W-:Y:S02]  /*10490*/  LOP3.LUT R21, R28, 0x380, RZ, 0xc0, !PT ;  /* 0x000003801c157812 */ /* 0x000fe400078ec0ff */
[----:B------:R-:W-:Y:S02]  /*104a0*/  SHF.R.U64 R20, R20, 0x3, RZ ;  /* 0x0000000314147819 */ /* 0x000fe400000012ff */
[----:B------:R-:W-:-:S02]  /*104b0*/  SHF.R.U64 R32, R32, 0x3, RZ ;  /* 0x0000000320207819 */ /* 0x000fc400000012ff */
[----:B------:R-:W-:Y:S02]  /*104c0*/  SHF.R.U64 R21, R21, 0x3, RZ ;  /* 0x0000000315157819 */ /* 0x000fe400000012ff */
[----:B------:R-:W-:Y:S02]  /*104d0*/  LOP3.LUT R66, R20, R29, RZ, 0x3c, !PT ;  /* 0x0000001d14427212 */ /* 0x000fe400078e3cff */
[----:B------:R-:W-:Y:S02]  /*104e0*/  LOP3.LUT R70, R32, R41, RZ, 0x3c, !PT ;  /* 0x0000002920467212 */ /* 0x000fe400078e3cff */
[----:B------:R-:W-:Y:S02]  /*104f0*/  IADD3 R29, P5, R48, 0x2000, RZ ;  /* 0x00002000301d7810 */ /* 0x000fe40007fbe0ff */
[----:B------:R-:W-:Y:S02]  /*10500*/  LOP3.LUT R32, R35, 0x380, RZ, 0xc0, !PT ;  /* 0x0000038023207812 */ /* 0x000fe400078ec0ff */
[----:B------:R-:W-:-:S02]  /*10510*/  LOP3.LUT R78, R21, R28, RZ, 0x3c, !PT ;  /* 0x0000001c154e7212 */ /* 0x000fc400078e3cff */
[----:B------:R-:W-:Y:S02]  /*10520*/  LOP3.LUT R34, R103, 0x380, RZ, 0xc0, !PT ;  /* 0x0000038067227812 */ /* 0x000fe400078ec0ff */
[----:B------:R-:W-:Y:S02]  /*10530*/  LOP3.LUT R28, R29, 0x380, RZ, 0xc0, !PT ;  /* 0x000003801d1c7812 */ /* 0x000fe400078ec0ff */
[----:B------:R-:W-:Y:S02]  /*10540*/  SHF.R.U64 R32, R32, 0x3, RZ ;  /* 0x0000000320207819 */ /* 0x000fe400000012ff */
[----:B------:R-:W-:Y:S02]  /*10550*/  IADD3.X R83, RZ, R47, RZ, P0, !PT ;  /* 0x0000002fff537210 */ /* 0x000fe400007fe4ff */
[----:B------:R-:W-:Y:S02]  /*10560*/  SHF.R.U64 R34, R34, 0x3, RZ ;  /* 0x0000000322227819 */ /* 0x000fe400000012ff */
[----:B------:R-:W-:-:S02]  /*10570*/  SHF.R.U64 R28, R28, 0x3, RZ ;  /* 0x000000031c1c7819 */ /* 0x000fc400000012ff */
[----:B------:R-:W-:Y:S02]  /*10580*/  LOP3.LUT R82, R32, R35, RZ, 0x3c, !PT ;  /* 0x0000002320527212 */ /* 0x000fe400078e3cff */
[----:B------:R-:W-:Y:S02]  /*10590*/  IADD3 R35, P0, R48, 0x5000, RZ ;  /* 0x0000500030237810 */ /* 0x000fe40007f1e0ff */
[----:B------:R-:W-:Y:S02]  /*105a0*/  LOP3.LUT R50, R34, R103, RZ, 0x3c, !PT ;  /* 0x0000006722327212 */ /* 0x000fe400078e3cff */
[----:B------:R-:W-:Y:S02]  /*105b0*/  LOP3.LUT R28, R28, R29, RZ, 0x3c, !PT ;  /* 0x0000001d1c1c7212 */ /* 0x000fe400078e3cff */
[----:B------:R-:W-:Y:S02]  /*105c0*/  IADD3 R29, P1, R48, 0x4000, RZ ;  /* 0x00004000301d7810 */ /* 0x000fe40007f3e0ff */
[----:B------:R-:W-:-:S02]  /*105d0*/  LOP3.LUT R34, R35, 0x380, RZ, 0xc0, !PT ;  /* 0x0000038023227812 */ /* 0x000fc400078ec0ff */
[----:B------:R-:W-:Y:S01]  /*105e0*/  MOV R111, R46 ;  /* 0x0000002e006f7202 */ /* 0x000fe20000000f00 */
[--C-:B------:R-:W-:Y:S01]  /*105f0*/  IMAD.X R33, RZ, RZ, R49.reuse, P1 ;  /* 0x000000ffff217224 */ /* 0x100fe200008e0631 */
[----:B------:R-:W-:Y:S01]  /*10600*/  SHF.R.U64 R34, R34, 0x3, RZ ;  /* 0x0000000322227819 */ /* 0x000fe200000012ff */
[----:B------:R-:W-:Y:S01]  /*10610*/  BAR.SYNC.DEFER_BLOCKING 0x1, 0x100 ;  /* 0x0044000000007b1d */ /* 0x000fe20000010000 */
[----:B---3--:R-:W-:Y:S02]  /*10620*/  ISETP.NE.AND P1, PT, R94, 0x1, PT ;  /* 0x000000015e00780c */ /* 0x008fe40003f25270 */
[----:B------:R-:W-:Y:S01]  /*10630*/  LOP3.LUT R34, R34, R35, RZ, 0x3c, !PT ;  /* 0x0000002322227212 */ /* 0x000fe200078e3cff */
[----:B------:R-:W-:Y:S01]  /*10640*/  IMAD.X R35, RZ, RZ, R49, P0 ;  /* 0x000000ffff237224 */ /* 0x000fe200000e0631 */
[----:B------:R-:W-:Y:S02]  /*10650*/  IADD3 R103, P0, R48, 0xb000, RZ ;  /* 0x0000b00030677810 */ /* 0x000fe40007f1e0ff */
[----:B------:R-:W-:-:S02]  /*10660*/  LOP3.LUT R30, R39, 0x380, RZ, 0xc0, !PT ;  /* 0x00000380271e7812 */ /* 0x000fc400078ec0ff */
[----:B------:R-:W-:Y:S02]  /*10670*/  LOP3.LUT R46, R103, 0x380, RZ, 0xc0, !PT ;  /* 0x00000380672e7812 */ /* 0x000fe400078ec0ff */
[----:B------:R-:W-:Y:S01]  /*10680*/  MOV R110, R50 ;  /* 0x00000032006e7202 */ /* 0x000fe20000000f00 */
[----:B------:R-:W-:Y:S01]  /*10690*/  IMAD.IADD R50, R22, 0x1, R17 ;  /* 0x0000000116327824 */ /* 0x000fe200078e0211 */
[----:B------:R-:W-:Y:S01]  /*106a0*/  SHF.R.U64 R46, R46, 0x3, RZ ;  /* 0x000000032e2e7819 */ /* 0x000fe200000012ff */
[----:B------:R-:W2:Y:S01]  /*106b0*/  @P1 LDC R155, c[0x0][0xbec] ;  /* 0x0002fb00ff9b1b82 */ /* 0x000ea20000000800 */
[----:B------:R-:W-:Y:S02]  /*106c0*/  SHF.R.U64 R30, R30, 0x3, RZ ;  /* 0x000000031e1e7819 */ /* 0x000fe400000012ff */
[----:B------:R-:W-:Y:S02]  /*106d0*/  LOP3.LUT R46, R46, R103, RZ, 0x3c, !PT ;  /* 0x000000672e2e7212 */ /* 0x000fe400078e3cff */
[----:B------:R-:W-:-:S02]  /*106e0*/  MOV R103, R26 ;  /* 0x0000001a00677202 */ /* 0x000fc40000000f00 */
[----:B------:R-:W-:Y:S01]  /*106f0*/  LOP3.LUT R74, R30, R39, RZ, 0x3c, !PT ;  /* 0x000000271e4a7212 */ /* 0x000fe200078e3cff */
[----:B------:R-:W3:Y:S01]  /*10700*/  @P1 LDC R27, c[0x0][0xbf0] ;  /* 0x0002fc00ff1b1b82 */ /* 0x000ee20000000800 */
[----:B------:R-:W-:Y:S01]  /*10710*/  LOP3.LUT R30, R31, 0x380, RZ, 0xc0, !PT ;  /* 0x000003801f1e7812 */ /* 0x000fe200078ec0ff */
[----:B------:R2:W-:Y:S01]  /*10720*/  STSM.16.M88.4 [R111], R4 ;  /* 0x000000046f007844 */ /* 0x0005e20000000200 */
[----:B------:R-:W-:Y:S01]  /*10730*/  MOV R54, R54 ;  /* 0x0000003600367202 */ /* 0x000fe20000000f00 */
[----:B------:R-:W-:Y:S01]  /*10740*/  IMAD.MOV.U32 R55, RZ, RZ, R50 ;  /* 0x000000ffff377224 */ /* 0x000fe200078e0032 */
[----:B------:R-:W-:Y:S02]  /*10750*/  SHF.R.U64 R30, R30, 0x3, RZ ;  /* 0x000000031e1e7819 */ /* 0x000fe400000012ff */
[----:B------:R-:W-:Y:S02]  /*10760*/  MOV R66, R66 ;  /* 0x0000004200427202 */ /* 0x000fe40000000f00 */
[----:B------:R-:W-:-:S02]  /*10770*/  LOP3.LUT R86, R30, R31, RZ, 0x3c, !PT ;  /* 0x0000001f1e567212 */ /* 0x000fc400078e3cff */
[----:B------:R-:W-:Y:S02]  /*10780*/  MOV R82, R82 ;  /* 0x0000005200527202 */ /* 0x000fe40000000f00 */
[----:B------:R-:W-:Y:S02]  /*10790*/  MOV R86, R86 ;  /* 0x0000005600567202 */ /* 0x000fe40000000f00 */
[----:B------:R-:W-:Y:S02]  /*107a0*/  IADD3 R21, P4, R48, 0x1000, RZ ;  /* 0x0000100030157810 */ /* 0x000fe40007f9e0ff */
[----:B------:R-:W-:Y:S01]  /*107b0*/  MOV R58, R58 ;  /* 0x0000003a003a7202 */ /* 0x000fe20000000f00 */
[----:B--2---:R-:W-:Y:S01]  /*107c0*/  @P1 IMAD.HI.U32 R4, R50, R155, RZ ;  /* 0x0000009b32041227 */ /* 0x004fe200078e00ff */
[----:B------:R-:W-:Y:S02]  /*107d0*/  F2FP.F16.F32.PACK_AB R6, R120, R3 ;  /* 0x000000037806723e */ /* 0x000fe400000000ff */
[----:B------:R-:W-:-:S02]  /*107e0*/  SHF.R.S32.HI R3, RZ, 0x1f, R205 ;  /* 0x0000001fff037819 */ /* 0x000fc400000114cd */
[----:B------:R-:W-:Y:S02]  /*107f0*/  F2FP.F16.F32.PACK_AB R5, R153, R150 ;  /* 0x000000969905723e */ /* 0x000fe400000000ff */
[----:B---3--:R-:W-:Y:S01]  /*10800*/  @P1 SHF.R.U32.HI R55, RZ, R27, R4 ;  /* 0x0000001bff371219 */ /* 0x008fe20000011604 */
[----:B------:R-:W-:Y:S01]  /*10810*/  IMAD R26, R3, UR4, RZ ;  /* 0x00000004031a7c24 */ /* 0x000fe2000f8e02ff */
[----:B------:R-:W-:Y:S02]  /*10820*/  F2FP.F16.F32.PACK_AB R4, R122, R9 ;  /* 0x000000097a04723e */ /* 0x000fe400000000ff */
[----:B------:R-:W-:Y:S01]  /*10830*/  F2FP.F16.F32.PACK_AB R7, R156, R149 ;  /* 0x000000959c07723e */ /* 0x000fe200000000ff */
[----:B------:R-:W-:Y:S01]  /*10840*/  IMAD.MOV R53, RZ, RZ, -R55 ;  /* 0x000000ffff357224 */ /* 0x000fe200078e0a37 */
[----:B------:R-:W-:Y:S01]  /*10850*/  F2FP.F16.F32.PACK_AB R9, R151, R148 ;  /* 0x000000949709723e */ /* 0x000fe200000000ff */
[C---:B------:R-:W-:Y:S01]  /*10860*/  IMAD R59, R205.reuse, UR5, R26 ;  /* 0x00000005cd3b7c24 */ /* 0x040fe2000f8e021a */
[----:B------:R-:W-:Y:S01]  /*10870*/  IADD3.X R47, RZ, R49, RZ, P0, !PT ;  /* 0x00000031ff2f7210 */ /* 0x000fe200007fe4ff */
[----:B------:R-:W-:Y:S01]  /*10880*/  IMAD R53, R94, R53, R50 ;  /* 0x000000355e357224 */ /* 0x000fe200078e0232 */
[----:B------:R-:W-:Y:S01]  /*10890*/  STSM.16.M88.4 [R66], R4 ;  /* 0x0000000442007844 */ /* 0x000fe20000000200 */
[----:B------:R-:W-:Y:S01]  /*108a0*/  IMAD.WIDE.U32 R50, R205, UR4, R24 ;  /* 0x00000004cd327c25 */ /* 0x000fe2000f8e0018 */
[----:B------:R-:W-:Y:S01]  /*108b0*/  IADD3 R39, P3, R48, 0x7000, RZ ;  /* 0x0000700030277810 */ /* 0x000fe20007f7e0ff */
[----:B------:R-:W-:Y:S01]  /*108c0*/  ULDC.64 UR4, c[0x0][0xb88] ;  /* 0x0002e20000047ab9 */ /* 0x000fe20000000a00 */
[----:B------:R2:W-:Y:S01]  /*108d0*/  STSM.16.M88.4 [R86], R8 ;  /* 0x0000000856007844 */ /* 0x0005e20000000200 */
[----:B------:R-:W-:-:S02]  /*108e0*/  LOP3.LUT R20, R21, 0x380, RZ, 0xc0, !PT ;  /* 0x0000038015147812 */ /* 0x000fc400078ec0ff */
[----:B------:R-:W-:Y:S01]  /*108f0*/  LOP3.LUT R38, R39, 0x380, RZ, 0xc0, !PT ;  /* 0x0000038027267812 */ /* 0x000fe200078ec0ff */
[----:B------:R3:W-:Y:S01]  /*10900*/  STSM.16.M88.4 [R82], R12 ;  /* 0x0000000c52007844 */ /* 0x0007e20000000200 */
[----:B------:R-:W-:Y:S02]  /*10910*/  SHF.R.U64 R20, R20, 0x3, RZ ;  /* 0x0000000314147819 */ /* 0x000fe400000012ff */
[----:B------:R-:W-:Y:S02]  /*10920*/  MOV R78, R78 ;  /* 0x0000004e004e7202 */ /* 0x000fe40000000f00 */
[----:B------:R-:W-:Y:S02]  /*10930*/  F2FP.F16.F32.PACK_AB R24, R57, R56 ;  /* 0x000000383918723e */ /* 0x000fe400000000ff */
[----:B------:R-:W-:Y:S02]  /*10940*/  F2FP.F16.F32.PACK_AB R25, R142, R137 ;  /* 0x000000898e19723e */ /* 0x000fe400000000ff */
[----:B------:R-:W-:-:S02]  /*10950*/  F2FP.F16.F32.PACK_AB R26, R61, R60 ;  /* 0x0000003c3d1a723e */ /* 0x000fc400000000ff */
[----:B------:R-:W-:Y:S02]  /*10960*/  F2FP.F16.F32.PACK_AB R27, R141, R136 ;  /* 0x000000888d1b723e */ /* 0x000fe400000000ff */
[----:B--2---:R-:W-:Y:S02]  /*10970*/  SHF.R.S32.HI R9, RZ, 0x1f, R55 ;  /* 0x0000001fff097819 */ /* 0x004fe40000011437 */
[----:B------:R-:W-:Y:S01]  /*10980*/  SHF.R.S32.HI R8, RZ, 0x1f, R53 ;  /* 0x0000001fff087819 */ /* 0x000fe20000011435 */
[----:B---3--:R-:W-:Y:S01]  /*10990*/  IMAD.IADD R14, R212, 0x1, R17 ;  /* 0x00000001d40e7824 */ /* 0x008fe200078e0211 */
[----:B------:R-:W-:Y:S01]  /*109a0*/  IADD3 R12, P0, R55, R50, RZ ;  /* 0x00000032370c7210 */ /* 0x000fe20007f1e0ff */
[----:B------:R2:W-:Y:S01]  /*109b0*/  STSM.16.M88.4 [R78], R24 ;  /* 0x000000184e007844 */ /* 0x0005e20000000200 */
[----:B------:R-:W-:Y:S01]  /*109c0*/  MOV R74, R74 ;  /* 0x0000004a004a7202 */ /* 0x000fe20000000f00 */
[----:B------:R-:W-:Y:S01]  /*109d0*/  IMAD R8, R8, UR4, RZ ;  /* 0x0000000408087c24 */ /* 0x000fe2000f8e02ff */
[----:B------:R-:W-:Y:S01]  /*109e0*/  IADD3.X R13, R9, R51, R59, P0, !PT ;  /* 0x00000033090d7210 */ /* 0x000fe200007fe43b */
[----:B------:R-:W3:Y:S01]  /*109f0*/  @P1 LDC R55, c[0x0][0xbec] ;  /* 0x0002fb00ff371b82 */ /* 0x000ee20000000800 */
[----:B------:R-:W-:Y:S01]  /*10a00*/  F2FP.F16.F32.PACK_AB R4, R65, R64 ;  /* 0x000000404104723e */ /* 0x000fe200000000ff */
[C---:B------:R-:W-:Y:S01]  /*10a10*/  IMAD R15, R53.reuse, UR5, R8 ;  /* 0x00000005350f7c24 */ /* 0x040fe2000f8e0208 */
[----:B------:R-:W-:Y:S01]  /*10a20*/  F2FP.F16.F32.PACK_AB R5, R144, R135 ;  /* 0x000000879005723e */ /* 0x000fe200000000ff */
[----:B------:R-:W-:Y:S01]  /*10a30*/  IMAD.WIDE.U32 R12, R53, UR4, R12 ;  /* 0x00000004350c7c25 */ /* 0x000fe2000f8e000c */
[----:B------:R-:W-:Y:S01]  /*10a40*/  F2FP.F16.F32.PACK_AB R6, R69, R68 ;  /* 0x000000444506723e */ /* 0x000fe200000000ff */
[----:B------:R-:W-:Y:S01]  /*10a50*/  ULDC.64 UR4, c[0x0][0xb50] ;  /* 0x0002d40000047ab9 */ /* 0x000fe20000000a00 */
[----:B------:R-:W-:Y:S01]  /*10a60*/  F2FP.F16.F32.PACK_AB R7, R139, R134 ;  /* 0x000000868b07723e */ /* 0x000fe200000000ff */
[----:B------:R-:W-:Y:S01]  /*10a70*/  IMAD R53, R94, UR6, RZ ;  /* 0x000000065e357c24 */ /* 0x000fe2000f8e02ff */
[----:B------:R-:W-:-:S02]  /*10a80*/  SHF.R.U64 R38, R38, 0x3, RZ ;  /* 0x0000000326267819 */ /* 0x000fc400000012ff */
[----:B------:R-:W-:Y:S01]  /*10a90*/  LOP3.LUT R20, R20, R21, RZ, 0x3c, !PT ;  /* 0x0000001514147212 */ /* 0x000fe200078e3cff */
[----:B------:R4:W-:Y:S01]  /*10aa0*/  STSM.16.M88.4 [R74], R4 ;  /* 0x000000044a007844 */ /* 0x0009e20000000200 */
[----:B------:R-:W-:Y:S02]  /*10ab0*/  IADD3 R21, P2, R48, 0x6000, RZ ;  /* 0x0000600030157810 */ /* 0x000fe40007f5e0ff */
[----:B------:R-:W-:Y:S01]  /*10ac0*/  LOP3.LUT R38, R38, R39, RZ, 0x3c, !PT ;  /* 0x0000002726267212 */ /* 0x000fe200078e3cff */
[--C-:B------:R-:W-:Y:S01]  /*10ad0*/  IMAD.X R39, RZ, RZ, R49.reuse, P3 ;  /* 0x000000ffff277224 */ /* 0x100fe200018e0631 */
[----:B------:R-:W-:Y:S01]  /*10ae0*/  LOP3.LUT P0, RZ, R210, 0x3, RZ, 0xc0, !PT ;  /* 0x00000003d2ff7812 */ /* 0x000fe2000780c0ff */
[----:B------:R-:W-:Y:S01]  /*10af0*/  IMAD.X R37, RZ, RZ, R49, P2 ;  /* 0x000000ffff257224 */ /* 0x000fe200010e0631 */
[----:B--2---:R-:W-:Y:S02]  /*10b00*/  LEA R24, P3, R12, UR4, 0x2 ;  /* 0x000000040c187c11 */ /* 0x004fe4000f8610ff */
[----:B------:R-:W-:-:S02]  /*10b10*/  ISETP.GE.OR P2, PT, R14, R53, P0 ;  /* 0x000000350e00720c */ /* 0x000fc40000746670 */
[----:B------:R-:W-:Y:S01]  /*10b20*/  MOV R70, R70 ;  /* 0x0000004600467202 */ /* 0x000fe20000000f00 */
[----:B------:R-:W-:Y:S01]  /*10b30*/  SHFL.IDX PT, R64, R24, RZ, 0x1c1f ;  /* 0x001c1fff18407589 */ /* 0x000fe200000e0000 */
[----:B------:R-:W-:Y:S02]  /*10b40*/  F2FP.F16.F32.PACK_AB R8, R73, R72 ;  /* 0x000000484908723e */ /* 0x000fe400000000ff */
[----:B------:R-:W-:Y:S01]  /*10b50*/  F2FP.F16.F32.PACK_AB R9, R140, R133 ;  /* 0x000000858c09723e */ /* 0x000fe200000000ff */
[----:B----4-:R-:W-:Y:S01]  /*10b60*/  VIADD R4, R14, 0x8 ;  /* 0x000000080e047836 */ /* 0x010fe20000000000 */
[----:B------:R-:W-:Y:S01]  /*10b70*/  F2FP.F16.F32.PACK_AB R10, R77, R76 ;  /* 0x0000004c4d0a723e */ /* 0x000fe200000000ff */
[----:B------:R-:W-:Y:S01]  /*10b80*/  IMAD.IADD R5, R13, 0x1, R15 ;  /* 0x000000010d057824 */ /* 0x000fe200078e020f */
[----:B------:R-:W-:Y:S01]  /*10b90*/  F2FP.F16.F32.PACK_AB R11, R138, R131 ;  /* 0x000000838a0b723e */ /* 0x000fe200000000ff */
[----:B------:R-:W-:Y:S01]  /*10ba0*/  SHFL.IDX PT, R66, R24, 0x1, 0x1c1f ;  /* 0x003c1f0018427f89 */ /* 0x000fe200000e0000 */
[----:B------:R-:W-:-:S02]  /*10bb0*/  ISETP.GE.OR P0, PT, R4, R53, P0 ;  /* 0x000000350400720c */ /* 0x000fc40000706670 */
[----:B------:R-:W-:Y:S01]  /*10bc0*/  LEA.HI.X R25, R12, UR5, R5, 0x2, P3 ;  /* 0x000000050c197c11 */ /* 0x000fe200098f1405 */
[----:B------:R-:W-:Y:S01]  /*10bd0*/  STSM.16.M88.4 [R70], R8 ;  /* 0x0000000846007844 */ /* 0x000fe20000000200 */
[----:B------:R-:W-:Y:S01]  /*10be0*/  MOV R62, R62 ;  /* 0x0000003e003e7202 */ /* 0x000fe20000000f00 */
[----:B------:R-:W-:Y:S01]  /*10bf0*/  ULDC.64 UR4, c[0x0][0xae8] ;  /* 0x0002ba0000047ab9 */ /* 0x000fe20000000a00 */
[----:B------:R-:W-:Y:S01]  /*10c00*/  F2FP.F16.F32.PACK_AB R4, R81, R80 ;  /* 0x000000505104723e */ /* 0x000fe200000000ff */
[----:B------:R-:W2:Y:S01]  /*10c10*/  SHFL.IDX PT, R65, R25, RZ, 0x1c1f ;  /* 0x001c1fff19417589 */ /* 0x000ea200000e0000 */
[----:B------:R-:W-:Y:S02]  /*10c20*/  F2FP.F16.F32.PACK_AB R5, R130, R121 ;  /* 0x000000798205723e */ /* 0x000fe400000000ff */
[----:B------:R-:W-:Y:S01]  /*10c30*/  F2FP.F16.F32.PACK_AB R6, R85, R84 ;  /* 0x000000545506723e */ /* 0x000fe200000000ff */
[----:B------:R-:W4:Y:S01]  /*10c40*/  SHFL.IDX PT, R67, R25, 0x1, 0x1c1f ;  /* 0x003c1f0019437f89 */ /* 0x000f2200000e0000 */
[----:B------:R-:W-:Y:S01]  /*10c50*/  F2FP.F16.F32.PACK_AB R7, R132, R123 ;  /* 0x0000007b8407723e */ /* 0x000fe200000000ff */
[----:B------:R-:W0:Y:S01]  /*10c60*/  @P1 LDC R85, c[0x0][0xbf0] ;  /* 0x0002fc00ff551b82 */ /* 0x000e220000000800 */
        /* <DEDUP_REMOVED lines=8> */
[----:B------:R-:W-:-:S02]  /*10cf0*/  F2FP.F16.F32.PACK_AB R113, R115, R114 ;  /* 0x000000727371723e */ /* 0x000fc400000000ff */
[----:B------:R-:W-:Y:S01]  /*10d00*/  F2FP.F16.F32.PACK_AB R114, R117, R116 ;  /* 0x000000747572723e */ /* 0x000fe200000000ff */
[----:B------:R-:W-:Y:S01]  /*10d10*/  STSM.16.M88.4 [R54], R96 ;  /* 0x0000006036007844 */ /* 0x000fe20000000200 */
[----:B------:R-:W-:Y:S02]  /*10d20*/  F2FP.F16.F32.PACK_AB R115, R119, R118 ;  /* 0x000000767773723e */ /* 0x000fe400000000ff */
[----:B------:R-:W-:Y:S01]  /*10d30*/  LOP3.LUT R32, R29, 0x380, RZ, 0xc0, !PT ;  /* 0x000003801d207812 */ /* 0x000fe200078ec0ff */
[----:B------:R-:W-:Y:S01]  /*10d40*/  STSM.16.M88.4 [R110], R104 ;  /* 0x000000686e007844 */ /* 0x000fe20000000200 */
[----:B------:R-:W-:Y:S02]  /*10d50*/  LOP3.LUT R36, R21, 0x380, RZ, 0xc0, !PT ;  /* 0x0000038015247812 */ /* 0x000fe400078ec0ff */
[----:B------:R-:W-:Y:S01]  /*10d60*/  SHF.R.U64 R32, R32, 0x3, RZ ;  /* 0x0000000320207819 */ /* 0x000fe200000012ff */
[----:B------:R-:W-:Y:S01]  /*10d70*/  STSM.16.M88.4 [R103], R112 ;  /* 0x0000007067007844 */ /* 0x000fe20000000200 */
[----:B------:R-:W-:Y:S01]  /*10d80*/  BAR.SYNC.DEFER_BLOCKING 0x1, 0x100 ;  /* 0x0044000000007b1d */ /* 0x000fe20000010000 */
[----:B------:R-:W-:-:S02]  /*10d90*/  IADD3 R31, P6, R48, 0x3000, RZ ;  /* 0x00003000301f7810 */ /* 0x000fc40007fde0ff */
[----:B------:R-:W-:Y:S02]  /*10da0*/  SHF.R.U64 R36, R36, 0x3, RZ ;  /* 0x0000000324247819 */ /* 0x000fe400000012ff */
[----:B------:R-:W-:Y:S01]  /*10db0*/  LOP3.LUT R32, R32, R29, RZ, 0x3c, !PT ;  /* 0x0000001d20207212 */ /* 0x000fe200078e3cff */
[--C-:B------:R-:W-:Y:S01]  /*10dc0*/  IMAD.X R29, RZ, RZ, R49.reuse, P5 ;  /* 0x000000ffff1d7224 */ /* 0x100fe200028e0631 */
[----:B------:R-:W-:Y:S02]  /*10dd0*/  LOP3.LUT R30, R31, 0x380, RZ, 0xc0, !PT ;  /* 0x000003801f1e7812 */ /* 0x000fe400078ec0ff */
[----:B------:R-:W-:Y:S02]  /*10de0*/  IADD3 R43, P5, R48, 0x9000, RZ ;  /* 0x00009000302b7810 */ /* 0x000fe40007fbe0ff */
[----:B------:R-:W-:Y:S01]  /*10df0*/  LOP3.LUT R36, R36, R21, RZ, 0x3c, !PT ;  /* 0x0000001524247212 */ /* 0x000fe200078e3cff */
[----:B------:R-:W-:Y:S01]  /*10e00*/  IMAD.X R21, RZ, RZ, R49, P4 ;  /* 0x000000ffff157224 */ /* 0x000fe200020e0631 */
[----:B------:R-:W-:-:S02]  /*10e10*/  SHF.R.U64 R30, R30, 0x3, RZ ;  /* 0x000000031e1e7819 */ /* 0x000fc400000012ff */
[----:B------:R-:W-:Y:S02]  /*10e20*/  LOP3.LUT R42, R43, 0x380, RZ, 0xc0, !PT ;  /* 0x000003802b2a7812 */ /* 0x000fe400078ec0ff */
[----:B------:R-:W-:Y:S01]  /*10e30*/  LOP3.LUT R30, R30, R31, RZ, 0x3c, !PT ;  /* 0x0000001f1e1e7212 */ /* 0x000fe200078e3cff */
[----:B------:R-:W-:Y:S01]  /*10e40*/  IMAD.X R31, RZ, RZ, R49, P6 ;  /* 0x000000ffff1f7224 */ /* 0x000fe200030e0631 */
[----:B------:R-:W-:Y:S02]  /*10e50*/  SHF.R.U64 R42, R42, 0x3, RZ ;  /* 0x000000032a2a7819 */ /* 0x000fe400000012ff */
[C---:B------:R-:W-:Y:S02]  /*10e60*/  IADD3 R41, P4, R48.reuse, 0x8000, RZ ;  /* 0x0000800030297810 */ /* 0x040fe40007f9e0ff */
[----:B------:R-:W-:Y:S01]  /*10e70*/  IADD3 R45, P6, R48, 0xa000, RZ ;  /* 0x0000a000302d7810 */ /* 0x000fe20007fde0ff */
[----:B--2---:R2:W-:Y:S01]  /*10e80*/  @!P2 ST.E desc[UR8][R64.64], R2 ;  /* 0x000000024000a985 */ /* 0x0045e2000c101908 */
[----:B------:R-:W-:-:S02]  /*10e90*/  LOP3.LUT R42, R42, R43, RZ, 0x3c, !PT ;  /* 0x0000002b2a2a7212 */ /* 0x000fc400078e3cff */
[----:B------:R-:W-:Y:S01]  /*10ea0*/  LOP3.LUT R40, R41, 0x380, RZ, 0xc0, !PT ;  /* 0x0000038029287812 */ /* 0x000fe200078ec0ff */
[----:B----4-:R4:W-:Y:S01]  /*10eb0*/  @!P0 ST.E desc[UR8][R66.64], R0 ;  /* 0x0000000042008985 */ /* 0x0109e2000c101908 */
[----:B------:R-:W-:Y:S02]  /*10ec0*/  LOP3.LUT R44, R45, 0x380, RZ, 0xc0, !PT ;  /* 0x000003802d2c7812 */ /* 0x000fe400078ec0ff */
[----:B------:R-:W-:Y:S01]  /*10ed0*/  LOP3.LUT R43, R48, 0x380, RZ, 0xc0, !PT ;  /* 0x00000380302b7812 */ /* 0x000fe200078ec0ff */
[----:B------:R1:W5:Y:S01]  /*10ee0*/  LD.E.128 R24, desc[UR8][R28.64] ;  /* 0x000000081c187980 */ /* 0x000362000c101d00 */
[----:B------:R-:W-:Y:S02]  /*10ef0*/  SHF.R.U64 R40, R40, 0x3, RZ ;  /* 0x0000000328287819 */ /* 0x000fe400000012ff */
[----:B------:R-:W-:Y:S01]  /*10f00*/  SHF.R.U64 R44, R44, 0x3, RZ ;  /* 0x000000032c2c7819 */ /* 0x000fe200000012ff */
[----:B--2---:R-:W-:Y:S01]  /*10f10*/  IMAD R2, R91, UR4, RZ ;  /* 0x000000045b027c24 */ /* 0x004fe2000f8e02ff */
[----:B------:R2:W5:Y:S01]  /*10f20*/  LD.E.128 R8, desc[UR8][R20.64] ;  /* 0x0000000814087980 */ /* 0x000562000c101d00 */
[----:B------:R-:W-:Y:S01]  /*10f30*/  SHF.R.U64 R43, R43, 0x3, RZ ;  /* 0x000000032b2b7819 */ /* 0x000fe200000012ff */
[----:B----4-:R-:W-:-:S02]  /*10f40*/  IMAD R0, R206, 0x20, R208 ;  /* 0x00000020ce007824 */ /* 0x010fc400078e02d0 */
[----:B------:R4:W5:Y:S01]  /*10f50*/  LD.E.128 R4, desc[UR8][R30.64] ;  /* 0x000000081e047980 */ /* 0x000962000c101d00 */
[----:B-1----:R-:W-:Y:S01]  /*10f60*/  IMAD R29, R207, UR5, R2 ;  /* 0x00000005cf1d7c24 */ /* 0x002fe2000f8e0202 */
[----:B------:R-:W-:Y:S01]  /*10f70*/  LOP3.LUT R40, R40, R41, RZ, 0x3c, !PT ;  /* 0x0000002928287212 */ /* 0x000fe200078e3cff */
[----:B------:R-:W-:Y:S01]  /*10f80*/  IMAD.IADD R28, R17, 0x1, R0 ;  /* 0x00000001111c7824 */ /* 0x000fe200078e0200 */
[----:B------:R-:W-:Y:S01]  /*10f90*/  LOP3.LUT R44, R44, R45, RZ, 0x3c, !PT ;  /* 0x0000002d2c2c7212 */ /* 0x000fe200078e3cff */
[----:B------:R-:W-:Y:S01]  /*10fa0*/  IMAD.X R41, RZ, RZ, R49, P4 ;  /* 0x000000ffff297224 */ /* 0x000fe200020e0631 */
[----:B------:R-:W-:Y:S01]  /*10fb0*/  LOP3.LUT R48, R43, R48, RZ, 0x3c, !PT ;  /* 0x000000302b307212 */ /* 0x000fe200078e3cff */
[----:B--2---:R-:W-:Y:S01]  /*10fc0*/  IMAD.WIDE.U32 R20, R207, UR4, RZ ;  /* 0x00000004cf147c25 */ /* 0x004fe2000f8e00ff */
[----:B------:R-:W-:Y:S01]  /*10fd0*/  ULDC.64 UR4, c[0x0][0xaf0] ;  /* 0x0002bc0000047ab9 */ /* 0x000fe20000000a00 */
[----:B------:R1:W5:Y:S02]  /*10fe0*/  LD.E.128 R68, desc[UR8][R32.64] ;  /* 0x0000000820447980 */ /* 0x000364000c101d00 */
[----:B---3--:R-:W-:-:S02]  /*10ff0*/  @P1 IMAD.HI.U32 R0, R28, R55, RZ ;  /* 0x000000371c001227 */ /* 0x008fc400078e00ff */
[----:B------:R2:W5:Y:S02]  /*11000*/  LD.E.128 R60, desc[UR8][R34.64] ;  /* 0x00000008223c7980 */ /* 0x000564000c101d00 */
[----:B------:R-:W-:Y:S02]  /*11010*/  IMAD.IADD R21, R21, 0x1, R29 ;  /* 0x0000000115157824 */ /* 0x000fe400078e021d */
[----:B------:R-:W-:Y:S01]  /*11020*/  IMAD.MOV.U32 R29, RZ, RZ, R28 ;  /* 0x000000ffff1d7224 */ /* 0x000fe200078e001c */
[----:B0-----:R-:W-:Y:S01]  /*11030*/  @P1 SHF.R.U32.HI R29, RZ, R85, R0 ;  /* 0x00000055ff1d1219 */ /* 0x001fe20000011600 */
[----:B------:R-:W-:Y:S01]  /*11040*/  IMAD R2, R3, UR4, RZ ;  /* 0x0000000403027c24 */ /* 0x000fe2000f8e02ff */
[----:B------:R2:W5:Y:S01]  /*11050*/  LD.E.128 R12, desc[UR8][R36.64] ;  /* 0x00000008240c7980 */ /* 0x000562000c101d00 */
[----:B------:R-:W-:Y:S01]  /*11060*/  IMAD.X R43, RZ, RZ, R49, P5 ;  /* 0x000000ffff2b7224 */ /* 0x000fe200028e0631 */
[----:B------:R-:W-:Y:S01]  /*11070*/  SHF.R.S32.HI R0, RZ, 0x1f, R29 ;  /* 0x0000001fff007819 */ /* 0x000fe2000001141d */
[C---:B----4-:R-:W-:Y:S01]  /*11080*/  IMAD R31, R205.reuse, UR5, R2 ;  /* 0x00000005cd1f7c24 */ /* 0x050fe2000f8e0202 */
[----:B------:R2:W5:Y:S01]  /*11090*/  LD.E.128 R56, desc[UR8][R38.64] ;  /* 0x0000000826387980 */ /* 0x000562000c101d00 */
[----:B------:R-:W-:Y:S01]  /*110a0*/  IMAD.WIDE.U32 R2, R205, UR4, R20 ;  /* 0x00000004cd027c25 */ /* 0x000fe2000f8e0014 */
[----:B------:R-:W-:-:S02]  /*110b0*/  ULDC.64 UR4, c[0x0][0xae0] ;  /* 0x0002b80000047ab9 */ /* 0x000fc40000000a00 */
[----:B------:R2:W5:Y:S01]  /*110c0*/  LD.E.128 R80, desc[UR8][R40.64] ;  /* 0x0000000828507980 */ /* 0x000562000c101d00 */
[----:B------:R-:W-:Y:S02]  /*110d0*/  IMAD.MOV R21, RZ, RZ, -R29 ;  /* 0x000000ffff157224 */ /* 0x000fe400078e0a1d */
[----:B------:R-:W-:Y:S01]  /*110e0*/  IMAD.X R45, RZ, RZ, R49, P6 ;  /* 0x000000ffff2d7224 */ /* 0x000fe200030e0631 */
[----:B------:R-:W-:Y:S01]  /*110f0*/  IADD3 R3, R3, R31, RZ ;  /* 0x0000001f03037210 */ /* 0x000fe20007ffe0ff */
[----:B------:R-:W-:Y:S01]  /*11100*/  IMAD R0, R0, UR4, RZ ;  /* 0x0000000400007c24 */ /* 0x000fe2000f8e02ff */
[----:B------:R-:W5:Y:S01]  /*11110*/  LD.E.128 R48, desc[UR8][R48.64] ;  /* 0x0000000830307980 */ /* 0x000f62000c101d00 */
[----:B------:R-:W-:Y:S02]  /*11120*/  IMAD R21, R94, R21, R28 ;  /* 0x000000155e157224 */ /* 0x000fe400078e021c */
[C---:B------:R-:W-:Y:S01]  /*11130*/  IMAD R31, R29.reuse, UR5, R0 ;  /* 0x000000051d1f7c24 */ /* 0x040fe2000f8e0200 */
[----:B------:R2:W5:Y:S01]  /*11140*/  LD.E.128 R76, desc[UR8][R42.64] ;  /* 0x000000082a4c7980 */ /* 0x000562000c101d00 */
[----:B------:R-:W-:Y:S01]  /*11150*/  IMAD.WIDE.U32 R2, R29, UR4, R2 ;  /* 0x000000041d027c25 */ /* 0x000fe2000f8e0002 */
[----:B------:R-:W-:Y:S01]  /*11160*/  SHF.R.S32.HI R0, RZ, 0x1f, R21 ;  /* 0x0000001fff007819 */ /* 0x000fe20000011415 */
[----:B------:R-:W-:Y:S01]  /*11170*/  ULDC.64 UR4, c[0x0][0xad8] ;  /* 0x0002b60000047ab9 */ /* 0x000fe20000000a00 */
[----:B------:R2:W5:Y:S04]  /*11180*/  LD.E.128 R72, desc[UR8][R44.64] ;  /* 0x000000082c487980 */ /* 0x000568000c101d00 */
[----:B------:R2:W5:Y:S01]  /*11190*/  LD.E.128 R64, desc[UR8][R46.64] ;  /* 0x000000082e407980 */ /* 0x000562000c101d00 */
        /* <DEDUP_REMOVED lines=8> */
[----:B-1----:R-:W-:Y:S02]  /*11220*/  IMAD.IADD R32, R208, 0x1, R17 ;  /* 0x00000001d0207824 */ /* 0x002fe400078e0211 */
        /* <DEDUP_REMOVED lines=13> */
[----:B------:R2:W0:Y:S01]  /*11300*/  SHFL.IDX PT, R21, R17, RZ, 0x181f ;  /* 0x00181fff11157589 */ /* 0x00042200000e0000 */
[----:B------:R-:W-:Y:S03]  /*11310*/  BSSY B1, `(.L_x_2302) ;  /* 0x0000012000017945 */ /* 0x000fe60003800000 */
[----:B------:R2:W1:Y:S01]  /*11320*/  SHFL.IDX PT, R29, R30, RZ, 0x181f ;  /* 0x00181fff1e1d7589 */ /* 0x00046200000e0000 */
[----:B------:R-:W-:Y:S01]  /*11330*/  ISETP.GE.AND P0, PT, R0, R53, PT ;  /* 0x000000350000720c */ /* 0x000fe20003f06270 */
[----:B------:R-:W-:-:S12]  /*11340*/  @P2 BRA `(.L_x_2303) ;  /* 0x0000000000382947 */ /* 0x000fd80003800000 */
[----:B------:R-:W-:Y:S01]  /*11350*/  ULDC UR4, c[0x0][0xac8] ;  /* 0x0002b20000047ab9 */ /* 0x000fe20000000800 */
[----:B------:R-:W-:Y:S01]  /*11360*/  ULDC.64 UR6, c[0x0][0x208] ;  /* 0x0000820000067ab9 */ /* 0x000fe20000000a00 */
[----:B------:R-:W-:Y:S02]  /*11370*/  ISETP.GE.AND P4, PT, R16, UR4, PT ;  /* 0x0000000410007c0c */ /* 0x000fe4000bf86270 */
[----:B------:R-:W-:Y:S02]  /*11380*/  ISETP.GE.AND P3, PT, R23, UR4, PT ;  /* 0x0000000417007c0c */ /* 0x000fe4000bf66270 */
[----:B------:R-:W-:-:S09]  /*11390*/  ISETP.GE.AND P2, PT, R204, UR4, PT ;  /* 0x00000004cc007c0c */ /* 0x000fd2000bf46270 */
[CC--:B0-----:R-:W-:Y:S02]  /*113a0*/  @!P4 LEA R2, P6, R16.reuse, R21.reuse, 0x1 ;  /* 0x000000151002c211 */ /* 0x0c1fe400078c08ff */
[C---:B------:R-:W-:Y:S02]  /*113b0*/  @!P3 LEA R20, P5, R23.reuse, R21, 0x1 ;  /* 0x000000151714b211 */ /* 0x040fe400078a08ff */
[----:B-1----:R-:W-:Y:S02]  /*113c0*/  @!P4 LEA.HI.X R3, R16, R29, R216, 0x1, P6 ;  /* 0x0000001d1003c211 */ /* 0x002fe400030f0cd8 */
[C---:B------:R-:W-:Y:S02]  /*113d0*/  @!P2 LEA R28, P6, R204.reuse, R21, 0x1 ;  /* 0x00000015cc1ca211 */ /* 0x040fe400078c08ff */
[-C--:B------:R-:W-:Y:S01]  /*113e0*/  @!P3 LEA.HI.X R21, R23, R29.reuse, R215, 0x1, P5 ;  /* 0x0000001d1715b211 */ /* 0x080fe200028f0cd7 */
[----:B-----5:R3:W-:Y:S01]  /*113f0*/  @!P4 ST.E.128 desc[UR6][R2.64], R48 ;  /* 0x000000300200c985 */ /* 0x0207e2000c101d06 */
[----:B------:R-:W-:-:S03]  /*11400*/  @!P2 LEA.HI.X R29, R204, R29, R214, 0x1, P6 ;  /* 0x0000001dcc1da211 */ /* 0x000fc600030f0cd6 */
[----:B------:R3:W-:Y:S04]  /*11410*/  @!P3 ST.E.128 desc[UR6][R20.64], R68 ;  /* 0x000000441400b985 */ /* 0x0007e8000c101d06 */
[----:B------:R3:W-:Y:S02]  /*11420*/  @!P2 ST.E.128 desc[UR6][R28.64], R80 ;  /* 0x000000501c00a985 */ /* 0x0007e4000c101d06 */
.L_x_2303:
[----:B------:R-:W-:Y:S05]  /*11430*/  BSYNC B1 ;  /* 0x0000000000017941 */ /* 0x000fea0003800000 */
.L_x_2302:
[----:B-1-3--:R1:W3:Y:S01]  /*11440*/  SHFL.IDX PT, R29, R30, 0x1, 0x181f ;  /* 0x00381f001e1d7f89 */ /* 0x00a2e200000e0000 */
        /* <DEDUP_REMOVED lines=9> */
[CC--:B------:R-:W-:Y:S02]  /*114e0*/  @!P5 LEA R20, P2, R23.reuse, R3.reuse, 0x1 ;  /* 0x000000031714d211 */ /* 0x0c0fe400078408ff */
[----:B------:R-:W-:Y:S02]  /*114f0*/  @!P6 LEA R28, P3, R204, R3, 0x1 ;  /* 0x00000003cc1ce211 */ /* 0x000fe400078608ff */
[-C--:B---3--:R-:W-:Y:S02]  /*11500*/  @!P4 LEA.HI.X R3, R16, R29.reuse, R216, 0x1, P1 ;  /* 0x0000001d1003c211 */ /* 0x088fe400008f0cd8 */
[-C--:B0-----:R-:W-:Y:S02]  /*11510*/  @!P5 LEA.HI.X R21, R23, R29.reuse, R215, 0x1, P2 ;  /* 0x0000001d1715d211 */ /* 0x081fe400010f0cd7 */
[----:B------:R-:W-:Y:S01]  /*11520*/  @!P6 LEA.HI.X R29, R204, R29, R214, 0x1, P3 ;  /* 0x0000001dcc1de211 */ /* 0x000fe200018f0cd6 */
[----:B-----5:R0:W-:Y:S04]  /*11530*/  @!P4 ST.E.128 desc[UR6][R2.64], R8 ;  /* 0x000000080200c985 */ /* 0x0201e8000c101d06 */
[----:B------:R0:W-:Y:S04]  /*11540*/  @!P5 ST.E.128 desc[UR6][R20.64], R60 ;  /* 0x0000003c1400d985 */ /* 0x0001e8000c101d06 */
[----:B------:R0:W-:Y:S02]  /*11550*/  @!P6 ST.E.128 desc[UR6][R28.64], R76 ;  /* 0x0000004c1c00e985 */ /* 0x0001e4000c101d06 */
.L_x_2305:
[----:B------:R-:W-:Y:S05]  /*11560*/  BSYNC B1 ;  /* 0x0000000000017941 */ /* 0x000fea0003800000 */
.L_x_2304:
[----:B0----5:R0:W0:Y:S01]  /*11570*/  SHFL.IDX PT, R11, R30, 0x2, 0x181f ;  /* 0x00581f001e0b7f89 */ /* 0x02102200000e0000 */
[----:B------:R-:W-:Y:S03]  /*11580*/  BSSY B1, `(.L_x_2306) ;  /* 0x0000011000017945 */ /* 0x000fe60003800000 */
[----:B----4-:R4:W0:Y:S01]  /*11590*/  SHFL.IDX PT, R3, R17, 0x2, 0x181f ;  /* 0x00581f0011037f89 */ /* 0x01082200000e0000 */
[----:B------:R-:W-:Y:S05]  /*115a0*/  @P0 BRA `(.L_x_2307) ;  /* 0x0000000000380947 */ /* 0x000fea0003800000 */
[----:B------:R-:W-:Y:S01]  /*115b0*/  ULDC UR4, c[0x0][0xac8] ;  /* 0x0002b20000047ab9 */ /* 0x000fe20000000800 */
[----:B------:R-:W-:Y:S01]  /*115c0*/  ULDC.64 UR6, c[0x0][0x208] ;  /* 0x0000820000067ab9 */ /* 0x000fe20000000a00 */
[----:B------:R-:W-:Y:S02]  /*115d0*/  ISETP.GE.AND P3, PT, R16, UR4, PT ;  /* 0x0000000410007c0c */ /* 0x000fe4000bf66270 */
[----:B------:R-:W-:Y:S02]  /*115e0*/  ISETP.GE.AND P4, PT, R23, UR4, PT ;  /* 0x0000000417007c0c */ /* 0x000fe4000bf86270 */
[----:B------:R-:W-:-:S09]  /*115f0*/  ISETP.GE.AND P5, PT, R204, UR4, PT ;  /* 0x00000004cc007c0c */ /* 0x000fd2000bfa6270 */
[-C--:B0-----:R-:W-:Y:S02]  /*11600*/  @!P3 LEA R2, P0, R16, R3.reuse, 0x1 ;  /* 0x000000031002b211 */ /* 0x081fe400078008ff */
[CC--:B------:R-:W-:Y:S02]  /*11610*/  @!P4 LEA R8, P1, R23.reuse, R3.reuse, 0x1 ;  /* 0x000000031708c211 */ /* 0x0c0fe400078208ff */
[----:B------:R-:W-:Y:S02]  /*11620*/  @!P5 LEA R10, P2, R204, R3, 0x1 ;  /* 0x00000003cc0ad211 */ /* 0x000fe400078408ff */
[-C--:B------:R-:W-:Y:S02]  /*11630*/  @!P3 LEA.HI.X R3, R16, R11.reuse, R216, 0x1, P0 ;  /* 0x0000000b1003b211 */ /* 0x080fe400000f0cd8 */
[-C--:B------:R-:W-:Y:S02]  /*11640*/  @!P4 LEA.HI.X R9, R23, R11.reuse, R215, 0x1, P1 ;  /* 0x0000000b1709c211 */ /* 0x080fe400008f0cd7 */
[----:B------:R-:W-:Y:S01]  /*11650*/  @!P5 LEA.HI.X R11, R204, R11, R214, 0x1, P2 ;  /* 0x0000000bcc0bd211 */ /* 0x000fe200010f0cd6 */
[----:B------:R0:W-:Y:S04]  /*11660*/  @!P3 ST.E.128 desc[UR6][R2.64], R24 ;  /* 0x000000180200b985 */ /* 0x0001e8000c101d06 */
[----:B------:R0:W-:Y:S04]  /*11670*/  @!P4 ST.E.128 desc[UR6][R8.64], R12 ;  /* 0x0000000c0800c985 */ /* 0x0001e8000c101d06 */
[----:B------:R0:W-:Y:S02]  /*11680*/  @!P5 ST.E.128 desc[UR6][R10.64], R72 ;  /* 0x000000480a00d985 */ /* 0x0001e4000c101d06 */
.L_x_2307:
[----:B------:R-:W-:Y:S05]  /*11690*/  BSYNC B1 ;  /* 0x0000000000017941 */ /* 0x000fea0003800000 */
.L_x_2306:
[----:B------:R-:W-:Y:S01]  /*116a0*/  VIADD R0, R32, 0x60 ;  /* 0x0000006020007836 */ /* 0x000fe20000000000 */
[----:B0-----:R0:W0:Y:S04]  /*116b0*/  SHFL.IDX PT, R11, R30, 0x3, 0x181f ;  /* 0x00781f001e0b7f89 */ /* 0x00102800000e0000 */
[----:B------:R-:W-:Y:S01]  /*116c0*/  ISETP.GE.AND P0, PT, R0, R53, PT ;  /* 0x000000350000720c */ /* 0x000fe20003f06270 */
[----:B-12-4-:R-:W4:-:S12]  /*116d0*/  SHFL.IDX PT, R17, R17, 0x3, 0x181f ;  /* 0x00781f0011117f89 */ /* 0x016f1800000e0000 */
[----:B------:R-:W-:Y:S05]  /*116e0*/  @P0 BRA `(.L_x_2308) ;  /* 0x0000000800d80947 */ /* 0x000fea0003800000 */
[----:B------:R-:W-:Y:S01]  /*116f0*/  ULDC UR4, c[0x0][0xac8] ;  /* 0x0002b20000047ab9 */ /* 0x000fe20000000800 */
[----:B------:R-:W-:Y:S01]  /*11700*/  ULDC.64 UR6, c[0x0][0x208] ;  /* 0x0000820000067ab9 */ /* 0x000fe20000000a00 */
[----:B------:R-:W-:Y:S02]  /*11710*/  ISETP.GE.AND P2, PT, R16, UR4, PT ;  /* 0x0000000410007c0c */ /* 0x000fe4000bf46270 */
[----:B------:R-:W-:-:S11]  /*11720*/  ISETP.GE.AND P3, PT, R23, UR4, PT ;  /* 0x0000000417007c0c */ /* 0x000fd6000bf66270 */
[CC--:B----4-:R-:W-:Y:S02]  /*11730*/  @!P2 LEA R2, P0, R16.reuse, R17.reuse, 0x1 ;  /* 0x000000111002a211 */ /* 0x0d0fe400078008ff */
[C---:B------:R-:W-:Y:S02]  /*11740*/  @!P3 LEA R8, P1, R23.reuse, R17, 0x1 ;  /* 0x000000111708b211 */ /* 0x040fe400078208ff */
        /* <DEDUP_REMOVED lines=11> */
.L_x_2301:
[----:B------:R-:W2:Y:S01]  /*11800*/  LDC R12, c[0x0][0xbe8] ;  /* 0x0002fa00ff0c7b82 */ /* 0x000ea20000000800 */
[----:B------:R-:W-:Y:S01]  /*11810*/  ISETP.GE.AND P0, PT, R217, 0x80, PT ;  /* 0x00000080d900780c */ /* 0x000fe20003f06270 */
[----:B------:R-:W-:Y:S01]  /*11820*/  IMAD R0, R206, 0x20, R208 ;  /* 0x00000020ce007824 */ /* 0x000fe200078e02d0 */
[----:B------:R-:W-:Y:S01]  /*11830*/  BSSY B1, `(.L_x_2309) ;  /* 0x000002f000017945 */ /* 0x000fe20003800000 */
[----:B------:R-:W-:Y:S02]  /*11840*/  SHF.R.S32.HI R8, RZ, 0x1f, R207 ;  /* 0x0000001fff087819 */ /* 0x000fe400000114cf */
[----:B------:R-:W-:Y:S01]  /*11850*/  IMAD.IADD R13, R17, 0x1, R0 ;  /* 0x00000001110d7824 */ /* 0x000fe200078e0200 */
[----:B------:R-:W-:Y:S02]  /*11860*/  SHF.R.S32.HI R10, RZ, 0x1f, R205 ;  /* 0x0000001fff0a7819 */ /* 0x000fe400000114cd */
[----:B--2---:R-:W-:-:S13]  /*11870*/  ISETP.NE.AND P1, PT, R12, 0x1, PT ;  /* 0x000000010c00780c */ /* 0x004fda0003f25270 */
[----:B------:R-:W2:Y:S08]  /*11880*/  @P1 LDC R14, c[0x0][0xbec] ;  /* 0x0002fb00ff0e1b82 */ /* 0x000eb00000000800 */
[----:B------:R-:W3:Y:S01]  /*11890*/  @P1 LDC R15, c[0x0][0xbf0] ;  /* 0x0002fc00ff0f1b82 */ /* 0x000ee20000000800 */
[----:B------:R-:W-:Y:S05]  /*118a0*/  @P0 BRA `(.L_x_2310) ;  /* 0x00000000009c0947 */ /* 0x000fea0003800000 */
[----:B------:R-:W4:Y:S01]  /*118b0*/  S2R R2, SR_TID.X ;  /* 0x0000000000027919 */ /* 0x000f220000002100 */
[----:B------:R-:W5:Y:S01]  /*118c0*/  LDC R9, c[0x0][0xbe8] ;  /* 0x0002fa00ff097b82 */ /* 0x000f620000000800 */
[----:B------:R-:W-:Y:S02]  /*118d0*/  ULDC UR4, c[0x0][0xa88] ;  /* 0x0002a20000047ab9 */ /* 0x000fe40000000800 */
[----:B-----5:R-:W-:Y:S01]  /*118e0*/  IMAD R3, R9, UR4, RZ ;  /* 0x0000000409037c24 */ /* 0x020fe2000f8e02ff */
[----:B----4-:R-:W-:-:S04]  /*118f0*/  IADD3 R6, R17, -0x80, R2 ;  /* 0xffffff8011067810 */ /* 0x010fc80007ffe002 */
[----:B------:R-:W-:-:S13]  /*11900*/  ISETP.GE.AND P0, PT, R6, R3, PT ;  /* 0x000000030600720c */ /* 0x000fda0003f06270 */
[----:B------:R-:W-:Y:S05]  /*11910*/  @P0 BRA `(.L_x_2310) ;  /* 0x0000000000800947 */ /* 0x000fea0003800000 */
[----:B------:R-:W-:Y:S01]  /*11920*/  ISETP.NE.AND P0, PT, R9, 0x1, PT ;  /* 0x000000010900780c */ /* 0x000fe20003f05270 */
[----:B------:R-:W-:Y:S01]  /*11930*/  ULDC.64 UR4, c[0x0][0xb90] ;  /* 0x0002e40000047ab9 */ /* 0x000fe20000000a00 */
[----:B------:R-:W-:Y:S01]  /*11940*/  IMAD.MOV.U32 R5, RZ, RZ, R6 ;  /* 0x000000ffff057224 */ /* 0x000fe200078e0006 */
[----:B------:R-:W-:Y:S01]  /*11950*/  ULDC.64 UR6, c[0x0][0x208] ;  /* 0x0000820000067ab9 */ /* 0x000fe20000000a00 */
[----:B------:R-:W-:-:S04]  /*11960*/  IMAD R4, R8, UR4, RZ ;  /* 0x0000000408047c24 */ /* 0x000fc8000f8e02ff */
[----:B------:R-:W-:-:S05]  /*11970*/  IMAD R7, R207, UR5, R4 ;  /* 0x00000005cf077c24 */ /* 0x000fca000f8e0204 */
[----:B------:R-:W4:Y:S08]  /*11980*/  @P0 LDC R3, c[0x0][0xbec] ;  /* 0x0002fb00ff030b82 */ /* 0x000f300000000800 */
[----:B------:R-:W5:Y:S01]  /*11990*/  @P0 LDC R11, c[0x0][0xbf0] ;  /* 0x0002fc00ff0b0b82 */ /* 0x000f620000000800 */
[----:B----4-:R-:W-:-:S04]  /*119a0*/  @P0 IMAD.HI.U32 R0, R6, R3, RZ ;  /* 0x0000000306000227 */ /* 0x010fc800078e00ff */
[----:B------:R-:W-:Y:S01]  /*119b0*/  IMAD.WIDE.U32 R2, R207, UR4, RZ ;  /* 0x00000004cf027c25 */ /* 0x000fe2000f8e00ff */
[----:B------:R-:W-:Y:S01]  /*119c0*/  ULDC.64 UR4, c[0x0][0xb98] ;  /* 0x0002e60000047ab9 */ /* 0x000fe20000000a00 */
[----:B-----5:R-:W-:Y:S02]  /*119d0*/  @P0 SHF.R.U32.HI R5, RZ, R11, R0 ;  /* 0x0000000bff050219 */ /* 0x020fe40000011600 */
[----:B------:R-:W-:Y:S02]  /*119e0*/  IMAD.IADD R3, R3, 0x1, R7 ;  /* 0x0000000103037824 */ /* 0x000fe400078e0207 */
[----:B------:R-:W-:Y:S01]  /*119f0*/  IMAD R0, R10, UR4, RZ ;  /* 0x000000040a007c24 */ /* 0x000fe2000f8e02ff */
[----:B------:R-:W-:Y:S01]  /*11a00*/  IADD3 R7, -R5, RZ, RZ ;  /* 0x000000ff05077210 */ /* 0x000fe20007ffe1ff */
        /* <DEDUP_REMOVED lines=17> */
.L_x_2310:
[----:B------:R-:W-:Y:S05]  /*11b20*/  BSYNC B1 ;  /* 0x0000000000017941 */ /* 0x000fea0003800000 */
.L_x_2309:
[----:B------:R-:W-:Y:S01]  /*11b30*/  ULDC.64 UR4, c[0x0][0xae8] ;  /* 0x0002ba0000047ab9 */ /* 0x000fe20000000a00 */
[----:B--2---:R-:W-:Y:S01]  /*11b40*/  @P1 IMAD.HI.U32 R0, R13, R14, RZ ;  /* 0x0000000e0d001227 */ /* 0x004fe200078e00ff */
[----:B------:R-:W-:Y:S01]  /*11b50*/  ULDC UR6, c[0x0][0xa88] ;  /* 0x0002a20000067ab9 */ /* 0x000fe20000000800 */
[----:B------:R-:W-:Y:S02]  /*11b60*/  BSSY B1, `(.L_x_2311) ;  /* 0x0000035000017945 */ /* 0x000fe40003800000 */
[----:B------:R-:W-:Y:S02]  /*11b70*/  IMAD R2, R8, UR4, RZ ;  /* 0x0000000408027c24 */ /* 0x000fe4000f8e02ff */
[----:B----4-:R-:W-:Y:S01]  /*11b80*/  IMAD.MOV.U32 R5, RZ, RZ, R13 ;  /* 0x000000ffff057224 */ /* 0x010fe200078e000d */
[----:B---3--:R-:W-:Y:S01]  /*11b90*/  @P1 SHF.R.U32.HI R5, RZ, R15, R0 ;  /* 0x0000000fff051219 */ /* 0x008fe20000011600 */
[C---:B------:R-:W-:Y:S02]  /*11ba0*/  IMAD R7, R207.reuse, UR5, R2 ;  /* 0x00000005cf077c24 */ /* 0x040fe4000f8e0202 */
[----:B------:R-:W-:Y:S01]  /*11bb0*/  IMAD.WIDE.U32 R2, R207, UR4, RZ ;  /* 0x00000004cf027c25 */ /* 0x000fe2000f8e00ff */
[----:B------:R-:W-:Y:S01]  /*11bc0*/  ULDC.64 UR4, c[0x0][0xaf0] ;  /* 0x0002bc0000047ab9 */ /* 0x000fe20000000a00 */
[----:B------:R-:W-:-:S02]  /*11bd0*/  SHF.R.S32.HI R0, RZ, 0x1f, R5 ;  /* 0x0000001fff007819 */ /* 0x000fc40000011405 */
[----:B------:R-:W-:Y:S02]  /*11be0*/  IMAD R4, R10, UR4, RZ ;  /* 0x000000040a047c24 */ /* 0x000fe4000f8e02ff */
[----:B------:R-:W-:Y:S02]  /*11bf0*/  IMAD.IADD R3, R3, 0x1, R7 ;  /* 0x0000000103037824 */ /* 0x000fe400078e0207 */
[C---:B------:R-:W-:Y:S02]  /*11c00*/  IMAD R7, R205.reuse, UR5, R4 ;  /* 0x00000005cd077c24 */ /* 0x040fe4000f8e0204 */
[----:B------:R-:W-:Y:S01]  /*11c10*/  IMAD.WIDE.U32 R2, R205, UR4, R2 ;  /* 0x00000004cd027c25 */ /* 0x000fe2000f8e0002 */
[----:B------:R-:W-:-:S03]  /*11c20*/  ULDC.64 UR4, c[0x0][0xae0] ;  /* 0x0002b80000047ab9 */ /* 0x000fc60000000a00 */
[----:B------:R-:W-:Y:S02]  /*11c30*/  IMAD.MOV R4, RZ, RZ, -R5 ;  /* 0x000000ffff047224 */ /* 0x000fe400078e0a05 */
        /* <DEDUP_REMOVED lines=10> */
[----:B------:R-:W-:Y:S02]  /*11ce0*/  IMAD R9, R12, UR6, RZ ;  /* 0x000000060c097c24 */ /* 0x000fe4000f8e02ff */
        /* <DEDUP_REMOVED lines=8> */
[----:B------:R2:W3:Y:S01]  /*11d70*/  SHFL.IDX PT, R7, R4, RZ, 0x181f ;  /* 0x00181fff04077589 */ /* 0x0004e200000e0000 */
[-C--:B------:R-:W-:Y:S01]  /*11d80*/  ISETP.GE.AND P1, PT, R0, R9.reuse, PT ;  /* 0x000000090000720c */ /* 0x080fe20003f26270 */
[----:B------:R-:W-:Y:S02]  /*11d90*/  VIADD R0, R6, 0x40 ;  /* 0x0000004006007836 */ /* 0x000fe40000000000 */
[----:B------:R2:W4:Y:S03]  /*11da0*/  SHFL.IDX PT, R3, R5, RZ, 0x181f ;  /* 0x00181fff05037589 */ /* 0x00052600000e0000 */
[----:B------:R-:W-:Y:S01]  /*11db0*/  ISETP.GE.AND P0, PT, R0, R9, PT ;  /* 0x000000090000720c */ /* 0x000fe20003f06270 */
[----:B------:R-:W-:-:S12]  /*11dc0*/  @P2 BRA `(.L_x_2312) ;  /* 0x0000000000382947 */ /* 0x000fd80003800000 */
[----:B------:R-:W-:Y:S01]  /*11dd0*/  ULDC UR4, c[0x0][0xac8] ;  /* 0x0002b20000047ab9 */ /* 0x000fe20000000800 */
[----:B------:R-:W-:Y:S01]  /*11de0*/  ULDC.64 UR6, c[0x0][0x208] ;  /* 0x0000820000067ab9 */ /* 0x000fe20000000a00 */
[----:B------:R-:W-:Y:S02]  /*11df0*/  ISETP.GE.AND P4, PT, R16, UR4, PT ;  /* 0x0000000410007c0c */ /* 0x000fe4000bf86270 */
[----:B------:R-:W-:Y:S02]  /*11e00*/  ISETP.GE.AND P3, PT, R23, UR4, PT ;  /* 0x0000000417007c0c */ /* 0x000fe4000bf66270 */
[----:B------:R-:W-:-:S09]  /*11e10*/  ISETP.GE.AND P2, PT, R204, UR4, PT ;  /* 0x00000004cc007c0c */ /* 0x000fd2000bf46270 */
[CC--:B---3--:R-:W-:Y:S02]  /*11e20*/  @!P4 LEA R10, P6, R16.reuse, R7.reuse, 0x1 ;  /* 0x00000007100ac211 */ /* 0x0c8fe400078c08ff */
[C---:B------:R-:W-:Y:S02]  /*11e30*/  @!P3 LEA R12, P5, R23.reuse, R7, 0x1 ;  /* 0x00000007170cb211 */ /* 0x040fe400078a08ff */
[----:B----4-:R-:W-:Y:S02]  /*11e40*/  @!P4 LEA.HI.X R11, R16, R3, R216, 0x1, P6 ;  /* 0x00000003100bc211 */ /* 0x010fe400030f0cd8 */
[C---:B------:R-:W-:Y:S02]  /*11e50*/  @!P2 LEA R2, P6, R204.reuse, R7, 0x1 ;  /* 0x00000007cc02a211 */ /* 0x040fe400078c08ff */
[-C--:B------:R-:W-:Y:S01]  /*11e60*/  @!P3 LEA.HI.X R13, R23, R3.reuse, R215, 0x1, P5 ;  /* 0x00000003170db211 */ /* 0x080fe200028f0cd7 */
[----:B------:R3:W-:Y:S01]  /*11e70*/  @!P4 ST.E.128 desc[UR6][R10.64], RZ ;  /* 0x000000ff0a00c985 */ /* 0x0007e2000c101d06 */
[----:B------:R-:W-:-:S03]  /*11e80*/  @!P2 LEA.HI.X R3, R204, R3, R214, 0x1, P6 ;  /* 0x00000003cc03a211 */ /* 0x000fc600030f0cd6 */
[----:B------:R3:W-:Y:S04]  /*11e90*/  @!P3 ST.E.128 desc[UR6][R12.64], RZ ;  /* 0x000000ff0c00b985 */ /* 0x0007e8000c101d06 */
[----:B------:R3:W-:Y:S02]  /*11ea0*/  @!P2 ST.E.128 desc[UR6][R2.64], RZ ;  /* 0x000000ff0200a985 */ /* 0x0007e4000c101d06 */
.L_x_2312:
[----:B------:R-:W-:Y:S05]  /*11eb0*/  BSYNC B1 ;  /* 0x0000000000017941 */ /* 0x000fea0003800000 */
.L_x_2311:
[----:B---34-:R3:W4:Y:S01]  /*11ec0*/  SHFL.IDX PT, R3, R5, 0x1, 0x181f ;  /* 0x00381f0005037f89 */ /* 0x01872200000e0000 */
[----:B------:R-:W-:Y:S03]  /*11ed0*/  BSSY B1, `(.L_x_2313) ;  /* 0x0000011000017945 */ /* 0x000fe60003800000 */
[----:B------:R3:W0:Y:S01]  /*11ee0*/  SHFL.IDX PT, R7, R4, 0x1, 0x181f ;  /* 0x00381f0004077f89 */ /* 0x00062200000e0000 */
        /* <DEDUP_REMOVED lines=9> */
[-C--:B----4-:R-:W-:Y:S02]  /*11f80*/  @!P4 LEA.HI.X R11, R16, R3.reuse, R216, 0x1, P1 ;  /* 0x00000003100bc211 */ /* 0x090fe400008f0cd8 */
[-C--:B------:R-:W-:Y:S02]  /*11f90*/  @!P5 LEA.HI.X R13, R23, R3.reuse, R215, 0x1, P2 ;  /* 0x00000003170dd211 */ /* 0x080fe400010f0cd7 */
[----:B------:R-:W-:Y:S01]  /*11fa0*/  @!P6 LEA.HI.X R3, R204, R3, R214, 0x1, P3 ;  /* 0x00000003cc03e211 */ /* 0x000fe200018f0cd6 */
[----:B------:R0:W-:Y:S04]  /*11fb0*/  @!P4 ST.E.128 desc[UR6][R10.64], RZ ;  /* 0x000000ff0a00c985 */ /* 0x0001e8000c101d06 */
[----:B------:R0:W-:Y:S04]  /*11fc0*/  @!P5 ST.E.128 desc[UR6][R12.64], RZ ;  /* 0x000000ff0c00d985 */ /* 0x0001e8000c101d06 */
[----:B------:R0:W-:Y:S02]  /*11fd0*/  @!P6 ST.E.128 desc[UR6][R2.64], RZ ;  /* 0x000000ff0200e985 */ /* 0x0001e4000c101d06 */
.L_x_2314:
[----:B------:R-:W-:Y:S05]  /*11fe0*/  BSYNC B1 ;  /* 0x0000000000017941 */ /* 0x000fea0003800000 */
.L_x_2313:
[----:B0---4-:R0:W4:Y:S01]  /*11ff0*/  SHFL.IDX PT, R3, R5, 0x2, 0x181f ;  /* 0x00581f0005037f89 */ /* 0x01112200000e0000 */
        /* <DEDUP_REMOVED lines=17> */
.L_x_2316:
[----:B------:R-:W-:Y:S05]  /*12110*/  BSYNC B1 ;  /* 0x0000000000017941 */ /* 0x000fea0003800000 */
.L_x_2315:
[----:B------:R-:W-:Y:S01]  /*12120*/  IADD3 R0, R6, 0x60, RZ ;  /* 0x0000006006007810 */ /* 0x000fe20007ffe0ff */
[----:B0-23--:R-:W0:Y:S03]  /*12130*/  SHFL.IDX PT, R5, R5, 0x3, 0x181f ;  /* 0x00781f0005057f89 */ /* 0x00de2600000e0000 */
[----:B------:R-:W-:Y:S01]  /*12140*/  ISETP.GE.AND P0, PT, R0, R9, PT ;  /* 0x000000090000720c */ /* 0x000fe20003f06270 */
[----:B----4-:R2:W3:-:S12]  /*12150*/  SHFL.IDX PT, R3, R4, 0x3, 0x181f ;  /* 0x00781f0004037f89 */ /* 0x0104d800000e0000 */
[----:B--2---:R-:W-:Y:S05]  /*12160*/  @P0 BRA `(.L_x_2308) ;  /* 0x0000000000380947 */ /* 0x004fea0003800000 */
[----:B------:R-:W-:Y:S01]  /*12170*/  ULDC UR4, c[0x0][0xac8] ;  /* 0x0002b20000047ab9 */ /* 0x000fe20000000800 */
[----:B------:R-:W-:Y:S01]  /*12180*/  ULDC.64 UR6, c[0x0][0x208] ;  /* 0x0000820000067ab9 */ /* 0x000fe20000000a00 */
[----:B------:R-:W-:Y:S02]  /*12190*/  ISETP.GE.AND P3, PT, R16, UR4, PT ;  /* 0x0000000410007c0c */ /* 0x000fe4000bf66270 */
[----:B------:R-:W-:Y:S02]  /*121a0*/  ISETP.GE.AND P4, PT, R23, UR4, PT ;  /* 0x0000000417007c0c */ /* 0x000fe4000bf86270 */
[----:B------:R-:W-:-:S09]  /*121b0*/  ISETP.GE.AND P5, PT, R204, UR4, PT ;  /* 0x00000004cc007c0c */ /* 0x000fd2000bfa6270 */
[-C--:B---3--:R-:W-:Y:S02]  /*121c0*/  @!P3 LEA R6, P0, R16, R3.reuse, 0x1 ;  /* 0x000000031006b211 */ /* 0x088fe400078008ff */
[CC--:B------:R-:W-:Y:S02]  /*121d0*/  @!P4 LEA R8, P1, R23.reuse, R3.reuse, 0x1 ;  /* 0x000000031708c211 */ /* 0x0c0fe400078208ff */
[----:B------:R-:W-:Y:S02]  /*121e0*/  @!P5 LEA R2, P2, R204, R3, 0x1 ;  /* 0x00000003cc02d211 */ /* 0x000fe400078408ff */
[-C--:B0-----:R-:W-:Y:S02]  /*121f0*/  @!P3 LEA.HI.X R7, R16, R5.reuse, R216, 0x1, P0 ;  /* 0x000000051007b211 */ /* 0x081fe400000f0cd8 */
[-C--:B------:R-:W-:Y:S02]  /*12200*/  @!P4 LEA.HI.X R9, R23, R5.reuse, R215, 0x1, P1 ;  /* 0x000000051709c211 */ /* 0x080fe400008f0cd7 */
[----:B------:R-:W-:Y:S01]  /*12210*/  @!P5 LEA.HI.X R3, R204, R5, R214, 0x1, P2 ;  /* 0x00000005cc03d211 */ /* 0x000fe200010f0cd6 */
[----:B------:R2:W-:Y:S04]  /*12220*/  @!P3 ST.E.128 desc[UR6][R6.64], RZ ;  /* 0x000000ff0600b985 */ /* 0x0005e8000c101d06 */
[----:B------:R2:W-:Y:S04]  /*12230*/  @!P4 ST.E.128 desc[UR6][R8.64], RZ ;  /* 0x000000ff0800c985 */ /* 0x0005e8000c101d06 */
[----:B------:R2:W-:Y:S02]  /*12240*/  @!P5 ST.E.128 desc[UR6][R2.64], RZ ;  /* 0x000000ff0200d985 */ /* 0x0005e4000c101d06 */
.L_x_2308:
[----:B------:R-:W-:Y:S05]  /*12250*/  BSYNC B0 ;  /* 0x0000000000007941 */ /* 0x000fea0003800000 */
.L_x_2300:
[----:B------:R-:W-:Y:S02]  /*12260*/  ULDC UR4, c[0x0][0xc38] ;  /* 0x00030e0000047ab9 */ /* 0x000fe40000000800 */
[----:B-1----:R-:W-:-:S13]  /*12270*/  ISETP.GE.AND P0, PT, R52, UR4, PT ;  /* 0x0000000434007c0c */ /* 0x002fda000bf06270 */
[----:B------:R-:W-:Y:S05]  /*12280*/  @!P0 BRA `(.L_x_2317) ;  /* 0xfffffee800c08947 */ /* 0x000fea000383ffff */
[----:B------:R-:W-:Y:S05]  /*12290*/  EXIT ;  /* 0x000000000000794d */ /* 0x000fea0003800000 */
.L_x_2265:
[----:B------:R-:W-:-:S08]  /*122a0*/  NOP ;  /* 0x0000000000007918 */ /* 0x000fd00000000000 */
[----:B0-----:R-:W0:-:S00]  /*122b0*/  USETMAXREG.DEALLOC.CTAPOOL 0x18 ;  /* 0x00000018000079c8 */ /* 0x001e0000080e0500 */
[----:B0-----:R-:W-:-:S06]  /*122c0*/  LOP3.LUT R0, R0, 0x3, RZ, 0xc0, !PT ;  /* 0x0000000300007812 */ /* 0x001fcc00078ec0ff */
[----:B------:R-:W0:Y:S01]  /*122d0*/  S2UR UR6, SR_CTAID.X ;  /* 0x00000000000679c3 */ /* 0x000e220000002500 */
[----:B------:R-:W-:Y:S01]  /*122e0*/  IMAD.MOV.U32 R18, RZ, RZ, RZ ;  /* 0x000000ffff127224 */ /* 0x000fe200078e00ff */
[----:B------:R-:W1:Y:S02]  /*122f0*/  SHFL.IDX PT, R0, R0, RZ, 0x1f ;  /* 0x00001fff00007589 */ /* 0x000e6400000e0000 */
[----:B-1----:R-:W-:-:S04]  /*12300*/  ISETP.NE.AND P0, PT, R0, RZ, PT ;  /* 0x000000ff0000720c */ /* 0x002fc80003f05270 */
[----:B------:R-:W0:Y:S01]  /*12310*/  LDC R0, c[0x0][0xc38] ;  /* 0x00030e00ff007b82 */ /* 0x000e220000000800 */
[----:B------:R-:W-:-:S05]  /*12320*/  P2R R2, PR, RZ, 0x1 ;  /* 0x00000001ff027803 */ /* 0x000fca0000000000 */
[----:B------:R1:W-:Y:S03]  /*12330*/  STL [R1+0x2c], R2 ;  /* 0x00002c0201007387 */ /* 0x0003e60000100800 */
[----:B------:R-:W-:Y:S06]  /*12340*/  @P0 BAR.ARV 0x4, 0x180 ;  /* 0x0106000000000b1d */ /* 0x000fec0000002000 */
[----:B------:R1:W-:Y:S01]  /*12350*/  STL [R1+0x28], RZ ;  /* 0x000028ff01007387 */ /* 0x0003e20000100800 */
[----:B0-----:R-:W-:Y:S01]  /*12360*/  ISETP.LE.AND P0, PT, R0, UR6, PT ;  /* 0x0000000600007c0c */ /* 0x001fe2000bf03270 */
[----:B------:R-:W-:-:S05]  /*12370*/  IMAD.MOV.U32 R0, RZ, RZ, 0x1 ;  /* 0x00000001ff007424 */ /* 0x000fca00078e00ff */
[----:B------:R1:W-:Y:S07]  /*12380*/  STL [R1+0x4], R0 ;  /* 0x0000040001007387 */ /* 0x0003ee0000100800 */
[----:B------:R-:W-:Y:S05]  /*12390*/  @P0 BRA `(.L_x_2318) ;  /* 0x0000004800500947 */ /* 0x000fea0003800000 */
[----:B------:R-:W0:Y:S01]  /*123a0*/  S2R R6, SR_TID.X ;  /* 0x0000000000067919 */ /* 0x000e220000002100 */
[----:B------:R-:W2:Y:S01]  /*123b0*/  S2UR UR5, SR_CgaCtaId ;  /* 0x00000000000579c3 */ /* 0x000ea20000008800 */
[----:B------:R-:W-:Y:S01]  /*123c0*/  UMOV UR4, 0x400 ;  /* 0x0000040000047882 */ /* 0x000fe20000000000 */
[----:B------:R-:W-:Y:S01]  /*123d0*/  IMAD.MOV.U32 R18, RZ, RZ, RZ ;  /* 0x000000ffff127224 */ /* 0x000fe200078e00ff */
[----:B------:R-:W-:Y:S01]  /*123e0*/  ULDC UR40, c[0x0][0xc] ;  /* 0x0000030000287ab9 */ /* 0x000fe20000000800 */
[----:B------:R-:W-:Y:S01]  /*123f0*/  ULDC.64 UR38, c[0x0][0x198] ;  /* 0x0000660000267ab9 */ /* 0x000fe20000000a00 */
[----:B--2---:R-:W-:-:S06]  /*12400*/  ULEA UR4, UR5, UR4, 0x18 ;  /* 0x0000000405047291 */ /* 0x004fcc000f8ec03f */
[----:B------:R-:W-:Y:S01]  /*12410*/  IMAD.U32 R17, RZ, RZ, UR4 ;  /* 0x00000004ff117e24 */ /* 0x000fe2000f8e00ff */
[C---:B0-----:R-:W-:Y:S01]  /*12420*/  LOP3.LUT R5, R6.reuse, 0x7f, RZ, 0xc0, !PT ;  /* 0x0000007f06057812 */ /* 0x041fe200078ec0ff */
[----:B-1----:R-:W-:-:S05]  /*12430*/  IMAD.SHL.U32 R0, R6, 0x8, RZ ;  /* 0x0000000806007824 */ /* 0x002fca00078e00ff */
        /* <DEDUP_REMOVED lines=13> */
[----:B------:R0:W-:Y:S04]  /*12510*/  STL [R1+0x4], R2 ;  /* 0x0000040201007387 */ /* 0x0001e80000100800 */
[----:B------:R1:W-:Y:S01]  /*12520*/  STL [R1+0x28], RZ ;  /* 0x000028ff01007387 */ /* 0x0003e20000100800 */
[----:B0-----:R-:W-:-:S02]  /*12530*/  LOP3.LUT R2, R0, 0x40, RZ, 0xfc, !PT ;  /* 0x0000004000027812 */ /* 0x001fc400078efcff */
[----:B-1----:R-:W-:-:S07]  /*12540*/  LOP3.LUT R0, R0, 0x80, RZ, 0xfc, !PT ;  /* 0x0000008000007812 */ /* 0x002fce00078efcff */
.L_x_2412:
[----:B--2---:R-:W2:Y:S01]  /*12550*/  LDL R5, [R1+0x18] ;  /* 0x0000180001057983 */ /* 0x004ea20000100800 */
[----:B0-----:R-:W0:Y:S01]  /*12560*/  LDC R0, c[0x0][0xc60] ;  /* 0x00031800ff007b82 */ /* 0x001e220000000800 */
[----:B------:R-:W-:Y:S01]  /*12570*/  ULDC UR4, c[0x0][0xc78] ;  /* 0x00031e0000047ab9 */ /* 0x000fe20000000800 */
[----:B0-----:R-:W-:-:S13]  /*12580*/  ISETP.NE.AND P0, PT, R0, 0x1, PT ;  /* 0x000000010000780c */ /* 0x001fda0003f05270 */
[----:B---3--:R-:W2:Y:S08]  /*12590*/  @P0 LDC R2, c[0x0][0xc64] ;  /* 0x00031900ff020b82 */ /* 0x008eb00000000800 */
[----:B-1----:R-:W0:Y:S01]  /*125a0*/  @P0 LDC R3, c[0x0][0xc68] ;  /* 0x00031a00ff030b82 */ /* 0x002e220000000800 */
[----:B--2---:R-:W-:-:S04]  /*125b0*/  @P0 IMAD.HI.U32 R2, R5, R2, RZ ;  /* 0x0000000205020227 */ /* 0x004fc800078e00ff */
[----:B------:R-:W-:Y:S01]  /*125c0*/  IMAD.MOV.U32 R4, RZ, RZ, R5 ;  /* 0x000000ffff047224 */ /* 0x000fe200078e0005 */
[----:B0-----:R-:W-:-:S04]  /*125d0*/  @P0 SHF.R.U32.HI R4, RZ, R3, R2 ;  /* 0x00000003ff040219 */ /* 0x001fc80000011602 */
[C---:B------:R-:W-:Y:S02]  /*125e0*/  ISETP.GE.AND P0, PT, R4.reuse, UR4, PT ;  /* 0x0000000404007c0c */ /* 0x040fe4000bf06270 */
[----:B------:R-:W-:-:S05]  /*125f0*/  IADD3 R3, -R4, RZ, RZ ;  /* 0x000000ff04037210 */ /* 0x000fca0007ffe1ff */
[----:B------:R-:W-:-:S06]  /*12600*/  IMAD R0, R0, R3, R5 ;  /* 0x0000000300007224 */ /* 0x000fcc00078e0205 */
[----:B------:R-:W-:Y:S05]  /*12610*/  @!P0 BRA `(.L_x_2319) ;  /* 0x0000000000208947 */ /* 0x000fea0003800000 */
[----:B------:R-:W0:Y:S02]  /*12620*/  LDC R5, c[0x0][0xc6c] ;  /* 0x00031b00ff057b82 */ /* 0x000e240000000800 */
[----:B0-----:R-:W-:-:S13]  /*12630*/  ISETP.NE.AND P0, PT, R5, 0x1, PT ;  /* 0x000000010500780c */ /* 0x001fda0003f05270 */
[----:B------:R-:W0:Y:S02]  /*12640*/  @P0 LDC.64 R2, c[0x0][0xc70] ;  /* 0x00031c00ff020b82 */ /* 0x000e240000000a00 */
[----:B0-----:R-:W-:-:S04]  /*12650*/  @P0 IMAD.HI.U32 R6, R0, R2, RZ ;  /* 0x0000000200060227 */ /* 0x001fc800078e00ff */
[----:B------:R-:W-:Y:S01]  /*12660*/  IMAD.MOV.U32 R2, RZ, RZ, R0 ;  /* 0x000000ffff027224 */ /* 0x000fe200078e0000 */
[----:B------:R-:W-:-:S05]  /*12670*/  @P0 SHF.R.U32.HI R2, RZ, R3, R6 ;  /* 0x00000003ff020219 */ /* 0x000fca0000011606 */
[----:B------:R-:W-:Y:S01]  /*12680*/  IMAD R5, R2, R5, RZ ;  /* 0x0000000502057224 */ /* 0x000fe200078e02ff */
[----:B------:R-:W-:Y:S06]  /*12690*/  BRA `(.L_x_2320) ;  /* 0x00000000001c7947 */ /* 0x000fec0003800000 */
.L_x_2319:
[----:B------:R-:W0:Y:S02]  /*126a0*/  LDC R5, c[0x0][0xc54] ;  /* 0x00031500ff057b82 */ /* 0x000e240000000800 */
[----:B0-----:R-:W-:-:S13]  /*126b0*/  ISETP.NE.AND P0, PT, R5, 0x1, PT ;  /* 0x000000010500780c */ /* 0x001fda0003f05270 */
[----:B------:R-:W0:Y:S02]  /*126c0*/  @P0 LDC.64 R2, c[0x0][0xc58] ;  /* 0x00031600ff020b82 */ /* 0x000e240000000a00 */
[----:B0-----:R-:W-:-:S04]  /*126d0*/  @P0 IMAD.HI.U32 R6, R0, R2, RZ ;  /* 0x0000000200060227 */ /* 0x001fc800078e00ff */
[----:B------:R-:W-:Y:S01]  /*126e0*/  IMAD.MOV.U32 R2, RZ, RZ, R0 ;  /* 0x000000ffff027224 */ /* 0x000fe200078e0000 */
[----:B------:R-:W-:-:S05]  /*126f0*/  @P0 SHF.R.U32.HI R2, RZ, R3, R6 ;  /* 0x00000003ff020219 */ /* 0x000fca0000011606 */
[----:B------:R-:W-:-:S07]  /*12700*/  IMAD R5, R2, R5, RZ ;  /* 0x0000000502057224 */ /* 0x000fce00078e02ff */
.L_x_2320:
[----:B------:R-:W0:Y:S01]  /*12710*/  LDC R3, c[0x0][0xc48] ;  /* 0x00031200ff037b82 */ /* 0x000e220000000800 */
[----:B------:R-:W-:Y:S01]  /*12720*/  IMAD.IADD R5, R0, 0x1, -R5 ;  /* 0x0000000100057824 */ /* 0x000fe200078e0a05 */
[----:B------:R-:W-:Y:S01]  /*12730*/  LOP3.LUT R2, RZ, R2, RZ, 0x33, !PT ;  /* 0x00000002ff027212 */ /* 0x000fe200078e33ff */
[----:B------:R-:W-:Y:S01]  /*12740*/  ULDC UR4, c[0x0][0xc3c] ;  /* 0x00030f0000047ab9 */ /* 0x000fe20000000800 */
[----:B------:R-:W-:Y:S03]  /*12750*/  BSSY B7, `(.L_x_2321) ;  /* 0x000043b000077945 */ /* 0x000fe60003800000 */
[----:B------:R-:W-:Y:S01]  /*12760*/  VIADD R7, R2, UR4 ;  /* 0x0000000402077c36 */ /* 0x000fe20008000000 */
[----:B------:R-:W1:Y:S01]  /*12770*/  LDC R0, c[0x0][0xc54] ;  /* 0x00031500ff007b82 */ /* 0x000e620000000800 */
[----:B------:R-:W-:Y:S02]  /*12780*/  ULDC.64 UR4, c[0x0][0x418] ;  /* 0x0001060000047ab9 */ /* 0x000fe40000000a00 */
[----:B------:R-:W-:Y:S01]  /*12790*/  IMAD.SHL.U32 R2, R7, 0x80, RZ ;  /* 0x0000008007027824 */ /* 0x000fe200078e00ff */
[----:B------:R-:W-:-:S03]  /*127a0*/  UISETP.NE.U32.AND UP0, UPT, UR4, URZ, UPT ;  /* 0x0000003f0400728c */ /* 0x000fc6000bf05070 */
[----:B------:R-:W-:Y:S01]  /*127b0*/  VIADD R2, R2, 0x7f ;  /* 0x0000007f02027836 */ /* 0x000fe20000000000 */
[----:B------:R-:W-:Y:S01]  /*127c0*/  UISETP.NE.AND.EX UP0, UPT, UR5, URZ, UPT, UP0 ;  /* 0x0000003f0500728c */ /* 0x000fe2000bf05300 */
[----:B------:R-:W-:Y:S02]  /*127d0*/  ULDC UR4, c[0x0][0x424] ;  /* 0x0001090000047ab9 */ /* 0x000fe40000000800 */
[----:B------:R-:W-:Y:S01]  /*127e0*/  ULDC UR5, c[0x0][0x288] ;  /* 0x0000a20000057ab9 */ /* 0x000fe20000000800 */
[----:B------:R-:W-:Y:S02]  /*127f0*/  USEL UR4, UR4, 0x1, UP0 ;  /* 0x0000000104047887 */ /* 0x000fe40008000000 */
[----:B------:R-:W-:Y:S01]  /*12800*/  UIADD3 UR6, -UR5, 0x70, URZ ;  /* 0x0000007005067890 */ /* 0x000fe2000fffe13f */
[C---:B0-----:R-:W-:Y:S02]  /*12810*/  ISETP.NE.AND P0, PT, R3.reuse, 0x1, PT ;  /* 0x000000010300780c */ /* 0x041fe40003f05270 */
[----:B------:R-:W-:Y:S01]  /*12820*/  ULDC UR5, c[0x0][0x2f0] ;  /* 0x0000bc0000057ab9 */ /* 0x000fe20000000800 */
[----:B------:R-:W-:Y:S01]  /*12830*/  R2UR UR36, R3 ;  /* 0x00000000032472ca */ /* 0x000fe200000e0000 */
[----:B------:R-:W-:-:S02]  /*12840*/  UIMAD UR6, UR4, UR5, UR6 ;  /* 0x00000005040672a4 */ /* 0x000fc4000f8e0206 */
[----:B------:R-:W-:Y:S01]  /*12850*/  UIMAD UR5, UR4, UR5, 0x6f ;  /* 0x0000006f040574a4 */ /* 0x000fe2000f8e0205 */
[----:B-1----:R-:W-:Y:S02]  /*12860*/  IMAD R0, R4, R0, R5 ;  /* 0x0000000004007224 */ /* 0x002fe400078e0205 */
[----:B------:R-:W-:Y:S02]  /*12870*/  UMOV UR4, URZ ;  /* 0x0000003f00047c82 */ /* 0x000fe40008000000 */
[----:B------:R-:W-:Y:S01]  /*12880*/  UIMAD.WIDE UR4, UR5, -0x6db6db6d, UR4 ;  /* 0x92492493050478a5 */ /* 0x000fe2000f8e0204 */
[----:B------:R-:W-:Y:S01]  /*12890*/  IMAD.MOV.U32 R6, RZ, RZ, R0 ;  /* 0x000000ffff067224 */ /* 0x000fe200078e0000 */
[----:B------:R-:W0:Y:S01]  /*128a0*/  @P0 LDC R5, c[0x0][0xc4c] ;  /* 0x00031300ff050b82 */ /* 0x000e220000000800 */
[----:B------:R-:W-:Y:S01]  /*128b0*/  R2UR UR7, R0 ;  /* 0x00000000000772ca */ /* 0x000fe200000e0000 */
[----:B------:R-:W-:-:S04]  /*128c0*/  USHF.R.U32.HI UR4, URZ, 0x1f, UR5 ;  /* 0x0000001f3f047899 */ /* 0x000fc80008011605 */
[----:B------:R-:W-:Y:S02]  /*128d0*/  ULEA.HI.SX32 UR4, UR5, UR4, 0x1a ;  /* 0x0000000405047291 */ /* 0x000fe4000f8fd23f */
[----:B------:R-:W1:Y:S01]  /*128e0*/  @P0 LDC R3, c[0x0][0xc50] ;  /* 0x00031400ff030b82 */ /* 0x000e620000000800 */
[----:B0-----:R-:W-:-:S07]  /*128f0*/  @P0 IMAD.HI.U32 R4, R0, R5, RZ ;  /* 0x0000000500040227 */ /* 0x001fce00078e00ff */
[----:B------:R-:W0:Y:S01]  /*12900*/  LDC R0, c[0x0][0x448] ;  /* 0x00011200ff007b82 */ /* 0x000e220000000800 */
[----:B-1----:R-:W-:-:S05]  /*12910*/  @P0 SHF.R.U32.HI R6, RZ, R3, R4 ;  /* 0x00000003ff060219 */ /* 0x002fca0000011604 */
[----:B------:R1:W-:Y:S04]  /*12920*/  STL [R1+0x1c], R6 ;  /* 0x00001c0601007387 */ /* 0x0003e80000100800 */
[----:B------:R1:W-:Y:S01]  /*12930*/  STL [R1+0x24], R7 ;  /* 0x0000240701007387 */ /* 0x0003e20000100800 */
[----:B0-----:R-:W-:-:S13]  /*12940*/  ISETP.NE.AND P0, PT, R0, 0x1, PT ;  /* 0x000000010000780c */ /* 0x001fda0003f05270 */
[----:B------:R-:W0:Y:S08]  /*12950*/  @P0 LDC R3, c[0x0][0x44c] ;  /* 0x00011300ff030b82 */ /* 0x000e300000000800 */
[----:B------:R-:W2:Y:S01]  /*12960*/  @P0 LDC R0, c[0x0][0x450] ;  /* 0x00011400ff000b82 */ /* 0x000ea20000000800 */
[----:B0-----:R-:W-:-:S05]  /*12970*/  @P0 IMAD.HI.U32 R3, R2, R3, RZ ;  /* 0x0000000302030227 */ /* 0x001fca00078e00ff */
[----:B--2---:R-:W-:Y:S01]  /*12980*/  @P0 SHF.R.U32.HI R2, RZ, R0, R3 ;  /* 0x00000000ff020219 */ /* 0x004fe20000011603 */
[----:B------:R-:W-:-:S04]  /*12990*/  IMAD.MOV R0, RZ, RZ, -R6 ;  /* 0x000000ffff007224 */ /* 0x000fc800078e0a06 */
[----:B------:R-:W-:Y:S01]  /*129a0*/  VIADD R3, R2, UR6 ;  /* 0x0000000602037c36 */ /* 0x000fe20008000000 */
[----:B------:R-:W-:Y:S01]  /*129b0*/  R2UR UR6, R0 ;  /* 0x00000000000672ca */ /* 0x000fe200000e0000 */
[----:B------:R-:W-:-:S04]  /*129c0*/  IMAD.MOV.U32 R2, RZ, RZ, RZ ;  /* 0x000000ffff027224 */ /* 0x000fc800078e00ff */
[----:B------:R-:W-:-:S05]  /*129d0*/  IMAD.HI R2, R3, -0x6db6db6d, R2 ;  /* 0x9249249303027827 */ /* 0x000fca00078e0202 */
[----:B------:R-:W-:-:S03]  /*129e0*/  SHF.R.U32.HI R3, RZ, 0x1f, R2 ;  /* 0x0000001fff037819 */ /* 0x000fc60000011602 */
[----:B------:R-:W-:Y:S01]  /*129f0*/  UIMAD UR36, UR36, UR6, UR7 ;  /* 0x00000006242472a4 */ /* 0x000fe2000f8e0207 */
[----:B------:R-:W-:-:S04]  /*12a00*/  LEA.HI.SX32 R3, R2, R3, 0x1a ;  /* 0x0000000302037211 */ /* 0x000fc800078fd2ff */
[----:B------:R-:W-:-:S04]  /*12a10*/  VIMNMX R19, R3, UR4, PT ;  /* 0x0000000403137c48 */ /* 0x000fc8000bfe0100 */
[----:B------:R-:W-:Y:S01]  /*12a20*/  ISETP.GT.AND P0, PT, R19, RZ, PT ;  /* 0x000000ff1300720c */ /* 0x000fe20003f04270 */
[----:B------:R1:W-:-:S12]  /*12a30*/  STL [R1+0x20], R19 ;  /* 0x0000201301007387 */ /* 0x0003d80000100800 */
[----:B-1----:R-:W-:Y:S05]  /*12a40*/  @P0 BRA `(.L_x_2322) ;  /* 0x00000000004c0947 */ /* 0x002fea0003800000 */
        /* <DEDUP_REMOVED lines=19> */
.L_x_2322:
        /* <DEDUP_REMOVED lines=8> */
[----:B------:R-:W-:Y:S01]  /*12c00*/  MOV R4, UR6 ;  /* 0x0000000600047c02 */ /* 0x000fe20008000f00 */
[----:B------:R-:W-:Y:S01]  /*12c10*/  IMAD.U32 R5, RZ, RZ, UR7 ;  /* 0x00000007ff057e24 */ /* 0x000fe2000f8e00ff */
        /* <DEDUP_REMOVED lines=10> */
.L_x_2325:
[----:B------:R-:W-:Y:S05]  /*12cc0*/  BSYNC B6 ;  /* 0x0000000000067941 */ /* 0x000fea0003800000 */
.L_x_2324:
        /* <DEDUP_REMOVED lines=20> */
.L_x_2328:
        /* <DEDUP_REMOVED lines=15> */
.L_x_2327:
[----:B------:R-:W-:Y:S05]  /*12f00*/  BSYNC B6 ;  /* 0x0000000000067941 */ /* 0x000fea0003800000 */
.L_x_2326:
[----:B------:R-:W2:Y:S01]  /*12f10*/  LDL R16, [R1+0x1c] ;  /* 0x00001c0001107983 */ /* 0x000ea20000100800 */
[----:B------:R-:W0:Y:S01]  /*12f20*/  LDC.64 R2, c[0x0][0x9f8] ;  /* 0x00027e00ff027b82 */ /* 0x000e220000000a00 */
[----:B------:R-:W-:Y:S01]  /*12f30*/  ULDC.64 UR4, c[0x0][0x208] ;  /* 0x0000820000047ab9 */ /* 0x000fe20000000a00 */
[----:B0-----:R-:W-:-:S04]  /*12f40*/  ISETP.NE.U32.AND P0, PT, R2, RZ, PT ;  /* 0x000000ff0200720c */ /* 0x001fc80003f05070 */
[----:B------:R-:W-:-:S13]  /*12f50*/  ISETP.NE.AND.EX P0, PT, R3, RZ, PT, P0 ;  /* 0x000000ff0300720c */ /* 0x000fda0003f05300 */
[----:B------:R-:W0:Y:S01]  /*12f60*/  @P0 LDC.64 R2, c[0x0][0x9f8] ;  /* 0x00027e00ff020b82 */ /* 0x000e220000000a00 */
[----:B--2---:R-:W-:Y:S02]  /*12f70*/  IMAD.MOV.U32 R7, RZ, RZ, R16 ;  /* 0x000000ffff077224 */ /* 0x004fe400078e0010 */
[----:B0-----:R-:W-:-:S05]  /*12f80*/  @P0 IMAD.WIDE R2, R16, 0x4, R2 ;  /* 0x0000000410020825 */ /* 0x001fca00078e0202 */
[----:B------:R0:W2:Y:S01]  /*12f90*/  @P0 LDG.E R7, desc[UR4][R2.64] ;  /* 0x0000000402070981 */ /* 0x0000a2000c1e1900 */
[----:B------:R-:W-:Y:S01]  /*12fa0*/  UMOV UR4, 0xffffffff ;  /* 0xffffffff00047882 */ /* 0x000fe20000000000 */
[----:B------:R-:W-:Y:S01]  /*12fb0*/  VIADD R19, R19, 0xffffffff ;  /* 0xffffffff13137836 */ /* 0x000fe20000000000 */
[----:B------:R-:W1:Y:S01]  /*12fc0*/  S2R R0, SR_TID.X ;  /* 0x0000000000007919 */ /* 0x000e620000002100 */
[----:B0-----:R-:W0:Y:S02]  /*12fd0*/  LDC.64 R2, c[0x0][0x418] ;  /* 0x00010600ff027b82 */ /* 0x001e240000000a00 */
[----:B0-----:R-:W-:Y:S02]  /*12fe0*/  ISETP.NE.U32.AND P0, PT, R2, RZ, PT ;  /* 0x000000ff0200720c */ /* 0x001fe40003f05070 */
[----:B-1----:R-:W-:Y:S02]  /*12ff0*/  SHF.R.U32.HI R0, RZ, 0x5, R0 ;  /* 0x00000005ff007819 */ /* 0x002fe40000011600 */
[----:B------:R-:W-:-:S02]  /*13000*/  ISETP.NE.AND.EX P1, PT, R3, RZ, PT, P0 ;  /* 0x000000ff0300720c */ /* 0x000fc40003f25300 */
[----:B------:R-:W-:Y:S02]  /*13010*/  LOP3.LUT R0, R0, 0x3, RZ, 0xc0, !PT ;  /* 0x0000000300007812 */ /* 0x000fe400078ec0ff */
[----:B------:R-:W-:Y:S02]  /*13020*/  P2R R4, PR, RZ, 0x2 ;  /* 0x00000002ff047803 */ /* 0x000fe40000000000 */
[----:B--2---:R-:W-:Y:S01]  /*13030*/  SHF.R.S32.HI R8, RZ, 0x1f, R7 ;  /* 0x0000001fff087819 */ /* 0x004fe20000011407 */
[----:B------:R0:W-:Y:S01]  /*13040*/  STL [R1], R7 ;  /* 0x0000000701007387 */ /* 0x0001e20000100800 */
[----:B------:R-:W-:-:S03]  /*13050*/  SEL R16, R7, RZ, !P1 ;  /* 0x000000ff07107207 */ /* 0x000fc60004800000 */
[----:B------:R0:W-:Y:S04]  /*13060*/  STL [R1+0x10], R4 ;  /* 0x0000100401007387 */ /* 0x0001e80000100800 */
[----:B------:R0:W-:Y:S01]  /*13070*/  STL [R1+0x8], R8 ;  /* 0x0000080801007387 */ /* 0x0001e20000100800 */
[----:B------:R-:W-:Y:S05]  /*13080*/  BRA.DIV UR4, `(.L_x_2329) ;  /* 0x0000004204a47947 */ /* 0x000fea000b800000 */
[----:B------:R1:W2:Y:S02]  /*13090*/  SHFL.IDX PT, R14, R0, RZ, 0x1f ;  /* 0x00001fff000e7589 */ /* 0x0002a400000e0000 */
.L_x_2427:
[----:B------:R-:W-:Y:S02]  /*130a0*/  PLOP3.LUT P2, PT, PT, PT, PT, 0x8, 0x0 ;  /* 0x000000000000781c */ /* 0x000fe40003f4e170 */
[----:B--2---:R-:W-:Y:S02]  /*130b0*/  ISETP.NE.AND P0, PT, R14, RZ, PT ;  /* 0x000000ff0e00720c */ /* 0x004fe40003f05270 */
[----:B-1----:R-:W-:-:S05]  /*130c0*/  P2R R0, PR, RZ, 0x4 ;  /* 0x00000004ff007803 */ /* 0x002fca0000000000 */
[----:B------:R1:W-:Y:S06]  /*130d0*/  STL [R1+0xc], R0 ;  /* 0x00000c0001007387 */ /* 0x0003ec0000100800 */
[----:B------:R-:W-:Y:S05]  /*130e0*/  @P0 BRA `(.L_x_2330) ;  /* 0x0000000400200947 */ /* 0x000fea0003800000 */
[----:B------:R-:W-:-:S03]  /*130f0*/  UMOV UR4, 0xffffffff ;  /* 0xffffffff00047882 */ /* 0x000fc60000000000 */
[----:B------:R-:W-:Y:S05]  /*13100*/  BRA.DIV UR4, `(.L_x_2331) ;  /* 0x0000004204a47947 */ /* 0x000fea000b800000 */
[----:B------:R-:W-:-:S13]  /*13110*/  ELECT P6, URZ, PT ;  /* 0x00000000003f782f */ /* 0x000fda00038c0000 */
.L_x_2430:
[----:B------:R-:W-:Y:S05]  /*13120*/  @!P6 BRA `(.L_x_2330) ;  /* 0x000000040010e947 */ /* 0x000fea0003800000 */
[----:B------:R-:W-:Y:S01]  /*13130*/  IMAD.MOV.U32 R16, RZ, RZ, R7 ;  /* 0x000000ffff107224 */ /* 0x000fe200078e0007 */
[----:B------:R-:W-:Y:S06]  /*13140*/  @!P1 BRA `(.L_x_2332) ;  /* 0x0000000000489947 */ /* 0x000fec0003800000 */
[----:B------:R-:W2:Y:S01]  /*13150*/  LDC R6, c[0x0][0x43c] ;  /* 0x00010f00ff067b82 */ /* 0x000ea20000000800 */
[----:B------:R-:W-:Y:S01]  /*13160*/  ULDC.64 UR4, c[0x0][0x428] ;  /* 0x00010a0000047ab9 */ /* 0x000fe20000000a00 */
[----:B------:R-:W-:Y:S01]  /*13170*/  ULDC.64 UR6, c[0x0][0x208] ;  /* 0x0000820000067ab9 */ /* 0x000fe20000000a00 */
[----:B--2---:R-:W-:-:S13]  /*13180*/  ISETP.NE.AND P0, PT, R6, 0x1, PT ;  /* 0x000000010600780c */ /* 0x004fda0003f05270 */
[----:B0-----:R-:W1:Y:S02]  /*13190*/  @P0 LDC.64 R4, c[0x0][0x440] ;  /* 0x00011000ff040b82 */ /* 0x001e640000000a00 */
[----:B-1----:R-:W-:-:S04]  /*131a0*/  @P0 IMAD.HI.U32 R0, R19, R4, RZ ;  /* 0x0000000413000227 */ /* 0x002fc800078e00ff */
        /* <DEDUP_REMOVED lines=12> */
.L_x_2332:
[----:B-1----:R-:W3:Y:S01]  /*13270*/  LDL R0, [R1+0x4] ;  /* 0x0000040001007983 */ /* 0x002ee20000100800 */
[----:B--2---:R-:W-:Y:S01]  /*13280*/  IMAD R2, R18, 0x8, R17 ;  /* 0x0000000812027824 */ /* 0x004fe200078e0211 */
[----:B---3--:R-:W-:-:S04]  /*13290*/  SHF.L.U32 R0, R0, 0x1f, RZ ;  /* 0x0000001f00007819 */ /* 0x008fc800000006ff */
[----:B------:R-:W1:Y:S02]  /*132a0*/  SYNCS.PHASECHK.TRANS64.TRYWAIT P0, [R2+URZ+0x36840], R0 ;  /* 0x03684000020075a7 */ /* 0x000e64000800017f */
[----:B-1----:R-:W-:Y:S05]  /*132b0*/  @!P0 BRA `(.L_x_2333) ;  /* 0x0000004000588947 */ /* 0x002fea0003800000 */
.L_x_2431:
        /* <DEDUP_REMOVED lines=11> */
.L_x_2334:
[----:B-1----:R-:W-:Y:S01]  /*13370*/  IMAD R0, R18, 0xa800, R17 ;  /* 0x0000a80012007824 */ /* 0x002fe200078e0211 */
[----:B------:R-:W-:Y:S01]  /*13380*/  R2UR UR33, R2 ;  /* 0x00000000022172ca */ /* 0x000fe200000e0000 */
[----:B------:R-:W-:Y:S01]  /*13390*/  UIADD3 UR4, UP0, UR38, 0x370, URZ ;  /* 0x0000037026047890 */ /* 0x000fe2000ff1e03f */
[----:B------:R-:W-:Y:S01]  /*133a0*/  R2UR UR35, R19 ;  /* 0x00000000132372ca */ /* 0x000fe200000e0000 */
[----:B------:R-:W-:Y:S01]  /*133b0*/  UMOV UR6, 0x0 ;  /* 0x0000000000067882 */ /* 0x000fe20000000000 */
[----:B------:R-:W-:Y:S01]  /*133c0*/  R2UR UR8, R0 ;  /* 0x00000000000872ca */ /* 0x000fe200000e0000 */
[----:B------:R-:W-:Y:S01]  /*133d0*/  UIADD3.X UR5, URZ, UR39, URZ, UP0, !UPT ;  /* 0x000000273f057290 */ /* 0x000fe200087fe43f */
[----:B-----5:R-:W-:Y:S01]  /*133e0*/  R2UR UR37, R16 ;  /* 0x00000000102572ca */ /* 0x020fe200000e0000 */
[----:B------:R-:W-:Y:S01]  /*133f0*/  UMOV UR7, 0x14f00000 ;  /* 0x14f0000000077882 */ /* 0x000fe20000000000 */
[----:B------:R-:W-:Y:S01]  /*13400*/  PLOP3.LUT P0, PT, PT, PT, PT, 0x80, 0x0 ;  /* 0x000000000000781c */ /* 0x000fe20003f0f070 */
[----:B------:R-:W-:Y:S01]  /*13410*/  UMOV UR34, URZ ;  /* 0x0000003f00227c82 */ /* 0x000fe20008000000 */
[----:B------:R-:W-:Y:S01]  /*13420*/  UMOV UR18, 0x40 ;  /* 0x0000004000127882 */ /* 0x000fe20000000000 */
[----:B------:R-:W-:Y:S01]  /*13430*/  UMOV UR20, UR36 ;  /* 0x0000002400147c82 */ /* 0x000fe20008000000 */
[----:B------:R-:W-:Y:S01]  /*13440*/  P2R R0, PR, RZ, 0x1 ;  /* 0x00000001ff007803 */ /* 0x000fe20000000000 */
[----:B------:R-:W-:-:S02]  /*13450*/  UIADD3 UR33, UR33, 0x36830, URZ ;  /* 0x0003683021217890 */ /* 0x000fc4000fffe03f */
[----:B------:R-:W-:Y:S02]  /*13460*/  UIMAD UR35, UR35, 0x70, URZ ;  /* 0x00000070232378a4 */ /* 0x000fe4000f8e023f */
[----:B------:R-:W-:Y:S01]  /*13470*/  UIADD3 UR32, UR8, 0x21400, URZ ;  /* 0x0002140008207890 */ /* 0x000fe2000fffe03f */
[----:B------:R2:W-:Y:S01]  /*13480*/  STL [R1+0xc], R0 ;  /* 0x00000c0001007387 */ /* 0x0005e20000100800 */
[----:B------:R-:W-:Y:S02]  /*13490*/  UIADD3 UR16, UR8, 0x24c00, URZ ;  /* 0x00024c0008107890 */ /* 0x000fe4000fffe03f */
[----:B------:R-:W-:Y:S01]  /*134a0*/  UIADD3 UR8, UR8, 0x28400, URZ ;  /* 0x0002840008087890 */ /* 0x000fe2000fffe03f */
[----:B------:R-:W-:Y:S01]  /*134b0*/  UMOV UR21, UR37 ;  /* 0x0000002500157c82 */ /* 0x000fe20008000000 */
[----:B------:R-:W-:Y:S01]  /*134c0*/  UMOV UR17, UR33 ;  /* 0x0000002100117c82 */ /* 0x000fe20008000000 */
[----:B------:R-:W-:Y:S01]  /*134d0*/  UMOV UR19, UR35 ;  /* 0x0000002300137c82 */ /* 0x000fe20008000000 */
[----:B------:R-:W-:Y:S01]  /*134e0*/  UMOV UR10, 0x80 ;  /* 0x00000080000a7882 */ /* 0x000fe20000000000 */
[----:B------:R-:W-:Y:S01]  /*134f0*/  UMOV UR12, UR36 ;  /* 0x00000024000c7c82 */ /* 0x000fe20008000000 */
[----:B------:R-:W-:Y:S01]  /*13500*/  UMOV UR13, UR37 ;  /* 0x00000025000d7c82 */ /* 0x000fe20008000000 */
[----:B------:R-:W-:Y:S01]  /*13510*/  UMOV UR9, UR33 ;  /* 0x0000002100097c82 */ /* 0x000fe20008000000 */
[----:B------:R-:W-:Y:S01]  /*13520*/  UMOV UR11, UR35 ;  /* 0x00000023000b7c82 */ /* 0x000fe20008000000 */
[----:B------:R2:W-:Y:S01]  /*13530*/  UTMALDG.4D [UR32], [UR4], desc[UR6] ;  /* 0x00000620040075b4 */ /* 0x0005e20008019000 */
[----:B------:R2:W-:Y:S01]  /*13540*/  UTMALDG.4D [UR16], [UR4], desc[UR6] ;  /* 0x00000610040075b4 */ /* 0x0005e20008019000 */
[----:B------:R2:W-:Y:S02]  /*13550*/  UTMALDG.4D [UR8], [UR4], desc[UR6] ;  /* 0x00000608040075b4 */ /* 0x0005e40008019000 */
[----:B--2---:R-:W-:Y:S01]  /*13560*/  NOP ;  /* 0x0000000000007918 */ /* 0x004fe20000000000 */
.L_x_2330:
[----:B-1----:R-:W-:Y:S01]  /*13570*/  IADD3 R0, R17, 0x15400, RZ ;  /* 0x0001540011007810 */ /* 0x002fe20007ffe0ff */
[----:B------:R-:W-:Y:S05]  /*13580*/  WARPSYNC.ALL ;  /* 0x0000000000007948 */ /* 0x000fea0003800000 */
[----:B------:R-:W-:Y:S01]  /*13590*/  BAR.SYNC.DEFER_BLOCKING 0x8, 0x180 ;  /* 0x0206000000007b1d */ /* 0x000fe20000010000 */
[----:B------:R-:W-:-:S05]  /*135a0*/  LOP3.LUT P0, RZ, R0, 0x3ff, RZ, 0xc0, !PT ;  /* 0x000003ff00ff7812 */ /* 0x000fca000780c0ff */
[----:B------:R-:W-:Y:S08]  /*135b0*/  BSSY B6, `(.L_x_2335) ;  /* 0x0000012000067945 */ /* 0x000ff00003800000 */
        /* <DEDUP_REMOVED lines=17> */
.L_x_2336:
[----:B------:R-:W-:Y:S05]  /*136d0*/  BSYNC B6 ;  /* 0x0000000000067941 */ /* 0x000fea0003800000 */
.L_x_2335:
[----:B------:R-:W2:Y:S01]  /*136e0*/  LDL.LU R6, [R1+0x1c] ;  /* 0x00001c0001067983 */ /* 0x000ea20000300800 */
[----:B0-----:R-:W0:Y:S08]  /*136f0*/  LDC R7, c[0x0][0x448] ;  /* 0x00011200ff077b82 */ /* 0x001e300000000800 */
[----:B------:R-:W1:Y:S01]  /*13700*/  LDC.64 R2, c[0x0][0x2e0] ;  /* 0x0000b800ff027b82 */ /* 0x000e620000000a00 */
[----:B------:R-:W3:Y:S01]  /*13710*/  LDL R8, [R1+0x24] ;  /* 0x0000240001087983 */ /* 0x000ee20000100800 */
[----:B------:R-:W-:Y:S01]  /*13720*/  USHF.R.S32.HI UR4, URZ, 0x1f, UR36 ;  /* 0x0000001f3f047899 */ /* 0x000fe20008011424 */
[----:B------:R-:W-:Y:S01]  /*13730*/  ULDC.64 UR8, c[0x0][0x2d8] ;  /* 0x0000b60000087ab9 */ /* 0x000fe20000000a00 */
[----:B------:R-:W4:Y:S02]  /*13740*/  S2R R4, SR_TID.X ;  /* 0x0000000000047919 */ /* 0x000f240000002100 */
[----:B------:R-:W-:-:S02]  /*13750*/  UIMAD UR6, UR4, UR8, URZ ;  /* 0x00000008040672a4 */ /* 0x000fc4000f8e023f */
[----:B------:R-:W-:Y:S01]  /*13760*/  UIMAD.WIDE.U32 UR4, UR36, UR8, URZ ;  /* 0x00000008240472a5 */ /* 0x000fe2000f8e003f */
[----:B------:R-:W4:Y:S01]  /*13770*/  S2R R9, SR_TID.X ;  /* 0x0000000000097919 */ /* 0x000f220000002100 */
[----:B------:R-:W-:-:S04]  /*13780*/  UIMAD UR6, UR36, UR9, UR6 ;  /* 0x00000009240672a4 */ /* 0x000fc8000f8e0206 */
[----:B------:R-:W-:Y:S01]  /*13790*/  UIADD3 UR5, UR5, UR6, URZ ;  /* 0x0000000605057290 */ /* 0x000fe2000fffe03f */
[----:B0-----:R-:W-:Y:S02]  /*137a0*/  ISETP.NE.AND P0, PT, R7, 0x1, PT ;  /* 0x000000010700780c */ /* 0x001fe40003f05270 */
[----:B------:R-:W-:Y:S01]  /*137b0*/  ULDC.64 UR6, c[0x0][0x280] ;  /* 0x0000a00000067ab9 */ /* 0x000fe20000000a00 */
[C---:B----4-:R-:W-:Y:S01]  /*137c0*/  LOP3.LUT R5, R4.reuse, 0x7f, RZ, 0xc0, !PT ;  /* 0x0000007f04057812 */ /* 0x050fe200078ec0ff */
[----:B------:R-:W-:-:S03]  /*137d0*/  IMAD.SHL.U32 R4, R4, 0x10, RZ ;  /* 0x0000001004047824 */ /* 0x000fc600078e00ff */
[----:B------:R-:W-:Y:S01]  /*137e0*/  SHF.R.U32.HI R5, RZ, 0x3, R5 ;  /* 0x00000003ff057819 */ /* 0x000fe20000011605 */
[----:B------:R-:W-:-:S03]  /*137f0*/  IMAD.SHL.U32 R9, R9, 0x8, RZ ;  /* 0x0000000809097824 */ /* 0x000fc600078e00ff */
[----:B------:R-:W-:Y:S02]  /*13800*/  LOP3.LUT R4, R5, 0x70, R4, 0xf8, !PT ;  /* 0x0000007005047812 */ /* 0x000fe400078ef804 */
[----:B------:R-:W0:Y:S01]  /*13810*/  @P0 LDC R5, c[0x0][0x44c] ;  /* 0x00011300ff050b82 */ /* 0x000e220000000800 */
[----:B------:R-:W-:-:S04]  /*13820*/  LOP3.LUT R9, R9, 0x38, RZ, 0xc0, !PT ;  /* 0x0000003809097812 */ /* 0x000fc800078ec0ff */
[C---:B------:R-:W-:Y:S02]  /*13830*/  LOP3.LUT R11, R9.reuse, 0x40, RZ, 0xfc, !PT ;  /* 0x00000040090b7812 */ /* 0x040fe400078efcff */
[----:B------:R-:W-:Y:S02]  /*13840*/  LOP3.LUT R9, R9, 0x80, RZ, 0xfc, !PT ;  /* 0x0000008009097812 */ /* 0x000fe400078efcff */
[----:B--2---:R-:W-:-:S05]  /*13850*/  SHF.R.S32.HI R0, RZ, 0x1f, R6 ;  /* 0x0000001fff007819 */ /* 0x004fca0000011406 */
[----:B-1----:R-:W-:-:S04]  /*13860*/  IMAD R0, R0, R2, RZ ;  /* 0x0000000200007224 */ /* 0x002fc800078e02ff */
[C---:B------:R-:W-:Y:S02]  /*13870*/  IMAD R0, R6.reuse, R3, R0 ;  /* 0x0000000306007224 */ /* 0x040fe400078e0200 */
[----:B------:R-:W-:Y:S01]  /*13880*/  IMAD.WIDE.U32 R2, R6, R2, UR4 ;  /* 0x0000000406027e25 */ /* 0x000fe2000f8e0002 */
[----:B------:R-:W-:Y:S01]  /*13890*/  ULDC.64 UR4, c[0x0][0x2d0] ;  /* 0x0000b40000047ab9 */ /* 0x000fe20000000a00 */
[----:B------:R-:W1:Y:S02]  /*138a0*/  @P0 LDC R6, c[0x0][0x450] ;  /* 0x00011400ff060b82 */ /* 0x000e640000000800 */
[----:B------:R-:W-:Y:S01]  /*138b0*/  IMAD.IADD R3, R3, 0x1, R0 ;  /* 0x0000000103037824 */ /* 0x000fe200078e0200 */
[----:B---3--:R-:W-:-:S05]  /*138c0*/  LEA R0, R8, R4, 0x7 ;  /* 0x0000000408007211 */ /* 0x008fca00078e38ff */
[----:B0-----:R-:W-:-:S04]  /*138d0*/  @P0 IMAD.HI.U32 R5, R0, R5, RZ ;  /* 0x0000000500050227 */ /* 0x001fc800078e00ff */
[----:B------:R-:W-:Y:S01]  /*138e0*/  IMAD.MOV.U32 R4, RZ, RZ, R0 ;  /* 0x000000ffff047224 */ /* 0x000fe200078e0000 */
[----:B-1----:R-:W-:Y:S02]  /*138f0*/  @P0 SHF.R.U32.HI R4, RZ, R6, R5 ;  /* 0x00000006ff040219 */ /* 0x002fe40000011605 */
[----:B------:R-:W0:Y:S03]  /*13900*/  S2R R6, SR_TID.X ;  /* 0x0000000000067919 */ /* 0x000e260000002100 */
        /* <DEDUP_REMOVED lines=10> */
[C---:B------:R-:W-:Y:S01]  /*139b0*/  IMAD.WIDE.U32 R2, R0.reuse, UR4, R2 ;  /* 0x0000000400027c25 */ /* 0x040fe2000f8e0002 */
[----:B------:R-:W-:Y:S02]  /*139c0*/  ULDC UR4, c[0x0][0x2b8] ;  /* 0x0000ae0000047ab9 */ /* 0x000fe40000000800 */
[----:B------:R-:W-:Y:S01]  /*139d0*/  ISETP.GE.AND P2, PT, R9, UR4, PT ;  /* 0x0000000409007c0c */ /* 0x000fe2000bf46270 */
[----:B------:R-:W-:Y:S01]  /*139e0*/  IMAD R4, R0, UR5, R4 ;  /* 0x0000000500047c24 */ /* 0x000fe2000f8e0204 */
[----:B------:R1:W5:Y:S01]  /*139f0*/  LDL R9, [R1+0x14] ;  /* 0x0000140001097983 */ /* 0x0003620000100800 */
[----:B0-----:R-:W-:Y:S01]  /*13a00*/  IMAD.SHL.U32 R10, R6, 0x8, RZ ;  /* 0x00000008060a7824 */ /* 0x001fe200078e00ff */
[----:B------:R-:W-:Y:S01]  /*13a10*/  LEA R0, P3, R2, UR6, 0x1 ;  /* 0x0000000602007c11 */ /* 0x000fe2000f8608ff */
[----:B------:R-:W-:Y:S01]  /*13a20*/  IMAD.IADD R4, R3, 0x1, R4 ;  /* 0x0000000103047824 */ /* 0x000fe200078e0204 */
[----:B------:R-:W-:-:S02]  /*13a30*/  ISETP.GE.AND P1, PT, R11, UR4, PT ;  /* 0x000000040b007c0c */ /* 0x000fc4000bf26270 */
[----:B------:R-:W-:-:S04]  /*13a40*/  LOP3.LUT R10, R10, 0x38, RZ, 0xc0, !PT ;  /* 0x000000380a0a7812 */ /* 0x000fc800078ec0ff */
[----:B------:R-:W-:Y:S01]  /*13a50*/  ISETP.GE.AND P0, PT, R10, UR4, PT ;  /* 0x000000040a007c0c */ /* 0x000fe2000bf06270 */
[----:B------:R-:W-:Y:S01]  /*13a60*/  UMOV UR4, 0xffffffff ;  /* 0xffffffff00047882 */ /* 0x000fe20000000000 */
[----:B------:R-:W-:Y:S02]  /*13a70*/  LEA.HI.X R4, R2, UR7, R4, 0x1, P3 ;  /* 0x0000000702047c11 */ /* 0x000fe400098f0c04 */
[----:B-1----:R-:W-:Y:S09]  /*13a80*/  BRA.DIV UR4, `(.L_x_2337) ;  /* 0x0000003a04787947 */ /* 0x002ff2000b800000 */
[----:B------:R-:W2:Y:S01]  /*13a90*/  LDL.LU R8, [R1+0x24] ;  /* 0x0000240001087983 */ /* 0x000ea20000300800 */
[----:B------:R-:W-:Y:S01]  /*13aa0*/  ULDC UR4, c[0x0][0x288] ;  /* 0x0000a20000047ab9 */ /* 0x000fe20000000800 */
[----:B------:R-:W0:Y:S02]  /*13ab0*/  S2R R5, SR_TID.X ;  /* 0x0000000000057919 */ /* 0x000e240000002100 */
[----:B------:R-:W1:Y:S01]  /*13ac0*/  SHFL.IDX PT, R6, R0, RZ, 0x181f ;  /* 0x00181fff00067589 */ /* 0x000e6200000e0000 */
[----:B------:R-:W-:Y:S01]  /*13ad0*/  IMAD R3, R7, UR4, RZ ;  /* 0x0000000407037c24 */ /* 0x000fe2000f8e02ff */
[----:B0-----:R-:W-:-:S04]  /*13ae0*/  LOP3.LUT R5, R5, 0x7f, RZ, 0xc0, !PT ;  /* 0x0000007f05057812 */ /* 0x001fc800078ec0ff */
[----:B------:R-:W-:Y:S02]  /*13af0*/  SHF.R.U32.HI R11, RZ, 0x3, R5 ;  /* 0x00000003ff0b7819 */ /* 0x000fe40000011605 */
[----:B------:R-:W0:Y:S01]  /*13b00*/  SHFL.IDX PT, R5, R4, RZ, 0x181f ;  /* 0x00181fff04057589 */ /* 0x000e2200000e0000 */
[----:B------:R-:W-:Y:S02]  /*13b10*/  ULDC.64 UR6, c[0x0][0x208] ;  /* 0x0000820000067ab9 */ /* 0x000fe40000000a00 */
[----:B--2---:R-:W-:-:S05]  /*13b20*/  IMAD R2, R8, 0x80, R11 ;  /* 0x0000008008027824 */ /* 0x004fca00078e020b */
[----:B------:R-:W-:-:S13]  /*13b30*/  ISETP.GE.AND P4, PT, R2, R3, PT ;  /* 0x000000030200720c */ /* 0x000fda0003f86270 */
[----:B-1----:R-:W-:-:S05]  /*13b40*/  @!P4 LEA R6, P3, R10, R6, 0x1 ;  /* 0x000000060a06c211 */ /* 0x002fca00078608ff */
[----:B0-----:R-:W-:-:S04]  /*13b50*/  @!P4 IMAD.X R5, RZ, RZ, R5, P3 ;  /* 0x000000ffff05c224 */ /* 0x001fc800018e0605 */
[----:B------:R-:W-:Y:S02]  /*13b60*/  @!P4 IMAD.MOV.U32 R7, RZ, RZ, R5 ;  /* 0x000000ffff07c224 */ /* 0x000fe400078e0005 */
[----:B------:R-:W-:-:S03]  /*13b70*/  VIADD R5, R2, 0x10 ;  /* 0x0000001002057836 */ /* 0x000fc60000000000 */
[----:B------:R-:W-:Y:S01]  /*13b80*/  @!PT LDS RZ, [RZ] ;  /* 0x00000000fffff984 */ /* 0x000fe20000000800 */
[----:B-----5:R-:W-:Y:S04]  /*13b90*/  @!P4 LDGSTS.E.BYPASS.LTC128B.128 [R9+0x15400], desc[UR6][R6.64], !P0 ;  /* 0x154000000609cfae */ /* 0x020fe8000c101d46 */
        /* <DEDUP_REMOVED lines=54> */
[----:B0-----:R-:W0:Y:S04]  /*13f00*/  SHFL.IDX PT, R6, R0, 0x6, 0x181f ;  /* 0x00d81f0000067f89 */ /* 0x001e2800000e0000 */
[----:B------:R-:W1:Y:S04]  /*13f10*/  SHFL.IDX PT, R4, R4, 0x7, 0x181f ;  /* 0x00f81f0004047f89 */ /* 0x000e6800000e0000 */
[----:B------:R-:W2:Y:S01]  /*13f20*/  SHFL.IDX PT, R0, R0, 0x7, 0x181f ;  /* 0x00f81f0000007f89 */ /* 0x000ea200000e0000 */
[----:B0-----:R-:W-:-:S05]  /*13f30*/  @!P4 LEA R6, P3, R10, R6, 0x1 ;  /* 0x000000060a06c211 */ /* 0x001fca00078608ff */
[----:B------:R-:W-:-:S04]  /*13f40*/  @!P4 IMAD.X R5, RZ, RZ, R5, P3 ;  /* 0x000000ffff05c224 */ /* 0x000fc800018e0605 */
[----:B------:R-:W-:-:S05]  /*13f50*/  @!P4 IMAD.MOV.U32 R7, RZ, RZ, R5 ;  /* 0x000000ffff07c224 */ /* 0x000fca00078e0005 */
[----:B------:R0:W-:Y:S04]  /*13f60*/  @!P4 LDGSTS.E.BYPASS.LTC128B.128 [R9+0x18400], desc[UR6][R6.64], !P0 ;  /* 0x184000000609cfae */ /* 0x0001e8000c101d46 */
[----:B------:R0:W-:Y:S04]  /*13f70*/  @!P4 LDGSTS.E.BYPASS.LTC128B.128 [R9+0x1c400], desc[UR6][R6.64+0x80], !P1 ;  /* 0x1c4000800609cfae */ /* 0x0001e8000c901d46 */
[----:B-12---:R0:W-:Y:S02]  /*13f80*/  @!P4 LDGSTS.E.BYPASS.LTC128B.128 [R9+0x20400], desc[UR6][R6.64+0x100], !P2 ;  /* 0x204001000609cfae */ /* 0x0061e4000d101d46 */
.L_x_2448:
[----:B------:R-:W-:Y:S01]  /*13f90*/  VIADD R2, R2, 0x70 ;  /* 0x0000007002027836 */ /* 0x000fe20000000000 */
[----:B------:R-:W-:Y:S04]  /*13fa0*/  BSSY B0, `(.L_x_2338) ;  /* 0x000000c000007945 */ /* 0x000fe80003800000 */
[----:B------:R-:W-:-:S13]  /*13fb0*/  ISETP.GE.AND P3, PT, R2, R3, PT ;  /* 0x000000030200720c */ /* 0x000fda0003f66270 */
[----:B------:R-:W-:Y:S05]  /*13fc0*/  @P3 BRA `(.L_x_2339) ;  /* 0x0000000000243947 */ /* 0x000fea0003800000 */
[----:B------:R-:W-:Y:S01]  /*13fd0*/  LEA R2, P3, R10, R0, 0x1 ;  /* 0x000000000a027211 */ /* 0x000fe200078608ff */
        /* <DEDUP_REMOVED lines=8> */
.L_x_2339:
[----:B------:R-:W-:Y:S05]  /*14060*/  BSYNC B0 ;  /* 0x0000000000007941 */ /* 0x000fea0003800000 */
.L_x_2338:
[----:B------:R-:W-:Y:S01]  /*14070*/  NOP ;  /* 0x0000000000007918 */ /* 0x000fe20000000000 */
[----:B------:R-:W-:Y:S01]  /*14080*/  PLOP3.LUT P0, PT, PT, PT, PT, 0x80, 0x0 ;  /* 0x000000000000781c */ /* 0x000fe20003f0f070 */
[----:B0-----:R-:W-:-:S12]  /*14090*/  VIADD R6, R17, 0x36800 ;  /* 0x0003680011067836 */ /* 0x001fd80000000000 */
.L_x_2340:
[----:B------:R-:W-:Y:S02]  /*140a0*/  PLOP3.LUT P1, PT, P1, P0, PT, 0xa2, 0x0 ;  /* 0x000000000000781c */ /* 0x000fe40000f21472 */
[----:B------:R-:W-:-:S08]  /*140b0*/  @P0 R2UR P1, UR4, R17 ;  /* 0x00000000110402ca */ /* 0x000fd00000020000 */
[----:B------:R-:W-:-:S05]  /*140c0*/  @P0 PLOP3.LUT P0, PT, P1, PT, PT, 0x80, 0x0 ;  /* 0x000000000000081c */ /* 0x000fca0000f0f070 */
[----:B------:R-:W-:Y:S01]  /*140d0*/  @!P1 SYNCS.ARRIVE.TRANS64.RED.A0T1 RZ, [UR4+0x36800], RZ ;  /* 0x036800ffffff99a7 */ /* 0x000fe20008200404 */
[----:B------:R-:W-:Y:S07]  /*140e0*/  @!P1 ARRIVES.LDGSTSBAR.64.TRANSCNT [UR4+0x36800] ;  /* 0x03680000ff0099b0 */ /* 0x000fee0008000a84 */
[----:B------:R-:W-:Y:S05]  /*140f0*/  @P0 BRA.U.ANY `(.L_x_2340) ;  /* 0xfffffffd00e80947 */ /* 0x000fea000393ffff */
[----:B-1----:R-:W2:Y:S02]  /*14100*/  LDL.LU R2, [R1+0x28] ;  /* 0x0000280001027983 */ /* 0x002ea40000300800 */
        /* <DEDUP_REMOVED lines=11> */
.L_x_2449:
[----:B------:R-:W-:Y:S05]  /*141c0*/  BSYNC B0 ;  /* 0x0000000000007941 */ /* 0x000fea0003800000 */
.L_x_2341:
[----:B------:R-:W2:Y:S02]  /*141d0*/  LDL R2, [R1+0x20] ;  /* 0x0000200001027983 */ /* 0x000ea40000100800 */
[----:B--2---:R-:W-:-:S13]  /*141e0*/  ISETP.GE.AND P0, PT, R2, 0x2, PT ;  /* 0x000000020200780c */ /* 0x004fda0003f06270 */
[----:B------:R-:W-:Y:S05]  /*141f0*/  @!P0 BRA `(.L_x_2343) ;  /* 0x0000002000b08947 */ /* 0x000fea0003800000 */
[C---:B0-----:R-:W-:Y:S01]  /*14200*/  LOP3.LUT R0, R2.reuse, 0x1, RZ, 0xc0, !PT ;  /* 0x0000000102007812 */ /* 0x041fe200078ec0ff */
[----:B------:R-:W-:-:S03]  /*14210*/  VIADD R7, R2, 0xfffffffe ;  /* 0xfffffffe02077836 */ /* 0x000fc60000000000 */
[----:B------:R-:W-:Y:S01]  /*14220*/  ISETP.NE.U32.AND P0, PT, R0, 0x1, PT ;  /* 0x000000010000780c */ /* 0x000fe20003f05070 */
[----:B------:R-:W-:-:S12]  /*14230*/  IMAD.MOV.U32 R0, RZ, RZ, R7 ;  /* 0x000000ffff007224 */ /* 0x000fd800078e0007 */
[----:B------:R-:W-:Y:S05]  /*14240*/  @!P0 BRA `(.L_x_2344) ;  /* 0x0000000800e08947 */ /* 0x000fea0003800000 */
[----:B------:R-:W2:Y:S04]  /*14250*/  LDL R3, [R1+0xc] ;  /* 0x00000c0001037983 */ /* 0x000ea80000100800 */
[----:B------:R-:W3:Y:S01]  /*14260*/  LDL R2, [R1+0x4] ;  /* 0x0000040001027983 */ /* 0x000ee20000100800 */
[----:B------:R-:W-:Y:S01]  /*14270*/  VIADD R8, R18, 0x1 ;  /* 0x0000000112087836 */ /* 0x000fe20000000000 */
[----:B------:R-:W-:Y:S04]  /*14280*/  BSSY B0, `(.L_x_2345) ;  /* 0x00000b0000007945 */ /* 0x000fe80003800000 */
[----:B------:R-:W-:-:S04]  /*14290*/  ISETP.NE.AND P0, PT, R8, 0x2, PT ;  /* 0x000000020800780c */ /* 0x000fc80003f05270 */
[----:B------:R-:W-:Y:S02]  /*142a0*/  SEL R9, RZ, 0x1, P0 ;  /* 0x00000001ff097807 */ /* 0x000fe40000000000 */
[----:B------:R-:W-:Y:S02]  /*142b0*/  SEL R8, R8, RZ, P0 ;  /* 0x000000ff08087207 */ /* 0x000fe40000000000 */
[----:B--2---:R-:W-:Y:S02]  /*142c0*/  ISETP.NE.AND P1, PT, R3, RZ, PT ;  /* 0x000000ff0300720c */ /* 0x004fe40003f25270 */
[----:B---3--:R-:W-:-:S11]  /*142d0*/  LOP3.LUT R9, R2, R9, RZ, 0x3c, !PT ;  /* 0x0000000902097212 */ /* 0x008fd600078e3cff */
[----:B------:R-:W-:Y:S05]  /*142e0*/  @!P1 BRA `(.L_x_2346) ;  /* 0x0000000800a49947 */ /* 0x000fea0003800000 */
[----:B------:R-:W2:Y:S01]  /*142f0*/  LDL R2, [R1+0x10] ;  /* 0x0000100001027983 */ /* 0x000ea20000100800 */
[----:B------:R-:W-:Y:S01]  /*14300*/  MOV R4, R16 ;  /* 0x0000001000047202 */ /* 0x000fe20000000f00 */
[----:B------:R-:W-:Y:S01]  /*14310*/  IMAD.MOV.U32 R0, RZ, RZ, R7 ;  /* 0x000000ffff007224 */ /* 0x000fe200078e0007 */
[----:B--2---:R-:W-:-:S13]  /*14320*/  ISETP.NE.AND P1, PT, R2, RZ, PT ;  /* 0x000000ff0200720c */ /* 0x004fda0003f25270 */
        /* <DEDUP_REMOVED lines=10> */
[----:B------:R-:W-:Y:S02]  /*143d0*/  @P0 SHF.R.U32.HI R4, RZ, R3, R2 ;  /* 0x00000003ff040219 */ /* 0x000fe40000011602 */
[----:B------:R-:W0:Y:S03]  /*143e0*/  LDC.64 R2, c[0x0][0x418] ;  /* 0x00010600ff027b82 */ /* 0x000e260000000a00 */
[----:B------:R-:W-:-:S04]  /*143f0*/  IMAD.MOV R0, RZ, RZ, -R4 ;  /* 0x000000ffff007224 */ /* 0x000fc800078e0a04 */
[----:B------:R-:W-:Y:S01]  /*14400*/  IMAD R0, R5, R0, R7 ;  /* 0x0000000005007224 */ /* 0x000fe200078e0207 */
[----:B------:R-:W-:Y:S01]  /*14410*/  SHF.R.S32.HI R5, RZ, 0x1f, R4 ;  /* 0x0000001fff057819 */ /* 0x000fe20000011404 */
[----:B--2---:R-:W-:-:S04]  /*14420*/  IMAD R10, R10, UR4, RZ ;  /* 0x000000040a0a7c24 */ /* 0x004fc8000f8e02ff */
[C---:B---3--:R-:W-:Y:S02]  /*14430*/  IMAD R10, R11.reuse, UR5, R10 ;  /* 0x000000050b0a7c24 */ /* 0x048fe4000f8e020a */
[----:B------:R-:W-:-:S04]  /*14440*/  IMAD.WIDE.U32 R4, R11, UR4, R4 ;  /* 0x000000040b047c25 */ /* 0x000fc8000f8e0004 */
[----:B------:R-:W-:Y:S01]  /*14450*/  IMAD.IADD R5, R10, 0x1, R5 ;  /* 0x000000010a057824 */ /* 0x000fe200078e0205 */
[----:B0-----:R-:W-:-:S04]  /*14460*/  LEA R2, P0, R4, R2, 0x2 ;  /* 0x0000000204027211 */ /* 0x001fc800078010ff */
[----:B------:R-:W-:-:S05]  /*14470*/  LEA.HI.X R3, R4, R3, R5, 0x2, P0 ;  /* 0x0000000304037211 */ /* 0x000fca00000f1405 */
[----:B------:R0:W5:Y:S04]  /*14480*/  LDG.E R4, desc[UR6][R2.64] ;  /* 0x0000000602047981 */ /* 0x000168000c1e1900 */
.L_x_2347:
[----:B0-----:R-:W-:Y:S01]  /*14490*/  IMAD R2, R8, 0x8, R17 ;  /* 0x0000000808027824 */ /* 0x001fe200078e0211 */
[----:B------:R-:W-:Y:S01]  /*144a0*/  SHF.L.U32 R3, R9, 0x1f, RZ ;  /* 0x0000001f09037819 */ /* 0x000fe200000006ff */
[----:B------:R-:W-:Y:S03]  /*144b0*/  BSSY B1, `(.L_x_2348) ;  /* 0x0000003000017945 */ /* 0x000fe60003800000 */
[----:B------:R-:W0:Y:S02]  /*144c0*/  SYNCS.PHASECHK.TRANS64.TRYWAIT P0, [R2+URZ+0x36840], R3 ;  /* 0x03684003020075a7 */ /* 0x000e24000800017f */
[----:B0-----:R-:W-:Y:S05]  /*144d0*/  @!P0 BRA `(.L_x_2349) ;  /* 0x0000003800c48947 */ /* 0x001fea0003800000 */
.L_x_2450:
[----:B------:R-:W-:Y:S05]  /*144e0*/  BSYNC B1 ;  /* 0x0000000000017941 */ /* 0x000fea0003800000 */
.L_x_2348:
        /* <DEDUP_REMOVED lines=12> */
.L_x_2351:
[----:B------:R-:W-:Y:S05]  /*145b0*/  BSYNC B1 ;  /* 0x0000000000017941 */ /* 0x000fea0003800000 */
.L_x_2350:
[----:B------:R-:W-:Y:S01]  /*145c0*/  IMAD.MOV.U32 R10, RZ, RZ, RZ ;  /* 0x000000ffff0a7224 */ /* 0x000fe200078e00ff */
[----:B------:R-:W-:Y:S01]  /*145d0*/  R2UR UR11, R0 ;  /* 0x00000000000b72ca */ /* 0x000fe200000e0000 */
[----:B0-----:R-:W-:Y:S01]  /*145e0*/  IMAD R3, R8, 0xa800, R17 ;  /* 0x0000a80008037824 */ /* 0x001fe200078e0211 */
[----:B------:R-:W-:Y:S01]  /*145f0*/  UIADD3 UR4, UP0, UR38, 0x370, URZ ;  /* 0x0000037026047890 */ /* 0x000fe2000ff1e03f */
[----:B------:R-:W-:Y:S01]  /*14600*/  PLOP3.LUT P0, PT, PT, PT, PT, 0x80, 0x0 ;  /* 0x000000000000781c */ /* 0x000fe20003f0f070 */
[----:B------:R-:W-:Y:S01]  /*14610*/  VIADD R2, R2, 0x36830 ;  /* 0x0003683002027836 */ /* 0x000fe20000000000 */
[----:B------:R-:W-:Y:S01]  /*14620*/  R2UR UR10, R10 ;  /* 0x000000000a0a72ca */ /* 0x000fe200000e0000 */
[----:B------:R-:W-:Y:S01]  /*14630*/  VIADD R5, R3, 0x21400 ;  /* 0x0002140003057836 */ /* 0x000fe20000000000 */
[----:B------:R-:W-:Y:S01]  /*14640*/  UIADD3.X UR5, URZ, UR39, URZ, UP0, !UPT ;  /* 0x000000273f057290 */ /* 0x000fe200087fe43f */
[----:B------:R-:W-:Y:S01]  /*14650*/  UMOV UR6, 0x0 ;  /* 0x0000000000067882 */ /* 0x000fe20000000000 */
[----:B------:R-:W-:-:S04]  /*14660*/  UMOV UR7, 0x14f00000 ;  /* 0x14f0000000077882 */ /* 0x000fc80000000000 */
[----:B------:R-:W-:-:S12]  /*14670*/  UIMAD UR11, UR11, 0x70, URZ ;  /* 0x000000700b0b78a4 */ /* 0x000fd8000f8e023f */
.L_x_2352:
[----:B------:R-:W-:-:S13]  /*14680*/  @P0 ELECT P2, URZ, PT ;  /* 0x00000000003f082f */ /* 0x000fda0003840000 */
[----:B-----5:R-:W-:Y:S01]  /*14690*/  @P2 R2UR UR13, R4 ;  /* 0x00000000040d22ca */ /* 0x020fe200000e0000 */
[----:B------:R-:W-:Y:S01]  /*146a0*/  UMOV UR12, UR36 ;  /* 0x00000024000c7c82 */ /* 0x000fe20008000000 */
        /* <DEDUP_REMOVED lines=12> */
.L_x_2353:
[----:B------:R-:W-:-:S13]  /*14770*/  @P0 ELECT P2, URZ, PT ;  /* 0x00000000003f082f */ /* 0x000fda0003840000 */
[----:B------:R-:W-:Y:S01]  /*14780*/  @P2 R2UR UR13, R4 ;  /* 0x00000000040d22ca */ /* 0x000fe200000e0000 */
[----:B------:R-:W-:Y:S01]  /*14790*/  UMOV UR12, UR36 ;  /* 0x00000024000c7c82 */ /* 0x000fe20008000000 */
[----:B------:R-:W-:Y:S02]  /*147a0*/  @P2 R2UR UR9, R2 ;  /* 0x00000000020922ca */ /* 0x000fe400000e0000 */
[----:B------:R-:W-:Y:S02]  /*147b0*/  @P2 R2UR UR8, R5 ;  /* 0x00000000050822ca */ /* 0x000fe400000e0000 */
[----:B------:R-:W-:Y:S02]  /*147c0*/  @P2 PLOP3.LUT P0, PT, P2, PT, PT, 0x8, 0x0 ;  /* 0x000000000000281c */ /* 0x000fe4000170e170 */
        /* <DEDUP_REMOVED lines=9> */
.L_x_2354:
        /* <DEDUP_REMOVED lines=15> */
.L_x_2451:
[----:B------:R-:W-:Y:S05]  /*14950*/  BSYNC B1 ;  /* 0x0000000000017941 */ /* 0x000fea0003800000 */
.L_x_2355:
        /* <DEDUP_REMOVED lines=12> */
.L_x_2358:
[----:B------:R-:W-:Y:S05]  /*14a20*/  BSYNC B1 ;  /* 0x0000000000017941 */ /* 0x000fea0003800000 */
.L_x_2357:
[----:B------:R-:W-:Y:S01]  /*14a30*/  R2UR UR6, R12 ;  /* 0x000000000c0672ca */ /* 0x000fe200000e0000 */
[C-C-:B0-----:R-:W-:Y:S01]  /*14a40*/  IMAD R2, R18.reuse, 0x8, R17.reuse ;  /* 0x0000000812027824 */ /* 0x141fe200078e0211 */
        /* <DEDUP_REMOVED lines=9> */
.L_x_2359:
        /* <DEDUP_REMOVED lines=15> */
.L_x_2360:
        /* <DEDUP_REMOVED lines=15> */
.L_x_2361:
        /* <DEDUP_REMOVED lines=10> */
[----:B------:R-:W-:Y:S01]  /*14d60*/  MOV R16, R4 ;  /* 0x0000000400107202 */ /* 0x000fe20000000f00 */
[----:B------:R-:W-:-:S07]  /*14d70*/  IMAD.MOV.U32 R19, RZ, RZ, R0 ;  /* 0x000000ffff137224 */ /* 0x000fce00078e0000 */
.L_x_2346:
[----:B------:R-:W-:Y:S05]  /*14d80*/  BSYNC B0 ;  /* 0x0000000000007941 */ /* 0x000fea0003800000 */
.L_x_2345:
[----:B------:R-:W2:Y:S01]  /*14d90*/  LDL.LU R0, [R1+0x20] ;  /* 0x0000200001007983 */ /* 0x000ea20000300800 */
[----:B------:R-:W-:-:S03]  /*14da0*/  IMAD.MOV.U32 R18, RZ, RZ, R8 ;  /* 0x000000ffff127224 */ /* 0x000fc600078e0008 */
[----:B------:R0:W-:Y:S02]  /*14db0*/  STL [R1+0x4], R9 ;  /* 0x0000040901007387 */ /* 0x0001e40000100800 */
[----:B0-2---:R-:W-:-:S07]  /*14dc0*/  VIADD R0, R0, 0xfffffffd ;  /* 0xfffffffd00007836 */ /* 0x005fce0000000000 */
.L_x_2344:
[----:B------:R-:W-:Y:S01]  /*14dd0*/  ISETP.NE.AND P0, PT, R7, RZ, PT ;  /* 0x000000ff0700720c */ /* 0x000fe20003f05270 */
[----:B------:R-:W-:-:S12]  /*14de0*/  BSSY B0, `(.L_x_2343) ;  /* 0x000016d000007945 */ /* 0x000fd80003800000 */
[----:B------:R-:W-:Y:S05]  /*14df0*/  @!P0 BRA `(.L_x_2362) ;  /* 0x0000001400ac8947 */ /* 0x000fea0003800000 */
[----:B------:R-:W-:-:S07]  /*14e00*/  IMAD.MOV.U32 R8, RZ, RZ, R16 ;  /* 0x000000ffff087224 */ /* 0x000fce00078e0010 */
.L_x_2397:
        /* <DEDUP_REMOVED lines=8> */
[----:B--2---:R-:W-:Y:S02]  /*14e90*/  ISETP.NE.AND P1, PT, R3, RZ, PT ;  /* 0x000000ff0300720c */ /* 0x004fe40003f25270 */
[----:B---3--:R-:W-:-:S11]  /*14ea0*/  LOP3.LUT R5, R2, R5, RZ, 0x3c, !PT ;  /* 0x0000000502057212 */ /* 0x008fd600078e3cff */
[----:B0-----:R-:W-:Y:S05]  /*14eb0*/  @!P1 BRA `(.L_x_2364) ;  /* 0x0000000800a09947 */ /* 0x001fea0003800000 */
[----:B------:R-:W2:Y:S01]  /*14ec0*/  LDL R2, [R1+0x10] ;  /* 0x0000100001027983 */ /* 0x000ea20000100800 */
[----:B------:R-:W-:Y:S01]  /*14ed0*/  IMAD.MOV.U32 R7, RZ, RZ, R0 ;  /* 0x000000ffff077224 */ /* 0x000fe200078e0000 */
[----:B--2---:R-:W-:-:S13]  /*14ee0*/  ISETP.NE.AND P1, PT, R2, RZ, PT ;  /* 0x000000ff0200720c */ /* 0x004fda0003f25270 */
        /* <DEDUP_REMOVED lines=22> */
.L_x_2365:
[----:B------:R-:W-:Y:S01]  /*15050*/  IMAD R3, R4, 0x8, R17 ;  /* 0x0000000804037824 */ /* 0x000fe200078e0211 */
[----:B------:R-:W-:Y:S01]  /*15060*/  SHF.L.U32 R2, R5, 0x1f, RZ ;  /* 0x0000001f05027819 */ /* 0x000fe200000006ff */
[----:B------:R-:W-:Y:S03]  /*15070*/  BSSY B2, `(.L_x_2366) ;  /* 0x0000003000027945 */ /* 0x000fe60003800000 */
[----:B------:R-:W1:Y:S02]  /*15080*/  SYNCS.PHASECHK.TRANS64.TRYWAIT P0, [R3+URZ+0x36840], R2 ;  /* 0x03684002030075a7 */ /* 0x000e64000800017f */
[----:B-1----:R-:W-:Y:S05]  /*15090*/  @!P0 BRA `(.L_x_2367) ;  /* 0x0000002c00fc8947 */ /* 0x002fea0003800000 */
.L_x_2452:
[----:B------:R-:W-:Y:S05]  /*150a0*/  BSYNC B2 ;  /* 0x0000000000027941 */ /* 0x000fea0003800000 */
.L_x_2366:
        /* <DEDUP_REMOVED lines=12> */
.L_x_2369:
[----:B------:R-:W-:Y:S05]  /*15170*/  BSYNC B2 ;  /* 0x0000000000027941 */ /* 0x000fea0003800000 */
.L_x_2368:
[----:B------:R-:W-:Y:S01]  /*15180*/  MOV R12, RZ ;  /* 0x000000ff000c7202 */ /* 0x000fe20000000f00 */
[----:B------:R-:W-:Y:S01]  /*15190*/  IMAD R9, R4, 0xa800, R17 ;  /* 0x0000a80004097824 */ /* 0x000fe200078e0211 */
[----:B------:R-:W-:Y:S01]  /*151a0*/  UIADD3 UR4, UP0, UR38, 0x370, URZ ;  /* 0x0000037026047890 */ /* 0x000fe2000ff1e03f */
        /* <DEDUP_REMOVED lines=8> */
.L_x_2370:
        /* <DEDUP_REMOVED lines=16> */
.L_x_2371:
        /* <DEDUP_REMOVED lines=16> */
.L_x_2372:
        /* <DEDUP_REMOVED lines=16> */
.L_x_2453:
[----:B------:R-:W-:Y:S05]  /*15530*/  BSYNC B2 ;  /* 0x0000000000027941 */ /* 0x000fea0003800000 */
.L_x_2373:
        /* <DEDUP_REMOVED lines=11> */
.L_x_2376:
[----:B------:R-:W-:Y:S05]  /*155f0*/  BSYNC B2 ;  /* 0x0000000000027941 */ /* 0x000fea0003800000 */
.L_x_2375:
[----:B------:R-:W-:Y:S01]  /*15600*/  R2UR UR10, R12 ;  /* 0x000000000c0a72ca */ /* 0x000fe200000e0000 */
[----:B------:R-:W-:Y:S01]  /*15610*/  IMAD R18, R18, 0xa800, R17 ;  /* 0x0000a80012127824 */ /* 0x000fe200078e0211 */
[----:B------:R-:W-:Y:S01]  /*15620*/  R2UR UR6, R10 ;  /* 0x000000000a0672ca */ /* 0x000fe200000e0000 */
[----:B------:R-:W-:Y:S01]  /*15630*/  UIADD3 UR4, UP0, UR38, 0x470, URZ ;  /* 0x0000047026047890 */ /* 0x000fe2000ff1e03f */
[----:B------:R-:W-:Y:S01]  /*15640*/  R2UR UR7, R11 ;  /* 0x000000000b0772ca */ /* 0x000fe200000e0000 */
[----:B0-----:R-:W-:Y:S01]  /*15650*/  IMAD R3, R19, 0x70, RZ ;  /* 0x0000007013037824 */ /* 0x001fe200078e02ff */
[----:B------:R-:W-:Y:S01]  /*15660*/  PLOP3.LUT P0, PT, PT, PT, PT, 0x80, 0x0 ;  /* 0x000000000000781c */ /* 0x000fe20003f0f070 */
[----:B------:R-:W-:Y:S01]  /*15670*/  VIADD R2, R2, 0x50 ;  /* 0x0000005002027836 */ /* 0x000fe20000000000 */
[----:B------:R-:W-:Y:S01]  /*15680*/  IADD3 R9, R18, 0x400, RZ ;  /* 0x0000040012097810 */ /* 0x000fe20007ffe0ff */
[----:B------:R-:W-:-:S12]  /*15690*/  UIADD3.X UR5, URZ, UR39, URZ, UP0, !UPT ;  /* 0x000000273f057290 */ /* 0x000fd800087fe43f */
.L_x_2377:
        /* <DEDUP_REMOVED lines=15> */
.L_x_2378:
        /* <DEDUP_REMOVED lines=15> */
.L_x_2379:
        /* <DEDUP_REMOVED lines=12> */
.L_x_2364:
[----:B------:R-:W-:Y:S05]  /*15940*/  BSYNC B1 ;  /* 0x0000000000017941 */ /* 0x000fea0003800000 */
.L_x_2363:
[----:B------:R-:W2:Y:S01]  /*15950*/  LDL R2, [R1+0xc] ;  /* 0x00000c0001027983 */ /* 0x000ea20000100800 */
[----:B------:R-:W-:Y:S01]  /*15960*/  VIADD R18, R4, 0x1 ;  /* 0x0000000104127836 */ /* 0x000fe20000000000 */
[----:B------:R-:W-:Y:S04]  /*15970*/  BSSY B1, `(.L_x_2380) ;  /* 0x00000b0000017945 */ /* 0x000fe80003800000 */
[----:B------:R-:W-:-:S04]  /*15980*/  ISETP.NE.AND P0, PT, R18, 0x2, PT ;  /* 0x000000021200780c */ /* 0x000fc80003f05270 */
[----:B------:R-:W-:Y:S02]  /*15990*/  SEL R18, R18, RZ, P0 ;  /* 0x000000ff12127207 */ /* 0x000fe40000000000 */
[----:B--2---:R-:W-:Y:S02]  /*159a0*/  ISETP.NE.AND P1, PT, R2, RZ, PT ;  /* 0x000000ff0200720c */ /* 0x004fe40003f25270 */
[----:B------:R-:W-:-:S04]  /*159b0*/  SEL R2, RZ, 0x1, P0 ;  /* 0x00000001ff027807 */ /* 0x000fc80000000000 */
[----:B------:R-:W-:-:S05]  /*159c0*/  LOP3.LUT R10, R5, R2, RZ, 0x3c, !PT ;  /* 0x00000002050a7212 */ /* 0x000fca00078e3cff */
[----:B------:R0:W-:Y:S02]  /*159d0*/  STL [R1+0x4], R10 ;  /* 0x0000040a01007387 */ /* 0x0001e40000100800 */
[----:B------:R-:W-:Y:S05]  /*159e0*/  @!P1 BRA `(.L_x_2381) ;  /* 0x0000000800a09947 */ /* 0x000fea0003800000 */
[----:B------:R-:W2:Y:S01]  /*159f0*/  LDL R3, [R1+0x10] ;  /* 0x0000100001037983 */ /* 0x000ea20000100800 */
[----:B------:R-:W-:Y:S01]  /*15a00*/  VIADD R7, R0, 0xffffffff ;  /* 0xffffffff00077836 */ /* 0x000fe20000000000 */
[----:B--2---:R-:W-:-:S13]  /*15a10*/  ISETP.NE.AND P1, PT, R3, RZ, PT ;  /* 0x000000ff0300720c */ /* 0x004fda0003f25270 */
[----:B------:R-:W-:Y:S05]  /*15a20*/  @!P1 BRA `(.L_x_2382) ;  /* 0x0000000000549947 */ /* 0x000fea0003800000 */
[----:B------:R-:W2:Y:S01]  /*15a30*/  LDL R12, [R1+0x8] ;  /* 0x00000800010c7983 */ /* 0x000ea20000100800 */
[----:B------:R-:W1:Y:S01]  /*15a40*/  LDC R9, c[0x0][0x43c] ;  /* 0x00010f00ff097b82 */ /* 0x000e620000000800 */
[----:B------:R-:W-:Y:S02]  /*15a50*/  ULDC.64 UR4, c[0x0][0x428] ;  /* 0x00010a0000047ab9 */ /* 0x000fe40000000a00 */
[----:B------:R-:W3:Y:S01]  /*15a60*/  LDL R11, [R1] ;  /* 0x00000000010b7983 */ /* 0x000ee20000100800 */
[----:B------:R-:W-:Y:S01]  /*15a70*/  ULDC.64 UR6, c[0x0][0x208] ;  /* 0x0000820000067ab9 */ /* 0x000fe20000000a00 */
[----:B-1----:R-:W-:-:S13]  /*15a80*/  ISETP.NE.AND P0, PT, R9, 0x1, PT ;  /* 0x000000010900780c */ /* 0x002fda0003f05270 */
[----:B------:R-:W1:Y:S02]  /*15a90*/  @P0 LDC.64 R2, c[0x0][0x440] ;  /* 0x00011000ff020b82 */ /* 0x000e640000000a00 */
[----:B-1----:R-:W-:-:S04]  /*15aa0*/  @P0 IMAD.HI.U32 R8, R7, R2, RZ ;  /* 0x0000000207080227 */ /* 0x002fc800078e00ff */
        /* <DEDUP_REMOVED lines=13> */
.L_x_2382:
[----:B------:R-:W-:Y:S01]  /*15b80*/  IMAD R2, R18, 0x8, R17 ;  /* 0x0000000812027824 */ /* 0x000fe200078e0211 */
[----:B------:R-:W-:Y:S01]  /*15b90*/  SHF.L.U32 R3, R10, 0x1f, RZ ;  /* 0x0000001f0a037819 */ /* 0x000fe200000006ff */
[----:B------:R-:W-:Y:S03]  /*15ba0*/  BSSY B2, `(.L_x_2383) ;  /* 0x0000003000027945 */ /* 0x000fe60003800000 */
[----:B------:R-:W2:Y:S02]  /*15bb0*/  SYNCS.PHASECHK.TRANS64.TRYWAIT P0, [R2+URZ+0x36840], R3 ;  /* 0x03684003020075a7 */ /* 0x000ea4000800017f */
[----:B--2---:R-:W-:Y:S05]  /*15bc0*/  @!P0 BRA `(.L_x_2384) ;  /* 0x0000002400588947 */ /* 0x004fea0003800000 */
.L_x_2454:
[----:B------:R-:W-:Y:S05]  /*15bd0*/  BSYNC B2 ;  /* 0x0000000000027941 */ /* 0x000fea0003800000 */
.L_x_2383:
        /* <DEDUP_REMOVED lines=12> */
.L_x_2386:
[----:B------:R-:W-:Y:S05]  /*15ca0*/  BSYNC B2 ;  /* 0x0000000000027941 */ /* 0x000fea0003800000 */
.L_x_2385:
[----:B------:R-:W-:Y:S01]  /*15cb0*/  MOV R12, RZ ;  /* 0x000000ff000c7202 */ /* 0x000fe20000000f00 */
[C---:B--2---:R-:W-:Y:S01]  /*15cc0*/  IMAD R3, R18.reuse, 0x8, R6 ;  /* 0x0000000812037824 */ /* 0x044fe200078e0206 */
[----:B------:R-:W-:Y:S01]  /*15cd0*/  UIADD3 UR4, UP0, UR38, 0x370, URZ ;  /* 0x0000037026047890 */ /* 0x000fe2000ff1e03f */
[----:B------:R-:W-:Y:S01]  /*15ce0*/  IMAD R9, R18, 0xa800, R17 ;  /* 0x0000a80012097824 */ /* 0x000fe200078e0211 */
[----:B------:R-:W-:Y:S01]  /*15cf0*/  R2UR UR10, R12 ;  /* 0x000000000c0a72ca */ /* 0x000fe200000e0000 */
[----:B------:R-:W-:Y:S01]  /*15d00*/  VIADD R3, R3, 0x30 ;  /* 0x0000003003037836 */ /* 0x000fe20000000000 */
[----:B------:R-:W-:Y:S01]  /*15d10*/  PLOP3.LUT P0, PT, PT, PT, PT, 0x80, 0x0 ;  /* 0x000000000000781c */ /* 0x000fe20003f0f070 */
[----:B------:R-:W-:Y:S01]  /*15d20*/  IMAD R2, R7, 0x70, RZ ;  /* 0x0000007007027824 */ /* 0x000fe200078e02ff */
[----:B------:R-:W-:Y:S01]  /*15d30*/  UIADD3.X UR5, URZ, UR39, URZ, UP0, !UPT ;  /* 0x000000273f057290 */ /* 0x000fe200087fe43f */
[----:B0-----:R-:W-:Y:S01]  /*15d40*/  VIADD R10, R9, 0x21400 ;  /* 0x00021400090a7836 */ /* 0x001fe20000000000 */
[----:B------:R-:W-:Y:S01]  /*15d50*/  UMOV UR6, 0x0 ;  /* 0x0000000000067882 */ /* 0x000fe20000000000 */
[----:B------:R-:W-:-:S09]  /*15d60*/  UMOV UR7, 0x14f00000 ;  /* 0x14f0000000077882 */ /* 0x000fd20000000000 */
.L_x_2387:
        /* <DEDUP_REMOVED lines=16> */
.L_x_2388:
        /* <DEDUP_REMOVED lines=16> */
.L_x_2389:
        /* <DEDUP_REMOVED lines=15> */
.L_x_2455:
[----:B------:R-:W-:Y:S05]  /*16060*/  BSYNC B2 ;  /* 0x0000000000027941 */ /* 0x000fea0003800000 */
.L_x_2390:
        /* <DEDUP_REMOVED lines=11> */
.L_x_2393:
[----:B------:R-:W-:Y:S05]  /*16120*/  BSYNC B2 ;  /* 0x0000000000027941 */ /* 0x000fea0003800000 */
.L_x_2392:
        /* <DEDUP_REMOVED lines=8> */
[----:B------:R-:W-:Y:S01]  /*161b0*/  IADD3 R2, R2, 0x50, RZ ;  /* 0x0000005002027810 */ /* 0x000fe20007ffe0ff */
[----:B------:R-:W-:-:S12]  /*161c0*/  UIADD3.X UR5, URZ, UR39, URZ, UP0, !UPT ;  /* 0x000000273f057290 */ /* 0x000fd800087fe43f */
.L_x_2394:
        /* <DEDUP_REMOVED lines=15> */
.L_x_2395:
        /* <DEDUP_REMOVED lines=15> */
.L_x_2396:
        /* <DEDUP_REMOVED lines=12> */
.L_x_2381:
[----:B------:R-:W-:Y:S05]  /*16470*/  BSYNC B1 ;  /* 0x0000000000017941 */ /* 0x000fea0003800000 */
.L_x_2380:
[C---:B------:R-:W-:Y:S01]  /*16480*/  ISETP.GT.AND P0, PT, R0.reuse, 0x1, PT ;  /* 0x000000010000780c */ /* 0x040fe20003f04270 */
[----:B------:R-:W-:-:S12]  /*16490*/  VIADD R0, R0, 0xfffffffe ;  /* 0xfffffffe00007836 */ /* 0x000fd80000000000 */
[----:B------:R-:W-:Y:S05]  /*164a0*/  @P0 BRA `(.L_x_2397) ;  /* 0xffffffe800580947 */ /* 0x000fea000383ffff */
.L_x_2362:
[----:B------:R-:W-:Y:S05]  /*164b0*/  BSYNC B0 ;  /* 0x0000000000007941 */ /* 0x000fea0003800000 */
.L_x_2343:
[----:B0-----:R-:W0:Y:S01]  /*164c0*/  S2R R0, SR_TID.X ;  /* 0x0000000000007919 */ /* 0x001e220000002100 */
[----:B------:R-:W-:Y:S01]  /*164d0*/  BSSY B0, `(.L_x_2398) ;  /* 0x0000012000007945 */ /* 0x000fe20003800000 */
[----:B0-----:R-:W-:-:S04]  /*164e0*/  LOP3.LUT R6, R0, 0x7f, RZ, 0xc0, !PT ;  /* 0x0000007f00067812 */ /* 0x001fc800078ec0ff */
[----:B------:R-:W-:-:S13]  /*164f0*/  ISETP.NE.AND P1, PT, R6, RZ, PT ;  /* 0x000000ff0600720c */ /* 0x000fda0003f25270 */
[----:B------:R-:W-:Y:S05]  /*16500*/  @P1 BRA `(.L_x_2399) ;  /* 0x0000000000381947 */ /* 0x000fea0003800000 */
[----:B------:R-:W0:Y:S01]  /*16510*/  S2R R3, SR_LANEID ;  /* 0x0000000000037919 */ /* 0x000e220000000000 */
[----:B------:R-:W-:Y:S01]  /*16520*/  VOTEU.ANY UR4, UPT, PT ;  /* 0x0000000000047886 */ /* 0x000fe200038e0100 */
[----:B------:R-:W1:Y:S01]  /*16530*/  LDC.64 R4, c[0x0][0xc80] ;  /* 0x00032000ff047b82 */ /* 0x000e620000000a00 */
[----:B------:R-:W0:Y:S01]  /*16540*/  FLO.U32 R0, UR4 ;  /* 0x0000000400007d00 */ /* 0x000e2200080e0000 */
[----:B------:R-:W-:-:S07]  /*16550*/  ULDC.64 UR6, c[0x0][0x208] ;  /* 0x0000820000067ab9 */ /* 0x000fce0000000a00 */
[----:B------:R-:W1:Y:S01]  /*16560*/  POPC R2, UR4 ;  /* 0x0000000400027d09 */ /* 0x000e620008000000 */
[----:B0-----:R-:W-:-:S13]  /*16570*/  ISETP.EQ.U32.AND P0, PT, R0, R3, PT ;  /* 0x000000030000720c */ /* 0x001fda0003f02070 */
[----:B-1----:R-:W2:Y:S01]  /*16580*/  @P0 ATOMG.E.ADD.STRONG.GPU PT, R5, desc[UR6][R4.64], R2 ;  /* 0x00000002040509a8 */ /* 0x002ea200081ee1c6 */
[----:B------:R-:W0:Y:S02]  /*16590*/  S2R R3, SR_LTMASK ;  /* 0x0000000000037919 */ /* 0x000e240000003900 */
[----:B0-----:R-:W-:-:S06]  /*165a0*/  LOP3.LUT R3, R3, UR4, RZ, 0xc0, !PT ;  /* 0x0000000403037c12 */ /* 0x001fcc000f8ec0ff */
[----:B------:R-:W0:Y:S01]  /*165b0*/  POPC R3, R3 ;  /* 0x0000000300037309 */ /* 0x000e220000000000 */
[----:B--2---:R-:W0:Y:S02]  /*165c0*/  SHFL.IDX PT, R0, R5, R0, 0x1f ;  /* 0x00001f0005007589 */ /* 0x004e2400000e0000 */
[----:B0-----:R-:W-:-:S05]  /*165d0*/  IADD3 R0, R0, UR40, R3 ;  /* 0x0000002800007c10 */ /* 0x001fca000fffe003 */
[----:B------:R0:W-:Y:S02]  /*165e0*/  STL [R1+0x18], R0 ;  /* 0x0000180001007387 */ /* 0x0001e40000100800 */
.L_x_2399:
[----:B------:R-:W-:Y:S05]  /*165f0*/  BSYNC B0 ;  /* 0x0000000000007941 */ /* 0x000fea0003800000 */
.L_x_2398:
[----:B0-----:R-:W2:Y:S01]  /*16600*/  LDL.LU R0, [R1+0xc] ;  /* 0x00000c0001007983 */ /* 0x001ea20000300800 */
[----:B------:R-:W-:Y:S01]  /*16610*/  BSSY B0, `(.L_x_2400) ;  /* 0x0000047000007945 */ /* 0x000fe20003800000 */
[----:B--2---:R-:W-:-:S13]  /*16620*/  ISETP.NE.AND P0, PT, R0, RZ, PT ;  /* 0x000000ff0000720c */ /* 0x004fda0003f05270 */
        /* <DEDUP_REMOVED lines=8> */
.L_x_2456:
[----:B------:R-:W-:Y:S05]  /*166b0*/  BSYNC B1 ;  /* 0x0000000000017941 */ /* 0x000fea0003800000 */
.L_x_2402:
        /* <DEDUP_REMOVED lines=9> */
.L_x_2405:
[----:B------:R-:W-:Y:S05]  /*16750*/  BSYNC B1 ;  /* 0x0000000000017941 */ /* 0x000fea0003800000 */
.L_x_2404:
        /* <DEDUP_REMOVED lines=10> */
.L_x_2406:
        /* <DEDUP_REMOVED lines=15> */
.L_x_2407:
        /* <DEDUP_REMOVED lines=11> */
[----:B------:R-:W-:Y:S01]  /*169a0*/  UMOV UR6, 0x0 ;  /* 0x0000000000067882 */ /* 0x000fe20000000000 */
[----:B------:R-:W-:Y:S01]  /*169b0*/  IADD3 R0, R0, 0x7400, RZ ;  /* 0x0000740000007810 */ /* 0x000fe20007ffe0ff */
[----:B------:R-:W-:Y:S01]  /*169c0*/  UMOV UR7, 0x14f00000 ;  /* 0x14f0000000077882 */ /* 0x000fe20000000000 */
[----:B------:R-:W-:-:S09]  /*169d0*/  UMOV UR10, 0x80 ;  /* 0x00000080000a7882 */ /* 0x000fd20000000000 */
.L_x_2408:
        /* <DEDUP_REMOVED lines=10> */
.L_x_2401:
[----:B------:R-:W-:Y:S05]  /*16a80*/  BSYNC B0 ;  /* 0x0000000000007941 */ /* 0x000fea0003800000 */
.L_x_2400:
[----:B------:R-:W2:Y:S01]  /*16a90*/  LDL.LU R3, [R1+0x4] ;  /* 0x0000040001037983 */ /* 0x000ea20000300800 */
[----:B------:R-:W-:-:S05]  /*16aa0*/  VIADD R18, R18, 0x1 ;  /* 0x0000000112127836 */ /* 0x000fca0000000000 */
[----:B------:R-:W-:-:S04]  /*16ab0*/  ISETP.NE.AND P0, PT, R18, 0x2, PT ;  /* 0x000000021200780c */ /* 0x000fc80003f05270 */
[----:B------:R-:W-:Y:S02]  /*16ac0*/  SEL R0, RZ, 0x1, P0 ;  /* 0x00000001ff007807 */ /* 0x000fe40000000000 */
[----:B------:R-:W-:Y:S02]  /*16ad0*/  SEL R18, R18, RZ, P0 ;  /* 0x000000ff12127207 */ /* 0x000fe40000000000 */
[----:B--2---:R-:W-:-:S05]  /*16ae0*/  LOP3.LUT R3, R3, R0, RZ, 0x3c, !PT ;  /* 0x0000000003037212 */ /* 0x004fca00078e3cff */
[----:B------:R1:W-:Y:S02]  /*16af0*/  STL [R1+0x4], R3 ;  /* 0x0000040301007387 */ /* 0x0003e40000100800 */
.L_x_2323:
[----:B------:R-:W-:Y:S05]  /*16b00*/  BSYNC B7 ;  /* 0x0000000000077941 */ /* 0x000fea0003800000 */
.L_x_2321:
[----:B0-----:R-:W2:Y:S04]  /*16b10*/  LDL R0, [R1+0x2c] ;  /* 0x00002c0001007983 */ /* 0x001ea80000100800 */
[----:B------:R0:W5:Y:S01]  /*16b20*/  LDL R2, [R1+0x18] ;  /* 0x0000180001027983 */ /* 0x0001620000100800 */
[----:B--2---:R-:W-:-:S13]  /*16b30*/  ISETP.NE.AND P0, PT, R0, RZ, PT ;  /* 0x000000ff0000720c */ /* 0x004fda0003f05270 */
[----:B0-----:R-:W-:Y:S05]  /*16b40*/  @!P0 BRA `(.L_x_2409) ;  /* 0x0000000000288947 */ /* 0x001fea0003800000 */
[----:B------:R-:W-:Y:S05]  /*16b50*/  WARPSYNC.ALL ;  /* 0x0000000000007948 */ /* 0x000fea0003800000 */
[----:B------:R-:W0:Y:S08]  /*16b60*/  S2UR UR5, SR_CgaCtaId ;  /* 0x00000000000579c3 */ /* 0x000e300000008800 */
[----:B------:R-:W-:Y:S06]  /*16b70*/  BAR.SYNC.DEFER_BLOCKING 0x5, 0x180 ;  /* 0x0146000000007b1d */ /* 0x000fec0000010000 */
[----:B------:R-:W-:-:S02]  /*16b80*/  UMOV UR4, 0x400 ;  /* 0x0000040000047882 */ /* 0x000fc40000000000 */
[----:B0-----:R-:W-:-:S06]  /*16b90*/  ULEA UR4, UR5, UR4, 0x18 ;  /* 0x0000000405047291 */ /* 0x001fcc000f8ec03f */
[----:B------:R-:W-:-:S05]  /*16ba0*/  IMAD.U32 R17, RZ, RZ, UR4 ;  /* 0x00000004ff117e24 */ /* 0x000fca000f8e00ff */
[----:B-----5:R-:W0:Y:S04]  /*16bb0*/  LDS R2, [R17+0x368d0] ;  /* 0x0368d00011027984 */ /* 0x020e280000000800 */
[----:B0-----:R3:W-:Y:S01]  /*16bc0*/  STL [R1+0x18], R2 ;  /* 0x0000180201007387 */ /* 0x0017e20000100800 */
[----:B------:R-:W-:Y:S06]  /*16bd0*/  BAR.ARV 0x4, 0x180 ;  /* 0x0106000000007b1d */ /* 0x000fec0000002000 */
[----:B------:R-:W-:Y:S05]  /*16be0*/  BRA `(.L_x_2410) ;  /* 0x00000000002c7947 */ /* 0x000fea0003800000 */
.L_x_2409:
[----:B------:R-:W-:-:S03]  /*16bf0*/  UMOV UR4, 0xffffffff ;  /* 0xffffffff00047882 */ /* 0x000fc60000000000 */
[----:B------:R-:W-:Y:S05]  /*16c00*/  BRA.DIV UR4, `(.L_x_2411) ;  /* 0x0000001604847947 */ /* 0x000fea000b800000 */
[----:B-----5:R0:W2:Y:S02]  /*16c10*/  SHFL.IDX PT, R14, R2, RZ, 0x1f ;  /* 0x00001fff020e7589 */ /* 0x0200a400000e0000 */
.L_x_2459:
[----:B-1----:R-:W1:Y:S01]  /*16c20*/  @!P1 S2R R3, SR_CgaCtaId ;  /* 0x0000000000039919 */ /* 0x002e620000008800 */
[----:B------:R-:W-:Y:S05]  /*16c30*/  WARPSYNC.ALL ;  /* 0x0000000000007948 */ /* 0x000fea0003800000 */
[----:B------:R-:W-:Y:S01]  /*16c40*/  BAR.SYNC.DEFER_BLOCKING 0x4, 0x180 ;  /* 0x0106000000007b1d */ /* 0x000fe20000010000 */
[----:B------:R-:W-:-:S05]  /*16c50*/  @!P1 MOV R0, 0x400 ;  /* 0x0000040000009802 */ /* 0x000fca0000000f00 */
[----:B--2---:R2:W-:Y:S01]  /*16c60*/  STL [R1+0x18], R14 ;  /* 0x0000180e01007387 */ /* 0x0045e20000100800 */
[----:B-1----:R-:W-:-:S05]  /*16c70*/  @!P1 LEA R17, R3, R0, 0x18 ;  /* 0x0000000003119211 */ /* 0x002fca00078ec0ff */
[----:B------:R2:W-:Y:S01]  /*16c80*/  @!P1 STS [R17+0x368d0], R2 ;  /* 0x0368d00211009388 */ /* 0x0005e20000000800 */
[----:B------:R-:W-:Y:S06]  /*16c90*/  BAR.ARV 0x5, 0x180 ;  /* 0x0146000000007b1d */ /* 0x000fec0000002000 */
.L_x_2410:
[----:B------:R-:W4:Y:S01]  /*16ca0*/  LDL R0, [R1+0x18] ;  /* 0x0000180001007983 */ /* 0x000f220000100800 */
[----:B------:R-:W-:Y:S02]  /*16cb0*/  ULDC UR4, c[0x0][0xc38] ;  /* 0x00030e0000047ab9 */ /* 0x000fe40000000800 */
[----:B----4-:R-:W-:-:S13]  /*16cc0*/  ISETP.GE.AND P0, PT, R0, UR4, PT ;  /* 0x0000000400007c0c */ /* 0x010fda000bf06270 */
[----:B------:R-:W-:Y:S05]  /*16cd0*/  @!P0 BRA `(.L_x_2412) ;  /* 0xffffffb8001c8947 */ /* 0x000fea000383ffff */
.L_x_2318:
[----:B-1----:R-:W4:Y:S01]  /*16ce0*/  LDL.LU R0, [R1+0x28] ;  /* 0x0000280001007983 */ /* 0x002f220000300800 */
[----:B------:R-:W-:Y:S01]  /*16cf0*/  BSSY B0, `(.L_x_2413) ;  /* 0x000000b000007945 */ /* 0x000fe20003800000 */
[----:B------:R-:W1:Y:S01]  /*16d00*/  S2R R5, SR_CgaCtaId ;  /* 0x0000000000057919 */ /* 0x000e620000008800 */
[----:B----4-:R-:W-:-:S05]  /*16d10*/  VIADD R0, R0, 0x1 ;  /* 0x0000000100007836 */ /* 0x010fca0000000000 */
[----:B0-23--:R-:W-:-:S04]  /*16d20*/  LEA.HI R2, R0, R0, RZ, 0x1 ;  /* 0x0000000000027211 */ /* 0x00dfc800078f08ff */
[----:B------:R-:W-:-:S05]  /*16d30*/  LOP3.LUT R3, R2, 0xfffffffe, RZ, 0xc0, !PT ;  /* 0xfffffffe02037812 */ /* 0x000fca00078ec0ff */
[----:B------:R-:W-:Y:S01]  /*16d40*/  IMAD.IADD R3, R0, 0x1, -R3 ;  /* 0x0000000100037824 */ /* 0x000fe200078e0a03 */
[----:B------:R-:W-:-:S04]  /*16d50*/  MOV R0, 0x400 ;  /* 0x0000040000007802 */ /* 0x000fc80000000f00 */
[----:B-1----:R-:W-:Y:S02]  /*16d60*/  LEA R0, R5, R0, 0x18 ;  /* 0x0000000005007211 */ /* 0x002fe400078ec0ff */
[----:B------:R-:W-:-:S04]  /*16d70*/  SHF.L.U32 R3, R3, 0x1f, RZ ;  /* 0x0000001f03037819 */ /* 0x000fc800000006ff */
[----:B------:R-:W0:Y:S02]  /*16d80*/  SYNCS.PHASECHK.TRANS64.TRYWAIT P0, [R0+URZ+0x36820], R3 ;  /* 0x03682003000075a7 */ /* 0x000e24000800017f */
[----:B0-----:R-:W-:Y:S05]  /*16d90*/  @!P0 BRA `(.L_x_2414) ;  /* 0x0000001400488947 */ /* 0x001fea0003800000 */
.L_x_2460:
[----:B------:R-:W-:Y:S05]  /*16da0*/  BSYNC B0 ;  /* 0x0000000000007941 */ /* 0x000fea0003800000 */
.L_x_2413:
[----:B------:R-:W-:-:S03]  /*16db0*/  UMOV UR4, 0xffffffff ;  /* 0xffffffff00047882 */ /* 0x000fc60000000000 */
[----:B------:R-:W-:Y:S05]  /*16dc0*/  BRA.DIV UR4, `(.L_x_2415) ;  /* 0x0000001604507947 */ /* 0x000fea000b800000 */
[----:B------:R-:W1:Y:S02]  /*16dd0*/  S2R R2, SR_TID.X ;  /* 0x0000000000027919 */ /* 0x000e640000002100 */
[----:B-1----:R-:W-:-:S04]  /*16de0*/  SHF.R.U32.HI R2, RZ, 0x5, R2 ;  /* 0x00000005ff027819 */ /* 0x002fc80000011602 */
[----:B------:R-:W-:-:S05]  /*16df0*/  LOP3.LUT R2, R2, 0x3, RZ, 0xc0, !PT ;  /* 0x0000000302027812 */ /* 0x000fca00078ec0ff */
[----:B------:R1:W2:Y:S02]  /*16e00*/  SHFL.IDX PT, R14, R2, RZ, 0x1f ;  /* 0x00001fff020e7589 */ /* 0x0002a400000e0000 */
.L_x_2463:
[----:B--2---:R-:W-:Y:S01]  /*16e10*/  ISETP.NE.AND P0, PT, R14, RZ, PT ;  /* 0x000000ff0e00720c */ /* 0x004fe20003f05270 */
[----:B------:R-:W-:-:S12]  /*16e20*/  BSSY B0, `(.L_x_2416) ;  /* 0x0000025000007945 */ /* 0x000fd80003800000 */
[----:B------:R-:W-:Y:S05]  /*16e30*/  @P0 BRA `(.L_x_2417) ;  /* 0x00000000008c0947 */ /* 0x000fea0003800000 */
[----:B------:R-:W-:-:S03]  /*16e40*/  UMOV UR4, 0xffffffff ;  /* 0xffffffff00047882 */ /* 0x000fc60000000000 */
[----:B------:R-:W-:Y:S05]  /*16e50*/  BRA.DIV UR4, `(.L_x_2418) ;  /* 0x0000001604607947 */ /* 0x000fea000b800000 */
[----:B------:R-:W-:-:S13]  /*16e60*/  ELECT P6, URZ, PT ;  /* 0x00000000003f782f */ /* 0x000fda00038c0000 */
.L_x_2466:
[----:B------:R-:W-:Y:S05]  /*16e70*/  @!P6 BRA `(.L_x_2417) ;  /* 0x00000000007ce947 */ /* 0x000fea0003800000 */
[----:B-1----:R-:W2:Y:S02]  /*16e80*/  LDL.LU R2, [R1+0x30] ;  /* 0x0000300001027983 */ /* 0x002ea40000300800 */
[----:B--2---:R-:W-:-:S04]  /*16e90*/  LOP3.LUT R2, R2, 0x2, RZ, 0xfc, !PT ;  /* 0x0000000202027812 */ /* 0x004fc800078efcff */
[----:B------:R-:W-:-:S13]  /*16ea0*/  ISETP.NE.AND P2, PT, R2, 0x3, PT ;  /* 0x000000030200780c */ /* 0x000fda0003f45270 */
[----:B------:R-:W-:Y:S05]  /*16eb0*/  @!P2 BRA `(.L_x_2419) ;  /* 0x000000000004a947 */ /* 0x000fea0003800000 */
[----:B------:R-:W-:Y:S01]  /*16ec0*/  BPT.TRAP 0x1 ;  /* 0x000000040000795c */ /* 0x000fe20000300000 */
.L_x_2419:
        /* <DEDUP_REMOVED lines=13> */
.L_x_2467:
[----:B------:R-:W1:Y:S02]  /*16fa0*/  SYNCS.PHASECHK.TRANS64.TRYWAIT P0, [R3+URZ], R2 ;  /* 0x00000002030075a7 */ /* 0x000e64000800017f */
[----:B-1----:R-:W-:Y:S05]  /*16fb0*/  @!P0 BRA `(.L_x_2421) ;  /* 0x00000014003c8947 */ /* 0x002fea0003800000 */
.L_x_2468:
[----:B------:R-:W-:Y:S05]  /*16fc0*/  @!P2 BRA `(.L_x_2422) ;  /* 0x000000000004a947 */ /* 0x000fea0003800000 */
[----:B------:R-:W-:Y:S01]  /*16fd0*/  BPT.TRAP 0x1 ;  /* 0x000000040000795c */ /* 0x000fe20000300000 */
.L_x_2422:
[----:B-1----:R-:W-:-:S04]  /*16fe0*/  VIADD R3, R0, 0x36860 ;  /* 0x0003686000037836 */ /* 0x002fc80000000000 */
[----:B------:R-:W-:-:S04]  /*16ff0*/  IMAD R18, R18, 0x8, R3 ;  /* 0x0000000812127824 */ /* 0x000fc800078e0203 */
[----:B------:R-:W1:Y:S02]  /*17000*/  SYNCS.PHASECHK.TRANS64.TRYWAIT P0, [R18+URZ], R5 ;  /* 0x00000005120075a7 */ /* 0x000e64000800017f */
[----:B-1----:R-:W-:Y:S05]  /*17010*/  @!P0 BRA `(.L_x_2423) ;  /* 0x0000001400388947 */ /* 0x002fea0003800000 */
.L_x_2469:
[----:B------:R-:W-:-:S07]  /*17020*/  IMAD R3, R4, 0x8, R3 ;  /* 0x0000000804037824 */ /* 0x000fce00078e0203 */
.L_x_2424:
[----:B--2---:R2:W3:Y:S02]  /*17030*/  SYNCS.PHASECHK.TRANS64.TRYWAIT P0, [R3+URZ], R2 ;  /* 0x00000002030075a7 */ /* 0x0044e4000800017f */
[----:B---3--:R-:W-:Y:S05]  /*17040*/  @!P0 NANOSLEEP.SYNCS 0x989680 ;  /* 0x009896800000895d */ /* 0x008fea0003900000 */
[----:B------:R-:W3:Y:S02]  /*17050*/  @!P0 SYNCS.PHASECHK.TRANS64 P0, [R3+URZ], R2 ;  /* 0x00000002030085a7 */ /* 0x000ee4000800007f */
[----:B---3--:R-:W-:Y:S05]  /*17060*/  @!P0 BRA `(.L_x_2424) ;  /* 0xfffffffc00f08947 */ /* 0x008fea000383ffff */
.L_x_2417:
[----:B------:R-:W-:Y:S05]  /*17070*/  BSYNC B0 ;  /* 0x0000000000007941 */ /* 0x000fea0003800000 */
.L_x_2416:
[----:B------:R-:W-:Y:S05]  /*17080*/  EXIT ;  /* 0x000000000000794d */ /* 0x000fea0003800000 */
.L_x_2271:
[----:B0-----:R-:W-:-:S04]  /*17090*/  MOV R3, UR37 ;  /* 0x0000002500037c02 */ /* 0x001fc80008000f00 */
[----:B------:R0:W1:Y:S03]  /*170a0*/  SYNCS.PHASECHK.TRANS64.TRYWAIT P1, [R3+URZ+0x36800], R0 ;  /* 0x03680000030075a7 */ /* 0x000066000802017f */
[----:B-1----:R-:W-:Y:S05]  /*170b0*/  @!P1 NANOSLEEP.SYNCS 0x989680 ;  /* 0x009896800000995d */ /* 0x002fea0003900000 */
[----:B------:R-:W1:Y:S02]  /*170c0*/  @!P1 SYNCS.PHASECHK.TRANS64 P1, [R3+URZ+0x36800], R0 ;  /* 0x03680000030095a7 */ /* 0x000e64000802007f */
[----:B-1----:R-:W-:Y:S05]  /*170d0*/  @!P1 BRA `(.L_x_2271) ;  /* 0xfffffffc00ec9947 */ /* 0x002fea000383ffff */
[----:B------:R-:W-:Y:S05]  /*170e0*/  BRA `(.L_x_2425) ;  /* 0xfffffea400bc7947 */ /* 0x000fea000383ffff */
.L_x_2275:
[----:B-1----:R1:W2:Y:S02]  /*170f0*/  SYNCS.PHASECHK.TRANS64.TRYWAIT P2, [R0+URZ+0x36830], R3 ;  /* 0x03683003000075a7 */ /* 0x0022a4000804017f */
[----:B--2---:R-:W-:Y:S05]  /*17100*/  @!P2 NANOSLEEP.SYNCS 0x989680 ;  /* 0x009896800000a95d */ /* 0x004fea0003900000 */
[----:B------:R-:W2:Y:S02]  /*17110*/  @!P2 SYNCS.PHASECHK.TRANS64 P2, [R0+URZ+0x36830], R3 ;  /* 0x036830030000a5a7 */ /* 0x000ea4000804007f */
[----:B--2---:R-:W-:Y:S05]  /*17120*/  @!P2 BRA `(.L_x_2275) ;  /* 0xfffffffc00f0a947 */ /* 0x004fea000383ffff */
[----:B------:R-:W-:Y:S05]  /*17130*/  BRA `(.L_x_2274) ;  /* 0xfffffea400e07947 */ /* 0x000fea000383ffff */
.L_x_2280:
[----:B-1----:R-:W-:-:S04]  /*17140*/  IMAD.U32 R6, RZ, RZ, UR7 ;  /* 0x00000007ff067e24 */ /* 0x002fc8000f8e00ff */
[----:B------:R1:W2:Y:S03]  /*17150*/  SYNCS.PHASECHK.TRANS64.TRYWAIT P3, [R6+URZ+0x36830], R5 ;  /* 0x03683005060075a7 */ /* 0x0002a6000806017f */
[----:B--2---:R-:W-:Y:S05]  /*17160*/  @!P3 NANOSLEEP.SYNCS 0x989680 ;  /* 0x009896800000b95d */ /* 0x004fea0003900000 */
[----:B------:R-:W2:Y:S02]  /*17170*/  @!P3 SYNCS.PHASECHK.TRANS64 P3, [R6+URZ+0x36830], R5 ;  /* 0x036830050600b5a7 */ /* 0x000ea4000806007f */
[----:B--2---:R-:W-:Y:S05]  /*17180*/  @!P3 BRA `(.L_x_2280) ;  /* 0xfffffffc00ecb947 */ /* 0x004fea000383ffff */
[----:B------:R-:W-:Y:S05]  /*17190*/  BRA `(.L_x_2279) ;  /* 0xfffffef000307947 */ /* 0x000fea000383ffff */
.L_x_2284:
[----:B01----:R-:W-:-:S04]  /*171a0*/  IMAD.U32 R5, RZ, RZ, UR10 ;  /* 0x0000000aff057e24 */ /* 0x003fc8000f8e00ff */
[----:B------:R0:W1:Y:S03]  /*171b0*/  SYNCS.PHASECHK.TRANS64.TRYWAIT P3, [R5+URZ+0x36850], R0 ;  /* 0x03685000050075a7 */ /* 0x000066000806017f */
[----:B-1----:R-:W-:Y:S05]  /*171c0*/  @!P3 NANOSLEEP.SYNCS 0x989680 ;  /* 0x009896800000b95d */ /* 0x002fea0003900000 */
[----:B------:R-:W1:Y:S02]  /*171d0*/  @!P3 SYNCS.PHASECHK.TRANS64 P3, [R5+URZ+0x36850], R0 ;  /* 0x036850000500b5a7 */ /* 0x000e64000806007f */
[----:B-1----:R-:W-:Y:S05]  /*171e0*/  @!P3 BRA `(.L_x_2284) ;  /* 0xfffffffc00ecb947 */ /* 0x002fea000383ffff */
[----:B------:R-:W-:Y:S05]  /*171f0*/  BRA `(.L_x_2283) ;  /* 0xffffff1400787947 */ /* 0x000fea000383ffff */
.L_x_2290:
[----:B-1----:R-:W-:-:S04]  /*17200*/  IMAD.U32 R6, RZ, RZ, UR4 ;  /* 0x00000004ff067e24 */ /* 0x002fc8000f8e00ff */
[----:B------:R1:W2:Y:S03]  /*17210*/  SYNCS.PHASECHK.TRANS64.TRYWAIT P2, [R6+URZ+0x36830], R5 ;  /* 0x03683005060075a7 */ /* 0x0002a6000804017f */
[----:B--2---:R-:W-:Y:S05]  /*17220*/  @!P2 NANOSLEEP.SYNCS 0x989680 ;  /* 0x009896800000a95d */ /* 0x004fea0003900000 */
[----:B------:R-:W2:Y:S02]  /*17230*/  @!P2 SYNCS.PHASECHK.TRANS64 P2, [R6+URZ+0x36830], R5 ;  /* 0x036830050600a5a7 */ /* 0x000ea4000804007f */
[----:B--2---:R-:W-:Y:S05]  /*17240*/  @!P2 BRA `(.L_x_2290) ;  /* 0xfffffffc00eca947 */ /* 0x004fea000383ffff */
[----:B------:R-:W-:Y:S05]  /*17250*/  BRA `(.L_x_2289) ;  /* 0xffffff3800b87947 */ /* 0x000fea000383ffff */
.L_x_2294:
[----:B01----:R-:W-:-:S04]  /*17260*/  IMAD.U32 R5, RZ, RZ, UR10 ;  /* 0x0000000aff057e24 */ /* 0x003fc8000f8e00ff */
[----:B------:R0:W1:Y:S03]  /*17270*/  SYNCS.PHASECHK.TRANS64.TRYWAIT P2, [R5+URZ+0x36850], R0 ;  /* 0x03685000050075a7 */ /* 0x000066000804017f */
[----:B-1----:R-:W-:Y:S05]  /*17280*/  @!P2 NANOSLEEP.SYNCS 0x989680 ;  /* 0x009896800000a95d */ /* 0x002fea0003900000 */
[----:B------:R-:W1:Y:S02]  /*17290*/  @!P2 SYNCS.PHASECHK.TRANS64 P2, [R5+URZ+0x36850], R0 ;  /* 0x036850000500a5a7 */ /* 0x000e64000804007f */
[----:B-1----:R-:W-:Y:S05]  /*172a0*/  @!P2 BRA `(.L_x_2294) ;  /* 0xfffffffc00eca947 */ /* 0x002fea000383ffff */
[----:B------:R-:W-:Y:S05]  /*172b0*/  BRA `(.L_x_2293) ;  /* 0xffffff6000007947 */ /* 0x000fea000383ffff */
.L_x_2299:
[----:B-1----:R-:W-:-:S04]  /*172c0*/  IMAD.U32 R9, RZ, RZ, UR5 ;  /* 0x00000005ff097e24 */ /* 0x002fc8000f8e00ff */
[----:B------:R1:W2:Y:S03]  /*172d0*/  SYNCS.PHASECHK.TRANS64.TRYWAIT P0, [R9+URZ+0x36850], R0 ;  /* 0x03685000090075a7 */ /* 0x0002a6000800017f */
[----:B--2---:R-:W-:Y:S05]  /*172e0*/  @!P0 NANOSLEEP.SYNCS 0x989680 ;  /* 0x009896800000895d */ /* 0x004fea0003900000 */
[----:B------:R-:W2:Y:S02]  /*172f0*/  @!P0 SYNCS.PHASECHK.TRANS64 P0, [R9+URZ+0x36850], R0 ;  /* 0x03685000090085a7 */ /* 0x000ea4000800007f */
[----:B--2---:R-:W-:Y:S05]  /*17300*/  @!P0 BRA `(.L_x_2299) ;  /* 0xfffffffc00ec8947 */ /* 0x004fea000383ffff */
[----:B------:R-:W-:Y:S05]  /*17310*/  BRA `(.L_x_2298) ;  /* 0xffffff8000707947 */ /* 0x000fea000383ffff */
.L_x_2329:
[----:B------:R-:W-:Y:S02]  /*17320*/  IMAD.MOV.U32 R13, RZ, RZ, R0 ;  /* 0x000000ffff0d7224 */ /* 0x000fe400078e0000 */
[----:B------:R-:W-:Y:S02]  /*17330*/  IMAD.MOV.U32 R12, RZ, RZ, RZ ;  /* 0x000000ffff0c7224 */ /* 0x000fe400078e00ff */
[----:B------:R-:W-:Y:S02]  /*17340*/  IMAD.MOV.U32 R11, RZ, RZ, 0x1f ;  /* 0x0000001fff0b7424 */ /* 0x000fe400078e00ff */
[----:B------:R-:W-:-:S07]  /*17350*/  IMAD.MOV.U32 R15, RZ, RZ, -0x1 ;  /* 0xffffffffff0f7424 */ /* 0x000fce00078e00ff */
[----:B0-----:R-:W-:Y:S05]  /*17360*/  WARPSYNC.COLLECTIVE R15, `(.L_x_2426) ;  /* 0x000000000f087348 */ /* 0x001fea0003c00000 */
[----:B------:R1:W2:Y:S02]  /*17370*/  SHFL.IDX P6, R14, R13, R12, R11 ;  /* 0x0000000c0d0e7389 */ /* 0x0002a400000c000b */
[----:B012---:R-:W-:Y:S01]  /*17380*/  ENDCOLLECTIVE ;  /* 0x000000000000791b */ /* 0x007fe20003800000 */
.L_x_2426:
[----:B------:R-:W-:Y:S05]  /*17390*/  BRA `(.L_x_2427) ;  /* 0xffffffbc00407947 */ /* 0x000fea000383ffff */
.L_x_2331:
[----:B------:R-:W-:Y:S01]  /*173a0*/  BSSY B0, `(.L_x_2428) ;  /* 0x0000006000007945 */ /* 0x000fe20003800000 */
[----:B------:R-:W-:-:S07]  /*173b0*/  IMAD.MOV.U32 R15, RZ, RZ, -0x1 ;  /* 0xffffffffff0f7424 */ /* 0x000fce00078e00ff */
[----:B01----:R-:W-:Y:S05]  /*173c0*/  WARPSYNC.COLLECTIVE R15, `(.L_x_2429) ;  /* 0x000000000f0c7348 */ /* 0x003fea0003c00000 */
[----:B------:R-:W-:Y:S02]  /*173d0*/  ELECT P6, UR62, PT ;  /* 0x00000000003e782f */ /* 0x000fe400038c0000 */
[----:B------:R-:W-:Y:S01]  /*173e0*/  MOV R14, UR62 ;  /* 0x0000003e000e7c02 */ /* 0x000fe20008000f00 */
[----:B01----:R-:W-:Y:S10]  /*173f0*/  ENDCOLLECTIVE ;  /* 0x000000000000791b */ /* 0x003ff40003800000 */
.L_x_2429:
[----:B------:R-:W-:Y:S05]  /*17400*/  BSYNC B0 ;  /* 0x0000000000007941 */ /* 0x000fea0003800000 */
.L_x_2428:
[----:B------:R-:W-:Y:S05]  /*17410*/  BRA `(.L_x_2430) ;  /* 0xffffffbc00407947 */ /* 0x000fea000383ffff */
.L_x_2333:
[----:B-1----:R1:W2:Y:S02]  /*17420*/  SYNCS.PHASECHK.TRANS64.TRYWAIT P0, [R2+URZ+0x36840], R0 ;  /* 0x03684000020075a7 */ /* 0x0022a4000800017f */
[----:B--2---:R-:W-:Y:S05]  /*17430*/  @!P0 NANOSLEEP.SYNCS 0x989680 ;  /* 0x009896800000895d */ /* 0x004fea0003900000 */
[----:B------:R-:W2:Y:S02]  /*17440*/  @!P0 SYNCS.PHASECHK.TRANS64 P0, [R2+URZ+0x36840], R0 ;  /* 0x03684000020085a7 */ /* 0x000ea4000800007f */
[----:B--2---:R-:W-:Y:S05]  /*17450*/  @!P0 BRA `(.L_x_2333) ;  /* 0xfffffffc00f08947 */ /* 0x004fea000383ffff */
[----:B------:R-:W-:Y:S05]  /*17460*/  BRA `(.L_x_2431) ;  /* 0xffffffbc00947947 */ /* 0x000fea000383ffff */
.L_x_2337:
[----:B------:R-:W-:Y:S01]  /*17470*/  IMAD.MOV.U32 R13, RZ, RZ, R4 ;  /* 0x000000ffff0d7224 */ /* 0x000fe200078e0004 */
[----:B------:R-:W-:Y:S01]  /*17480*/  MOV R12, RZ ;  /* 0x000000ff000c7202 */ /* 0x000fe20000000f00 */
[----:B------:R-:W-:Y:S01]  /*17490*/  IMAD.MOV.U32 R11, RZ, RZ, 0x181f ;  /* 0x0000181fff0b7424 */ /* 0x000fe200078e00ff */
[----:B------:R-:W-:Y:S01]  /*174a0*/  LOP3.LUT R6, R6, 0x7f, RZ, 0xc0, !PT ;  /* 0x0000007f06067812 */ /* 0x000fe200078ec0ff */
[----:B------:R-:W-:-:S03]  /*174b0*/  IMAD.MOV.U32 R15, RZ, RZ, -0x1 ;  /* 0xffffffffff0f7424 */ /* 0x000fc600078e00ff */
[----:B------:R-:W-:-:S07]  /*174c0*/  SHF.R.U32.HI R2, RZ, 0x3, R6 ;  /* 0x00000003ff027819 */ /* 0x000fce0000011606 */
[----:B-----5:R-:W-:Y:S05]  /*174d0*/  WARPSYNC.COLLECTIVE R15, `(.L_x_2432) ;  /* 0x000000000f087348 */ /* 0x020fea0003c00000 */
[----:B------:R0:W1:Y:S02]  /*174e0*/  SHFL.IDX P6, R14, R13, R12, R11 ;  /* 0x0000000c0d0e7389 */ /* 0x00006400000c000b */
[----:B01---5:R-:W-:Y:S01]  /*174f0*/  ENDCOLLECTIVE ;  /* 0x000000000000791b */ /* 0x023fe20003800000 */
.L_x_2432:
[----:B------:R-:W-:-:S04]  /*17500*/  IMAD R2, R8, 0x80, R2 ;  /* 0x0000008008027824 */ /* 0x000fc800078e0202 */
[----:B------:R-:W-:Y:S02]  /*17510*/  VIADD R8, R2, 0x10 ;  /* 0x0000001002087836 */ /* 0x000fe40000000000 */
[----:B------:R-:W-:Y:S02]  /*17520*/  IMAD.MOV.U32 R13, RZ, RZ, R0 ;  /* 0x000000ffff0d7224 */ /* 0x000fe400078e0000 */
[----:B------:R-:W-:-:S07]  /*17530*/  IMAD.MOV.U32 R5, RZ, RZ, R14 ;  /* 0x000000ffff057224 */ /* 0x000fce00078e000e */
[----:B------:R-:W-:Y:S05]  /*17540*/  WARPSYNC.COLLECTIVE R15, `(.L_x_2433) ;  /* 0x000000000f087348 */ /* 0x000fea0003c00000 */
[----:B------:R0:W1:Y:S02]  /*17550*/  SHFL.IDX P6, R14, R13, R12, R11 ;  /* 0x0000000c0d0e7389 */ /* 0x00006400000c000b */
[----:B01----:R-:W-:Y:S01]  /*17560*/  ENDCOLLECTIVE ;  /* 0x000000000000791b */ /* 0x003fe20003800000 */
.L_x_2433:
        /* <DEDUP_REMOVED lines=8> */
[----:B------:R-:W-:-:S04]  /*175f0*/  @!P4 IMAD.X R5, RZ, RZ, R5, P3 ;  /* 0x000000ffff05c224 */ /* 0x000fc800018e0605 */
[----:B------:R-:W-:-:S05]  /*17600*/  @!P4 IMAD.MOV.U32 R7, RZ, RZ, R5 ;  /* 0x000000ffff07c224 */ /* 0x000fca00078e0005 */
        /* <DEDUP_REMOVED lines=10> */
.L_x_2434:
[----:B------:R-:W-:Y:S01]  /*176b0*/  IMAD.MOV.U32 R13, RZ, RZ, R0 ;  /* 0x000000ffff0d7224 */ /* 0x000fe200078e0000 */
[----:B------:R-:W-:-:S07]  /*176c0*/  MOV R5, R14 ;  /* 0x0000000e00057202 */ /* 0x000fce0000000f00 */
[----:B------:R-:W-:Y:S05]  /*176d0*/  WARPSYNC.COLLECTIVE R15, `(.L_x_2435) ;  /* 0x000000000f087348 */ /* 0x000fea0003c00000 */
[----:B------:R0:W1:Y:S02]  /*176e0*/  SHFL.IDX P6, R14, R13, R12, R11 ;  /* 0x0000000c0d0e7389 */ /* 0x00006400000c000b */
[----:B01----:R-:W-:Y:S01]  /*176f0*/  ENDCOLLECTIVE ;  /* 0x000000000000791b */ /* 0x003fe20003800000 */
.L_x_2435:
[----:B------:R-:W-:Y:S01]  /*17700*/  ULDC.64 UR4, c[0x0][0x208] ;  /* 0x0000820000047ab9 */ /* 0x000fe20000000a00 */
[----:B------:R-:W-:Y:S02]  /*17710*/  IMAD.MOV.U32 R13, RZ, RZ, R4 ;  /* 0x000000ffff0d7224 */ /* 0x000fe400078e0004 */
[----:B------:R-:W-:Y:S02]  /*17720*/  IMAD.MOV.U32 R12, RZ, RZ, 0x2 ;  /* 0x00000002ff0c7424 */ /* 0x000fe400078e00ff */
[----:B------:R-:W-:-:S05]  /*17730*/  IMAD.MOV.U32 R6, RZ, RZ, R14 ;  /* 0x000000ffff067224 */ /* 0x000fca00078e000e */
[----:B------:R-:W-:-:S05]  /*17740*/  @!P4 LEA R6, P3, R10, R6, 0x1 ;  /* 0x000000060a06c211 */ /* 0x000fca00078608ff */
[----:B------:R-:W-:-:S04]  /*17750*/  @!P4 IMAD.X R5, RZ, RZ, R5, P3 ;  /* 0x000000ffff05c224 */ /* 0x000fc800018e0605 */
        /* <DEDUP_REMOVED lines=12> */
.L_x_2436:
[----:B------:R-:W-:Y:S02]  /*17820*/  IMAD.MOV.U32 R13, RZ, RZ, R0 ;  /* 0x000000ffff0d7224 */ /* 0x000fe400078e0000 */
[----:B------:R-:W-:-:S07]  /*17830*/  IMAD.MOV.U32 R5, RZ, RZ, R14 ;  /* 0x000000ffff057224 */ /* 0x000fce00078e000e */
[----:B------:R-:W-:Y:S05]  /*17840*/  WARPSYNC.COLLECTIVE R15, `(.L_x_2437) ;  /* 0x000000000f087348 */ /* 0x000fea0003c00000 */
[----:B------:R0:W1:Y:S02]  /*17850*/  SHFL.IDX P6, R14, R13, R12, R11 ;  /* 0x0000000c0d0e7389 */ /* 0x00006400000c000b */
[----:B01----:R-:W-:Y:S01]  /*17860*/  ENDCOLLECTIVE ;  /* 0x000000000000791b */ /* 0x003fe20003800000 */
.L_x_2437:
[----:B------:R-:W-:Y:S01]  /*17870*/  ULDC.64 UR4, c[0x0][0x208] ;  /* 0x0000820000047ab9 */ /* 0x000fe20000000a00 */
[----:B------:R-:W-:Y:S02]  /*17880*/  IMAD.MOV.U32 R13, RZ, RZ, R4 ;  /* 0x000000ffff0d7224 */ /* 0x000fe400078e0004 */
[----:B------:R-:W-:Y:S02]  /*17890*/  IMAD.MOV.U32 R12, RZ, RZ, 0x3 ;  /* 0x00000003ff0c7424 */ /* 0x000fe400078e00ff */
[----:B------:R-:W-:-:S05]  /*178a0*/  IMAD.MOV.U32 R6, RZ, RZ, R14 ;  /* 0x000000ffff067224 */ /* 0x000fca00078e000e */
[----:B------:R-:W-:-:S05]  /*178b0*/  @!P4 LEA R6, P3, R10, R6, 0x1 ;  /* 0x000000060a06c211 */ /* 0x000fca00078608ff */
[----:B------:R-:W-:-:S05]  /*178c0*/  @!P4 IMAD.X R5, RZ, RZ, R5, P3 ;  /* 0x000000ffff05c224 */ /* 0x000fca00018e0605 */
[----:B------:R-:W-:Y:S01]  /*178d0*/  @!P4 MOV R7, R5 ;  /* 0x000000050007c202 */ /* 0x000fe20000000f00 */
[----:B------:R-:W-:-:S04]  /*178e0*/  VIADD R5, R2, 0x30 ;  /* 0x0000003002057836 */ /* 0x000fc80000000000 */
        /* <DEDUP_REMOVED lines=10> */
.L_x_2438:
[----:B------:R-:W-:Y:S02]  /*17990*/  IMAD.MOV.U32 R13, RZ, RZ, R0 ;  /* 0x000000ffff0d7224 */ /* 0x000fe400078e0000 */
[----:B------:R-:W-:-:S07]  /*179a0*/  IMAD.MOV.U32 R5, RZ, RZ, R14 ;  /* 0x000000ffff057224 */ /* 0x000fce00078e000e */
[----:B------:R-:W-:Y:S05]  /*179b0*/  WARPSYNC.COLLECTIVE R15, `(.L_x_2439) ;  /* 0x000000000f087348 */ /* 0x000fea0003c00000 */
[----:B------:R0:W1:Y:S02]  /*179c0*/  SHFL.IDX P6, R14, R13, R12, R11 ;  /* 0x0000000c0d0e7389 */ /* 0x00006400000c000b */
[----:B01----:R-:W-:Y:S01]  /*179d0*/  ENDCOLLECTIVE ;  /* 0x000000000000791b */ /* 0x003fe20003800000 */
.L_x_2439:
        /* <DEDUP_REMOVED lines=18> */
.L_x_2440:
[----:B------:R-:W-:Y:S01]  /*17b00*/  IMAD.MOV.U32 R13, RZ, RZ, R0 ;  /* 0x000000ffff0d7224 */ /* 0x000fe200078e0000 */
[----:B------:R-:W-:-:S07]  /*17b10*/  MOV R5, R14 ;  /* 0x0000000e00057202 */ /* 0x000fce0000000f00 */
[----:B------:R-:W-:Y:S05]  /*17b20*/  WARPSYNC.COLLECTIVE R15, `(.L_x_2441) ;  /* 0x000000000f087348 */ /* 0x000fea0003c00000 */
[----:B------:R0:W1:Y:S02]  /*17b30*/  SHFL.IDX P6, R14, R13, R12, R11 ;  /* 0x0000000c0d0e7389 */ /* 0x00006400000c000b */
[----:B01----:R-:W-:Y:S01]  /*17b40*/  ENDCOLLECTIVE ;  /* 0x000000000000791b */ /* 0x003fe20003800000 */
.L_x_2441:
        /* <DEDUP_REMOVED lines=18> */
.L_x_2442:
[----:B------:R-:W-:Y:S02]  /*17c70*/  IMAD.MOV.U32 R13, RZ, RZ, R0 ;  /* 0x000000ffff0d7224 */ /* 0x000fe400078e0000 */
[----:B------:R-:W-:-:S07]  /*17c80*/  IMAD.MOV.U32 R5, RZ, RZ, R14 ;  /* 0x000000ffff057224 */ /* 0x000fce00078e000e */
[----:B------:R-:W-:Y:S05]  /*17c90*/  WARPSYNC.COLLECTIVE R15, `(.L_x_2443) ;  /* 0x000000000f087348 */ /* 0x000fea0003c00000 */
[----:B------:R0:W1:Y:S02]  /*17ca0*/  SHFL.IDX P6, R14, R13, R12, R11 ;  /* 0x0000000c0d0e7389 */ /* 0x00006400000c000b */
[----:B01----:R-:W-:Y:S01]  /*17cb0*/  ENDCOLLECTIVE ;  /* 0x000000000000791b */ /* 0x003fe20003800000 */
.L_x_2443:
        /* <DEDUP_REMOVED lines=18> */
.L_x_2444:
[----:B------:R-:W-:Y:S02]  /*17de0*/  IMAD.MOV.U32 R13, RZ, RZ, R0 ;  /* 0x000000ffff0d7224 */ /* 0x000fe400078e0000 */
[----:B------:R-:W-:-:S07]  /*17df0*/  IMAD.MOV.U32 R5, RZ, RZ, R14 ;  /* 0x000000ffff057224 */ /* 0x000fce00078e000e */
[----:B------:R-:W-:Y:S05]  /*17e00*/  WARPSYNC.COLLECTIVE R15, `(.L_x_2445) ;  /* 0x000000000f087348 */ /* 0x000fea0003c00000 */
[----:B------:R0:W1:Y:S02]  /*17e10*/  SHFL.IDX P6, R14, R13, R12, R11 ;  /* 0x0000000c0d0e7389 */ /* 0x00006400000c000b */
[----:B01----:R-:W-:Y:S01]  /*17e20*/  ENDCOLLECTIVE ;  /* 0x000000000000791b */ /* 0x003fe20003800000 */
.L_x_2445:
[----:B------:R-:W-:Y:S01]  /*17e30*/  ULDC.64 UR4, c[0x0][0x208] ;  /* 0x0000820000047ab9 */ /* 0x000fe20000000a00 */
[----:B------:R-:W-:Y:S02]  /*17e40*/  IMAD.MOV.U32 R13, RZ, RZ, R4 ;  /* 0x000000ffff0d7224 */ /* 0x000fe400078e0004 */
[----:B------:R-:W-:Y:S02]  /*17e50*/  IMAD.MOV.U32 R12, RZ, RZ, 0x7 ;  /* 0x00000007ff0c7424 */ /* 0x000fe400078e00ff */
[----:B------:R-:W-:-:S05]  /*17e60*/  IMAD.MOV.U32 R6, RZ, RZ, R14 ;  /* 0x000000ffff067224 */ /* 0x000fca00078e000e */
        /* <DEDUP_REMOVED lines=12> */
.L_x_2446:
[----:B------:R-:W-:Y:S01]  /*17f30*/  MOV R13, R0 ;  /* 0x00000000000d7202 */ /* 0x000fe20000000f00 */
[----:B------:R-:W-:-:S07]  /*17f40*/  IMAD.MOV.U32 R4, RZ, RZ, R14 ;  /* 0x000000ffff047224 */ /* 0x000fce00078e000e */
[----:B------:R-:W-:Y:S05]  /*17f50*/  WARPSYNC.COLLECTIVE R15, `(.L_x_2447) ;  /* 0x000000000f087348 */ /* 0x000fea0003c00000 */
[----:B------:R0:W1:Y:S02]  /*17f60*/  SHFL.IDX P6, R14, R13, R12, R11 ;  /* 0x0000000c0d0e7389 */ /* 0x00006400000c000b */
[----:B01----:R-:W-:Y:S01]  /*17f70*/  ENDCOLLECTIVE ;  /* 0x000000000000791b */ /* 0x003fe20003800000 */
.L_x_2447:
[----:B------:R-:W-:Y:S01]  /*17f80*/  IMAD.MOV.U32 R0, RZ, RZ, R14 ;  /* 0x000000ffff007224 */ /* 0x000fe200078e000e */
[----:B------:R-:W-:Y:S06]  /*17f90*/  BRA `(.L_x_2448) ;  /* 0xffffffbc00fc7947 */ /* 0x000fec000383ffff */
.L_x_2342:
[----:B0-----:R0:W1:Y:S02]  /*17fa0*/  SYNCS.PHASECHK.TRANS64.TRYWAIT P0, [R17+URZ+0x36820], R0 ;  /* 0x03682000110075a7 */ /* 0x001064000800017f */
[----:B-1----:R-:W-:Y:S05]  /*17fb0*/  @!P0 NANOSLEEP.SYNCS 0x989680 ;  /* 0x009896800000895d */ /* 0x002fea0003900000 */
[----:B------:R-:W1:Y:S02]  /*17fc0*/  @!P0 SYNCS.PHASECHK.TRANS64 P0, [R17+URZ+0x36820], R0 ;  /* 0x03682000110085a7 */ /* 0x000e64000800007f */
[----:B-1----:R-:W-:Y:S05]  /*17fd0*/  @!P0 BRA `(.L_x_2342) ;  /* 0xfffffffc00f08947 */ /* 0x002fea000383ffff */
[----:B------:R-:W-:Y:S05]  /*17fe0*/  BRA `(.L_x_2449) ;  /* 0xffffffc000747947 */ /* 0x000fea000383ffff */
.L_x_2349:
[----:B0-----:R0:W1:Y:S02]  /*17ff0*/  SYNCS.PHASECHK.TRANS64.TRYWAIT P0, [R2+URZ+0x36840], R3 ;  /* 0x03684003020075a7 */ /* 0x001064000800017f */
[----:B-1----:R-:W-:Y:S05]  /*18000*/  @!P0 NANOSLEEP.SYNCS 0x989680 ;  /* 0x009896800000895d */ /* 0x002fea0003900000 */
[----:B------:R-:W1:Y:S02]  /*18010*/  @!P0 SYNCS.PHASECHK.TRANS64 P0, [R2+URZ+0x36840], R3 ;  /* 0x03684003020085a7 */ /* 0x000e64000800007f */
[----:B-1----:R-:W-:Y:S05]  /*18020*/  @!P0 BRA `(.L_x_2349) ;  /* 0xfffffffc00f08947 */ /* 0x002fea000383ffff */
[----:B------:R-:W-:Y:S05]  /*18030*/  BRA `(.L_x_2450) ;  /* 0xffffffc400287947 */ /* 0x000fea000383ffff */
.L_x_2356:
[----:B0-----:R0:W1:Y:S02]  /*18040*/  SYNCS.PHASECHK.TRANS64.TRYWAIT P0, [R3+URZ+0x60], R2 ;  /* 0x00006002030075a7 */ /* 0x001064000800017f */
[----:B-1----:R-:W-:Y:S05]  /*18050*/  @!P0 NANOSLEEP.SYNCS 0x989680 ;  /* 0x009896800000895d */ /* 0x002fea0003900000 */
[----:B------:R-:W1:Y:S02]  /*18060*/  @!P0 SYNCS.PHASECHK.TRANS64 P0, [R3+URZ+0x60], R2 ;  /* 0x00006002030085a7 */ /* 0x000e64000800007f */
[----:B-1----:R-:W-:Y:S05]  /*18070*/  @!P0 BRA `(.L_x_2356) ;  /* 0xfffffffc00f08947 */ /* 0x002fea000383ffff */
[----:B------:R-:W-:Y:S05]  /*18080*/  BRA `(.L_x_2451) ;  /* 0xffffffc800307947 */ /* 0x000fea000383ffff */
.L_x_2367:
[----:B-1----:R1:W2:Y:S02]  /*18090*/  SYNCS.PHASECHK.TRANS64.TRYWAIT P0, [R3+URZ+0x36840], R2 ;  /* 0x03684002030075a7 */ /* 0x0022a4000800017f */
[----:B--2---:R-:W-:Y:S05]  /*180a0*/  @!P0 NANOSLEEP.SYNCS 0x989680 ;  /* 0x009896800000895d */ /* 0x004fea0003900000 */
[----:B------:R-:W2:Y:S02]  /*180b0*/  @!P0 SYNCS.PHASECHK.TRANS64 P0, [R3+URZ+0x36840], R2 ;  /* 0x03684002030085a7 */ /* 0x000ea4000800007f */
[----:B--2---:R-:W-:Y:S05]  /*180c0*/  @!P0 BRA `(.L_x_2367) ;  /* 0xfffffffc00f08947 */ /* 0x004fea000383ffff */
[----:B------:R-:W-:Y:S05]  /*180d0*/  BRA `(.L_x_2452) ;  /* 0xffffffcc00f07947 */ /* 0x000fea000383ffff */
.L_x_2374:
[----:B0-----:R0:W1:Y:S02]  /*180e0*/  SYNCS.PHASECHK.TRANS64.TRYWAIT P0, [R2+URZ+0x60], R3 ;  /* 0x00006003020075a7 */ /* 0x001064000800017f */
[----:B-1----:R-:W-:Y:S05]  /*180f0*/  @!P0 NANOSLEEP.SYNCS 0x989680 ;  /* 0x009896800000895d */ /* 0x002fea0003900000 */
[----:B------:R-:W1:Y:S02]  /*18100*/  @!P0 SYNCS.PHASECHK.TRANS64 P0, [R2+URZ+0x60], R3 ;  /* 0x00006003020085a7 */ /* 0x000e64000800007f */
[----:B-1----:R-:W-:Y:S05]  /*18110*/  @!P0 BRA `(.L_x_2374) ;  /* 0xfffffffc00f08947 */ /* 0x002fea000383ffff */
[----:B------:R-:W-:Y:S05]  /*18120*/  BRA `(.L_x_2453) ;  /* 0xffffffd400007947 */ /* 0x000fea000383ffff */
.L_x_2384:
[----:B--2---:R2:W3:Y:S02]  /*18130*/  SYNCS.PHASECHK.TRANS64.TRYWAIT P0, [R2+URZ+0x36840], R3 ;  /* 0x03684003020075a7 */ /* 0x0044e4000800017f */
[----:B---3--:R-:W-:Y:S05]  /*18140*/  @!P0 NANOSLEEP.SYNCS 0x989680 ;  /* 0x009896800000895d */ /* 0x008fea0003900000 */
[----:B------:R-:W3:Y:S02]  /*18150*/  @!P0 SYNCS.PHASECHK.TRANS64 P0, [R2+URZ+0x36840], R3 ;  /* 0x03684003020085a7 */ /* 0x000ee4000800007f */
[----:B---3--:R-:W-:Y:S05]  /*18160*/  @!P0 BRA `(.L_x_2384) ;  /* 0xfffffffc00f08947 */ /* 0x008fea000383ffff */
[----:B------:R-:W-:Y:S05]  /*18170*/  BRA `(.L_x_2454) ;  /* 0xffffffd800947947 */ /* 0x000fea000383ffff */
.L_x_2391:
[----:B0-----:R0:W1:Y:S02]  /*18180*/  SYNCS.PHASECHK.TRANS64.TRYWAIT P0, [R2+URZ+0x60], R5 ;  /* 0x00006005020075a7 */ /* 0x001064000800017f */
[----:B-1----:R-:W-:Y:S05]  /*18190*/  @!P0 NANOSLEEP.SYNCS 0x989680 ;  /* 0x009896800000895d */ /* 0x002fea0003900000 */
[----:B------:R-:W1:Y:S02]  /*181a0*/  @!P0 SYNCS.PHASECHK.TRANS64 P0, [R2+URZ+0x60], R5 ;  /* 0x00006005020085a7 */ /* 0x000e64000800007f */
[----:B-1----:R-:W-:Y:S05]  /*181b0*/  @!P0 BRA `(.L_x_2391) ;  /* 0xfffffffc00f08947 */ /* 0x002fea000383ffff */
[----:B------:R-:W-:Y:S05]  /*181c0*/  BRA `(.L_x_2455) ;  /* 0xffffffdc00a47947 */ /* 0x000fea000383ffff */
.L_x_2403:
[----:B0-----:R0:W1:Y:S02]  /*181d0*/  SYNCS.PHASECHK.TRANS64.TRYWAIT P0, [R2+URZ+0x36860], R3 ;  /* 0x03686003020075a7 */ /* 0x001064000800017f */
[----:B-1----:R-:W-:Y:S05]  /*181e0*/  @!P0 NANOSLEEP.SYNCS 0x989680 ;  /* 0x009896800000895d */ /* 0x002fea0003900000 */
[----:B------:R-:W1:Y:S02]  /*181f0*/  @!P0 SYNCS.PHASECHK.TRANS64 P0, [R2+URZ+0x36860], R3 ;  /* 0x03686003020085a7 */ /* 0x000e64000800007f */
[----:B-1----:R-:W-:Y:S05]  /*18200*/  @!P0 BRA `(.L_x_2403) ;  /* 0xfffffffc00f08947 */ /* 0x002fea000383ffff */
[----:B------:R-:W-:Y:S05]  /*18210*/  BRA `(.L_x_2456) ;  /* 0xffffffe400247947 */ /* 0x000fea000383ffff */
.L_x_2411:
[----:B------:R-:W-:Y:S01]  /*18220*/  BSSY B0, `(.L_x_2457) ;  /* 0x0000008000007945 */ /* 0x000fe20003800000 */
[----:B-----5:R-:W-:Y:S02]  /*18230*/  IMAD.MOV.U32 R13, RZ, RZ, R2 ;  /* 0x000000ffff0d7224 */ /* 0x020fe400078e0002 */
[----:B------:R-:W-:Y:S02]  /*18240*/  IMAD.MOV.U32 R12, RZ, RZ, RZ ;  /* 0x000000ffff0c7224 */ /* 0x000fe400078e00ff */
[----:B------:R-:W-:Y:S02]  /*18250*/  IMAD.MOV.U32 R11, RZ, RZ, 0x1f ;  /* 0x0000001fff0b7424 */ /* 0x000fe400078e00ff */
[----:B------:R-:W-:-:S07]  /*18260*/  IMAD.MOV.U32 R15, RZ, RZ, -0x1 ;  /* 0xffffffffff0f7424 */ /* 0x000fce00078e00ff */
[----:B-1----:R-:W-:Y:S05]  /*18270*/  WARPSYNC.COLLECTIVE R15, `(.L_x_2458) ;  /* 0x000000000f087348 */ /* 0x002fea0003c00000 */
[----:B------:R0:W2:Y:S02]  /*18280*/  SHFL.IDX P6, R14, R13, R12, R11 ;  /* 0x0000000c0d0e7389 */ /* 0x0000a400000c000b */
[----:B012---:R-:W-:Y:S01]  /*18290*/  ENDCOLLECTIVE ;  /* 0x000000000000791b */ /* 0x007fe20003800000 */
.L_x_2458:
[----:B------:R-:W-:Y:S05]  /*182a0*/  BSYNC B0 ;  /* 0x0000000000007941 */ /* 0x000fea0003800000 */
.L_x_2457:
[----:B------:R-:W-:Y:S05]  /*182b0*/  BRA `(.L_x_2459) ;  /* 0xffffffe800587947 */ /* 0x000fea000383ffff */
.L_x_2414:
[----:B0-----:R0:W1:Y:S02]  /*182c0*/  SYNCS.PHASECHK.TRANS64.TRYWAIT P0, [R0+URZ+0x36820], R3 ;  /* 0x03682003000075a7 */ /* 0x001064000800017f */
[----:B-1----:R-:W-:Y:S05]  /*182d0*/  @!P0 NANOSLEEP.SYNCS 0x989680 ;  /* 0x009896800000895d */ /* 0x002fea0003900000 */
[----:B------:R-:W1:Y:S02]  /*182e0*/  @!P0 SYNCS.PHASECHK.TRANS64 P0, [R0+URZ+0x36820], R3 ;  /* 0x03682003000085a7 */ /* 0x000e64000800007f */
[----:B-1----:R-:W-:Y:S05]  /*182f0*/  @!P0 BRA `(.L_x_2414) ;  /* 0xfffffffc00f08947 */ /* 0x002fea000383ffff */
[----:B------:R-:W-:Y:S05]  /*18300*/  BRA `(.L_x_2460) ;  /* 0xffffffe800a47947 */ /* 0x000fea000383ffff */
.L_x_2415:
        /* <DEDUP_REMOVED lines=11> */
.L_x_2462:
[----:B------:R-:W-:Y:S05]  /*183c0*/  BSYNC B0 ;  /* 0x0000000000007941 */ /* 0x000fea0003800000 */
.L_x_2461:
[----:B------:R-:W-:Y:S05]  /*183d0*/  BRA `(.L_x_2463) ;  /* 0xffffffe8008c7947 */ /* 0x000fea000383ffff */
.L_x_2418:
[----:B------:R-:W-:Y:S01]  /*183e0*/  BSSY B1, `(.L_x_2464) ;  /* 0x0000006000017945 */ /* 0x000fe20003800000 */
[----:B------:R-:W-:-:S07]  /*183f0*/  IMAD.MOV.U32 R15, RZ, RZ, -0x1 ;  /* 0xffffffffff0f7424 */ /* 0x000fce00078e00ff */
[----:B01----:R-:W-:Y:S05]  /*18400*/  WARPSYNC.COLLECTIVE R15, `(.L_x_2465) ;  /* 0x000000000f0c7348 */ /* 0x003fea0003c00000 */
[----:B------:R-:W-:Y:S02]  /*18410*/  ELECT P6, UR62, PT ;  /* 0x00000000003e782f */ /* 0x000fe400038c0000 */
[----:B------:R-:W-:Y:S01]  /*18420*/  MOV R14, UR62 ;  /* 0x0000003e000e7c02 */ /* 0x000fe20008000f00 */
[----:B01----:R-:W-:Y:S10]  /*18430*/  ENDCOLLECTIVE ;  /* 0x000000000000791b */ /* 0x003ff40003800000 */
.L_x_2465:
[----:B------:R-:W-:Y:S05]  /*18440*/  BSYNC B1 ;  /* 0x0000000000017941 */ /* 0x000fea0003800000 */
.L_x_2464:
[----:B------:R-:W-:Y:S05]  /*18450*/  BRA `(.L_x_2466) ;  /* 0xffffffe800847947 */ /* 0x000fea000383ffff */
.L_x_2420:
[----:B0-----:R0:W1:Y:S02]  /*18460*/  SYNCS.PHASECHK.TRANS64.TRYWAIT P0, [R6+URZ], R5 ;  /* 0x00000005060075a7 */ /* 0x001064000800017f */
[----:B-1----:R-:W-:Y:S05]  /*18470*/  @!P0 NANOSLEEP.SYNCS 0x989680 ;  /* 0x009896800000895d */ /* 0x002fea0003900000 */
[----:B------:R-:W1:Y:S02]  /*18480*/  @!P0 SYNCS.PHASECHK.TRANS64 P0, [R6+URZ], R5 ;  /* 0x00000005060085a7 */ /* 0x000e64000800007f */
[----:B-1----:R-:W-:Y:S05]  /*18490*/  @!P0 BRA `(.L_x_2420) ;  /* 0xfffffffc00f08947 */ /* 0x002fea000383ffff */
[----:B------:R-:W-:Y:S05]  /*184a0*/  BRA `(.L_x_2467) ;  /* 0xffffffe800bc7947 */ /* 0x000fea000383ffff */
.L_x_2421:
[----:B-1----:R1:W2:Y:S02]  /*184b0*/  SYNCS.PHASECHK.TRANS64.TRYWAIT P0, [R3+URZ], R2 ;  /* 0x00000002030075a7 */ /* 0x0022a4000800017f */
[----:B--2---:R-:W-:Y:S05]  /*184c0*/  @!P0 NANOSLEEP.SYNCS 0x989680 ;  /* 0x009896800000895d */ /* 0x004fea0003900000 */
[----:B------:R-:W2:Y:S02]  /*184d0*/  @!P0 SYNCS.PHASECHK.TRANS64 P0, [R3+URZ], R2 ;  /* 0x00000002030085a7 */ /* 0x000ea4000800007f */
[----:B--2---:R-:W-:Y:S05]  /*184e0*/  @!P0 BRA `(.L_x_2421) ;  /* 0xfffffffc00f08947 */ /* 0x004fea000383ffff */
[----:B------:R-:W-:Y:S05]  /*184f0*/  BRA `(.L_x_2468) ;  /* 0xffffffe800b07947 */ /* 0x000fea000383ffff */
.L_x_2423:
[----:B-1----:R1:W2:Y:S02]  /*18500*/  SYNCS.PHASECHK.TRANS64.TRYWAIT P0, [R18+URZ], R5 ;  /* 0x00000005120075a7 */ /* 0x0022a4000800017f */
[----:B--2---:R-:W-:Y:S05]  /*18510*/  @!P0 NANOSLEEP.SYNCS 0x989680 ;  /* 0x009896800000895d */ /* 0x004fea0003900000 */
[----:B------:R-:W2:Y:S02]  /*18520*/  @!P0 SYNCS.PHASECHK.TRANS64 P0, [R18+URZ], R5 ;  /* 0x00000005120085a7 */ /* 0x000ea4000800007f */
[----:B--2---:R-:W-:Y:S05]  /*18530*/  @!P0 BRA `(.L_x_2423) ;  /* 0xfffffffc00f08947 */ /* 0x004fea000383ffff */
[----:B------:R-:W-:Y:S05]  /*18540*/  BRA `(.L_x_2469) ;  /* 0xffffffe800b47947 */ /* 0x000fea000383ffff */
.L_x_2470:
        /* <DEDUP_REMOVED lines=11> */
.L_x_3247:


//--------------------- .text._ZN7cutlass13device_kernelIN5flash11enable_sm90INS1_16FlashAttnFwdSm90INS1_25CollectiveMainloopFwdSm90ILi2EN4cute5tupleIJNS5_1CILi1EEES8_S8_EEENS6_IJNS7_ILi128EEENS7_ILi112EEENS7_ILi192EEEEEELi192ENS_6half_tEfNS_4arch4Sm90ELb1ELb0ELb1ELb1ELb0ELb0ELb0ELb1ELb1ELb1ELb0ELb0EEENS1_21CollectiveEpilogueFwdINS6_IJSA_SC_SB_EEES9_SE_SG_Li256ELb1ELb1ELb0ELb0EEENS1_36VarlenDynamicPersistentTileSchedulerILi128ELi112ELi256ELi128ELb0ELb1ELb1ELb1ELb1ELb1EEEEEEEEEvNT_6ParamsE --------------------------
	.section	.text._ZN7cutlass13device_kernelIN5flash11enable_sm90INS1_16FlashAttnFwdSm90INS1_25CollectiveMainloopFwdSm90ILi2EN4cute5tupleIJNS5_1CILi1EEES8_S8_EEENS6_IJNS7_ILi128EEENS7_ILi112EEENS7_ILi192EEEEEELi192ENS_6half_tEfNS_4arch4Sm90ELb1ELb0ELb1ELb1ELb0ELb0ELb0ELb1ELb1ELb1ELb0ELb0EEENS1_21CollectiveEpilogueFwdINS6_IJSA_SC_SB_EEES9_SE_SG_Li256ELb1ELb1ELb0ELb0EEENS1_36VarlenDynamicPersistentTileSchedulerILi128ELi112ELi256ELi128ELb0ELb1ELb1ELb1ELb1ELb1EEEEEEEEEvNT_6ParamsE,"ax",@progbits
	.align	128
.text._ZN7cutlass13device_kernelIN5flash11enable_sm90INS1_16FlashAttnFwdSm90INS1_25CollectiveMainloopFwdSm90ILi2EN4cute5tupleIJNS5_1CILi1EEES8_S8_EEENS6_IJNS7_ILi128EEENS7_ILi112EEENS7_ILi192EEEEEELi192ENS_6half_tEfNS_4arch4Sm90ELb1ELb0ELb1ELb1ELb0ELb0ELb0ELb1ELb1ELb1ELb0ELb0EEENS1_21CollectiveEpilogueFwdINS6_IJSA_SC_SB_EEES9_SE_SG_Li256ELb1ELb1ELb0ELb0EEENS1_36VarlenDynamicPersistentTileSchedulerILi128ELi112ELi256ELi128ELb0ELb1ELb1ELb1ELb1ELb1EEEEEEEEEvNT_6ParamsE:
        .type           _ZN7cutlass13device_kernelIN5flash11enable_sm90INS1_16FlashAttnFwdSm90INS1_25CollectiveMainloopFwdSm90ILi2EN4cute5tupleIJNS5_1CILi1EEES8_S8_EEENS6_IJNS7_ILi128EEENS7_ILi112EEENS7_ILi192EEEEEELi192ENS_6half_tEfNS_4arch4Sm90ELb1ELb0ELb1ELb1ELb0ELb0ELb0ELb1ELb1ELb1ELb0ELb0EEENS1_21CollectiveEpilogueFwdINS6_IJSA_SC_SB_EEES9_SE_SG_Li256ELb1ELb1ELb0ELb0EEENS1_36VarlenDynamicPersistentTileSchedulerILi128ELi112ELi256ELi128ELb0ELb1ELb1ELb1ELb1ELb1EEEEEEEEEvNT_6ParamsE,@function
        .size           _ZN7cutlass13device_kernelIN5flash11enable_sm90INS1_16FlashAttnFwdSm90INS1_25CollectiveMainloopFwdSm90ILi2EN4cute5tupleIJNS5_1CILi1EEES8_S8_EEENS6_IJNS7_ILi128EEENS7_ILi112EEENS7_ILi192EEEEEELi192ENS_6half_tEfNS_4arch4Sm90ELb1ELb0ELb1ELb1ELb0ELb0ELb0ELb1ELb1ELb1ELb0ELb0EEENS1_21CollectiveEpilogueFwdINS6_IJSA_SC_SB_EEES9_SE_SG_Li256ELb1ELb1ELb0ELb0EEENS1_36VarlenDynamicPersistentTileSchedulerILi128ELi112ELi256ELi128ELb0ELb1ELb1ELb1ELb1ELb1EEEEEEEEEvNT_6ParamsE,(.L_x_3248 - _ZN7cutlass13device_kernelIN5flash11enable_sm90INS1_16FlashAttnFwdSm90INS1_25CollectiveMainloopFwdSm90ILi2EN4cute5tupleIJNS5_1CILi1EEES8_S8_EEENS6_IJNS7_ILi128EEENS7_ILi112EEENS7_ILi192EEEEEELi192ENS_6half_tEfNS_4arch4Sm90ELb1ELb0ELb1ELb1ELb0ELb0ELb0ELb1ELb1ELb1ELb0ELb0EEENS1_21CollectiveEpilogueFwdINS6_IJSA_SC_SB_EEES9_SE_SG_Li256ELb1ELb1ELb0ELb0EEENS1_36VarlenDynamicPersistentTileSchedulerILi128ELi112ELi256ELi128ELb0ELb1ELb1ELb1ELb1ELb1EEEEEEEEEvNT_6ParamsE)
        .other          _ZN7cutlass13device_kernelIN5flash11enable_sm90INS1_16FlashAttnFwdSm90INS1_25CollectiveMainloopFwdSm90ILi2EN4cute5tupleIJNS5_1CILi1EEES8_S8_EEENS6_IJNS7_ILi128EEENS7_ILi112EEENS7_ILi192EEEEEELi192ENS_6half_tEfNS_4arch4Sm90ELb1ELb0ELb1ELb1ELb0ELb0ELb0ELb1ELb1ELb1ELb0ELb0EEENS1_21CollectiveEpilogueFwdINS6_IJSA_SC_SB_EEES9_SE_SG_Li256ELb1ELb1ELb0ELb0EEENS1_36VarlenDynamicPersistentTileSchedulerILi128ELi112ELi256ELi128ELb0ELb1ELb1ELb1ELb1ELb1EEEEEEEEEvNT_6ParamsE,@"STO_CUDA_ENTRY STV_DEFAULT"
_ZN7cutlass13device_kernelIN5flash11enable_sm90INS1_16FlashAttnFwdSm90INS1_25CollectiveMainloopFwdSm90ILi2EN4cute5tupleIJNS5_1CILi1EEES8_S8_EEENS6_IJNS7_ILi128EEENS7_ILi112EEENS7_ILi192EEEEEELi192ENS_6half_tEfNS_4arch4Sm90ELb1ELb0ELb1ELb1ELb0ELb0ELb0ELb1ELb1ELb1ELb0ELb0EEENS1_21CollectiveEpilogueFwdINS6_IJSA_SC_SB_EEES9_SE_SG_Li256ELb1ELb1ELb0ELb0EEENS1_36VarlenDynamicPersistentTileSchedulerILi128ELi112ELi256ELi128ELb0ELb1ELb1ELb1ELb1ELb1EEEEEEEEEvNT_6ParamsE:
        /* <DEDUP_REMOVED lines=18> */
.L_x_2472:
[----:B------:R-:W-:Y:S05]  /*0120*/  BSYNC B0 ;  /* 0x0000000000007941 */ /* 0x000fea0003800000 */
.L_x_2471:
        /* <DEDUP_REMOVED lines=41> */
.L_x_2473:
        /* <DEDUP_REMOVED lines=22> */
.L_x_2474:
        /* <DEDUP_REMOVED lines=18> */
.L_x_2475:
        /* <DEDUP_REMOVED lines=22> */
.L_x_2476:
        /* <DEDUP_REMOVED lines=22> */
.L_x_2477:
        /* <DEDUP_REMOVED lines=8> */
.L_x_2479:
        /* <DEDUP_REMOVED lines=19> */
[----:B------:R-:W-:Y:S01]  /*0ab0*/  UMOV UR36, URZ ;  /* 0x0000003f00247c82 */ /* 0x000fe20008000000 */
[----:B0-----:R-:W-:-:S05]  /*0ac0*/  VIADD R220, R0, 0xffffff80 ;  /* 0xffffff8000dc7836 */ /* 0x001fca0000000000 */
[----:B------:R-:W-:-:S04]  /*0ad0*/  SHF.R.S32.HI R3, RZ, 0x1f, R220 ;  /* 0x0000001fff037819 */ /* 0x000fc800000114dc */
[CC--:B------:R-:W-:Y:S02]  /*0ae0*/  LEA.HI R0, R3.reuse, R220.reuse, RZ, 0x7 ;  /* 0x000000dc03007211 */ /* 0x0c0fe400078f38ff */
[CC--:B------:R-:W-:Y:S02]  /*0af0*/  LEA.HI R4, R3.reuse, R220.reuse, RZ, 0x5 ;  /* 0x000000dc03047211 */ /* 0x0c0fe400078f28ff */
[----:B------:R-:W-:Y:S02]  /*0b00*/  LOP3.LUT R5, R0, 0xffffff80, RZ, 0xc0, !PT ;  /* 0xffffff8000057812 */ /* 0x000fe400078ec0ff */
[----:B------:R-:W-:Y:S01]  /*0b10*/  LEA.HI R10, R3, R220, RZ, 0x2 ;  /* 0x000000dc030a7211 */ /* 0x000fe200078f10ff */
[----:B------:R-:W-:Y:S01]  /*0b20*/  IMAD.SHL.U32 R4, R4, 0x20, RZ ;  /* 0x0000002004047824 */ /* 0x000fe200078e00ff */
[----:B------:R-:W-:Y:S01]  /*0b30*/  SHF.R.S32.HI R213, RZ, 0x7, R0 ;  /* 0x00000007ffd57819 */ /* 0x000fe20000011400 */
[----:B------:R-:W-:-:S03]  /*0b40*/  IMAD.IADD R212, R220, 0x1, -R5 ;  /* 0x00000001dcd47824 */ /* 0x000fc600078e0a05 */
[----:B------:R-:W-:Y:S02]  /*0b50*/  LOP3.LUT R4, R4, 0xfffffc00, RZ, 0xc0, !PT ;  /* 0xfffffc0004047812 */ /* 0x000fe400078ec0ff */
[----:B------:R-:W-:Y:S02]  /*0b60*/  SHF.R.S32.HI R9, RZ, 0x1f, R212 ;  /* 0x0000001fff097819 */ /* 0x000fe400000114d4 */
[----:B------:R-:W-:Y:S02]  /*0b70*/  LEA.HI R0, R0, R213, RZ, 0x1 ;  /* 0x000000d500007211 */ /* 0x000fe400078f08ff */
[CC--:B------:R-:W-:Y:S02]  /*0b80*/  LEA.HI R6, R9.reuse, R212.reuse, RZ, 0x2 ;  /* 0x000000d409067211 */ /* 0x0c0fe400078f10ff */
[----:B------:R-:W-:Y:S02]  /*0b90*/  LEA.HI R9, R9, R212, RZ, 0x5 ;  /* 0x000000d409097211 */ /* 0x000fe400078f28ff */
[----:B------:R-:W-:-:S02]  /*0ba0*/  SHF.R.S32.HI R8, RZ, 0x2, R6 ;  /* 0x00000002ff087819 */ /* 0x000fc40000011406 */
[----:B------:R-:W-:Y:S02]  /*0bb0*/  SHF.R.S32.HI R11, RZ, 0x1f, R6 ;  /* 0x0000001fff0b7819 */ /* 0x000fe40000011406 */
[----:B------:R-:W-:Y:S02]  /*0bc0*/  SHF.R.S32.HI R9, RZ, 0x5, R9 ;  /* 0x00000005ff097819 */ /* 0x000fe40000011409 */
[----:B------:R-:W-:Y:S02]  /*0bd0*/  LEA.HI R11, R11, R8, RZ, 0x3 ;  /* 0x000000080b0b7211 */ /* 0x000fe400078f18ff */
[----:B------:R-:W-:Y:S02]  /*0be0*/  LOP3.LUT R0, R0, 0x3fffffe, RZ, 0xc0, !PT ;  /* 0x03fffffe00007812 */ /* 0x000fe400078ec0ff */
[----:B------:R-:W-:-:S03]  /*0bf0*/  LOP3.LUT R11, R11, 0xfffffff8, RZ, 0xc0, !PT ;  /* 0xfffffff80b0b7812 */ /* 0x000fc600078ec0ff */
[----:B------:R-:W-:Y:S02]  /*0c00*/  IMAD.IADD R0, R213, 0x1, -R0 ;  /* 0x00000001d5007824 */ /* 0x000fe400078e0a00 */
[----:B------:R-:W-:-:S04]  /*0c10*/  IMAD.IADD R8, R8, 0x1, -R11 ;  /* 0x0000000108087824 */ /* 0x000fc800078e0a0b */
[----:B------:R-:W-:-:S04]  /*0c20*/  IMAD R9, R9, 0x10, R8 ;  /* 0x0000001009097824 */ /* 0x000fc800078e0208 */
[----:B------:R-:W-:Y:S01]  /*0c30*/  IMAD R214, R0, 0x40, R9 ;  /* 0x0000004000d67824 */ /* 0x000fe200078e0209 */
[----:B--2---:R-:W-:Y:S02]  /*0c40*/  R2UR UR4, R2 ;  /* 0x00000000020472ca */ /* 0x004fe400000e0000 */
[CC--:B------:R-:W-:Y:S02]  /*0c50*/  LEA.HI R2, R3.reuse, R220.reuse, RZ, 0x4 ;  /* 0x000000dc03027211 */ /* 0x0c0fe400078f20ff */
[----:B------:R-:W-:Y:S02]  /*0c60*/  LEA.HI R3, R3, R220, RZ, 0x3 ;  /* 0x000000dc03037211 */ /* 0x000fe400078f18ff */
[----:B------:R-:W-:Y:S02]  /*0c70*/  SHF.R.S32.HI R7, RZ, 0x4, R2 ;  /* 0x00000004ff077819 */ /* 0x000fe40000011402 */
[C---:B------:R-:W-:Y:S02]  /*0c80*/  LOP3.LUT R5, R2.reuse, 0x3fffff0, RZ, 0xc0, !PT ;  /* 0x03fffff002057812 */ /* 0x040fe400078ec0ff */
[----:B------:R-:W-:-:S02]  /*0c90*/  LEA.HI R2, R2, R7, RZ, 0x1 ;  /* 0x0000000702027211 */ /* 0x000fc400078f08ff */
[----:B------:R-:W-:Y:S01]  /*0ca0*/  SHF.R.S32.HI R209, RZ, 0x3, R3 ;  /* 0x00000003ffd17819 */ /* 0x000fe20000011403 */
[----:B------:R-:W-:Y:S01]  /*0cb0*/  IMAD.IADD R5, R220, 0x1, -R5 ;  /* 0x00000001dc057824 */ /* 0x000fe200078e0a05 */
[----:B------:R-:W-:Y:S01]  /*0cc0*/  LOP3.LUT R2, R2, 0x1ffffffe, RZ, 0xc0, !PT ;  /* 0x1ffffffe02027812 */ /* 0x000fe200078ec0ff */
[----:B------:R-:W-:Y:S02]  /*0cd0*/  ULOP3.LUT UR7, UR4, 0x1, URZ, 0xfc, !UPT ;  /* 0x0000000104077892 */ /* 0x000fe4000f8efc3f */
[----:B------:R-:W-:Y:S01]  /*0ce0*/  IMAD R5, R5, 0x40, R4 ;  /* 0x0000004005057824 */ /* 0x000fe200078e0204 */
[----:B------:R-:W-:Y:S01]  /*0cf0*/  UMOV UR4, URZ ;  /* 0x0000003f00047c82 */ /* 0x000fe20008000000 */
[----:B------:R-:W-:Y:S01]  /*0d00*/  IMAD.IADD R2, R7, 0x1, -R2 ;  /* 0x0000000107027824 */ /* 0x000fe200078e0a02 */
[----:B------:R-:W-:Y:S01]  /*0d10*/  LOP3.LUT R7, R10, 0xfffffffc, RZ, 0xc0, !PT ;  /* 0xfffffffc0a077812 */ /* 0x000fe200078ec0ff */
[----:B------:R-:W-:Y:S02]  /*0d20*/  IMAD.U32 R216, RZ, RZ, UR7 ;  /* 0x00000007ffd87e24 */ /* 0x000fe4000f8e00ff */
[----:B------:R-:W-:-:S02]  /*0d30*/  IMAD R215, R2, 0x8, R5 ;  /* 0x0000000802d77824 */ /* 0x000fc400078e0205 */
[----:B------:R-:W-:Y:S01]  /*0d40*/  IMAD.IADD R4, R220, 0x1, -R7 ;  /* 0x00000001dc047824 */ /* 0x000fe200078e0a07 */
[----:B------:R-:W-:Y:S01]  /*0d50*/  LOP3.LUT R7, R3, 0xfffffff8, RZ, 0xc0, !PT ;  /* 0xfffffff803077812 */ /* 0x000fe200078ec0ff */
[----:B------:R-:W-:Y:S01]  /*0d60*/  IMAD.U32 R211, RZ, RZ, UR4 ;  /* 0x00000004ffd37e24 */ /* 0x000fe2000f8e00ff */
[----:B------:R-:W-:Y:S02]  /*0d70*/  LOP3.LUT R3, R6, 0x7ffffffc, RZ, 0xc0, !PT ;  /* 0x7ffffffc06037812 */ /* 0x000fe400078ec0ff */
[----:B------:R-:W-:Y:S01]  /*0d80*/  LEA.HI R10, R4, R4, RZ, 0x1 ;  /* 0x00000004040a7211 */ /* 0x000fe200078f08ff */
[----:B------:R-:W-:Y:S02]  /*0d90*/  IMAD.IADD R206, R220, 0x1, -R7 ;  /* 0x00000001dcce7824 */ /* 0x000fe400078e0a07 */
[----:B------:R-:W-:Y:S01]  /*0da0*/  IMAD.IADD R22, R212, 0x1, -R3 ;  /* 0x00000001d4167824 */ /* 0x000fe200078e0a03 */
[----:B------:R-:W-:Y:S01]  /*0db0*/  LOP3.LUT R11, R10, 0x1ffffffe, RZ, 0xc0, !PT ;  /* 0x1ffffffe0a0b7812 */ /* 0x000fe200078ec0ff */
[----:B------:R-:W-:-:S04]  /*0dc0*/  IMAD.SHL.U32 R16, R206, 0x8, RZ ;  /* 0x00000008ce107824 */ /* 0x000fc800078e00ff */
[C---:B------:R-:W-:Y:S01]  /*0dd0*/  VIADD R204, R16.reuse, 0x40 ;  /* 0x0000004010cc7836 */ /* 0x040fe20000000000 */
[----:B------:R-:W-:Y:S01]  /*0de0*/  SHF.R.S32.HI R219, RZ, 0x1f, R16 ;  /* 0x0000001fffdb7819 */ /* 0x000fe20000011410 */
[----:B------:R-:W-:Y:S02]  /*0df0*/  VIADD R205, R16, 0x80 ;  /* 0x0000008010cd7836 */ /* 0x000fe40000000000 */
[----:B------:R-:W-:Y:S01]  /*0e00*/  IMAD.IADD R11, R4, 0x1, -R11 ;  /* 0x00000001040b7824 */ /* 0x000fe200078e0a0b */
[----:B------:R-:W-:Y:S02]  /*0e10*/  SHF.R.S32.HI R218, RZ, 0x1f, R204 ;  /* 0x0000001fffda7819 */ /* 0x000fe400000114cc */
[----:B------:R-:W-:Y:S01]  /*0e20*/  SHF.R.S32.HI R217, RZ, 0x1f, R205 ;  /* 0x0000001fffd97819 */ /* 0x000fe200000114cd */
[----:B------:R-:W-:-:S07]  /*0e30*/  IMAD R23, R11, 0x8, R214 ;  /* 0x000000080b177824 */ /* 0x000fce00078e02d6 */
.L_x_2533:
[----:B0-2---:R-:W0:Y:S01]  /*0e40*/  LDC.64 R2, c[0x0][0xc88] ;  /* 0x00032200ff027b82 */ /* 0x005e220000000a00 */
[----:B------:R-:W-:Y:S01]  /*0e50*/  ULDC.64 UR12, c[0x0][0x208] ;  /* 0x00008200000c7ab9 */ /* 0x000fe20000000a00 */
[----:B------:R-:W-:Y:S01]  /*0e60*/  ULDC.64 UR8, c[0x0][0xa28] ;  /* 0x00028a0000087ab9 */ /* 0x000fe20000000a00 */
[----:B------:R-:W-:Y:S01]  /*0e70*/  ULDC.64 UR10, c[0x0][0xa18] ;  /* 0x00028600000a7ab9 */ /* 0x000fe20000000a00 */
[----:B0-----:R-:W-:-:S06]  /*0e80*/  IMAD.WIDE R2, R39, 0x4, R2 ;  /* 0x0000000427027825 */ /* 0x001fcc00078e0202 */
[----:B------:R-:W2:Y:S01]  /*0e90*/  LDG.E R2, desc[UR12][R2.64] ;  /* 0x0000000c02027981 */ /* 0x000ea2000c1e1900 */
[----:B------:R-:W-:Y:S02]  /*0ea0*/  UISETP.NE.U32.AND UP0, UPT, UR8, URZ, UPT ;  /* 0x0000003f0800728c */ /* 0x000fe4000bf05070 */
[----:B------:R-:W-:Y:S02]  /*0eb0*/  UISETP.NE.U32.AND UP1, UPT, UR10, URZ, UPT ;  /* 0x0000003f0a00728c */ /* 0x000fe4000bf25070 */
[----:B------:R-:W-:Y:S02]  /*0ec0*/  UISETP.NE.AND.EX UP0, UPT, UR9, URZ, UPT, UP0 ;  /* 0x0000003f0900728c */ /* 0x000fe4000bf05300 */
[----:B------:R-:W-:-:S04]  /*0ed0*/  UISETP.NE.AND.EX UP1, UPT, UR11, URZ, UPT, UP1 ;  /* 0x0000003f0b00728c */ /* 0x000fc8000bf25310 */
[----:B------:R-:W-:Y:S02]  /*0ee0*/  PLOP3.LUT P0, PT, PT, PT, UP0, 0x80, 0x0 ;  /* 0x000000000000781c */ /* 0x000fe40003f0f008 */
[----:B------:R-:W-:Y:S02]  /*0ef0*/  PLOP3.LUT P2, PT, PT, PT, UP1, 0x80, 0x0 ;  /* 0x000000000000781c */ /* 0x000fe40003f4f018 */
[----:B--2---:R-:W-:-:S13]  /*0f00*/  R2UR UR4, R2 ;  /* 0x00000000020472ca */ /* 0x004fda00000e0000 */
[----:B------:R-:W-:Y:S02]  /*0f10*/  USHF.R.S32.HI UR7, URZ, 0x1f, UR4 ;  /* 0x0000001f3f077899 */ /* 0x000fe40008011404 */
[----:B------:R-:W-:Y:S01]  /*0f20*/  IMAD.U32 R207, RZ, RZ, UR4 ;  /* 0x00000004ffcf7e24 */ /* 0x000fe2000f8e00ff */
[----:B------:R-:W-:-:S04]  /*0f30*/  @UP0 ULEA UR8, UP2, UR4, UR8, 0x2 ;  /* 0x0000000804080291 */ /* 0x000fc8000f84103f */
[----:B------:R-:W-:Y:S02]  /*0f40*/  @UP0 ULEA.HI.X UR9, UR4, UR9, UR7, 0x2, UP2 ;  /* 0x0000000904090291 */ /* 0x000fe400090f1407 */
[----:B------:R-:W-:Y:S01]  /*0f50*/  IMAD.U32 R210, RZ, RZ, UR7 ;  /* 0x00000007ffd27e24 */ /* 0x000fe2000f8e00ff */
[----:B------:R-:W-:Y:S01]  /*0f60*/  @UP1 ULEA UR10, UP0, UR4, UR10, 0x2 ;  /* 0x0000000a040a1291 */ /* 0x000fe2000f80103f */
[----:B------:R-:W-:-:S03]  /*0f70*/  IMAD.U32 R2, RZ, RZ, UR8 ;  /* 0x00000008ff027e24 */ /* 0x000fc6000f8e00ff */
[----:B------:R-:W-:Y:S01]  /*0f80*/  @UP1 ULEA.HI.X UR11, UR4, UR11, UR7, 0x2, UP0 ;  /* 0x0000000b040b1291 */ /* 0x000fe200080f1407 */
[----:B------:R-:W-:Y:S01]  /*0f90*/  IMAD.U32 R3, RZ, RZ, UR9 ;  /* 0x00000009ff037e24 */ /* 0x000fe2000f8e00ff */
[----:B------:R-:W-:Y:S01]  /*0fa0*/  ULDC.64 UR8, c[0x0][0x418] ;  /* 0x0001060000087ab9 */ /* 0x000fe20000000a00 */
[----:B------:R-:W-:Y:S01]  /*0fb0*/  IMAD.U32 R4, RZ, RZ, UR10 ;  /* 0x0000000aff047e24 */ /* 0x000fe2000f8e00ff */
[----:B------:R-:W-:Y:S02]  /*0fc0*/  ULDC UR7, c[0x0][0x424] ;  /* 0x0001090000077ab9 */ /* 0x000fe40000000800 */
[----:B------:R-:W-:Y:S01]  /*0fd0*/  IMAD.U32 R5, RZ, RZ, UR11 ;  /* 0x0000000bff057e24 */ /* 0x000fe2000f8e00ff */
[----:B------:R-:W2:Y:S01]  /*0fe0*/  @P0 LDG.E R2, desc[UR12][R2.64] ;  /* 0x0000000c02020981 */ /* 0x000ea2000c1e1900 */
[----:B------:R-:W-:Y:S01]  /*0ff0*/  UISETP.NE.U32.AND UP0, UPT, UR8, URZ, UPT ;  /* 0x0000003f0800728c */ /* 0x000fe2000bf05070 */
[----:B------:R-:W-:Y:S02]  /*1000*/  ULDC.64 UR10, c[0x0][0xa20] ;  /* 0x00028800000a7ab9 */ /* 0x000fe40000000a00 */
[----:B---3--:R-:W3:Y:S01]  /*1010*/  @P2 LDG.E R4, desc[UR12][R4.64] ;  /* 0x0000000c04042981 */ /* 0x008ee2000c1e1900 */
[----:B------:R-:W-:Y:S01]  /*1020*/  ULDC UR12, c[0x0][0x288] ;  /* 0x0000a200000c7ab9 */ /* 0x000fe20000000800 */
[----:B------:R-:W-:Y:S01]  /*1030*/  UISETP.NE.AND.EX UP0, UPT, UR9, URZ, UPT, UP0 ;  /* 0x0000003f0900728c */ /* 0x000fe2000bf05300 */
[----:B------:R-:W-:Y:S01]  /*1040*/  ISETP.NE.U32.AND P1, PT, RZ, UR10, PT ;  /* 0x0000000aff007c0c */ /* 0x000fe2000bf25070 */
[----:B------:R-:W-:Y:S01]  /*1050*/  ULDC UR8, c[0x0][0x2f0] ;  /* 0x0000bc0000087ab9 */ /* 0x000fe20000000800 */
[----:B------:R-:W-:Y:S01]  /*1060*/  UMOV UR4, URZ ;  /* 0x0000003f00047c82 */ /* 0x000fe20008000000 */
[----:B------:R-:W-:Y:S01]  /*1070*/  USEL UR7, UR7, 0x1, UP0 ;  /* 0x0000000107077887 */ /* 0x000fe20008000000 */
[----:B------:R-:W-:Y:S01]  /*1080*/  ISETP.NE.AND.EX P1, PT, RZ, UR11, PT, P1 ;  /* 0x0000000bff007c0c */ /* 0x000fe2000bf25310 */
[----:B------:R-:W-:-:S02]  /*1090*/  IMAD.U32 R208, RZ, RZ, UR6 ;  /* 0x00000006ffd07e24 */ /* 0x000fc4000f8e00ff */
[----:B------:R-:W-:Y:S01]  /*10a0*/  UIMAD UR8, UR7, UR8, URZ ;  /* 0x00000008070872a4 */ /* 0x000fe2000f8e023f */
[----:B--2---:R-:W-:Y:S02]  /*10b0*/  @P0 R2UR UR4, R2 ;  /* 0x00000000020402ca */ /* 0x004fe400000e0000 */
[----:B---3--:R-:W-:-:S13]  /*10c0*/  @P2 R2UR UR12, R4 ;  /* 0x00000000040c22ca */ /* 0x008fda00000e0000 */
[----:B------:R-:W-:Y:S01]  /*10d0*/  IMAD.U32 R17, RZ, RZ, UR12 ;  /* 0x0000000cff117e24 */ /* 0x000fe2000f8e00ff */
[----:B-1--4-:R-:W-:Y:S06]  /*10e0*/  @P2 BRA `(.L_x_2480) ;  /* 0x0000000000402947 */ /* 0x012fec0003800000 */
[----:B------:R-:W-:Y:S02]  /*10f0*/  ULDC.64 UR6, c[0x0][0xa00] ;  /* 0x0002800000067ab9 */ /* 0x000fe40000000a00 */
[----:B------:R-:W-:-:S04]  /*1100*/  ISETP.NE.U32.AND P0, PT, RZ, UR6, PT ;  /* 0x00000006ff007c0c */ /* 0x000fc8000bf05070 */
[----:B------:R-:W-:-:S13]  /*1110*/  ISETP.NE.AND.EX P0, PT, RZ, UR7, PT, P0 ;  /* 0x00000007ff007c0c */ /* 0x000fda000bf05300 */
[----:B------:R-:W-:Y:S05]  /*1120*/  @!P0 BRA `(.L_x_2480) ;  /* 0x0000000000308947 */ /* 0x000fea0003800000 */
[----:B------:R-:W-:Y:S01]  /*1130*/  R2UR UR9, R207 ;  /* 0x00000000cf0972ca */ /* 0x000fe200000e0000 */
[----:B------:R-:W-:Y:S01]  /*1140*/  ULDC.64 UR6, c[0x0][0xa00] ;  /* 0x0002800000067ab9 */ /* 0x000fe20000000a00 */
[----:B------:R-:W-:-:S11]  /*1150*/  ULDC.64 UR12, c[0x0][0x208] ;  /* 0x00008200000c7ab9 */ /* 0x000fd60000000a00 */
[----:B------:R-:W-:-:S06]  /*1160*/  UIMAD.WIDE UR6, UR9, 0x4, UR6 ;  /* 0x00000004090678a5 */ /* 0x000fcc000f8e0206 */
[----:B------:R-:W-:Y:S02]  /*1170*/  IMAD.U32 R2, RZ, RZ, UR6 ;  /* 0x00000006ff027e24 */ /* 0x000fe4000f8e00ff */
[----:B------:R-:W-:-:S05]  /*1180*/  IMAD.U32 R3, RZ, RZ, UR7 ;  /* 0x00000007ff037e24 */ /* 0x000fca000f8e00ff */
[----:B------:R-:W2:Y:S04]  /*1190*/  LDG.E R4, desc[UR12][R2.64] ;  /* 0x0000000c02047981 */ /* 0x000ea8000c1e1900 */
[----:B------:R-:W3:Y:S01]  /*11a0*/  LDG.E R0, desc[UR12][R2.64+0x4] ;  /* 0x0000040c02007981 */ /* 0x000ee2000c1e1900 */
[----:B--2---:R-:W-:Y:S02]  /*11b0*/  R2UR UR6, R4 ;  /* 0x00000000040672ca */ /* 0x004fe400000e0000 */
[----:B---3--:R-:W-:-:S13]  /*11c0*/  R2UR UR7, R0 ;  /* 0x00000000000772ca */ /* 0x008fda00000e0000 */
[----:B------:R-:W-:-:S06]  /*11d0*/  UIADD3 UR6, -UR6, UR7, URZ ;  /* 0x0000000706067290 */ /* 0x000fcc000fffe13f */
[----:B------:R-:W-:-:S07]  /*11e0*/  IMAD.U32 R17, RZ, RZ, UR6 ;  /* 0x00000006ff117e24 */ /* 0x000fce000f8e00ff */
.L_x_2480:
[----:B------:R-:W-:Y:S05]  /*11f0*/  @!P1 BRA `(.L_x_2481) ;  /* 0x0000000000289947 */ /* 0x000fea0003800000 */
[----:B------:R-:W-:Y:S01]  /*1200*/  R2UR UR7, R207 ;  /* 0x00000000cf0772ca */ /* 0x000fe200000e0000 */
[----:B------:R-:W-:Y:S01]  /*1210*/  ULDC.64 UR8, c[0x0][0x208] ;  /* 0x0000820000087ab9 */ /* 0x000fe20000000a00 */
[----:B------:R-:W-:-:S11]  /*1220*/  R2UR UR12, R210 ;  /* 0x00000000d20c72ca */ /* 0x000fd600000e0000 */
[----:B------:R-:W-:-:S04]  /*1230*/  ULEA UR6, UP0, UR7, UR10, 0x2 ;  /* 0x0000000a07067291 */ /* 0x000fc8000f80103f */
[----:B------:R-:W-:Y:S02]  /*1240*/  ULEA.HI.X UR7, UR7, UR11, UR12, 0x2, UP0 ;  /* 0x0000000b07077291 */ /* 0x000fe400080f140c */
[----:B------:R-:W-:-:S04]  /*1250*/  IMAD.U32 R2, RZ, RZ, UR6 ;  /* 0x00000006ff027e24 */ /* 0x000fc8000f8e00ff */
[----:B------:R-:W-:-:S05]  /*1260*/  IMAD.U32 R3, RZ, RZ, UR7 ;  /* 0x00000007ff037e24 */ /* 0x000fca000f8e00ff */
[----:B------:R-:W2:Y:S02]  /*1270*/  LDG.E R2, desc[UR8][R2.64] ;  /* 0x0000000802027981 */ /* 0x000ea4000c1e1900 */
[----:B--2---:R-:W-:Y:S01]  /*1280*/  R2UR UR8, R2 ;  /* 0x00000000020872ca */ /* 0x004fe200000e0000 */
[----:B------:R-:W-:-:S14]  /*1290*/  BRA `(.L_x_2482) ;  /* 0x00000000003c7947 */ /* 0x000fdc0003800000 */
.L_x_2481:
        /* <DEDUP_REMOVED lines=14> */
[----:B------:R-:W-:-:S12]  /*1380*/  UIADD3 UR8, -UR8, UR6, URZ ;  /* 0x0000000608087290 */ /* 0x000fd8000fffe13f */
.L_x_2482:
[----:B------:R-:W-:Y:S01]  /*1390*/  UIADD3 UR9, -UR4, UR8, URZ ;  /* 0x0000000804097290 */ /* 0x000fe2000fffe13f */
[----:B------:R-:W-:Y:S01]  /*13a0*/  R2UR UR7, R17 ;  /* 0x00000000110772ca */ /* 0x000fe200000e0000 */
[----:B------:R-:W-:Y:S01]  /*13b0*/  USHF.L.U32 UR5, UR5, 0x7, URZ ;  /* 0x0000000705057899 */ /* 0x000fe2000800063f */
[----:B------:R-:W-:Y:S01]  /*13c0*/  PLOP3.LUT P0, PT, PT, PT, PT, 0x80, 0x0 ;  /* 0x000000000000781c */ /* 0x000fe20003f0f070 */
[----:B------:R-:W-:Y:S01]  /*13d0*/  ULDC UR4, c[0x0][0x448] ;  /* 0x0001120000047ab9 */ /* 0x000fe20000000800 */
[----:B------:R-:W-:Y:S01]  /*13e0*/  CS2R R2, SRZ ;  /* 0x0000000000027805 */ /* 0x000fe2000001ff00 */
[----:B------:R-:W-:Y:S01]  /*13f0*/  UISETP.NE.AND UP0, UPT, UR4, 0x1, UPT ;  /* 0x000000010400788c */ /* 0x000fe2000bf05270 */
[----:B------:R-:W-:Y:S01]  /*1400*/  IMAD.U32 R18, RZ, RZ, UR9 ;  /* 0x00000009ff127e24 */ /* 0x000fe2000f8e00ff */
[----:B------:R-:W-:Y:S02]  /*1410*/  UIADD3 UR6, UR5, 0x7f, URZ ;  /* 0x0000007f05067890 */ /* 0x000fe4000fffe03f */
[----:B------:R-:W-:Y:S01]  /*1420*/  IMAD.U32 R19, RZ, RZ, UR5 ;  /* 0x00000005ff137e24 */ /* 0x000fe2000f8e00ff */
[----:B------:R-:W-:Y:S01]  /*1430*/  CS2R R118, SRZ ;  /* 0x0000000000767805 */ /* 0x000fe2000001ff00 */
[----:B------:R-:W-:Y:S01]  /*1440*/  IMAD.MOV.U32 R0, RZ, RZ, RZ ;  /* 0x000000ffff007224 */ /* 0x000fe200078e00ff */
[----:B------:R-:W-:-:S02]  /*1450*/  CS2R R116, SRZ ;  /* 0x0000000000747805 */ /* 0x000fc4000001ff00 */
[----:B------:R-:W-:Y:S01]  /*1460*/  CS2R R114, SRZ ;  /* 0x0000000000727805 */ /* 0x000fe2000001ff00 */
[----:B------:R-:W-:Y:S01]  /*1470*/  UIADD3 UR7, UR9, 0x70, -UR7 ;  /* 0x0000007009077890 */ /* 0x000fe2000fffe807 */
[----:B------:R-:W-:Y:S02]  /*1480*/  CS2R R112, SRZ ;  /* 0x0000000000707805 */ /* 0x000fe4000001ff00 */
[----:B------:R-:W-:Y:S01]  /*1490*/  CS2R R110, SRZ ;  /* 0x00000000006e7805 */ /* 0x000fe2000001ff00 */
[----:B------:R-:W-:Y:S01]  /*14a0*/  @UP0 ULDC UR4, c[0x0][0x44c] ;  /* 0x0001130000040ab9 */ /* 0x000fe20000000800 */
[----:B------:R-:W-:Y:S01]  /*14b0*/  @UP0 ULDC UR8, c[0x0][0x450] ;  /* 0x0001140000080ab9 */ /* 0x000fe20000000800 */
[----:B------:R-:W-:Y:S01]  /*14c0*/  UIMAD.WIDE.U32 UR4, UR6, UR4, URZ ;  /* 0x00000004060472a5 */ /* 0x000fe2000f8e003f */
[----:B------:R-:W-:Y:S02]  /*14d0*/  CS2R R108, SRZ ;  /* 0x00000000006c7805 */ /* 0x000fe4000001ff00 */
[----:B------:R-:W-:-:S02]  /*14e0*/  CS2R R106, SRZ ;  /* 0x00000000006a7805 */ /* 0x000fc4000001ff00 */
[----:B------:R-:W-:Y:S01]  /*14f0*/  CS2R R104, SRZ ;  /* 0x0000000000687805 */ /* 0x000fe2000001ff00 */
[----:B------:R-:W-:Y:S01]  /*1500*/  @UP0 USHF.R.U32.HI UR6, URZ, UR8, UR5 ;  /* 0x000000083f060299 */ /* 0x000fe20008011605 */
[----:B------:R-:W-:Y:S01]  /*1510*/  CS2R R42, SRZ ;  /* 0x00000000002a7805 */ /* 0x000fe2000001ff00 */
[----:B------:R-:W-:Y:S01]  /*1520*/  UIADD3 UR5, UR9, 0x6f, URZ ;  /* 0x0000006f09057890 */ /* 0x000fe2000fffe03f */
[----:B------:R-:W-:Y:S01]  /*1530*/  CS2R R98, SRZ ;  /* 0x0000000000627805 */ /* 0x000fe2000001ff00 */
[----:B------:R-:W-:Y:S01]  /*1540*/  UIADD3 UR7, UR7, UR6, URZ ;  /* 0x0000000607077290 */ /* 0x000fe2000fffe03f */
[----:B------:R-:W-:Y:S01]  /*1550*/  CS2R R100, SRZ ;  /* 0x0000000000647805 */ /* 0x000fe2000001ff00 */
[----:B------:R-:W-:Y:S01]  /*1560*/  UMOV UR4, URZ ;  /* 0x0000003f00047c82 */ /* 0x000fe20008000000 */
[----:B------:R-:W-:Y:S01]  /*1570*/  UMOV UR6, URZ ;  /* 0x0000003f00067c82 */ /* 0x000fe20008000000 */
[----:B------:R-:W-:Y:S01]  /*1580*/  UIMAD.WIDE UR4, UR5, -0x6db6db6d, UR4 ;  /* 0x92492493050478a5 */ /* 0x000fe2000f8e0204 */
[----:B------:R-:W-:Y:S01]  /*1590*/  CS2R R96, SRZ ;  /* 0x0000000000607805 */ /* 0x000fe2000001ff00 */
[----:B------:R-:W-:Y:S01]  /*15a0*/  UIMAD.WIDE UR6, UR7, -0x6db6db6d, UR6 ;  /* 0x92492493070678a5 */ /* 0x000fe2000f8e0206 */
[----:B------:R-:W-:Y:S01]  /*15b0*/  CS2R R94, SRZ ;  /* 0x00000000005e7805 */ /* 0x000fe2000001ff00 */
[----:B------:R-:W-:Y:S01]  /*15c0*/  USHF.R.U32.HI UR4, URZ, 0x1f, UR5 ;  /* 0x0000001f3f047899 */ /* 0x000fe20008011605 */
[----:B------:R-:W-:Y:S01]  /*15d0*/  CS2R R92, SRZ ;  /* 0x00000000005c7805 */ /* 0x000fe2000001ff00 */
[----:B------:R-:W-:Y:S01]  /*15e0*/  USHF.R.U32.HI UR6, URZ, 0x1f, UR7 ;  /* 0x0000001f3f067899 */ /* 0x000fe20008011607 */
[----:B------:R-:W-:Y:S01]  /*15f0*/  CS2R R90, SRZ ;  /* 0x00000000005a7805 */ /* 0x000fe2000001ff00 */
[----:B------:R-:W-:Y:S01]  /*1600*/  ULEA.HI.SX32 UR4, UR5, UR4, 0x1a ;  /* 0x0000000405047291 */ /* 0x000fe2000f8fd23f */
        /* <DEDUP_REMOVED lines=9> */
[----:B------:R-:W-:Y:S01]  /*16a0*/  USEL UR37, UR4, UR6, UP0 ;  /* 0x0000000604257287 */ /* 0x000fe20008000000 */
[----:B------:R-:W-:-:S02]  /*16b0*/  CS2R R74, SRZ ;  /* 0x00000000004a7805 */ /* 0x000fc4000001ff00 */
[----:B------:R-:W-:Y:S02]  /*16c0*/  CS2R R72, SRZ ;  /* 0x0000000000487805 */ /* 0x000fe4000001ff00 */
[----:B------:R-:W-:Y:S01]  /*16d0*/  CS2R R70, SRZ ;  /* 0x0000000000467805 */ /* 0x000fe2000001ff00 */
[----:B------:R-:W-:Y:S01]  /*16e0*/  UISETP.GE.AND UP0, UPT, UR37, 0x1, UPT ;  /* 0x000000012500788c */ /* 0x000fe2000bf06270 */
[----:B------:R-:W-:Y:S02]  /*16f0*/  CS2R R68, SRZ ;  /* 0x0000000000447805 */ /* 0x000fe4000001ff00 */
[----:B------:R-:W-:Y:S02]  /*1700*/  CS2R R66, SRZ ;  /* 0x0000000000427805 */ /* 0x000fe4000001ff00 */
[----:B------:R-:W-:Y:S02]  /*1710*/  CS2R R64, SRZ ;  /* 0x0000000000407805 */ /* 0x000fe4000001ff00 */
[----:B------:R-:W-:-:S02]  /*1720*/  CS2R R62, SRZ ;  /* 0x00000000003e7805 */ /* 0x000fc4000001ff00 */
[----:B------:R-:W-:Y:S02]  /*1730*/  CS2R R60, SRZ ;  /* 0x00000000003c7805 */ /* 0x000fe4000001ff00 */
[----:B------:R-:W-:Y:S02]  /*1740*/  PLOP3.LUT P1, PT, PT, PT, UP0, 0x80, 0x0 ;  /* 0x000000000000781c */ /* 0x000fe40003f2f008 */
        /* <DEDUP_REMOVED lines=16> */
[----:B------:R-:W-:-:S02]  /*1850*/  CS2R R6, SRZ ;  /* 0x0000000000067805 */ /* 0x000fc4000001ff00 */
[----:B------:R-:W-:Y:S01]  /*1860*/  CS2R R132, SRZ ;  /* 0x0000000000847805 */ /* 0x000fe2000001ff00 */
        /* <DEDUP_REMOVED lines=32> */
.L_x_2484:
        /* <DEDUP_REMOVED lines=11> */
.L_x_2662:
[----:B------:R-:W-:Y:S05]  /*1b20*/  @!P0 BRA `(.L_x_2486) ;  /* 0x0000000000048947 */ /* 0x000fea0003800000 */
[----:B------:R-:W-:Y:S01]  /*1b30*/  BPT.TRAP 0x1 ;  /* 0x000000040000795c */ /* 0x000fe20000300000 */
.L_x_2486:
[----:B0-----:R-:W-:Y:S02]  /*1b40*/  IMAD.U32 R0, RZ, RZ, UR36 ;  /* 0x00000024ff007e24 */ /* 0x001fe4000f8e00ff */
[----:B------:R-:W-:-:S03]  /*1b50*/  IMAD.U32 R3, RZ, RZ, UR60 ;  /* 0x0000003cff037e24 */ /* 0x000fc6000f8e00ff */
[----:B------:R-:W-:Y:S02]  /*1b60*/  LEA R0, R0, UR38, 0x3 ;  /* 0x0000002600007c11 */ /* 0x000fe4000f8e18ff */
[----:B------:R-:W-:-:S04]  /*1b70*/  SHF.L.U32 R3, R3, 0x1f, RZ ;  /* 0x0000001f03037819 */ /* 0x000fc800000006ff */
[----:B------:R0:W1:Y:S01]  /*1b80*/  SYNCS.PHASECHK.TRANS64.TRYWAIT P2, [R0+URZ+0x36830], R3 ;  /* 0x03683003000075a7 */ /* 0x000062000804017f */
[----:B------:R-:W-:Y:S05]  /*1b90*/  @!P0 BRA `(.L_x_2487) ;  /* 0x0000000000048947 */ /* 0x000fea0003800000 */
[----:B------:R-:W-:Y:S01]  /*1ba0*/  BPT.TRAP 0x1 ;  /* 0x000000040000795c */ /* 0x000fe20000300000 */
.L_x_2487:
[----:B------:R-:W2:Y:S02]  /*1bb0*/  S2R R2, SR_TID.X ;  /* 0x0000000000027919 */ /* 0x000ea40000002100 */
[----:B--2---:R-:W-:Y:S01]  /*1bc0*/  LOP3.LUT P1, RZ, R2, 0x7f, RZ, 0xc0, !PT ;  /* 0x0000007f02ff7812 */ /* 0x004fe2000782c0ff */
[----:B-1----:R-:W-:-:S12]  /*1bd0*/  @P2 BRA `(.L_x_2488) ;  /* 0x0000000000082947 */ /* 0x002fd80003800000 */
[----:B------:R-:W1:Y:S02]  /*1be0*/  SYNCS.PHASECHK.TRANS64.TRYWAIT P2, [R0+URZ+0x36830], R3 ;  /* 0x03683003000075a7 */ /* 0x000e64000804017f */
[----:B-1----:R-:W-:Y:S05]  /*1bf0*/  @!P2 BRA `(.L_x_2489) ;  /* 0x0000017c0030a947 */ /* 0x002fea0003800000 */
.L_x_2488:
        /* <DEDUP_REMOVED lines=22> */
[----:B------:R-:W-:Y:S01]  /*1d60*/  IMAD.U32 R5, RZ, RZ, UR6 ;  /* 0x00000006ff057e24 */ /* 0x000fe2000f8e00ff */
[----:B------:R-:W-:Y:S01]  /*1d70*/  UIADD3 UR14, UR4, 0x100, URZ ;  /* 0x00000100040e7890 */ /* 0x000fe2000fffe03f */
[----:B01----:R-:W-:Y:S01]  /*1d80*/  @!P1 VIADD R0, R0, 0x36840 ;  /* 0x0003684000009836 */ /* 0x003fe20000000000 */
        /* <DEDUP_REMOVED lines=20> */
[----:B------:R-:W-:Y:S01]  /*1ed0*/  UIADD3 UR7, UR4, 0x2, URZ ;  /* 0x0000000204077890 */ /* 0x000fe2000fffe03f */
[----:B------:R-:W-:Y:S01]  /*1ee0*/  CS2R R112, SRZ ;  /* 0x0000000000707805 */ /* 0x000fe2000001ff00 */
[----:B------:R-:W-:Y:S01]  /*1ef0*/  UIADD3 UR30, UR4, 0x284, URZ ;  /* 0x00000284041e7890 */ /* 0x000fe2000fffe03f */
[----:B------:R-:W-:Y:S01]  /*1f00*/  CS2R R110, SRZ ;  /* 0x00000000006e7805 */ /* 0x000fe2000001ff00 */
[----:B------:R-:W-:Y:S01]  /*1f10*/  UMOV UR31, 0x40000040 ;  /* 0x40000040001f7882 */ /* 0x000fe20000000000 */
        /* <DEDUP_REMOVED lines=15> */
[----:B------:R-:W-:Y:S01]  /*2010*/  UMOV UR39, 0x40000040 ;  /* 0x4000004000277882 */ /* 0x000fe20000000000 */
[----:B------:R-:W-:Y:S01]  /*2020*/  UMOV UR59, 0x40000040 ;  /* 0x40000040003b7882 */ /* 0x000fe20000000000 */
[----:B------:R-:W-:-:S02]  /*2030*/  CS2R R98, SRZ ;  /* 0x0000000000627805 */ /* 0x000fc4000001ff00 */
[----:B------:R-:W-:Y:S02]  /*2040*/  CS2R R96, SRZ ;  /* 0x0000000000607805 */ /* 0x000fe4000001ff00 */
[----:B------:R-:W-:Y:S01]  /*2050*/  CS2R R94, SRZ ;  /* 0x00000000005e7805 */ /* 0x000fe2000001ff00 */
        /* <DEDUP_REMOVED lines=42> */
[----:B------:R-:W-:-:S02]  /*2300*/  UIADD3 UR6, UR5, 0x4, URZ ;  /* 0x0000000405067890 */ /* 0x000fc4000fffe03f */
        /* <DEDUP_REMOVED lines=99> */
[----:B------:R-:W-:Y:S01]  /*2940*/  ULDC UR10, c[0x0][0x9d8] ;  /* 0x00027600000a7ab9 */ /* 0x000fe20000000800 */
        /* <DEDUP_REMOVED lines=321> */
[----:B------:R-:W-:Y:S02]  /*3d60*/  R2UR UR14, R17 ;  /* 0x00000000110e72ca */ /* 0x000fe400000e0000 */
[----:B------:R-:W-:Y:S02]  /*3d70*/  R2UR UR13, R2 ;  /* 0x00000000020d72ca */ /* 0x000fe400000e0000 */
[----:B------:R-:W-:Y:S01]  /*3d80*/  R2UR UR12, R3 ;  /* 0x00000000030c72ca */ /* 0x000fe200000e0000 */
[----:B------:R-:W-:Y:S02]  /*3d90*/  WARPGROUP.DEPBAR.LE gsb0, 0x0 ;  /* 0x00008000000079c5 */ /* 0x000fe40000010000 */
[----:B------:R-:W-:-:S06]  /*3da0*/  WARPGROUP.ARRIVE ;  /* 0x00000000000079c5 */ /* 0x000fcc0000000000 */
[----:B------:R-:W-:Y:S01]  /*3db0*/  HGMMA.64x16x16.F32 R56, gdesc[UR56], R56, gsb0 ;  /* 0x00200000383879f0 */ /* 0x000fe20008000838 */
[----:B------:R-:W-:Y:S01]  /*3dc0*/  R2UR UR56, R6 ;  /* 0x00000000063872ca */ /* 0x000fe200000e0000 */
[----:B------:R-:W-:Y:S01]  /*3dd0*/  VIADD R6, R23, UR15 ;  /* 0x0000000f17067c36 */ /* 0x000fe20008000000 */
[----:B------:R-:W-:Y:S01]  /*3de0*/  R2UR UR57, R4 ;  /* 0x00000000043972ca */ /* 0x000fe200000e0000 */
[----:B------:R-:W-:Y:S02]  /*3df0*/  WARPGROUP.DEPBAR.LE gsb0, 0x0 ;  /* 0x00008000000079c5 */ /* 0x000fe40000010000 */
[----:B------:R-:W-:-:S06]  /*3e00*/  WARPGROUP.ARRIVE ;  /* 0x00000000000079c5 */ /* 0x000fcc0000000000 */
[----:B------:R-:W-:Y:S01]  /*3e10*/  HGMMA.64x16x16.F32 R48, gdesc[UR36], R48, gsb0 ;  /* 0x00200000243079f0 */ /* 0x000fe20008000830 */
[----:B------:R-:W-:Y:S02]  /*3e20*/  R2UR UR38, R7 ;  /* 0x00000000072672ca */ /* 0x000fe400000e0000 */
[----:B------:R-:W-:Y:S02]  /*3e30*/  R2UR UR37, R8 ;  /* 0x00000000082572ca */ /* 0x000fe400000e0000 */
[----:B------:R-:W-:Y:S01]  /*3e40*/  R2UR UR36, R9 ;  /* 0x00000000092472ca */ /* 0x000fe200000e0000 */
[----:B------:R-:W-:Y:S02]  /*3e50*/  WARPGROUP.DEPBAR.LE gsb0, 0x0 ;  /* 0x00008000000079c5 */ /* 0x000fe40000010000 */
[----:B------:R-:W-:-:S06]  /*3e60*/  WARPGROUP.ARRIVE ;  /* 0x00000000000079c5 */ /* 0x000fcc0000000000 */
[----:B------:R-:W-:Y:S01]  /*3e70*/  HGMMA.64x16x16.F32 R40, gdesc[UR48], R40, gsb0 ;  /* 0x00200000302879f0 */ /* 0x000fe20008000828 */
[----:B------:R-:W-:Y:S01]  /*3e80*/  UMOV UR50, UR6 ;  /* 0x0000000600327c82 */ /* 0x000fe20008000000 */
[----:B------:R-:W-:Y:S01]  /*3e90*/  UMOV UR51, 0x40000040 ;  /* 0x4000004000337882 */ /* 0x000fe20000000000 */
[----:B------:R-:W-:Y:S02]  /*3ea0*/  UMOV UR6, 0xffffff90 ;  /* 0xffffff9000067882 */ /* 0x000fe40000000000 */
[----:B------:R-:W-:Y:S01]  /*3eb0*/  UIMAD UR6, UR37, UR6, 0x71 ;  /* 0x00000071250674a4 */ /* 0x000fe2000f8e0206 */
[----:B------:R-:W-:Y:S02]  /*3ec0*/  WARPGROUP.DEPBAR.LE gsb0, 0x0 ;  /* 0x00008000000079c5 */ /* 0x000fe40000010000 */
[----:B------:R-:W-:-:S06]  /*3ed0*/  WARPGROUP.ARRIVE ;  /* 0x00000000000079c5 */ /* 0x000fcc0000000000 */
[----:B------:R-:W-:Y:S01]  /*3ee0*/  HGMMA.64x16x16.F32 R32, gdesc[UR52], R32, gsb0 ;  /* 0x00200000342079f0 */ /* 0x000fe20008000820 */
[----:B------:R-:W-:Y:S01]  /*3ef0*/  UMOV UR52, UR5 ;  /* 0x0000000500347c82 */ /* 0x000fe20008000000 */
[----:B------:R-:W-:Y:S01]  /*3f00*/  UMOV UR53, 0x40000040 ;  /* 0x4000004000357882 */ /* 0x000fe20000000000 */
[----:B------:R-:W-:Y:S01]  /*3f10*/  UMOV UR54, UR7 ;  /* 0x0000000700367c82 */ /* 0x000fe20008000000 */
[----:B------:R-:W-:Y:S01]  /*3f20*/  UMOV UR55, 0x40000040 ;  /* 0x4000004000377882 */ /* 0x000fe20000000000 */
[----:B------:R-:W-:Y:S01]  /*3f30*/  ULDC UR5, c[0x0][0x448] ;  /* 0x0001120000057ab9 */ /* 0x000fe20000000800 */
[----:B------:R-:W-:Y:S01]  /*3f40*/  UMOV UR7, 0x40000040 ;  /* 0x4000004000077882 */ /* 0x000fe20000000000 */
[----:B------:R-:W-:-:S06]  /*3f50*/  UISETP.NE.AND UP0, UPT, UR5, 0x1, UPT ;  /* 0x000000010500788c */ /* 0x000fcc000bf05270 */
[----:B------:R-:W-:-:S05]  /*3f60*/  PLOP3.LUT P2, PT, PT, PT, UP0, 0x80, 0x0 ;  /* 0x000000000000781c */ /* 0x000fca0003f4f008 */
[----:B------:R-:W-:-:S08]  /*3f70*/  @UP0 ULDC UR5, c[0x0][0x44c] ;  /* 0x0001130000050ab9 */ /* 0x000fd00000000800 */
[----:B------:R-:W-:Y:S01]  /*3f80*/  @P2 IMAD.HI.U32 R7, R6, UR5, RZ ;  /* 0x0000000506072c27 */ /* 0x000fe2000f8e00ff */
[----:B------:R-:W-:Y:S01]  /*3f90*/  @UP0 ULDC UR5, c[0x0][0x450] ;  /* 0x0001140000050ab9 */ /* 0x000fe20000000800 */
        /* <DEDUP_REMOVED lines=31> */
[----:B------:R-:W-:Y:S02]  /*4190*/  IMAD.U32 R65, RZ, RZ, UR14 ;  /* 0x0000000eff417e24 */ /* 0x000fe4000f8e00ff */
[----:B------:R-:W-:Y:S01]  /*41a0*/  FMUL.FTZ R66, R66, UR10 ;  /* 0x0000000a42427c20 */ /* 0x000fe20008410000 */
[----:B------:R-:W-:Y:S01]  /*41b0*/  FMUL.FTZ R67, R67, UR10 ;  /* 0x0000000a43437c20 */ /* 0x000fe20008410000 */
[----:B------:R-:W-:Y:S01]  /*41c0*/  FMUL.FTZ R70, R70, UR10 ;  /* 0x0000000a46467c20 */ /* 0x000fe20008410000 */
[----:B------:R-:W-:Y:S01]  /*41d0*/  HGMMA.64x16x16.F32 R56, gdesc[UR52], R56, gsb0 ;  /* 0x00200000343879f0 */ /* 0x000fe20008000838 */
[----:B------:R-:W-:Y:S01]  /*41e0*/  UIADD3 UR54, UR4, 0x886, URZ ;  /* 0x0000088604367890 */ /* 0x000fe2000fffe03f */
[----:B------:R-:W-:Y:S01]  /*41f0*/  FMUL.FTZ R10, R64, UR10 ;  /* 0x0000000a400a7c20 */ /* 0x000fe20008410000 */
[----:B------:R-:W-:Y:S01]  /*4200*/  UMOV UR55, 0x40000040 ;  /* 0x4000004000377882 */ /* 0x000fe20000000000 */
[----:B------:R-:W4:Y:S01]  /*4210*/  MUFU.TANH R66, R66 ;  /* 0x0000004200427308 */ /* 0x000f220000002400 */
[----:B------:R-:W-:Y:S01]  /*4220*/  FMUL.FTZ R11, R69, UR10 ;  /* 0x0000000a450b7c20 */ /* 0x000fe20008410000 */
[----:B------:R-:W-:Y:S01]  /*4230*/  FMUL.FTZ R71, R71, UR10 ;  /* 0x0000000a47477c20 */ /* 0x000fe20008410000 */
[----:B------:R-:W-:-:S05]  /*4240*/  FMUL.FTZ R12, R68, UR10 ;  /* 0x0000000a440c7c20 */ /* 0x000fca0008410000 */
[----:B------:R-:W5:Y:S08]  /*4250*/  MUFU.TANH R64, R67 ;  /* 0x0000004300407308 */ /* 0x000f700000002400 */
[----:B------:R-:W5:Y:S08]  /*4260*/  MUFU.TANH R70, R70 ;  /* 0x0000004600467308 */ /* 0x000f700000002400 */
[----:B------:R-:W5:Y:S08]  /*4270*/  MUFU.TANH R68, R71 ;  /* 0x0000004700447308 */ /* 0x000f700000002400 */
[----:B------:R-:W-:Y:S08]  /*4280*/  MUFU.TANH R4, R4 ;  /* 0x0000000400047308 */ /* 0x000ff00000002400 */
[----:B------:R-:W-:Y:S01]  /*4290*/  MUFU.TANH R10, R10 ;  /* 0x0000000a000a7308 */ /* 0x000fe20000002400 */
[----:B------:R-:W-:-:S02]  /*42a0*/  WARPGROUP.DEPBAR.LE gsb0, 0x0 ;  /* 0x00008000000079c5 */ /* 0x000fc40000010000 */
[----:B------:R-:W-:Y:S01]  /*42b0*/  WARPGROUP.ARRIVE ;  /* 0x00000000000079c5 */ /* 0x000fe20000000000 */
[----:B------:R-:W-:Y:S01]  /*42c0*/  FMUL.FTZ R14, R56, UR10 ;  /* 0x0000000a380e7c20 */ /* 0x000fe20008410000 */
[----:B------:R-:W-:Y:S01]  /*42d0*/  IMAD.MOV.U32 R56, RZ, RZ, R6 ;  /* 0x000000ffff387224 */ /* 0x000fe200078e0006 */
[----:B------:R-:W-:Y:S01]  /*42e0*/  @P2 SHF.R.U32.HI R56, RZ, UR5, R7 ;  /* 0x00000005ff382c19 */ /* 0x000fe20008011607 */
[----:B------:R-:W-:Y:S01]  /*42f0*/  UIMAD UR5, UR37, -0x70, UR11 ;  /* 0xffffff90250578a4 */ /* 0x000fe2000f8e020b */
[----:B------:R-:W-:Y:S01]  /*4300*/  FMUL.FTZ R13, R57, UR10 ;  /* 0x0000000a390d7c20 */ /* 0x000fe20008410000 */
[----:B------:R-:W-:Y:S01]  /*4310*/  HGMMA.64x16x16.F32 R48, gdesc[UR52], R48, gsb0 ;  /* 0x00200000343079f0 */ /* 0x000fe20008000830 */
[----:B------:R-:W-:Y:S01]  /*4320*/  UIADD3 UR54, UR4, 0x906, URZ ;  /* 0x0000090604367890 */ /* 0x000fe2000fffe03f */
[----:B------:R-:W0:Y:S01]  /*4330*/  SHFL.IDX PT, R7, R56, 0x1, 0x1c1f ;  /* 0x003c1f0038077f89 */ /* 0x000e2200000e0000 */
[----:B------:R-:W-:Y:S01]  /*4340*/  UMOV UR55, 0x40000040 ;  /* 0x4000004000377882 */ /* 0x000fe20000000000 */
[----:B------:R-:W-:Y:S01]  /*4350*/  UIADD3 UR5, UR5, 0x70, URZ ;  /* 0x0000007005057890 */ /* 0x000fe2000fffe03f */
[----:B------:R-:W-:-:S02]  /*4360*/  IMAD.U32 R57, RZ, RZ, UR6 ;  /* 0x00000006ff397e24 */ /* 0x000fc4000f8e00ff */
[----:B------:R-:W-:Y:S01]  /*4370*/  FMUL.FTZ R15, R61, UR10 ;  /* 0x0000000a3d0f7c20 */ /* 0x000fe20008410000 */
[----:B------:R-:W-:Y:S01]  /*4380*/  FMUL.FTZ R58, R58, UR10 ;  /* 0x0000000a3a3a7c20 */ /* 0x000fe20008410000 */
[----:B------:R-:W-:Y:S01]  /*4390*/  UIADD3 UR6, UR4, 0xa06, URZ ;  /* 0x00000a0604067890 */ /* 0x000fe2000fffe03f */
[----:B------:R-:W-:Y:S02]  /*43a0*/  IMAD R6, R22, -0x2, R57 ;  /* 0xfffffffe16067824 */ /* 0x000fe400078e0239 */
[----:B------:R-:W-:Y:S01]  /*43b0*/  FMUL.FTZ R59, R59, UR10 ;  /* 0x0000000a3b3b7c20 */ /* 0x000fe20008410000 */
[----:B------:R-:W-:Y:S02]  /*43c0*/  IMAD.U32 R61, RZ, RZ, UR5 ;  /* 0x00000005ff3d7e24 */ /* 0x000fe4000f8e00ff */
[----:B------:R-:W-:Y:S01]  /*43d0*/  FMUL.FTZ R62, R62, UR10 ;  /* 0x0000000a3e3e7c20 */ /* 0x000fe20008410000 */
[----:B------:R-:W5:Y:S01]  /*43e0*/  MUFU.TANH R58, R58 ;  /* 0x0000003a003a7308 */ /* 0x000f620000002400 */
[----:B------:R-:W-:Y:S01]  /*43f0*/  IADD3 R65, -R65, UR11, R6 ;  /* 0x0000000b41417c10 */ /* 0x000fe2000fffe106 */
[----:B------:R-:W-:Y:S01]  /*4400*/  UMOV UR5, UR53 ;  /* 0x0000003500057c82 */ /* 0x000fe20008000000 */
[----:B------:R-:W-:Y:S01]  /*4410*/  FMUL.FTZ R63, R63, UR10 ;  /* 0x0000000a3f3f7c20 */ /* 0x000fe20008410000 */
[----:B------:R-:W-:Y:S01]  /*4420*/  FMUL.FTZ R20, R60, UR10 ;  /* 0x0000000a3c147c20 */ /* 0x000fe20008410000 */
[----:B------:R-:W1:Y:S03]  /*4430*/  SHFL.IDX PT, R56, R56, RZ, 0x1c1f ;  /* 0x001c1fff38387589 */ /* 0x000e6600000e0000 */
[----:B------:R-:W5:Y:S08]  /*4440*/  MUFU.TANH R59, R59 ;  /* 0x0000003b003b7308 */ /* 0x000f700000002400 */
[----:B------:R-:W5:Y:S08]  /*4450*/  MUFU.TANH R62, R62 ;  /* 0x0000003e003e7308 */ /* 0x000f700000002400 */
[----:B------:R-:W5:Y:S08]  /*4460*/  MUFU.TANH R63, R63 ;  /* 0x0000003f003f7308 */ /* 0x000f700000002400 */
[----:B------:R-:W-:Y:S01]  /*4470*/  MUFU.TANH R9, R9 ;  /* 0x0000000900097308 */ /* 0x000fe20000002400 */
[----:B------:R-:W-:-:S02]  /*4480*/  WARPGROUP.DEPBAR.LE gsb0, 0x0 ;  /* 0x00008000000079c5 */ /* 0x000fc40000010000 */
[----:B------:R-:W-:Y:S01]  /*4490*/  WARPGROUP.ARRIVE ;  /* 0x00000000000079c5 */ /* 0x000fe20000000000 */
[----:B------:R-:W-:Y:S01]  /*44a0*/  FMUL.FTZ R50, R50, UR10 ;  /* 0x0000000a32327c20 */ /* 0x000fe20008410000 */
[----:B------:R-:W-:Y:S01]  /*44b0*/  FMUL.FTZ R21, R48, UR10 ;  /* 0x0000000a30157c20 */ /* 0x000fe20008410000 */
[----:B------:R-:W-:Y:S01]  /*44c0*/  FMUL.FTZ R48, R49, UR10 ;  /* 0x0000000a31307c20 */ /* 0x000fe20008410000 */
[----:B------:R-:W-:Y:S01]  /*44d0*/  FMUL.FTZ R54, R54, UR10 ;  /* 0x0000000a36367c20 */ /* 0x000fe20008410000 */
[----:B------:R2:W5:Y:S01]  /*44e0*/  MUFU.TANH R49, R50 ;  /* 0x0000003200317308 */ /* 0x0005620000002400 */
[----:B------:R-:W-:Y:S01]  /*44f0*/  HGMMA.64x16x16.F32 R40, gdesc[UR52], R40, gsb0 ;  /* 0x00200000342879f0 */ /* 0x000fe20008000828 */
[----:B------:R-:W-:Y:S01]  /*4500*/  UIADD3 UR54, UR4, 0x986, URZ ;  /* 0x0000098604367890 */ /* 0x000fe2000fffe03f */
[----:B------:R-:W-:Y:S01]  /*4510*/  FMUL.FTZ R51, R51, UR10 ;  /* 0x0000000a33337c20 */ /* 0x000fe20008410000 */
[----:B------:R-:W-:Y:S01]  /*4520*/  UMOV UR55, 0x40000040 ;  /* 0x4000004000377882 */ /* 0x000fe20000000000 */
[----:B------:R-:W-:Y:S01]  /*4530*/  UMOV UR4, UR52 ;  /* 0x0000003400047c82 */ /* 0x000fe20008000000 */
[----:B------:R-:W-:Y:S01]  /*4540*/  FMUL.FTZ R55, R55, UR10 ;  /* 0x0000000a37377c20 */ /* 0x000fe20008410000 */
[----:B------:R-:W-:Y:S01]  /*4550*/  FMUL.FTZ R52, R52, UR10 ;  /* 0x0000000a34347c20 */ /* 0x000fe20008410000 */
[----:B------:R3:W-:Y:S01]  /*4560*/  MUFU.TANH R57, R54 ;  /* 0x0000003600397308 */ /* 0x0007e20000002400 */
[----:B--2---:R-:W-:-:S02]  /*4570*/  IMAD R50, R22, -0x2, R61 ;  /* 0xfffffffe16327824 */ /* 0x004fc400078e023d */
[----:B------:R-:W-:-:S03]  /*4580*/  FMUL.FTZ R53, R53, UR10 ;  /* 0x0000000a35357c20 */ /* 0x000fc60008410000 */
[-CC-:B0-----:R-:W-:Y:S02]  /*4590*/  VIADDMNMX R7, R7, R65.reuse, R50.reuse, PT ;  /* 0x0000004107077246 */ /* 0x181fe40003800132 */
[----:B------:R-:W0:Y:S01]  /*45a0*/  MUFU.TANH R51, R51 ;  /* 0x0000003300337308 */ /* 0x000e220000002400 */
[----:B-1----:R-:W-:Y:S02]  /*45b0*/  VIADDMNMX R56, R56, R65, R50, PT ;  /* 0x0000004138387246 */ /* 0x002fe40003800132 */
[C---:B------:R-:W-:Y:S02]  /*45c0*/  ISETP.GT.AND P5, PT, R7.reuse, RZ, PT ;  /* 0x000000ff0700720c */ /* 0x040fe40003fa4270 */
[C---:B------:R-:W-:Y:S02]  /*45d0*/  ISETP.GT.AND P6, PT, R7.reuse, 0x1, PT ;  /* 0x000000010700780c */ /* 0x040fe40003fc4270 */
[----:B------:R-:W-:Y:S01]  /*45e0*/  ISETP.GT.AND P4, PT, R7, 0x8, PT ;  /* 0x000000080700780c */ /* 0x000fe20003f84270 */
[----:B------:R-:W1:Y:S01]  /*45f0*/  MUFU.TANH R55, R55 ;  /* 0x0000003700377308 */ /* 0x000e620000002400 */
[----:B------:R-:W-:-:S02]  /*4600*/  FSEL R67, R74, -INF , P5 ;  /* 0xff8000004a437808 */ /* 0x000fc40002800000 */
[----:B---3--:R-:W-:Y:S02]  /*4610*/  FSEL R54, R75, -INF , P6 ;  /* 0xff8000004b367808 */ /* 0x008fe40003000000 */
[----:B------:R-:W-:Y:S02]  /*4620*/  ISETP.GT.AND P3, PT, R7, 0x9, PT ;  /* 0x000000090700780c */ /* 0x000fe40003f64270 */
[----:B------:R-:W-:Y:S01]  /*4630*/  FSEL R69, R78, -INF , P4 ;  /* 0xff8000004e457808 */ /* 0x000fe20002000000 */
[----:B------:R-:W-:Y:S01]  /*4640*/  MUFU.TANH R12, R12 ;  /* 0x0000000c000c7308 */ /* 0x000fe20000002400 */
[----:B------:R-:W-:Y:S02]  /*4650*/  FMNMX.FTZ R6, R67, R54, !PT ;  /* 0x0000003643067209 */ /* 0x000fe40007810000 */
[----:B------:R-:W-:Y:S02]  /*4660*/  ISETP.GT.AND P5, PT, R7, 0x10, PT ;  /* 0x000000100700780c */ /* 0x000fe40003fa4270 */
[----:B------:R-:W-:-:S02]  /*4670*/  FSEL R71, R79, -INF , P3 ;  /* 0xff8000004f477808 */ /* 0x000fc40001800000 */
[----:B------:R-:W-:Y:S01]  /*4680*/  FMNMX.FTZ R6, R69, R6, !PT ;  /* 0x0000000645067209 */ /* 0x000fe20007810000 */
[----:B------:R-:W-:Y:S01]  /*4690*/  MUFU.TANH R11, R11 ;  /* 0x0000000b000b7308 */ /* 0x000fe20000002400 */
[----:B------:R-:W-:Y:S02]  /*46a0*/  ISETP.GT.AND P3, PT, R7, 0x11, PT ;  /* 0x000000110700780c */ /* 0x000fe40003f64270 */
[----:B----4-:R-:W-:Y:S02]  /*46b0*/  FSEL R73, R66, -INF , P5 ;  /* 0xff80000042497808 */ /* 0x010fe40002800000 */
[----:B------:R-:W-:Y:S02]  /*46c0*/  FMNMX.FTZ R6, R71, R6, !PT ;  /* 0x0000000647067209 */ /* 0x000fe40007810000 */
[----:B------:R-:W-:Y:S01]  /*46d0*/  ISETP.GT.AND P4, PT, R7, 0x18, PT ;  /* 0x000000180700780c */ /* 0x000fe20003f84270 */
[----:B------:R-:W-:Y:S01]  /*46e0*/  MUFU.TANH R14, R14 ;  /* 0x0000000e000e7308 */ /* 0x000fe20000002400 */
[----:B-----5:R-:W-:-:S02]  /*46f0*/  FSEL R75, R64, -INF , P3 ;  /* 0xff800000404b7808 */ /* 0x020fc40001800000 */
        /* <DEDUP_REMOVED lines=10> */
[----:B------:R-:W-:Y:S01]  /*47a0*/  MUFU.TANH R42, R42 ;  /* 0x0000002a002a7308 */ /* 0x000fe20000002400 */
[----:B------:R-:W-:Y:S01]  /*47b0*/  FSEL R79, R68, -INF , P3 ;  /* 0xff800000444f7808 */ /* 0x000fe20001800000 */
[----:B------:R-:W-:Y:S01]  /*47c0*/  FMUL.FTZ R46, R46, UR10 ;  /* 0x0000000a2e2e7c20 */ /* 0x000fe20008410000 */
[----:B------:R-:W-:Y:S01]  /*47d0*/  FMNMX.FTZ R6, R77, R6, !PT ;  /* 0x000000064d067209 */ /* 0x000fe20007810000 */
[----:B------:R-:W-:Y:S01]  /*47e0*/  FMUL.FTZ R47, R47, UR10 ;  /* 0x0000000a2f2f7c20 */ /* 0x000fe20008410000 */
[----:B------:R-:W-:Y:S01]  /*47f0*/  ISETP.GT.AND P3, PT, R7, 0x21, PT ;  /* 0x000000210700780c */ /* 0x000fe20003f64270 */
[----:B------:R-:W-:Y:S01]  /*4800*/  FMUL.FTZ R41, R41, UR10 ;  /* 0x0000000a29297c20 */ /* 0x000fe20008410000 */
[----:B------:R-:W-:Y:S01]  /*4810*/  FSEL R81, R58, -INF , P4 ;  /* 0xff8000003a517808 */ /* 0x000fe20002000000 */
[----:B------:R1:W2:Y:S01]  /*4820*/  MUFU.TANH R60, R43 ;  /* 0x0000002b003c7308 */ /* 0x0002a20000002400 */
[----:B------:R-:W-:Y:S01]  /*4830*/  FMNMX.FTZ R6, R79, R6, !PT ;  /* 0x000000064f067209 */ /* 0x000fe20007810000 */
[----:B------:R-:W-:Y:S01]  /*4840*/  FMUL.FTZ R45, R45, UR10 ;  /* 0x0000000a2d2d7c20 */ /* 0x000fe20008410000 */
[----:B------:R-:W-:Y:S01]  /*4850*/  ISETP.GT.AND P4, PT, R7, 0x28, PT ;  /* 0x000000280700780c */ /* 0x000fe20003f84270 */
[----:B------:R-:W-:Y:S01]  /*4860*/  FMUL.FTZ R40, R40, UR10 ;  /* 0x0000000a28287c20 */ /* 0x000fe20008410000 */
[----:B------:R-:W-:Y:S01]  /*4870*/  FSEL R83, R59, -INF , P3 ;  /* 0xff8000003b537808 */ /* 0x000fe20001800000 */
[----:B------:R-:W-:Y:S01]  /*4880*/  FMUL.FTZ R44, R44, UR10 ;  /* 0x0000000a2c2c7c20 */ /* 0x000fe20008410000 */
[----:B------:R-:W-:Y:S01]  /*4890*/  FMNMX.FTZ R6, R81, R6, !PT ;  /* 0x0000000651067209 */ /* 0x000fe20007810000 */
[----:B------:R-:W-:Y:S01]  /*48a0*/  MUFU.TANH R46, R46 ;  /* 0x0000002e002e7308 */ /* 0x000fe20000002400 */
[----:B------:R-:W-:-:S02]  /*48b0*/  ISETP.GT.AND P3, PT, R7, 0x29, PT ;  /* 0x000000290700780c */ /* 0x000fc40003f64270 */
[----:B------:R-:W-:Y:S02]  /*48c0*/  FSEL R85, R62, -INF , P4 ;  /* 0xff8000003e557808 */ /* 0x000fe40002000000 */
[----:B------:R-:W-:Y:S02]  /*48d0*/  FMNMX.FTZ R6, R83, R6, !PT ;  /* 0x0000000653067209 */ /* 0x000fe40007810000 */
[----:B------:R-:W-:Y:S01]  /*48e0*/  ISETP.GT.AND P4, PT, R7, 0x30, PT ;  /* 0x000000300700780c */ /* 0x000fe20003f84270 */
[----:B------:R2:W3:Y:S01]  /*48f0*/  MUFU.TANH R61, R47 ;  /* 0x0000002f003d7308 */ /* 0x0004e20000002400 */
[----:B------:R-:W-:Y:S02]  /*4900*/  FSEL R87, R63, -INF , P3 ;  /* 0xff8000003f577808 */ /* 0x000fe40001800000 */
[----:B------:R-:W-:Y:S02]  /*4910*/  FMNMX.FTZ R6, R85, R6, !PT ;  /* 0x0000000655067209 */ /* 0x000fe40007810000 */
[----:B------:R-:W-:-:S02]  /*4920*/  ISETP.GT.AND P3, PT, R7, 0x31, PT ;  /* 0x000000310700780c */ /* 0x000fc40003f64270 */
[----:B------:R-:W-:Y:S01]  /*4930*/  FSEL R59, R49, -INF , P4 ;  /* 0xff800000313b7808 */ /* 0x000fe20002000000 */
[----:B------:R-:W-:Y:S01]  /*4940*/  MUFU.TANH R13, R13 ;  /* 0x0000000d000d7308 */ /* 0x000fe20000002400 */
[----:B------:R-:W-:Y:S02]  /*4950*/  FMNMX.FTZ R6, R87, R6, !PT ;  /* 0x0000000657067209 */ /* 0x000fe40007810000 */
[----:B------:R-:W-:Y:S02]  /*4960*/  ISETP.GT.AND P4, PT, R7, 0x38, PT ;  /* 0x000000380700780c */ /* 0x000fe40003f84270 */
[----:B0-----:R-:W-:Y:S02]  /*4970*/  FSEL R49, R51, -INF , P3 ;  /* 0xff80000033317808 */ /* 0x001fe40001800000 */
[----:B------:R-:W-:Y:S01]  /*4980*/  ISETP.GT.AND P3, PT, R7, 0x39, PT ;  /* 0x000000390700780c */ /* 0x000fe20003f64270 */
[----:B------:R-:W-:Y:S01]  /*4990*/  MUFU.TANH R20, R20 ;  /* 0x0000001400147308 */ /* 0x000fe20000002400 */
[----:B------:R-:W-:-:S02]  /*49a0*/  ISETP.GT.AND P5, PT, R56, 0x8, PT ;  /* 0x000000083800780c */ /* 0x000fc40003fa4270 */
[----:B-1----:R-:W-:Y:S02]  /*49b0*/  FSEL R43, R55, -INF , P3 ;  /* 0xff800000372b7808 */ /* 0x002fe40001800000 */
[----:B------:R-:W-:-:S03]  /*49c0*/  ISETP.GT.AND P3, PT, R7, 0x41, PT ;  /* 0x000000410700780c */ /* 0x000fc60003f64270 */
[----:B------:R-:W-:Y:S01]  /*49d0*/  MUFU.TANH R15, R15 ;  /* 0x0000000f000f7308 */ /* 0x000fe20000002400 */
[----:B--2---:R-:W-:Y:S01]  /*49e0*/  FSEL R47, R60, -INF , P3 ;  /* 0xff8000003c2f7808 */ /* 0x004fe20001800000 */
[----:B------:R-:W-:Y:S02]  /*49f0*/  WARPGROUP.DEPBAR.LE gsb0, 0x0 ;  /* 0x00008000000079c5 */ /* 0x000fe40000010000 */
[----:B------:R-:W-:Y:S01]  /*4a00*/  WARPGROUP.ARRIVE ;  /* 0x00000000000079c5 */ /* 0x000fe20000000000 */
[----:B------:R-:W-:Y:S01]  /*4a10*/  FMUL.FTZ R34, R34, UR10 ;  /* 0x0000000a22227c20 */ /* 0x000fe20008410000 */
[----:B------:R-:W-:Y:S01]  /*4a20*/  FMUL.FTZ R35, R35, UR10 ;  /* 0x0000000a23237c20 */ /* 0x000fe20008410000 */
[----:B------:R-:W-:Y:S01]  /*4a30*/  FMUL.FTZ R38, R38, UR10 ;  /* 0x0000000a26267c20 */ /* 0x000fe20008410000 */
[----:B------:R-:W-:Y:S01]  /*4a40*/  ISETP.GT.AND P3, PT, R7, 0x49, PT ;  /* 0x000000490700780c */ /* 0x000fe20003f64270 */
[----:B------:R0:W-:Y:S01]  /*4a50*/  MUFU.TANH R58, R34 ;  /* 0x00000022003a7308 */ /* 0x0001e20000002400 */
[----:B------:R-:W-:Y:S01]  /*4a60*/  HGMMA.64x16x16.F32 R24, gdesc[UR4], R24, gsb0 ;  /* 0x00200000041879f0 */ /* 0x000fe20008000818 */
[----:B------:R-:W-:Y:S01]  /*4a70*/  ULDC UR4, c[0x0][0x988] ;  /* 0x0002620000047ab9 */ /* 0x000fe20000000800 */
[----:B------:R-:W-:Y:S01]  /*4a80*/  FMUL.FTZ R33, R33, UR10 ;  /* 0x0000000a21217c20 */ /* 0x000fe20008410000 */
[----:B------:R-:W-:Y:S01]  /*4a90*/  FMUL.FTZ R37, R37, UR10 ;  /* 0x0000000a25257c20 */ /* 0x000fe20008410000 */
[----:B------:R-:W-:Y:S01]  /*4aa0*/  FMUL.FTZ R32, R32, UR10 ;  /* 0x0000000a20207c20 */ /* 0x000fe20008410000 */
[----:B------:R-:W-:Y:S01]  /*4ab0*/  FMUL.FTZ R36, R36, UR10 ;  /* 0x0000000a24247c20 */ /* 0x000fe20008410000 */
[----:B------:R-:W-:Y:S01]  /*4ac0*/  UMOV UR6, UR15 ;  /* 0x0000000f00067c82 */ /* 0x000fe20008000000 */
[----:B------:R1:W2:Y:S01]  /*4ad0*/  MUFU.TANH R62, R35 ;  /* 0x00000023003e7308 */ /* 0x0002a20000002400 */
[----:B0-----:R-:W-:Y:S01]  /*4ae0*/  FMNMX.FTZ R34, R59, R6, !PT ;  /* 0x000000063b227209 */ /* 0x001fe20007810000 */
[----:B------:R-:W-:Y:S01]  /*4af0*/  FMUL.FTZ R6, R39, UR10 ;  /* 0x0000000a27067c20 */ /* 0x000fe20008410000 */
[----:B------:R-:W-:-:S02]  /*4b00*/  UIADD3 UR7, UR37, -0x2, URZ ;  /* 0xfffffffe25077890 */ /* 0x000fc4000fffe03f */
[----:B------:R-:W-:-:S03]  /*4b10*/  FMNMX.FTZ R34, R49, R34, !PT ;  /* 0x0000002231227209 */ /* 0x000fc60007810000 */
[----:B------:R-:W0:Y:S01]  /*4b20*/  MUFU.TANH R63, R6 ;  /* 0x00000006003f7308 */ /* 0x000e220000002400 */
[----:B-1----:R-:W-:Y:S02]  /*4b30*/  FSEL R35, R57, -INF , P4 ;  /* 0xff80000039237808 */ /* 0x002fe40002000000 */
[----:B------:R-:W-:Y:S02]  /*4b40*/  ISETP.GT.AND P4, PT, R7, 0x40, PT ;  /* 0x000000400700780c */ /* 0x000fe40003f84270 */
[----:B------:R-:W-:Y:S02]  /*4b50*/  FMNMX.FTZ R34, R35, R34, !PT ;  /* 0x0000002223227209 */ /* 0x000fe40007810000 */
[----:B------:R-:W-:Y:S01]  /*4b60*/  FSEL R39, R42, -INF , P4 ;  /* 0xff8000002a277808 */ /* 0x000fe20002000000 */
[----:B------:R-:W1:Y:S01]  /*4b70*/  MUFU.TANH R38, R38 ;  /* 0x0000002600267308 */ /* 0x000e620000002400 */
[----:B------:R-:W-:Y:S02]  /*4b80*/  FMNMX.FTZ R34, R43, R34, !PT ;  /* 0x000000222b227209 */ /* 0x000fe40007810000 */
[----:B------:R-:W-:-:S02]  /*4b90*/  ISETP.GT.AND P4, PT, R7, 0x48, PT ;  /* 0x000000480700780c */ /* 0x000fc40003f84270 */
[----:B------:R-:W-:Y:S02]  /*4ba0*/  FMNMX.FTZ R34, R39, R34, !PT ;  /* 0x0000002227227209 */ /* 0x000fe40007810000 */
[----:B---3--:R-:W-:Y:S01]  /*4bb0*/  FSEL R57, R61, -INF , P3 ;  /* 0xff8000003d397808 */ /* 0x008fe20001800000 */
[----:B------:R-:W-:Y:S01]  /*4bc0*/  MUFU.TANH R21, R21 ;  /* 0x0000001500157308 */ /* 0x000fe20000002400 */
[----:B------:R-:W-:Y:S02]  /*4bd0*/  FMNMX.FTZ R34, R47, R34, !PT ;  /* 0x000000222f227209 */ /* 0x000fe40007810000 */
[----:B------:R-:W-:-:S04]  /*4be0*/  ISETP.GT.AND P3, PT, R7, 0x51, PT ;  /* 0x000000510700780c */ /* 0x000fc80003f64270 */
[----:B--2---:R-:W-:Y:S01]  /*4bf0*/  FSEL R51, R62, -INF , P3 ;  /* 0xff8000003e337808 */ /* 0x004fe20001800000 */
[----:B------:R-:W-:Y:S01]  /*4c00*/  MUFU.TANH R48, R48 ;  /* 0x0000003000307308 */ /* 0x000fe20000002400 */
[----:B------:R-:W-:-:S04]  /*4c10*/  ISETP.GT.AND P3, PT, R7, 0x59, PT ;  /* 0x000000590700780c */ /* 0x000fc80003f64270 */
[----:B0-----:R-:W-:Y:S02]  /*4c20*/  FSEL R61, R63, -INF , P3 ;  /* 0xff8000003f3d7808 */ /* 0x001fe40001800000 */
[----:B------:R-:W-:Y:S01]  /*4c30*/  ISETP.GT.AND P3, PT, R7, 0x61, PT ;  /* 0x000000610700780c */ /* 0x000fe20003f64270 */
[----:B------:R-:W-:Y:S01]  /*4c40*/  MUFU.TANH R52, R52 ;  /* 0x0000003400347308 */ /* 0x000fe20000002400 */
[----:B------:R-:W-:Y:S02]  /*4c50*/  WARPGROUP.DEPBAR.LE gsb0, 0x0 ;  /* 0x00008000000079c5 */ /* 0x000fe40000010000 */
[----:B------:R-:W-:Y:S01]  /*4c60*/  FMUL.FTZ R6, R27, UR10 ;  /* 0x0000000a1b067c20 */ /* 0x000fe20008410000 */
[----:B------:R-:W-:Y:S01]  /*4c70*/  FSEL R27, R46, -INF , P4 ;  /* 0xff8000002e1b7808 */ /* 0x000fe20002000000 */
[----:B------:R-:W-:Y:S01]  /*4c80*/  FMUL.FTZ R26, R26, UR10 ;  /* 0x0000000a1a1a7c20 */ /* 0x000fe20008410000 */
[----:B------:R-:W-:Y:S01]  /*4c90*/  ISETP.GT.AND P4, PT, R7, 0x50, PT ;  /* 0x000000500700780c */ /* 0x000fe20003f84270 */
[----:B------:R-:W-:Y:S01]  /*4ca0*/  FMUL.FTZ R30, R30, UR10 ;  /* 0x0000000a1e1e7c20 */ /* 0x000fe20008410000 */
[----:B------:R-:W-:Y:S01]  /*4cb0*/  FMNMX.FTZ R34, R27, R34, !PT ;  /* 0x000000221b227209 */ /* 0x000fe20007810000 */
[----:B------:R0:W2:Y:S01]  /*4cc0*/  MUFU.TANH R89, R6 ;  /* 0x0000000600597308 */ /* 0x0000a20000002400 */
[----:B------:R-:W-:Y:S01]  /*4cd0*/  FSEL R55, R58, -INF , P4 ;  /* 0xff8000003a377808 */ /* 0x000fe20002000000 */
[----:B------:R-:W-:Y:S01]  /*4ce0*/  FMUL.FTZ R24, R24, UR10 ;  /* 0x0000000a18187c20 */ /* 0x000fe20008410000 */
[----:B------:R-:W-:Y:S01]  /*4cf0*/  FMNMX.FTZ R34, R57, R34, !PT ;  /* 0x0000002239227209 */ /* 0x000fe20007810000 */
[----:B------:R-:W-:Y:S01]  /*4d00*/  FMUL.FTZ R25, R25, UR10 ;  /* 0x0000000a19197c20 */ /* 0x000fe20008410000 */
[----:B------:R-:W-:Y:S01]  /*4d10*/  ISETP.GT.AND P4, PT, R7, 0x58, PT ;  /* 0x000000580700780c */ /* 0x000fe20003f84270 */
[----:B------:R-:W-:Y:S01]  /*4d20*/  FMUL.FTZ R29, R29, UR10 ;  /* 0x0000000a1d1d7c20 */ /* 0x000fe20008410000 */
[----:B------:R-:W-:Y:S01]  /*4d30*/  FMNMX.FTZ R34, R55, R34, !PT ;  /* 0x0000002237227209 */ /* 0x000fe20007810000 */
[----:B------:R-:W3:Y:S01]  /*4d40*/  MUFU.TANH R26, R26 ;  /* 0x0000001a001a7308 */ /* 0x000ee20000002400 */
[----:B0-----:R-:W-:Y:S01]  /*4d50*/  FMUL.FTZ R6, R31, UR10 ;  /* 0x0000000a1f067c20 */ /* 0x001fe20008410000 */
[----:B-1----:R-:W-:Y:S01]  /*4d60*/  FSEL R31, R38, -INF , P4 ;  /* 0xff800000261f7808 */ /* 0x002fe20002000000 */
[----:B------:R-:W-:Y:S01]  /*4d70*/  FMUL.FTZ R28, R28, UR10 ;  /* 0x0000000a1c1c7c20 */ /* 0x000fe20008410000 */
[----:B------:R-:W-:Y:S01]  /*4d80*/  FMNMX.FTZ R34, R51, R34, !PT ;  /* 0x0000002233227209 */ /* 0x000fe20007810000 */
[----:B------:R0:W-:Y:S01]  /*4d90*/  @!P1 SYNCS.ARRIVE.TRANS64.RED.A1T0 RZ, [R0+URZ], RZ ;  /* 0x000000ff00ff99a7 */ /* 0x0001e2000810043f */
[----:B------:R-:W-:Y:S01]  /*4da0*/  ISETP.GT.AND P4, PT, R7, 0x60, PT ;  /* 0x000000600700780c */ /* 0x000fe20003f84270 */
[----:B------:R-:W-:Y:S01]  /*4db0*/  @UP0 ULDC UR10, c[0x0][0x450] ;  /* 0x00011400000a0ab9 */ /* 0x000fe20000000800 */
[----:B------:R-:W1:Y:S01]  /*4dc0*/  MUFU.TANH R30, R30 ;  /* 0x0000001e001e7308 */ /* 0x000e620000002400 */
[----:B------:R-:W-:-:S02]  /*4dd0*/  FMNMX.FTZ R34, R31, R34, !PT ;  /* 0x000000221f227209 */ /* 0x000fc40007810000 */
[----:B--2---:R-:W-:Y:S02]  /*4de0*/  FSEL R89, R89, -INF , P3 ;  /* 0xff80000059597808 */ /* 0x004fe40001800000 */
[----:B------:R-:W-:Y:S02]  /*4df0*/  FMNMX.FTZ R34, R61, R34, !PT ;  /* 0x000000223d227209 */ /* 0x000fe40007810000 */
[C---:B------:R-:W-:Y:S01]  /*4e00*/  ISETP.GT.AND P3, PT, R7.reuse, 0x69, PT ;  /* 0x000000690700780c */ /* 0x040fe20003f64270 */
[----:B------:R-:W2:Y:S01]  /*4e10*/  MUFU.TANH R6, R6 ;  /* 0x0000000600067308 */ /* 0x000ea20000002400 */
[----:B---3--:R-:W-:Y:S02]  /*4e20*/  FSEL R63, R26, -INF , P4 ;  /* 0xff8000001a3f7808 */ /* 0x008fe40002000000 */
[----:B------:R-:W-:Y:S02]  /*4e30*/  ISETP.GT.AND P4, PT, R7, 0x68, PT ;  /* 0x000000680700780c */ /* 0x000fe40003f84270 */
[----:B------:R-:W-:-:S03]  /*4e40*/  FMNMX.FTZ R34, R63, R34, !PT ;  /* 0x000000223f227209 */ /* 0x000fc60007810000 */
[----:B------:R3:W-:Y:S01]  /*4e50*/  MUFU.TANH R58, R24 ;  /* 0x00000018003a7308 */ /* 0x0007e20000002400 */
[----:B-1----:R-:W-:Y:S02]  /*4e60*/  FSEL R91, R30, -INF , P4 ;  /* 0xff8000001e5b7808 */ /* 0x002fe40002000000 */
[----:B------:R-:W-:Y:S02]  /*4e70*/  FMNMX.FTZ R34, R89, R34, !PT ;  /* 0x0000002259227209 */ /* 0x000fe40007810000 */
[----:B------:R-:W-:Y:S02]  /*4e80*/  ISETP.GT.AND P4, PT, R56, 0x1, PT ;  /* 0x000000013800780c */ /* 0x000fe40003f84270 */
[----:B------:R-:W-:Y:S01]  /*4e90*/  FMNMX.FTZ R34, R91, R34, !PT ;  /* 0x000000225b227209 */ /* 0x000fe20007810000 */
[----:B------:R1:W-:Y:S01]  /*4ea0*/  MUFU.TANH R60, R25 ;  /* 0x00000019003c7308 */ /* 0x0003e20000002400 */
[----:B--2---:R-:W-:Y:S02]  /*4eb0*/  FSEL R93, R6, -INF , P3 ;  /* 0xff800000065d7808 */ /* 0x004fe40001800000 */
[----:B---3--:R-:W-:-:S02]  /*4ec0*/  FSEL R24, R2, -INF , P4 ;  /* 0xff80000002187808 */ /* 0x008fc40002000000 */
[----:B------:R-:W-:Y:S02]  /*4ed0*/  FMNMX.FTZ R34, R93, R34, !PT ;  /* 0x000000225d227209 */ /* 0x000fe40007810000 */
[----:B------:R-:W-:Y:S01]  /*4ee0*/  ISETP.GT.AND P4, PT, R56, 0x10, PT ;  /* 0x000000103800780c */ /* 0x000fe20003f84270 */
[----:B------:R-:W-:Y:S01]  /*4ef0*/  MUFU.TANH R50, R29 ;  /* 0x0000001d00327308 */ /* 0x000fe20000002400 */
[----:B-1----:R-:W-:Y:S01]  /*4f00*/  FSEL R25, R8, -INF , P5 ;  /* 0xff80000008197808 */ /* 0x002fe20002800000 */
[----:B------:R-:W1:Y:S06]  /*4f10*/  SHFL.BFLY PT, R7, R34, 0x2, 0x1f ;  /* 0x0c401f0022077f89 */ /* 0x000e6c00000e0000 */
[----:B------:R-:W-:Y:S08]  /*4f20*/  MUFU.TANH R46, R37 ;  /* 0x00000025002e7308 */ /* 0x000ff00000002400 */
[----:B------:R-:W-:Y:S08]  /*4f30*/  MUFU.TANH R38, R41 ;  /* 0x0000002900267308 */ /* 0x000ff00000002400 */
[----:B------:R-:W-:Y:S01]  /*4f40*/  MUFU.TANH R42, R45 ;  /* 0x0000002d002a7308 */ /* 0x000fe20000002400 */
[----:B-1----:R-:W-:-:S05]  /*4f50*/  FMNMX.FTZ R6, R34, R7, !PT ;  /* 0x0000000722067209 */ /* 0x002fca0007810000 */
[----:B------:R-:W1:Y:S02]  /*4f60*/  SHFL.BFLY PT, R7, R6, 0x1, 0x1f ;  /* 0x0c201f0006077f89 */ /* 0x000e6400000e0000 */
[----:B------:R2:W-:Y:S08]  /*4f70*/  MUFU.TANH R34, R33 ;  /* 0x0000002100227308 */ /* 0x0005f00000002400 */
[----:B------:R3:W4:Y:S01]  /*4f80*/  MUFU.TANH R30, R53 ;  /* 0x00000035001e7308 */ /* 0x0007220000002400 */
[----:B--2---:R-:W-:-:S02]  /*4f90*/  FSEL R33, R10, -INF , P4 ;  /* 0xff8000000a217808 */ /* 0x004fc40002000000 */
[----:B------:R-:W-:-:S04]  /*4fa0*/  ISETP.GT.AND P4, PT, R56, 0x18, PT ;  /* 0x000000183800780c */ /* 0x000fc80003f84270 */
[----:B------:R-:W-:Y:S01]  /*4fb0*/  FSEL R37, R12, -INF , P4 ;  /* 0xff8000000c257808 */ /* 0x000fe20002000000 */
[----:B------:R-:W2:Y:S01]  /*4fc0*/  MUFU.TANH R40, R40 ;  /* 0x0000002800287308 */ /* 0x000ea20000002400 */
[----:B------:R-:W-:-:S04]  /*4fd0*/  ISETP.GT.AND P4, PT, R56, 0x20, PT ;  /* 0x000000203800780c */ /* 0x000fc80003f84270 */
[----:B------:R-:W-:Y:S02]  /*4fe0*/  FSEL R41, R14, -INF , P4 ;  /* 0xff8000000e297808 */ /* 0x000fe40002000000 */
[----:B-1----:R-:W-:Y:S01]  /*4ff0*/  FMNMX.FTZ R7, R6, R7, !PT ;  /* 0x0000000706077209 */ /* 0x002fe20007810000 */
[----:B------:R-:W-:Y:S01]  /*5000*/  IMAD.U32 R6, RZ, RZ, UR4 ;  /* 0x00000004ff067e24 */ /* 0x000fe2000f8e00ff */
[----:B------:R-:W-:Y:S01]  /*5010*/  ISETP.GT.AND P4, PT, R56, 0x28, PT ;  /* 0x000000283800780c */ /* 0x000fe20003f84270 */
[----:B------:R-:W1:Y:S01]  /*5020*/  MUFU.TANH R44, R44 ;  /* 0x0000002c002c7308 */ /* 0x000e620000002400 */
[C---:B------:R-:W-:Y:S01]  /*5030*/  FSETP.NEU.FTZ.AND P3, PT, R7.reuse, -INF , PT ;  /* 0xff8000000700780b */ /* 0x040fe20003f7d000 */
[-C--:B------:R-:W-:Y:S01]  /*5040*/  FMUL.FTZ R26, R7, R6.reuse ;  /* 0x00000006071a7220 */ /* 0x080fe20000410000 */
[----:B------:R-:W-:Y:S01]  /*5050*/  FSEL R45, R20, -INF , P4 ;  /* 0xff800000142d7808 */ /* 0x000fe20002000000 */
[----:B------:R-:W-:Y:S01]  /*5060*/  @UP0 ULDC UR4, c[0x0][0x44c] ;  /* 0x0001130000040ab9 */ /* 0x000fe20000000800 */
[----:B------:R-:W-:Y:S01]  /*5070*/  ISETP.GT.AND P4, PT, R56, 0x30, PT ;  /* 0x000000303800780c */ /* 0x000fe20003f84270 */
[----:B------:R-:W-:Y:S01]  /*5080*/  UIMAD.WIDE.U32 UR4, UR15, UR4, URZ ;  /* 0x000000040f0472a5 */ /* 0x000fe2000f8e003f */
[----:B------:R-:W-:Y:S01]  /*5090*/  FSEL R26, R26, RZ, P3 ;  /* 0x000000ff1a1a7208 */ /* 0x000fe20001800000 */
[----:B------:R-:W5:Y:S01]  /*50a0*/  MUFU.TANH R32, R32 ;  /* 0x0000002000207308 */ /* 0x000f620000002400 */
[C---:B------:R-:W-:Y:S01]  /*50b0*/  ISETP.GT.AND P3, PT, R56.reuse, RZ, PT ;  /* 0x000000ff3800720c */ /* 0x040fe20003f64270 */
[----:B------:R-:W-:Y:S01]  /*50c0*/  @UP0 USHF.R.U32.HI UR6, URZ, UR10, UR5 ;  /* 0x0000000a3f060299 */ /* 0x000fe20008011605 */
[----:B------:R-:W-:Y:S01]  /*50d0*/  FSEL R21, R21, -INF , P4 ;  /* 0xff80000015157808 */ /* 0x000fe20002000000 */
[-CC-:B------:R-:W-:Y:S01]  /*50e0*/  FFMA.FTZ R201, R67, R6.reuse, -R26.reuse ;  /* 0x0000000643c97223 */ /* 0x180fe2000001081a */
[----:B------:R-:W-:Y:S01]  /*50f0*/  FSEL R3, R3, -INF , P3 ;  /* 0xff80000003037808 */ /* 0x000fe20001800000 */
[--C-:B------:R-:W-:Y:S01]  /*5100*/  FFMA.FTZ R203, R69, R6, -R26.reuse ;  /* 0x0000000645cb7223 */ /* 0x100fe2000001081a */
[----:B------:R-:W-:Y:S01]  /*5110*/  ISETP.GT.AND P3, PT, R56, 0x9, PT ;  /* 0x000000093800780c */ /* 0x000fe20003f64270 */
[----:B------:R-:W0:Y:S01]  /*5120*/  MUFU.TANH R36, R36 ;  /* 0x0000002400247308 */ /* 0x000e220000002400 */
        /* <DEDUP_REMOVED lines=9> */
[--C-:B------:R-:W-:Y:S01]  /*51c0*/  FFMA.FTZ R12, R79, R6, -R26.reuse ;  /* 0x000000064f0c7223 */ /* 0x100fe2000001081a */
[----:B------:R-:W-:Y:S01]  /*51d0*/  FSEL R9, R9, -INF , P3 ;  /* 0xff80000009097808 */ /* 0x000fe20001800000 */
[----:B------:R-:W0:Y:S01]  /*51e0*/  MUFU.TANH R62, R28 ;  /* 0x0000001c003e7308 */ /* 0x000e220000002400 */
[----:B------:R-:W-:Y:S01]  /*51f0*/  FMNMX.FTZ R8, R33, R8, !PT ;  /* 0x0000000821087209 */ /* 0x000fe20007810000 */
        /* <DEDUP_REMOVED lines=8> */
[--C-:B------:R-:W-:Y:S01]  /*5280*/  FFMA.FTZ R20, R59, R6, -R26.reuse ;  /* 0x000000063b147223 */ /* 0x100fe2000001081a */
[----:B------:R-:W-:Y:S01]  /*5290*/  ISETP.GT.AND P3, PT, R56, 0x21, PT ;  /* 0x000000213800780c */ /* 0x000fe20003f64270 */
[----:B------:R0:W-:Y:S01]  /*52a0*/  MUFU.EX2 R28, R87 ;  /* 0x00000057001c7308 */ /* 0x0001e20000000800 */
[----:B------:R-:W-:Y:S01]  /*52b0*/  FMNMX.FTZ R8, R11, R8, !PT ;  /* 0x000000080b087209 */ /* 0x000fe20007810000 */
[-CC-:B------:R-:W-:Y:S01]  /*52c0*/  FFMA.FTZ R2, R54, R6.reuse, -R26.reuse ;  /* 0x0000000636027223 */ /* 0x180fe2000001081a */
[----:B------:R-:W-:Y:S01]  /*52d0*/  FSEL R13, R13, -INF , P3 ;  /* 0xff8000000d0d7808 */ /* 0x000fe20001800000 */
[--C-:B------:R-:W-:Y:S01]  /*52e0*/  FFMA.FTZ R27, R27, R6, -R26.reuse ;  /* 0x000000061b1b7223 */ /* 0x100fe2000001081a */
[----:B------:R-:W-:Y:S01]  /*52f0*/  FMNMX.FTZ R8, R41, R8, !PT ;  /* 0x0000000829087209 */ /* 0x000fe20007810000 */
[--C-:B------:R-:W-:Y:S01]  /*5300*/  FFMA.FTZ R43, R43, R6, -R26.reuse ;  /* 0x000000062b2b7223 */ /* 0x100fe2000001081a */
[C---:B------:R-:W-:Y:S01]  /*5310*/  ISETP.GT.AND P3, PT, R56.reuse, 0x29, PT ;  /* 0x000000293800780c */ /* 0x040fe20003f64270 */
[----:B------:R-:W-:Y:S01]  /*5320*/  MUFU.EX2 R189, R20 ;  /* 0x0000001400bd7308 */ /* 0x000fe20000000800 */
        /* <DEDUP_REMOVED lines=10> */
[----:B------:R-:W-:Y:S01]  /*53d0*/  ISETP.GT.AND P4, PT, R56, 0x38, PT ;  /* 0x000000383800780c */ /* 0x000fe20003f84270 */
[-CC-:B------:R-:W-:Y:S01]  /*53e0*/  FFMA.FTZ R51, R51, R6.reuse, -R26.reuse ;  /* 0x0000000633337223 */ /* 0x180fe2000001081a */
[----:B---3--:R-:W-:Y:S01]  /*53f0*/  FSEL R53, R48, -INF , P3 ;  /* 0xff80000030357808 */ /* 0x008fe20001800000 */
[--C-:B------:R-:W-:Y:S01]  /*5400*/  FFMA.FTZ R31, R31, R6, -R26.reuse ;  /* 0x000000061f1f7223 */ /* 0x100fe2000001081a */
[----:B------:R-:W-:Y:S01]  /*5410*/  FMNMX.FTZ R8, R21, R8, !PT ;  /* 0x0000000815087209 */ /* 0x000fe20007810000 */
[----:B------:R-:W-:Y:S01]  /*5420*/  MUFU.EX2 R2, R2 ;  /* 0x0000000200027308 */ /* 0x000fe20000000800 */
[----:B------:R-:W-:Y:S01]  /*5430*/  ISETP.GT.AND P3, PT, R56, 0x39, PT ;  /* 0x000000393800780c */ /* 0x000fe20003f64270 */
[-CC-:B------:R-:W-:Y:S01]  /*5440*/  FFMA.FTZ R61, R61, R6.reuse, -R26.reuse ;  /* 0x000000063d3d7223 */ /* 0x180fe2000001081a */
[----:B------:R-:W-:Y:S01]  /*5450*/  FSEL R65, R52, -INF , P4 ;  /* 0xff80000034417808 */ /* 0x000fe20002000000 */
[--C-:B------:R-:W-:Y:S01]  /*5460*/  FFMA.FTZ R63, R63, R6, -R26.reuse ;  /* 0x000000063f3f7223 */ /* 0x100fe2000001081a */
[----:B------:R-:W-:Y:S01]  /*5470*/  FMNMX.FTZ R8, R53, R8, !PT ;  /* 0x0000000835087209 */ /* 0x000fe20007810000 */
[----:B------:R-:W-:Y:S01]  /*5480*/  UIADD3 UR5, UR6, UR11, -UR14 ;  /* 0x0000000b06057290 */ /* 0x000fe2000fffe80e */
[----:B------:R-:W-:Y:S01]  /*5490*/  ISETP.GT.AND P4, PT, R56, 0x40, PT ;  /* 0x000000403800780c */ /* 0x000fe20003f84270 */
[----:B------:R-:W-:Y:S01]  /*54a0*/  MUFU.EX2 R203, R203 ;  /* 0x000000cb00cb7308 */ /* 0x000fe20000000800 */
[----:B----4-:R-:W-:Y:S01]  /*54b0*/  FSEL R67, R30, -INF , P3 ;  /* 0xff8000001e437808 */ /* 0x010fe20001800000 */
[--C-:B------:R-:W-:Y:S01]  /*54c0*/  FFMA.FTZ R30, R49, R6, -R26.reuse ;  /* 0x00000006311e7223 */ /* 0x100fe2000001081a */
[----:B------:R-:W-:Y:S01]  /*54d0*/  FMNMX.FTZ R8, R65, R8, !PT ;  /* 0x0000000841087209 */ /* 0x000fe20007810000 */
[----:B------:R-:W-:Y:S01]  /*54e0*/  UMOV UR4, URZ ;  /* 0x0000003f00047c82 */ /* 0x000fe20008000000 */
[----:B------:R-:W-:Y:S01]  /*54f0*/  ISETP.GT.AND P3, PT, R56, 0x41, PT ;  /* 0x000000413800780c */ /* 0x000fe20003f64270 */
[--C-:B------:R-:W-:Y:S01]  /*5500*/  FFMA.FTZ R89, R89, R6, -R26.reuse ;  /* 0x0000000659597223 */ /* 0x100fe2000001081a */
[----:B--2---:R-:W-:Y:S01]  /*5510*/  FSEL R69, R40, -INF , P4 ;  /* 0xff80000028457808 */ /* 0x004fe20002000000 */
[----:B------:R-:W-:Y:S01]  /*5520*/  MUFU.EX2 R4, R4 ;  /* 0x0000000400047308 */ /* 0x000fe20000000800 */
[----:B------:R-:W-:Y:S01]  /*5530*/  FMNMX.FTZ R8, R67, R8, !PT ;  /* 0x0000000843087209 */ /* 0x000fe20007810000 */
[----:B------:R-:W-:Y:S01]  /*5540*/  UIMAD.WIDE UR4, UR5, -0x6db6db6d, UR4 ;  /* 0x92492493050478a5 */ /* 0x000fe2000f8e0204 */
[----:B------:R-:W-:Y:S01]  /*5550*/  ISETP.GT.AND P4, PT, R56, 0x48, PT ;  /* 0x000000483800780c */ /* 0x000fe20003f84270 */
[----:B------:R-:W-:Y:S01]  /*5560*/  FFMA.FTZ R91, R91, R6, -R26 ;  /* 0x000000065b5b7223 */ /* 0x000fe2000001081a */
[----:B------:R-:W-:Y:S01]  /*5570*/  FSEL R71, R38, -INF , P3 ;  /* 0xff80000026477808 */ /* 0x000fe20001800000 */
[----:B------:R-:W-:Y:S01]  /*5580*/  USHF.R.U32.HI UR4, URZ, 0x1f, UR5 ;  /* 0x0000001f3f047899 */ /* 0x000fe20008011605 */
[----:B------:R-:W-:Y:S01]  /*5590*/  FMNMX.FTZ R8, R69, R8, !PT ;  /* 0x0000000845087209 */ /* 0x000fe20007810000 */
[----:B------:R-:W-:Y:S01]  /*55a0*/  MUFU.EX2 R197, R197 ;  /* 0x000000c500c57308 */ /* 0x000fe20000000800 */
[----:B------:R-:W-:Y:S01]  /*55b0*/  ISETP.GT.AND P3, PT, R56, 0x49, PT ;  /* 0x000000493800780c */ /* 0x000fe20003f64270 */
[----:B------:R-:W-:Y:S01]  /*55c0*/  ULEA.HI.SX32 UR4, UR5, UR4, 0x1a ;  /* 0x0000000405047291 */ /* 0x000fe2000f8fd23f */
[----:B-1----:R-:W-:-:S02]  /*55d0*/  FSEL R73, R44, -INF , P4 ;  /* 0xff8000002c497808 */ /* 0x002fc40002000000 */
[----:B------:R-:W-:Y:S01]  /*55e0*/  FMNMX.FTZ R8, R71, R8, !PT ;  /* 0x0000000847087209 */ /* 0x000fe20007810000 */
[----:B------:R-:W-:Y:S01]  /*55f0*/  UISETP.LT.AND UP1, UPT, URZ, UR4, UPT ;  /* 0x000000043f00728c */ /* 0x000fe2000bf21270 */
[----:B------:R-:W-:Y:S01]  /*5600*/  ISETP.GT.AND P4, PT, R56, 0x50, PT ;  /* 0x000000503800780c */ /* 0x000fe20003f84270 */
[----:B------:R-:W-:Y:S01]  /*5610*/  MUFU.EX2 R187, R27 ;  /* 0x0000001b00bb7308 */ /* 0x000fe20000000800 */
[----:B------:R-:W-:Y:S01]  /*5620*/  FSEL R75, R42, -INF , P3 ;  /* 0xff8000002a4b7808 */ /* 0x000fe20001800000 */
[----:B------:R-:W-:Y:S01]  /*5630*/  USEL UR61, URZ, UR4, !UP1 ;  /* 0x000000043f3d7287 */ /* 0x000fe2000c800000 */
[----:B------:R-:W-:Y:S02]  /*5640*/  FMNMX.FTZ R8, R73, R8, !PT ;  /* 0x0000000849087209 */ /* 0x000fe40007810000 */
[----:B------:R-:W-:Y:S01]  /*5650*/  ISETP.GT.AND P3, PT, R56, 0x51, PT ;  /* 0x000000513800780c */ /* 0x000fe20003f64270 */
[----:B------:R-:W-:Y:S01]  /*5660*/  UISETP.GE.AND UP1, UPT, UR7, UR61, UPT ;  /* 0x0000003d0700728c */ /* 0x000fe2000bf26270 */
[----:B-----5:R-:W-:Y:S01]  /*5670*/  FSEL R77, R32, -INF , P4 ;  /* 0xff800000204d7808 */ /* 0x020fe20002000000 */
[--C-:B------:R-:W-:Y:S01]  /*5680*/  FFMA.FTZ R32, R35, R6, -R26.reuse ;  /* 0x0000000623207223 */ /* 0x100fe2000001081a */
[----:B------:R-:W-:Y:S01]  /*5690*/  FMNMX.FTZ R8, R75, R8, !PT ;  /* 0x000000084b087209 */ /* 0x000fe20007810000 */
[----:B------:R-:W-:Y:S01]  /*56a0*/  MUFU.EX2 R10, R10 ;  /* 0x0000000a000a7308 */ /* 0x000fe20000000800 */
[----:B------:R-:W-:Y:S01]  /*56b0*/  ISETP.GT.AND P4, PT, R56, 0x58, PT ;  /* 0x000000583800780c */ /* 0x000fe20003f84270 */
[----:B------:R-:W-:Y:S01]  /*56c0*/  FFMA.FTZ R26, R93, R6, -R26 ;  /* 0x000000065d1a7223 */ /* 0x000fe2000001081a */
[----:B------:R-:W-:-:S02]  /*56d0*/  FSEL R79, R34, -INF , P3 ;  /* 0xff800000224f7808 */ /* 0x000fc40001800000 */
[----:B------:R-:W-:Y:S02]  /*56e0*/  CS2R R92, SRZ ;  /* 0x00000000005c7805 */ /* 0x000fe4000001ff00 */
[----:B------:R-:W-:Y:S02]  /*56f0*/  FMNMX.FTZ R8, R77, R8, !PT ;  /* 0x000000084d087209 */ /* 0x000fe40007810000 */
[----:B------:R-:W-:Y:S01]  /*5700*/  ISETP.GT.AND P3, PT, R56, 0x59, PT ;  /* 0x000000593800780c */ /* 0x000fe20003f64270 */
[----:B------:R-:W-:Y:S01]  /*5710*/  MUFU.EX2 R199, R199 ;  /* 0x000000c700c77308 */ /* 0x000fe20000000800 */
[----:B0-----:R-:W-:Y:S02]  /*5720*/  FSEL R81, R36, -INF , P4 ;  /* 0xff80000024517808 */ /* 0x001fe40002000000 */
[----:B------:R-:W-:Y:S02]  /*5730*/  FMNMX.FTZ R8, R79, R8, !PT ;  /* 0x000000084f087209 */ /* 0x000fe40007810000 */
[----:B------:R-:W-:-:S02]  /*5740*/  ISETP.GT.AND P4, PT, R56, 0x60, PT ;  /* 0x000000603800780c */ /* 0x000fc40003f84270 */
[----:B------:R-:W-:Y:S01]  /*5750*/  FSEL R83, R46, -INF , P3 ;  /* 0xff8000002e537808 */ /* 0x000fe20001800000 */
[----:B------:R-:W-:Y:S01]  /*5760*/  MUFU.EX2 R12, R12 ;  /* 0x0000000c000c7308 */ /* 0x000fe20000000800 */
[----:B------:R-:W-:Y:S02]  /*5770*/  FMNMX.FTZ R8, R81, R8, !PT ;  /* 0x0000000851087209 */ /* 0x000fe40007810000 */
[----:B------:R-:W-:Y:S02]  /*5780*/  ISETP.GT.AND P3, PT, R56, 0x61, PT ;  /* 0x000000613800780c */ /* 0x000fe40003f64270 */
[----:B------:R-:W-:Y:S02]  /*5790*/  FSEL R85, R58, -INF , P4 ;  /* 0xff8000003a557808 */ /* 0x000fe40002000000 */
[----:B------:R-:W-:Y:S01]  /*57a0*/  FMNMX.FTZ R8, R83, R8, !PT ;  /* 0x0000000853087209 */ /* 0x000fe20007810000 */
[----:B------:R-:W-:Y:S01]  /*57b0*/  MUFU.EX2 R193, R193 ;  /* 0x000000c100c17308 */ /* 0x000fe20000000800 */
[----:B------:R-:W-:-:S02]  /*57c0*/  ISETP.GT.AND P4, PT, R56, 0x68, PT ;  /* 0x000000683800780c */ /* 0x000fc40003f84270 */
[----:B------:R-:W-:Y:S02]  /*57d0*/  FSEL R59, R60, -INF , P3 ;  /* 0xff8000003c3b7808 */ /* 0x000fe40001800000 */
[----:B------:R-:W-:Y:S02]  /*57e0*/  FMNMX.FTZ R8, R85, R8, !PT ;  /* 0x0000000855087209 */ /* 0x000fe40007810000 */
[----:B------:R-:W-:Y:S01]  /*57f0*/  ISETP.GT.AND P3, PT, R56, 0x69, PT ;  /* 0x000000693800780c */ /* 0x000fe20003f64270 */
[----:B------:R-:W-:Y:S01]  /*5800*/  MUFU.EX2 R14, R14 ;  /* 0x0000000e000e7308 */ /* 0x000fe20000000800 */
[----:B------:R-:W-:Y:S02]  /*5810*/  FSEL R87, R62, -INF , P4 ;  /* 0xff8000003e577808 */ /* 0x000fe40002000000 */
[----:B------:R-:W-:Y:S02]  /*5820*/  FMNMX.FTZ R8, R59, R8, !PT ;  /* 0x000000083b087209 */ /* 0x000fe40007810000 */
[----:B------:R-:W-:-:S02]  /*5830*/  FSEL R49, R50, -INF , P3 ;  /* 0xff80000032317808 */ /* 0x000fc40001800000 */
[----:B------:R-:W-:Y:S01]  /*5840*/  FMNMX.FTZ R8, R87, R8, !PT ;  /* 0x0000000857087209 */ /* 0x000fe20007810000 */
[----:B------:R-:W-:Y:S03]  /*5850*/  MUFU.EX2 R195, R195 ;  /* 0x000000c300c37308 */ /* 0x000fe60000000800 */
[----:B------:R-:W-:-:S05]  /*5860*/  FMNMX.FTZ R8, R49, R8, !PT ;  /* 0x0000000831087209 */ /* 0x000fca0007810000 */
[----:B------:R-:W0:Y:S01]  /*5870*/  SHFL.BFLY PT, R35, R8, 0x2, 0x1f ;  /* 0x0c401f0008237f89 */ /* 0x000e2200000e0000 */
[----:B------:R-:W-:Y:S08]  /*5880*/  MUFU.EX2 R30, R30 ;  /* 0x0000001e001e7308 */ /* 0x000ff00000000800 */
[----:B------:R-:W-:Y:S08]  /*5890*/  MUFU.EX2 R32, R32 ;  /* 0x0000002000207308 */ /* 0x000ff00000000800 */
[----:B------:R-:W1:Y:S01]  /*58a0*/  MUFU.EX2 R43, R43 ;  /* 0x0000002b002b7308 */ /* 0x000e620000000800 */
[----:B0-----:R-:W-:-:S07]  /*58b0*/  FMNMX.FTZ R35, R8, R35, !PT ;  /* 0x0000002308237209 */ /* 0x001fce0007810000 */
[----:B------:R-:W-:Y:S01]  /*58c0*/  MUFU.EX2 R39, R39 ;  /* 0x0000002700277308 */ /* 0x000fe20000000800 */
[----:B------:R-:W0:Y:S07]  /*58d0*/  SHFL.BFLY PT, R8, R35, 0x1, 0x1f ;  /* 0x0c201f0023087f89 */ /* 0x000e2e00000e0000 */
[----:B------:R2:W3:Y:S01]  /*58e0*/  MUFU.EX2 R34, R47 ;  /* 0x0000002f00227308 */ /* 0x0004e20000000800 */
[----:B-1----:R-:W-:-:S07]  /*58f0*/  F2FP.F16.F32.PACK_AB R191, R43, R32 ;  /* 0x000000202bbf723e */ /* 0x002fce00000000ff */
[----:B------:R1:W-:Y:S01]  /*5900*/  MUFU.EX2 R36, R57 ;  /* 0x0000003900247308 */ /* 0x0003e20000000800 */
[----:B--2---:R-:W-:-:S07]  /*5910*/  CS2R R46, SRZ ;  /* 0x00000000002e7805 */ /* 0x004fce000001ff00 */
[----:B------:R-:W-:Y:S01]  /*5920*/  MUFU.EX2 R55, R55 ;  /* 0x0000003700377308 */ /* 0x000fe20000000800 */
[----:B---3--:R-:W-:Y:S02]  /*5930*/  F2FP.F16.F32.PACK_AB R185, R34, R39 ;  /* 0x0000002722b9723e */ /* 0x008fe400000000ff */
[----:B-1----:R-:W-:Y:S02]  /*5940*/  CS2R R56, SRZ ;  /* 0x0000000000387805 */ /* 0x002fe4000001ff00 */
        /* <DEDUP_REMOVED lines=22> */
[----:B------:R0:W1:Y:S01]  /*5ab0*/  MUFU.EX2 R27, R24 ;  /* 0x00000018001b7308 */ /* 0x0000620000000800 */
[-CC-:B------:R-:W-:Y:S01]  /*5ac0*/  FFMA.FTZ R65, R65, R6.reuse, -R20.reuse ;  /* 0x0000000641417223 */ /* 0x180fe20000010814 */
[-CC-:B------:R-:W-:Y:S01]  /*5ad0*/  FFMA.FTZ R67, R67, R6.reuse, -R20.reuse ;  /* 0x0000000643437223 */ /* 0x180fe20000010814 */
[-CC-:B------:R-:W-:Y:S01]  /*5ae0*/  FFMA.FTZ R69, R69, R6.reuse, -R20.reuse ;  /* 0x0000000645457223 */ /* 0x180fe20000010814 */
[-CC-:B------:R-:W-:Y:S01]  /*5af0*/  FFMA.FTZ R71, R71, R6.reuse, -R20.reuse ;  /* 0x0000000647477223 */ /* 0x180fe20000010814 */
[-CC-:B------:R-:W-:Y:S01]  /*5b00*/  FFMA.FTZ R73, R73, R6.reuse, -R20.reuse ;  /* 0x0000000649497223 */ /* 0x180fe20000010814 */
[-CC-:B------:R-:W-:Y:S01]  /*5b10*/  FFMA.FTZ R75, R75, R6.reuse, -R20.reuse ;  /* 0x000000064b4b7223 */ /* 0x180fe20000010814 */
[-C--:B------:R-:W-:Y:S01]  /*5b20*/  FFMA.FTZ R77, R77, R6.reuse, -R20 ;  /* 0x000000064d4d7223 */ /* 0x080fe20000010814 */
[----:B------:R-:W2:Y:S01]  /*5b30*/  MUFU.EX2 R25, R25 ;  /* 0x0000001900197308 */ /* 0x000ea20000000800 */
[----:B0-----:R-:W-:Y:S01]  /*5b40*/  FADD.FTZ R24, R201, R2 ;  /* 0x00000002c9187221 */ /* 0x001fe20000010000 */
[----:B------:R-:W-:Y:S01]  /*5b50*/  F2FP.F16.F32.PACK_AB R201, R2, R201 ;  /* 0x000000c902c9723e */ /* 0x000fe200000000ff */
        /* <DEDUP_REMOVED lines=9> */
[----:B------:R-:W-:Y:S01]  /*5bf0*/  FFMA.FTZ R20, R49, R6, -R20 ;  /* 0x0000000631147223 */ /* 0x000fe20000010814 */
[----:B------:R-:W-:Y:S01]  /*5c00*/  FADD.FTZ R3, R197, R24 ;  /* 0x00000018c5037221 */ /* 0x000fe20000010000 */
[----:B-1----:R-:W-:Y:S01]  /*5c10*/  FADD.FTZ R24, R200, R27 ;  /* 0x0000001bc8187221 */ /* 0x002fe20000010000 */
[----:B------:R-:W-:Y:S01]  /*5c20*/  F2FP.F16.F32.PACK_AB R203, R4, R203 ;  /* 0x000000cb04cb723e */ /* 0x000fe200000000ff */
[----:B------:R-:W1:Y:S01]  /*5c30*/  MUFU.EX2 R33, R33 ;  /* 0x0000002100217308 */ /* 0x000e620000000800 */
[----:B------:R-:W-:Y:S01]  /*5c40*/  FADD.FTZ R44, R10, R3 ;  /* 0x000000030a2c7221 */ /* 0x000fe20000010000 */
[----:B--2---:R-:W-:Y:S01]  /*5c50*/  FADD.FTZ R3, R25, R24 ;  /* 0x0000001819037221 */ /* 0x004fe20000010000 */
[----:B------:R-:W-:-:S02]  /*5c60*/  F2FP.F16.F32.PACK_AB R181, R38, R55 ;  /* 0x0000003726b5723e */ /* 0x000fc400000000ff */
[----:B------:R-:W-:Y:S02]  /*5c70*/  CS2R R50, SRZ ;  /* 0x0000000000327805 */ /* 0x000fe4000001ff00 */
[----:B------:R-:W-:Y:S02]  /*5c80*/  F2FP.F16.F32.PACK_AB R200, R27, R200 ;  /* 0x000000c81bc8723e */ /* 0x000fe400000000ff */
[----:B------:R-:W-:Y:S02]  /*5c90*/  CS2R R48, SRZ ;  /* 0x0000000000307805 */ /* 0x000fe4000001ff00 */
[----:B------:R-:W-:Y:S01]  /*5ca0*/  F2FP.F16.F32.PACK_AB R197, R10, R197 ;  /* 0x000000c50ac5723e */ /* 0x000fe200000000ff */
[----:B------:R2:W3:Y:S01]  /*5cb0*/  MUFU.EX2 R196, R9 ;  /* 0x0000000900c47308 */ /* 0x0004e20000000800 */
[C---:B0-----:R-:W-:Y:S01]  /*5cc0*/  FADD.FTZ R24, R202.reuse, R3 ;  /* 0x00000003ca187221 */ /* 0x041fe20000010000 */
[----:B------:R-:W-:-:S06]  /*5cd0*/  F2FP.F16.F32.PACK_AB R202, R202, R25 ;  /* 0x00000019caca723e */ /* 0x000fcc00000000ff */
[----:B------:R-:W0:Y:S01]  /*5ce0*/  MUFU.EX2 R37, R37 ;  /* 0x0000002500257308 */ /* 0x000e220000000800 */
[----:B--2---:R-:W-:Y:S01]  /*5cf0*/  FADD.FTZ R9, R199, R44 ;  /* 0x0000002cc7097221 */ /* 0x004fe20000010000 */
[----:B-1----:R-:W-:Y:S01]  /*5d00*/  FADD.FTZ R3, R33, R24 ;  /* 0x0000001821037221 */ /* 0x002fe20000010000 */
[C---:B------:R-:W-:Y:S02]  /*5d10*/  F2FP.F16.F32.PACK_AB R199, R12.reuse, R199 ;  /* 0x000000c70cc7723e */ /* 0x040fe400000000ff */
[----:B------:R-:W-:-:S03]  /*5d20*/  FADD.FTZ R44, R12, R9 ;  /* 0x000000090c2c7221 */ /* 0x000fc60000010000 */
[----:B------:R-:W1:Y:S01]  /*5d30*/  MUFU.EX2 R198, R11 ;  /* 0x0000000b00c67308 */ /* 0x000e620000000800 */
[----:B------:R-:W-:Y:S01]  /*5d40*/  FADD.FTZ R9, R193, R44 ;  /* 0x0000002cc1097221 */ /* 0x000fe20000010000 */
[C---:B---3--:R-:W-:Y:S01]  /*5d50*/  FADD.FTZ R24, R196.reuse, R3 ;  /* 0x00000003c4187221 */ /* 0x048fe20000010000 */
[----:B------:R-:W-:Y:S02]  /*5d60*/  F2FP.F16.F32.PACK_AB R196, R196, R33 ;  /* 0x00000021c4c4723e */ /* 0x000fe400000000ff */
[C---:B------:R-:W-:Y:S01]  /*5d70*/  FADD.FTZ R44, R14.reuse, R9 ;  /* 0x000000090e2c7221 */ /* 0x040fe20000010000 */
[----:B------:R-:W-:Y:S02]  /*5d80*/  F2FP.F16.F32.PACK_AB R193, R14, R193 ;  /* 0x000000c10ec1723e */ /* 0x000fe400000000ff */
[----:B------:R-:W2:Y:S01]  /*5d90*/  MUFU.EX2 R41, R41 ;  /* 0x0000002900297308 */ /* 0x000ea20000000800 */
[----:B0-----:R-:W-:Y:S01]  /*5da0*/  FADD.FTZ R3, R37, R24 ;  /* 0x0000001825037221 */ /* 0x001fe20000010000 */
[----:B------:R-:W-:Y:S01]  /*5db0*/  FADD.FTZ R9, R195, R44 ;  /* 0x0000002cc3097221 */ /* 0x000fe20000010000 */
[----:B------:R-:W-:-:S03]  /*5dc0*/  F2FP.F16.F32.PACK_AB R195, R28, R195 ;  /* 0x000000c31cc3723e */ /* 0x000fc600000000ff */
[----:B------:R-:W-:Y:S01]  /*5dd0*/  FADD.FTZ R44, R28, R9 ;  /* 0x000000091c2c7221 */ /* 0x000fe20000010000 */
[----:B------:R-:W-:Y:S01]  /*5de0*/  CS2R R28, SRZ ;  /* 0x00000000001c7805 */ /* 0x000fe2000001ff00 */
[----:B------:R-:W0:Y:S01]  /*5df0*/  MUFU.EX2 R192, R13 ;  /* 0x0000000d00c07308 */ /* 0x000e220000000800 */
[----:B-1----:R-:W-:Y:S01]  /*5e00*/  FADD.FTZ R24, R198, R3 ;  /* 0x00000003c6187221 */ /* 0x002fe20000010000 */
[----:B------:R-:W-:Y:S01]  /*5e10*/  FADD.FTZ R9, R189, R44 ;  /* 0x0000002cbd097221 */ /* 0x000fe20000010000 */
[----:B------:R-:W-:Y:S02]  /*5e20*/  F2FP.F16.F32.PACK_AB R189, R30, R189 ;  /* 0x000000bd1ebd723e */ /* 0x000fe400000000ff */
[----:B------:R-:W-:Y:S01]  /*5e30*/  F2FP.F16.F32.PACK_AB R198, R198, R37 ;  /* 0x00000025c6c6723e */ /* 0x000fe200000000ff */
[----:B------:R-:W-:Y:S02]  /*5e40*/  FADD.FTZ R9, R30, R9 ;  /* 0x000000091e097221 */ /* 0x000fe40000010000 */
[----:B------:R-:W1:Y:S01]  /*5e50*/  MUFU.EX2 R45, R45 ;  /* 0x0000002d002d7308 */ /* 0x000e620000000800 */
[----:B--2---:R-:W-:Y:S01]  /*5e60*/  FADD.FTZ R3, R41, R24 ;  /* 0x0000001829037221 */ /* 0x004fe20000010000 */
[----:B------:R-:W-:Y:S01]  /*5e70*/  FADD.FTZ R24, R32, R9 ;  /* 0x0000000920187221 */ /* 0x000fe20000010000 */
[----:B------:R-:W-:-:S03]  /*5e80*/  CS2R R32, SRZ ;  /* 0x0000000000207805 */ /* 0x000fc6000001ff00 */
[----:B------:R-:W-:Y:S02]  /*5e90*/  FADD.FTZ R24, R43, R24 ;  /* 0x000000182b187221 */ /* 0x000fe40000010000 */
[----:B------:R-:W2:Y:S01]  /*5ea0*/  MUFU.EX2 R194, R15 ;  /* 0x0000000f00c27308 */ /* 0x000ea20000000800 */
[C---:B0-----:R-:W-:Y:S01]  /*5eb0*/  FADD.FTZ R0, R192.reuse, R3 ;  /* 0x00000003c0007221 */ /* 0x041fe20000010000 */
[----:B------:R-:W-:Y:S01]  /*5ec0*/  FADD.FTZ R9, R39, R24 ;  /* 0x0000001827097221 */ /* 0x000fe20000010000 */
[----:B------:R-:W-:-:S03]  /*5ed0*/  F2FP.F16.F32.PACK_AB R192, R192, R41 ;  /* 0x00000029c0c0723e */ /* 0x000fc600000000ff */
[----:B------:R-:W-:Y:S01]  /*5ee0*/  FADD.FTZ R24, R34, R9 ;  /* 0x0000000922187221 */ /* 0x000fe20000010000 */
[----:B------:R-:W-:Y:S01]  /*5ef0*/  CS2R R34, SRZ ;  /* 0x0000000000227805 */ /* 0x000fe2000001ff00 */
[----:B------:R-:W0:Y:S01]  /*5f00*/  MUFU.EX2 R21, R21 ;  /* 0x0000001500157308 */ /* 0x000e220000000800 */
[----:B-1----:R-:W-:Y:S01]  /*5f10*/  FADD.FTZ R3, R45, R0 ;  /* 0x000000002d037221 */ /* 0x002fe20000010000 */
[----:B------:R-:W-:Y:S01]  /*5f20*/  FADD.FTZ R9, R187, R24 ;  /* 0x00000018bb097221 */ /* 0x000fe20000010000 */
[C---:B------:R-:W-:Y:S02]  /*5f30*/  F2FP.F16.F32.PACK_AB R187, R36.reuse, R187 ;  /* 0x000000bb24bb723e */ /* 0x040fe400000000ff */
[----:B------:R-:W-:Y:S01]  /*5f40*/  CS2R R24, SRZ ;  /* 0x0000000000187805 */ /* 0x000fe2000001ff00 */
[----:B------:R-:W-:Y:S01]  /*5f50*/  FADD.FTZ R2, R36, R9 ;  /* 0x0000000924027221 */ /* 0x000fe20000010000 */
[----:B------:R-:W-:Y:S01]  /*5f60*/  CS2R R36, SRZ ;  /* 0x0000000000247805 */ /* 0x000fe2000001ff00 */
[----:B------:R1:W3:Y:S01]  /*5f70*/  MUFU.EX2 R188, R53 ;  /* 0x0000003500bc7308 */ /* 0x0002e20000000800 */
[C---:B--2---:R-:W-:Y:S01]  /*5f80*/  FADD.FTZ R0, R194.reuse, R3 ;  /* 0x00000003c2007221 */ /* 0x044fe20000010000 */
[----:B------:R-:W-:Y:S01]  /*5f90*/  FADD.FTZ R9, R55, R2 ;  /* 0x0000000237097221 */ /* 0x000fe20000010000 */
[----:B------:R-:W-:-:S02]  /*5fa0*/  F2FP.F16.F32.PACK_AB R194, R194, R45 ;  /* 0x0000002dc2c2723e */ /* 0x000fc400000000ff */
[----:B------:R-:W-:Y:S02]  /*5fb0*/  CS2R R54, SRZ ;  /* 0x0000000000367805 */ /* 0x000fe4000001ff00 */
[----:B------:R-:W-:Y:S01]  /*5fc0*/  CS2R R44, SRZ ;  /* 0x00000000002c7805 */ /* 0x000fe2000001ff00 */
[----:B------:R-:W-:Y:S01]  /*5fd0*/  FADD.FTZ R2, R38, R9 ;  /* 0x0000000926027221 */ /* 0x000fe20000010000 */
[----:B------:R-:W-:Y:S01]  /*5fe0*/  CS2R R38, SRZ ;  /* 0x0000000000267805 */ /* 0x000fe2000001ff00 */
[----:B------:R-:W2:Y:S01]  /*5ff0*/  MUFU.EX2 R65, R65 ;  /* 0x0000004100417308 */ /* 0x000ea20000000800 */
[----:B0-----:R-:W-:Y:S01]  /*6000*/  FADD.FTZ R3, R21, R0 ;  /* 0x0000000015037221 */ /* 0x001fe20000010000 */
[----:B------:R-:W-:Y:S01]  /*6010*/  FADD.FTZ R9, R31, R2 ;  /* 0x000000021f097221 */ /* 0x000fe20000010000 */
[----:B-1----:R-:W-:-:S05]  /*6020*/  CS2R R52, SRZ ;  /* 0x0000000000347805 */ /* 0x002fca000001ff00 */
[----:B------:R0:W1:Y:S01]  /*6030*/  MUFU.EX2 R190, R67 ;  /* 0x0000004300be7308 */ /* 0x0000620000000800 */
[C---:B---3--:R-:W-:Y:S01]  /*6040*/  FADD.FTZ R0, R188.reuse, R3 ;  /* 0x00000003bc007221 */ /* 0x048fe20000010000 */
[----:B------:R-:W-:-:S06]  /*6050*/  F2FP.F16.F32.PACK_AB R188, R188, R21 ;  /* 0x00000015bcbc723e */ /* 0x000fcc00000000ff */
[----:B------:R-:W3:Y:S01]  /*6060*/  MUFU.EX2 R69, R69 ;  /* 0x0000004500457308 */ /* 0x000ee20000000800 */
[----:B--2---:R-:W-:Y:S01]  /*6070*/  FADD.FTZ R3, R65, R0 ;  /* 0x0000000041037221 */ /* 0x004fe20000010000 */
[----:B0-----:R-:W-:-:S06]  /*6080*/  CS2R R66, SRZ ;  /* 0x0000000000427805 */ /* 0x001fcc000001ff00 */
[----:B------:R0:W2:Y:S01]  /*6090*/  MUFU.EX2 R184, R71 ;  /* 0x0000004700b87308 */ /* 0x0000a20000000800 */
[C---:B-1----:R-:W-:Y:S01]  /*60a0*/  FADD.FTZ R0, R190.reuse, R3 ;  /* 0x00000003be007221 */ /* 0x042fe20000010000 */
[----:B------:R-:W-:Y:S02]  /*60b0*/  F2FP.F16.F32.PACK_AB R190, R190, R65 ;  /* 0x00000041bebe723e */ /* 0x000fe400000000ff */
[----:B------:R-:W-:-:S04]  /*60c0*/  CS2R R64, SRZ ;  /* 0x0000000000407805 */ /* 0x000fc8000001ff00 */
[----:B------:R-:W1:Y:S01]  /*60d0*/  MUFU.EX2 R73, R73 ;  /* 0x0000004900497308 */ /* 0x000e620000000800 */
[----:B---3--:R-:W-:Y:S01]  /*60e0*/  FADD.FTZ R3, R69, R0 ;  /* 0x0000000045037221 */ /* 0x008fe20000010000 */
[----:B0-----:R-:W-:-:S06]  /*60f0*/  CS2R R70, SRZ ;  /* 0x0000000000467805 */ /* 0x001fcc000001ff00 */
[----:B------:R0:W3:Y:S01]  /*6100*/  MUFU.EX2 R186, R75 ;  /* 0x0000004b00ba7308 */ /* 0x0000e20000000800 */
[C---:B--2---:R-:W-:Y:S01]  /*6110*/  FADD.FTZ R0, R184.reuse, R3 ;  /* 0x00000003b8007221 */ /* 0x044fe20000010000 */
[----:B------:R-:W-:Y:S02]  /*6120*/  F2FP.F16.F32.PACK_AB R184, R184, R69 ;  /* 0x00000045b8b8723e */ /* 0x000fe400000000ff */
[----:B------:R-:W-:-:S04]  /*6130*/  CS2R R68, SRZ ;  /* 0x0000000000447805 */ /* 0x000fc8000001ff00 */
[----:B------:R2:W4:Y:S01]  /*6140*/  MUFU.EX2 R40, R61 ;  /* 0x0000003d00287308 */ /* 0x0005220000000800 */
[----:B-1----:R-:W-:Y:S01]  /*6150*/  FADD.FTZ R3, R73, R0 ;  /* 0x0000000049037221 */ /* 0x002fe20000010000 */
[----:B0-----:R-:W-:-:S06]  /*6160*/  CS2R R74, SRZ ;  /* 0x00000000004a7805 */ /* 0x001fcc000001ff00 */
[----:B------:R-:W0:Y:S01]  /*6170*/  MUFU.EX2 R77, R77 ;  /* 0x0000004d004d7308 */ /* 0x000e220000000800 */
[C---:B---3--:R-:W-:Y:S01]  /*6180*/  FADD.FTZ R0, R186.reuse, R3 ;  /* 0x00000003ba007221 */ /* 0x048fe20000010000 */
[----:B------:R-:W-:Y:S02]  /*6190*/  F2FP.F16.F32.PACK_AB R186, R186, R73 ;  /* 0x00000049baba723e */ /* 0x000fe400000000ff */
[----:B------:R-:W-:Y:S02]  /*61a0*/  CS2R R72, SRZ ;  /* 0x0000000000487805 */ /* 0x000fe4000001ff00 */
[----:B--2---:R-:W-:Y:S02]  /*61b0*/  CS2R R60, SRZ ;  /* 0x00000000003c7805 */ /* 0x004fe4000001ff00 */
[----:B------:R-:W1:Y:S01]  /*61c0*/  MUFU.EX2 R63, R63 ;  /* 0x0000003f003f7308 */ /* 0x000e620000000800 */
[C---:B----4-:R-:W-:Y:S01]  /*61d0*/  FADD.FTZ R2, R40.reuse, R9 ;  /* 0x0000000928027221 */ /* 0x050fe20000010000 */
[----:B------:R-:W-:-:S02]  /*61e0*/  F2FP.F16.F32.PACK_AB R183, R40, R31 ;  /* 0x0000001f28b7723e */ /* 0x000fc400000000ff */
[----:B------:R-:W-:Y:S02]  /*61f0*/  CS2R R40, SRZ ;  /* 0x0000000000287805 */ /* 0x000fe4000001ff00 */
[----:B------:R-:W-:Y:S02]  /*6200*/  CS2R R30, SRZ ;  /* 0x00000000001e7805 */ /* 0x000fe4000001ff00 */
[----:B------:R2:W3:Y:S01]  /*6210*/  MUFU.EX2 R180, R79 ;  /* 0x0000004f00b47308 */ /* 0x0004e20000000800 */
[----:B0-----:R-:W-:-:S07]  /*6220*/  FADD.FTZ R3, R77, R0 ;  /* 0x000000004d037221 */ /* 0x001fce0000010000 */
[----:B------:R0:W4:Y:S01]  /*6230*/  MUFU.EX2 R42, R89 ;  /* 0x00000059002a7308 */ /* 0x0001220000000800 */
[----:B-1----:R-:W-:Y:S01]  /*6240*/  FADD.FTZ R9, R63, R2 ;  /* 0x000000023f097221 */ /* 0x002fe20000010000 */
[----:B--2---:R-:W-:-:S06]  /*6250*/  CS2R R78, SRZ ;  /* 0x00000000004e7805 */ /* 0x004fcc000001ff00 */
[----:B------:R-:W1:Y:S01]  /*6260*/  MUFU.EX2 R81, R81 ;  /* 0x0000005100517308 */ /* 0x000e620000000800 */
[C---:B---3--:R-:W-:Y:S01]  /*6270*/  FADD.FTZ R0, R180.reuse, R3 ;  /* 0x00000003b4007221 */ /* 0x048fe20000010000 */
[----:B------:R-:W-:Y:S02]  /*6280*/  F2FP.F16.F32.PACK_AB R180, R180, R77 ;  /* 0x0000004db4b4723e */ /* 0x000fe400000000ff */
[----:B0-----:R-:W-:Y:S02]  /*6290*/  CS2R R88, SRZ ;  /* 0x0000000000587805 */ /* 0x001fe4000001ff00 */
[----:B------:R-:W-:Y:S02]  /*62a0*/  CS2R R76, SRZ ;  /* 0x00000000004c7805 */ /* 0x000fe4000001ff00 */
[----:B------:R0:W2:Y:S01]  /*62b0*/  MUFU.EX2 R182, R83 ;  /* 0x0000005300b67308 */ /* 0x0000a20000000800 */
[C---:B----4-:R-:W-:Y:S01]  /*62c0*/  FADD.FTZ R2, R42.reuse, R9 ;  /* 0x000000092a027221 */ /* 0x050fe20000010000 */
[----:B------:R-:W-:-:S02]  /*62d0*/  F2FP.F16.F32.PACK_AB R177, R42, R63 ;  /* 0x0000003f2ab1723e */ /* 0x000fc400000000ff */
        /* <DEDUP_REMOVED lines=8> */
[----:B------:R-:W-:-:S04]  /*6360*/  CS2R R80, SRZ ;  /* 0x0000000000507805 */ /* 0x000fc8000001ff00 */
[----:B------:R-:W2:Y:S01]  /*6370*/  MUFU.EX2 R91, R91 ;  /* 0x0000005b005b7308 */ /* 0x000ea20000000800 */
[----:B---3--:R-:W-:Y:S01]  /*6380*/  FADD.FTZ R9, R85, R0 ;  /* 0x0000000055097221 */ /* 0x008fe20000010000 */
[----:B0-----:R-:W-:-:S06]  /*6390*/  CS2R R58, SRZ ;  /* 0x00000000003a7805 */ /* 0x001fcc000001ff00 */
[----:B------:R-:W0:Y:S01]  /*63a0*/  MUFU.EX2 R87, R87 ;  /* 0x0000005700577308 */ /* 0x000e220000000800 */
[C---:B-1----:R-:W-:Y:S01]  /*63b0*/  FADD.FTZ R0, R176.reuse, R9 ;  /* 0x00000009b0007221 */ /* 0x042fe20000010000 */
[----:B------:R-:W-:Y:S02]  /*63c0*/  F2FP.F16.F32.PACK_AB R176, R176, R85 ;  /* 0x00000055b0b0723e */ /* 0x000fe400000000ff */
[----:B------:R-:W-:-:S04]  /*63d0*/  CS2R R84, SRZ ;  /* 0x0000000000547805 */ /* 0x000fc8000001ff00 */
[----:B------:R-:W1:Y:S01]  /*63e0*/  MUFU.EX2 R26, R26 ;  /* 0x0000001a001a7308 */ /* 0x000e620000000800 */
[----:B--2---:R-:W-:Y:S01]  /*63f0*/  FADD.FTZ R3, R91, R2 ;  /* 0x000000025b037221 */ /* 0x004fe20000010000 */
[----:B------:R-:W-:-:S06]  /*6400*/  IMAD.MOV.U32 R2, RZ, RZ, 0x3f800000 ;  /* 0x3f800000ff027424 */ /* 0x000fcc00078e00ff */
[----:B------:R-:W2:Y:S01]  /*6410*/  MUFU.EX2 R20, R20 ;  /* 0x0000001400147308 */ /* 0x000ea20000000800 */
[----:B0-----:R-:W-:Y:S01]  /*6420*/  FADD.FTZ R9, R87, R0 ;  /* 0x0000000057097221 */ /* 0x001fe20000010000 */
[----:B------:R-:W-:Y:S02]  /*6430*/  IMAD.MOV.U32 R0, RZ, RZ, 0x3f800000 ;  /* 0x3f800000ff007424 */ /* 0x000fe400078e00ff */
[C---:B-1----:R-:W-:Y:S01]  /*6440*/  FADD.FTZ R3, R26.reuse, R3 ;  /* 0x000000031a037221 */ /* 0x042fe20000010000 */
[----:B------:R-:W-:Y:S02]  /*6450*/  F2FP.F16.F32.PACK_AB R179, R26, R91 ;  /* 0x0000005b1ab3723e */ /* 0x000fe400000000ff */
[----:B------:R-:W-:Y:S02]  /*6460*/  CS2R R90, SRZ ;  /* 0x00000000005a7805 */ /* 0x000fe4000001ff00 */
[----:B------:R-:W-:Y:S02]  /*6470*/  CS2R R26, SRZ ;  /* 0x00000000001a7805 */ /* 0x000fe4000001ff00 */
[C---:B--2---:R-:W-:Y:S01]  /*6480*/  F2FP.F16.F32.PACK_AB R178, R20.reuse, R87 ;  /* 0x0000005714b2723e */ /* 0x044fe200000000ff */
[----:B------:R-:W-:Y:S01]  /*6490*/  FADD.FTZ R4, R20, R9 ;  /* 0x0000000914047221 */ /* 0x000fe20000010000 */
[----:B------:R-:W-:Y:S01]  /*64a0*/  CS2R R86, SRZ ;  /* 0x0000000000567805 */ /* 0x000fe2000001ff00 */
[----:B------:R-:W-:Y:S06]  /*64b0*/  @!P3 BRA `(.L_x_2490) ;  /* 0x0000004800b4b947 */ /* 0x000fec0003800000 */
[----:B------:R-:W-:Y:S01]  /*64c0*/  IMAD.MOV.U32 R9, RZ, RZ, R7 ;  /* 0x000000ffff097224 */ /* 0x000fe200078e0007 */
[----:B------:R-:W-:Y:S01]  /*64d0*/  UMOV UR39, UR60 ;  /* 0x0000003c00277c82 */ /* 0x000fe20008000000 */
[----:B------:R-:W-:Y:S01]  /*64e0*/  IMAD.MOV.U32 R10, RZ, RZ, R8 ;  /* 0x000000ffff0a7224 */ /* 0x000fe200078e0008 */
[----:B------:R-:W-:Y:S01]  /*64f0*/  UMOV UR6, UR36 ;  /* 0x0000002400067c82 */ /* 0x000fe20008000000 */
[----:B------:R-:W-:Y:S01]  /*6500*/  IMAD.MOV.U32 R2, RZ, RZ, 0x3f800000 ;  /* 0x3f800000ff027424 */ /* 0x000fe200078e00ff */
[----:B------:R-:W-:Y:S01]  /*6510*/  ULDC UR5, c[0x0][0x9d8] ;  /* 0x0002760000057ab9 */ /* 0x000fe20000000800 */
[----:B------:R-:W-:-:S07]  /*6520*/  IMAD.MOV.U32 R119, RZ, RZ, RZ ;  /* 0x000000ffff777224 */ /* 0x000fce00078e00ff */
.L_x_2499:
[----:B------:R-:W-:-:S04]  /*6530*/  UIADD3 UR4, UR6, 0x1, URZ ;  /* 0x0000000106047890 */ /* 0x000fc8000fffe03f */
[----:B------:R-:W-:-:S04]  /*6540*/  UISETP.NE.AND UP1, UPT, UR4, 0x2, UPT ;  /* 0x000000020400788c */ /* 0x000fc8000bf25270 */
[----:B------:R-:W-:Y:S02]  /*6550*/  USEL UR60, URZ, 0x1, UP1 ;  /* 0x000000013f3c7887 */ /* 0x000fe40008800000 */
[----:B------:R-:W-:Y:S02]  /*6560*/  USEL UR36, UR4, URZ, UP1 ;  /* 0x0000003f04247287 */ /* 0x000fe40008800000 */
[----:B------:R-:W-:Y:S01]  /*6570*/  ULOP3.LUT UR60, UR39, UR60, URZ, 0x3c, !UPT ;  /* 0x0000003c273c7292 */ /* 0x000fe2000f8e3c3f */
[----:B------:R-:W-:Y:S11]  /*6580*/  @!P0 BRA `(.L_x_2491) ;  /* 0x0000000000048947 */ /* 0x000ff60003800000 */
[----:B------:R-:W-:Y:S01]  /*6590*/  BPT.TRAP 0x1 ;  /* 0x000000040000795c */ /* 0x000fe20000300000 */
.L_x_2491:
[----:B------:R-:W-:Y:S01]  /*65a0*/  ULEA UR37, UR36, UR38, 0x3 ;  /* 0x0000002624257291 */ /* 0x000fe2000f8e183f */
[----:B------:R-:W-:-:S05]  /*65b0*/  IMAD.U32 R6, RZ, RZ, UR60 ;  /* 0x0000003cff067e24 */ /* 0x000fca000f8e00ff */
[----:B------:R-:W-:-:S04]  /*65c0*/  SHF.L.U32 R6, R6, 0x1f, RZ ;  /* 0x0000001f06067819 */ /* 0x000fc800000006ff */
[----:B------:R0:W1:Y:S01]  /*65d0*/  SYNCS.PHASECHK.TRANS64.TRYWAIT P3, [UR37+0x36830], R6 ;  /* 0x03683006ff0075a7 */ /* 0x0000620008060165 */
[----:B------:R-:W-:Y:S05]  /*65e0*/  @!P0 BRA `(.L_x_2492) ;  /* 0x0000000000048947 */ /* 0x000fea0003800000 */
[----:B------:R-:W-:Y:S01]  /*65f0*/  BPT.TRAP 0x1 ;  /* 0x000000040000795c */ /* 0x000fe20000300000 */
.L_x_2492:
[----:B-1----:R-:W-:Y:S05]  /*6600*/  @P3 BRA `(.L_x_2493) ;  /* 0x0000000000083947 */ /* 0x002fea0003800000 */
[----:B------:R-:W1:Y:S02]  /*6610*/  SYNCS.PHASECHK.TRANS64.TRYWAIT P3, [UR37+0x36830], R6 ;  /* 0x03683006ff0075a7 */ /* 0x000e640008060165 */
[----:B-1----:R-:W-:Y:S05]  /*6620*/  @!P3 BRA `(.L_x_2494) ;  /* 0x0000013000b8b947 */ /* 0x002fea0003800000 */
.L_x_2493:
        /* <DEDUP_REMOVED lines=592> */
.L_x_2495:
[----:B------:R-:W-:Y:S01]  /*8b30*/  ULEA UR4, UR6, UR38, 0x3 ;  /* 0x0000002606047291 */ /* 0x000fe2000f8e183f */
[----:B------:R-:W-:-:S05]  /*8b40*/  IMAD.U32 R0, RZ, RZ, UR39 ;  /* 0x00000027ff007e24 */ /* 0x000fca000f8e00ff */
[----:B------:R-:W-:-:S04]  /*8b50*/  SHF.L.U32 R0, R0, 0x1f, RZ ;  /* 0x0000001f00007819 */ /* 0x000fc800000006ff */
[----:B------:R2:W3:Y:S01]  /*8b60*/  SYNCS.PHASECHK.TRANS64.TRYWAIT P3, [UR4+0x36850], R0 ;  /* 0x03685000ff0075a7 */ /* 0x0004e20008060144 */
[----:B------:R-:W-:Y:S05]  /*8b70*/  @!P0 BRA `(.L_x_2496) ;  /* 0x0000000000048947 */ /* 0x000fea0003800000 */
[----:B------:R-:W-:Y:S01]  /*8b80*/  BPT.TRAP 0x1 ;  /* 0x000000040000795c */ /* 0x000fe20000300000 */
.L_x_2496:
[----:B---3--:R-:W-:Y:S05]  /*8b90*/  @P3 BRA `(.L_x_2497) ;  /* 0x0000000000083947 */ /* 0x008fea0003800000 */
[----:B------:R-:W3:Y:S02]  /*8ba0*/  SYNCS.PHASECHK.TRANS64.TRYWAIT P3, [UR4+0x36850], R0 ;  /* 0x03685000ff0075a7 */ /* 0x000ee40008060144 */
[----:B---3--:R-:W-:Y:S05]  /*8bb0*/  @!P3 BRA `(.L_x_2498) ;  /* 0x0000010c006cb947 */ /* 0x008fea0003800000 */
.L_x_2497:
[----:B------:R-:W-:Y:S01]  /*8bc0*/  UIADD3 UR10, UR38, 0x400, URZ ;  /* 0x00000400260a7890 */ /* 0x000fe2000fffe03f */
[----:B------:R-:W-:Y:S01]  /*8bd0*/  WARPGROUP.ARRIVE ;  /* 0x00000000000079c5 */ /* 0x000fe20000000000 */
[----:B------:R-:W-:Y:S01]  /*8be0*/  UMOV UR11, 0x40000040 ;  /* 0x40000040000b7882 */ /* 0x000fe20000000000 */
[----:B------:R-:W-:Y:S01]  /*8bf0*/  R2UR UR18, R19 ;  /* 0x00000000131272ca */ /* 0x000fe200000e0000 */
[----:B------:R-:W-:Y:S01]  /*8c00*/  USHF.R.U32.HI UR10, URZ, 0x4, UR10 ;  /* 0x000000043f0a7899 */ /* 0x000fe2000801160a */
[----:B------:R-:W-:Y:S01]  /*8c10*/  FMUL.FTZ R20, R152, UR5 ;  /* 0x0000000598147c20 */ /* 0x000fe20008410000 */
[----:B------:R-:W-:Y:S01]  /*8c20*/  FMUL.FTZ R152, R157, UR5 ;  /* 0x000000059d987c20 */ /* 0x000fe20008410000 */
[----:B------:R-:W-:Y:S01]  /*8c30*/  FMUL.FTZ R8, R173, UR5 ;  /* 0x00000005ad087c20 */ /* 0x000fe20008410000 */
[----:B------:R-:W-:Y:S01]  /*8c40*/  ULOP3.LUT UR10, UR10, 0x3fff, URZ, 0xc0, !UPT ;  /* 0x00003fff0a0a7892 */ /* 0x000fe2000f8ec03f */
[----:B------:R-:W-:Y:S01]  /*8c50*/  FMUL.FTZ R173, R155, UR5 ;  /* 0x000000059bad7c20 */ /* 0x000fe20008410000 */
[----:B------:R-:W-:Y:S01]  /*8c60*/  R2UR UR15, R17 ;  /* 0x00000000110f72ca */ /* 0x000fe200000e0000 */
[----:B------:R-:W-:Y:S01]  /*8c70*/  FMUL.FTZ R13, R160, UR5 ;  /* 0x00000005a00d7c20 */ /* 0x000fe20008410000 */
[----:B------:R-:W-:Y:S01]  /*8c80*/  ULOP3.LUT UR10, UR10, 0x3800000, URZ, 0xfc, !UPT ;  /* 0x038000000a0a7892 */ /* 0x000fe2000f8efc3f */
[----:B------:R-:W-:Y:S01]  /*8c90*/  R2UR UR14, R18 ;  /* 0x00000000120e72ca */ /* 0x000fe200000e0000 */
[----:B------:R-:W-:Y:S01]  /*8ca0*/  FMUL.FTZ R160, R167, UR5 ;  /* 0x00000005a7a07c20 */ /* 0x000fe20008410000 */
[----:B------:R-:W-:Y:S01]  /*8cb0*/  FMUL.FTZ R167, R146, UR5 ;  /* 0x0000000592a77c20 */ /* 0x000fe20008410000 */
[----:B------:R-:W-:Y:S01]  /*8cc0*/  UIMAD UR6, UR6, 0xa80, UR10 ;  /* 0x00000a80060678a4 */ /* 0x000fe2000f8e020a */
[----:B-1----:R-:W-:-:S02]  /*8cd0*/  VIADD R7, R23, UR18 ;  /* 0x0000001217077c36 */ /* 0x002fc40008000000 */
[----:B------:R-:W-:Y:S01]  /*8ce0*/  FMUL.FTZ R14, R165, UR5 ;  /* 0x00000005a50e7c20 */ /* 0x000fe20008410000 */
[----:B------:R-:W-:Y:S01]  /*8cf0*/  FMUL.FTZ R165, R150, UR5 ;  /* 0x0000000596a57c20 */ /* 0x000fe20008410000 */
[----:B0-----:R-:W-:Y:S01]  /*8d00*/  FMUL.FTZ R6, R166, UR5 ;  /* 0x00000005a6067c20 */ /* 0x001fe20008410000 */
[----:B------:R-:W-:Y:S01]  /*8d10*/  MUFU.TANH R160, R160 ;  /* 0x000000a000a07308 */ /* 0x000fe20000002400 */
[----:B------:R-:W-:Y:S01]  /*8d20*/  FMUL.FTZ R2, R169, UR5 ;  /* 0x00000005a9027c20 */ /* 0x000fe20008410000 */
[----:B------:R-:W-:Y:S01]  /*8d30*/  UMOV UR10, UR6 ;  /* 0x00000006000a7c82 */ /* 0x000fe20008000000 */
[----:B------:R-:W-:Y:S01]  /*8d40*/  FMUL.FTZ R169, R159, UR5 ;  /* 0x000000059fa97c20 */ /* 0x000fe20008410000 */
[----:B------:R-:W-:Y:S01]  /*8d50*/  HGMMA.64x192x16.F32 R24, R200, gdesc[UR8].tnspB, R24, gsb0 ;  /* 0x42e00008c8187df0 */ /* 0x000fe20008000818 */
[----:B------:R-:W-:Y:S01]  /*8d60*/  UIADD3 UR10, UR6, 0x80, URZ ;  /* 0x00000080060a7890 */ /* 0x000fe2000fffe03f */
[----:B------:R-:W-:Y:S01]  /*8d70*/  FMUL.FTZ R147, R147, UR5 ;  /* 0x0000000593937c20 */ /* 0x000fe20008410000 */
[----:B------:R-:W-:Y:S01]  /*8d80*/  UMOV UR11, 0x40000040 ;  /* 0x40000040000b7882 */ /* 0x000fe20000000000 */
        /* <DEDUP_REMOVED lines=15> */
[----:B--2---:R-:W-:Y:S01]  /*8e80*/  FMUL.FTZ R0, R168, UR5 ;  /* 0x00000005a8007c20 */ /* 0x004fe20008410000 */
        /* <DEDUP_REMOVED lines=11> */
[----:B------:R-:W-:Y:S01]  /*8f40*/  UISETP.GT.AND UP1, UPT, UR7, UR61, UPT ;  /* 0x0000003d0700728c */ /* 0x000fe2000bf24270 */
[----:B------:R-:W-:-:S04]  /*8f50*/  UMOV UR39, UR60 ;  /* 0x0000003c00277c82 */ /* 0x000fc80008000000 */
        /* <DEDUP_REMOVED lines=31> */
[----:B------:R-:W0:Y:S08]  /*9150*/  MUFU.TANH R201, R201 ;  /* 0x000000c900c97308 */ /* 0x000e300000002400 */
[----:B------:R-:W1:Y:S08]  /*9160*/  MUFU.TANH R203, R203 ;  /* 0x000000cb00cb7308 */ /* 0x000e700000002400 */
        /* <DEDUP_REMOVED lines=14> */
[----:B------:R-:W-:Y:S01]  /*9250*/  @UP0 ULDC UR10, c[0x0][0x44c] ;  /* 0x00011300000a0ab9 */ /* 0x000fe20000000800 */
[----:B------:R-:W-:Y:S01]  /*9260*/  UMOV UR11, 0x40000040 ;  /* 0x40000040000b7882 */ /* 0x000fe20000000000 */
[----:B------:R-:W-:Y:S01]  /*9270*/  @P2 IMAD.HI.U32 R154, R7, UR10, RZ ;  /* 0x0000000a079a2c27 */ /* 0x000fe2000f8e00ff */
[----:B------:R-:W-:Y:S01]  /*9280*/  @UP0 ULDC UR10, c[0x0][0x450] ;  /* 0x00011400000a0ab9 */ /* 0x000fe20000000800 */
[----:B------:R-:W2:Y:S03]  /*9290*/  MUFU.TANH R199, R199 ;  /* 0x000000c700c77308 */ /* 0x000ea60000002400 */
[----:B------:R-:W-:Y:S01]  /*92a0*/  @P2 SHF.R.U32.HI R7, RZ, UR10, R154 ;  /* 0x0000000aff072c19 */ /* 0x000fe2000801169a */
[----:B------:R-:W-:Y:S02]  /*92b0*/  UMOV UR10, 0x1 ;  /* 0x00000001000a7882 */ /* 0x000fe40000000000 */
[----:B------:R-:W-:-:S02]  /*92c0*/  UIMAD UR10, UR7, -0x70, UR10 ;  /* 0xffffff90070a78a4 */ /* 0x000fc4000f8e020a */
[----:B------:R-:W3:Y:S01]  /*92d0*/  SHFL.IDX PT, R155, R7, 0x1, 0x1c1f ;  /* 0x003c1f00079b7f89 */ /* 0x000ee200000e0000 */
[----:B------:R-:W4:Y:S01]  /*92e0*/  MUFU.TANH R197, R197 ;  /* 0x000000c500c57308 */ /* 0x000f220000002400 */
[----:B------:R-:W-:Y:S02]  /*92f0*/  UIADD3 UR7, UR7, -0x1, URZ ;  /* 0xffffffff07077890 */ /* 0x000fe4000fffe03f */
[----:B------:R-:W-:Y:S01]  /*9300*/  IMAD.U32 R157, RZ, RZ, UR10 ;  /* 0x0000000aff9d7e24 */ /* 0x000fe2000f8e00ff */
[----:B------:R-:W-:Y:S01]  /*9310*/  UIADD3 UR10, UR6, 0x180, URZ ;  /* 0x00000180060a7890 */ /* 0x000fe2000fffe03f */
[----:B------:R-:W5:Y:S02]  /*9320*/  SHFL.IDX PT, R129, R7, RZ, 0x1c1f ;  /* 0x001c1fff07817589 */ /* 0x000f6400000e0000 */
[----:B------:R-:W-:Y:S01]  /*9330*/  IMAD R146, R22, -0x2, R157 ;  /* 0xfffffffe16927824 */ /* 0x000fe200078e029d */
[----:B------:R-:W-:Y:S01]  /*9340*/  MUFU.TANH R175, R175 ;  /* 0x000000af00af7308 */ /* 0x000fe20000002400 */
[----:B------:R-:W-:-:S05]  /*9350*/  IMAD.U32 R157, RZ, RZ, UR15 ;  /* 0x0000000fff9d7e24 */ /* 0x000fca000f8e00ff */
[----:B------:R-:W-:Y:S02]  /*9360*/  IADD3 R146, -R157, UR14, R146 ;  /* 0x0000000e9d927c10 */ /* 0x000fe4000fffe192 */
[----:B------:R-:W-:Y:S03]  /*9370*/  MUFU.TANH R154, R143 ;  /* 0x0000008f009a7308 */ /* 0x000fe60000002400 */
[----:B---3--:R-:W-:Y:S02]  /*9380*/  IMAD.IADD R150, R146, 0x1, R155 ;  /* 0x0000000192967824 */ /* 0x008fe400078e029b */
[----:B------:R-:W-:-:S03]  /*9390*/  FMUL.FTZ R155, R138, UR5 ;  /* 0x000000058a9b7c20 */ /* 0x000fc60008410000 */
[----:B------:R-:W-:Y:S01]  /*93a0*/  ISETP.GT.AND P3, PT, R150, RZ, PT ;  /* 0x000000ff9600720c */ /* 0x000fe20003f64270 */
[----:B-----5:R-:W-:Y:S01]  /*93b0*/  IMAD.IADD R146, R146, 0x1, R129 ;  /* 0x0000000192927824 */ /* 0x020fe200078e0281 */
[C---:B------:R-:W-:Y:S01]  /*93c0*/  ISETP.GT.AND P4, PT, R150.reuse, 0x1, PT ;  /* 0x000000019600780c */ /* 0x040fe20003f84270 */
[----:B------:R-:W-:Y:S01]  /*93d0*/  MUFU.TANH R155, R155 ;  /* 0x0000009b009b7308 */ /* 0x000fe20000002400 */
[----:B0-----:R-:W-:Y:S02]  /*93e0*/  FSEL R201, R201, -INF , P3 ;  /* 0xff800000c9c97808 */ /* 0x001fe40001800000 */
[----:B------:R-:W-:Y:S02]  /*93f0*/  ISETP.GT.AND P3, PT, R150, 0x8, PT ;  /* 0x000000089600780c */ /* 0x000fe40003f64270 */
[----:B-1----:R-:W-:Y:S02]  /*9400*/  FSEL R203, R203, -INF , P4 ;  /* 0xff800000cbcb7808 */ /* 0x002fe40002000000 */
[----:B------:R-:W-:-:S02]  /*9410*/  FMNMX.FTZ R138, R201, R9, !PT ;  /* 0x00000009c98a7209 */ /* 0x000fc40007810000 */
[C---:B------:R-:W-:Y:S02]  /*9420*/  ISETP.GT.AND P4, PT, R150.reuse, 0x9, PT ;  /* 0x000000099600780c */ /* 0x040fe40003f84270 */
[----:B--2---:R-:W-:Y:S02]  /*9430*/  FSEL R199, R199, -INF , P3 ;  /* 0xff800000c7c77808 */ /* 0x004fe40001800000 */
[----:B------:R-:W-:Y:S02]  /*9440*/  FMNMX.FTZ R138, R203, R138, !PT ;  /* 0x0000008acb8a7209 */ /* 0x000fe40007810000 */
[----:B------:R-:W-:Y:S02]  /*9450*/  ISETP.GT.AND P3, PT, R150, 0x10, PT ;  /* 0x000000109600780c */ /* 0x000fe40003f64270 */
[----:B----4-:R-:W-:Y:S02]  /*9460*/  FSEL R197, R197, -INF , P4 ;  /* 0xff800000c5c57808 */ /* 0x010fe40002000000 */
[----:B------:R-:W-:-:S02]  /*9470*/  FMNMX.FTZ R138, R199, R138, !PT ;  /* 0x0000008ac78a7209 */ /* 0x000fc40007810000 */
[----:B------:R-:W-:Y:S02]  /*9480*/  ISETP.GT.AND P4, PT, R150, 0x11, PT ;  /* 0x000000119600780c */ /* 0x000fe40003f84270 */
[----:B------:R-:W-:Y:S02]  /*9490*/  FMNMX.FTZ R138, R197, R138, !PT ;  /* 0x0000008ac58a7209 */ /* 0x000fe40007810000 */
[----:B------:R-:W-:Y:S01]  /*94a0*/  ISETP.GT.AND P5, PT, R146, 0x1, PT ;  /* 0x000000019200780c */ /* 0x000fe20003fa4270 */
[----:B------:R-:W-:Y:S02]  /*94b0*/  WARPGROUP.DEPBAR.LE gsb0, 0x0 ;  /* 0x00008000000079c5 */ /* 0x000fe40000010000 */
[----:B------:R-:W-:Y:S01]  /*94c0*/  WARPGROUP.ARRIVE ;  /* 0x00000000000079c5 */ /* 0x000fe20000000000 */
[----:B------:R-:W-:Y:S01]  /*94d0*/  FMUL.FTZ R195, R162, UR5 ;  /* 0x00000005a2c37c20 */ /* 0x000fe20008410000 */
[----:B------:R-:W-:-:S04]  /*94e0*/  FMUL.FTZ R193, R163, UR5 ;  /* 0x00000005a3c17c20 */ /* 0x000fc80008410000 */
[----:B------:R-:W-:Y:S01]  /*94f0*/  HGMMA.64x192x16.F32 R24, R188, gdesc[UR8].tnspB, R24, gsb0 ;  /* 0x42e00008bc187df0 */ /* 0x000fe20008000818 */
[----:B------:R-:W-:Y:S01]  /*9500*/  UIADD3 UR10, UR6, 0x200, URZ ;  /* 0x00000200060a7890 */ /* 0x000fe2000fffe03f */
[----:B------:R-:W0:Y:S01]  /*9510*/  MUFU.TANH R195, R195 ;  /* 0x000000c300c37308 */ /* 0x000e220000002400 */
[----:B------:R-:W-:-:S07]  /*9520*/  UMOV UR11, 0x40000040 ;  /* 0x40000040000b7882 */ /* 0x000fce0000000000 */
[----:B------:R-:W1:Y:S01]  /*9530*/  MUFU.TANH R193, R193 ;  /* 0x000000c100c17308 */ /* 0x000e620000002400 */
[----:B0-----:R-:W-:Y:S02]  /*9540*/  FSEL R195, R195, -INF , P3 ;  /* 0xff800000c3c37808 */ /* 0x001fe40001800000 */
[C---:B------:R-:W-:Y:S02]  /*9550*/  ISETP.GT.AND P3, PT, R150.reuse, 0x18, PT ;  /* 0x000000189600780c */ /* 0x040fe40003f64270 */
[----:B------:R-:W-:Y:S02]  /*9560*/  FMNMX.FTZ R138, R195, R138, !PT ;  /* 0x0000008ac38a7209 */ /* 0x000fe40007810000 */
[----:B-1----:R-:W-:Y:S02]  /*9570*/  FSEL R193, R193, -INF , P4 ;  /* 0xff800000c1c17808 */ /* 0x002fe40002000000 */
[----:B------:R-:W-:Y:S02]  /*9580*/  ISETP.GT.AND P4, PT, R150, 0x19, PT ;  /* 0x000000199600780c */ /* 0x000fe40003f84270 */
[----:B------:R-:W-:Y:S01]  /*9590*/  FMNMX.FTZ R138, R193, R138, !PT ;  /* 0x0000008ac18a7209 */ /* 0x000fe20007810000 */
[----:B------:R-:W-:-:S02]  /*95a0*/  WARPGROUP.DEPBAR.LE gsb0, 0x0 ;  /* 0x00008000000079c5 */ /* 0x000fc40000010000 */
[----:B------:R-:W-:Y:S01]  /*95b0*/  WARPGROUP.ARRIVE ;  /* 0x00000000000079c5 */ /* 0x000fe20000000000 */
[----:B------:R-:W-:Y:S01]  /*95c0*/  FSEL R191, R6, -INF , P3 ;  /* 0xff80000006bf7808 */ /* 0x000fe20001800000 */
[----:B------:R-:W-:Y:S01]  /*95d0*/  FMUL.FTZ R6, R131, UR5 ;  /* 0x0000000583067c20 */ /* 0x000fe20008410000 */
[----:B------:R-:W-:Y:S02]  /*95e0*/  ISETP.GT.AND P3, PT, R150, 0x20, PT ;  /* 0x000000209600780c */ /* 0x000fe40003f64270 */
[----:B------:R-:W-:Y:S01]  /*95f0*/  FSEL R189, R160, -INF , P4 ;  /* 0xff800000a0bd7808 */ /* 0x000fe20002000000 */
[----:B------:R-:W-:Y:S01]  /*9600*/  HGMMA.64x192x16.F32 R24, R184, gdesc[UR8].tnspB, R24, gsb0 ;  /* 0x42e00008b8187df0 */ /* 0x000fe20008000818 */
[----:B------:R-:W-:Y:S01]  /*9610*/  FMNMX.FTZ R138, R191, R138, !PT ;  /* 0x0000008abf8a7209 */ /* 0x000fe20007810000 */
[----:B------:R0:W1:Y:S01]  /*9620*/  MUFU.TANH R156, R6 ;  /* 0x00000006009c7308 */ /* 0x0000620000002400 */
[----:B------:R-:W-:Y:S01]  /*9630*/  ISETP.GT.AND P4, PT, R150, 0x21, PT ;  /* 0x000000219600780c */ /* 0x000fe20003f84270 */
[----:B------:R-:W-:Y:S01]  /*9640*/  UIADD3 UR10, UR6, 0x280, URZ ;  /* 0x00000280060a7890 */ /* 0x000fe2000fffe03f */
[----:B------:R-:W-:Y:S01]  /*9650*/  FSEL R175, R175, -INF , P3 ;  /* 0xff800000afaf7808 */ /* 0x000fe20001800000 */
[----:B------:R-:W-:Y:S01]  /*9660*/  UMOV UR11, 0x40000040 ;  /* 0x40000040000b7882 */ /* 0x000fe20000000000 */
[----:B------:R-:W-:-:S02]  /*9670*/  FMNMX.FTZ R138, R189, R138, !PT ;  /* 0x0000008abd8a7209 */ /* 0x000fc40007810000 */
[C---:B------:R-:W-:Y:S02]  /*9680*/  ISETP.GT.AND P3, PT, R150.reuse, 0x28, PT ;  /* 0x000000289600780c */ /* 0x040fe40003f64270 */
[----:B------:R-:W-:Y:S01]  /*9690*/  FSEL R173, R173, -INF , P4 ;  /* 0xff800000adad7808 */ /* 0x000fe20002000000 */
[----:B0-----:R-:W-:Y:S01]  /*96a0*/  FMUL.FTZ R6, R135, UR5 ;  /* 0x0000000587067c20 */ /* 0x001fe20008410000 */
[----:B------:R-:W-:Y:S02]  /*96b0*/  FMNMX.FTZ R138, R175, R138, !PT ;  /* 0x0000008aaf8a7209 */ /* 0x000fe40007810000 */
[----:B------:R-:W-:Y:S01]  /*96c0*/  ISETP.GT.AND P4, PT, R150, 0x29, PT ;  /* 0x000000299600780c */ /* 0x000fe20003f84270 */
[----:B------:R0:W2:Y:S01]  /*96d0*/  MUFU.TANH R163, R6 ;  /* 0x0000000600a37308 */ /* 0x0000a20000002400 */
[----:B------:R-:W-:Y:S02]  /*96e0*/  FSEL R171, R171, -INF , P3 ;  /* 0xff800000abab7808 */ /* 0x000fe40001800000 */
[----:B------:R-:W-:-:S02]  /*96f0*/  FMNMX.FTZ R138, R173, R138, !PT ;  /* 0x0000008aad8a7209 */ /* 0x000fc40007810000 */
[C---:B------:R-:W-:Y:S02]  /*9700*/  ISETP.GT.AND P3, PT, R150.reuse, 0x30, PT ;  /* 0x000000309600780c */ /* 0x040fe40003f64270 */
[----:B------:R-:W-:Y:S02]  /*9710*/  FSEL R169, R169, -INF , P4 ;  /* 0xff800000a9a97808 */ /* 0x000fe40002000000 */
[----:B------:R-:W-:Y:S01]  /*9720*/  FMNMX.FTZ R138, R171, R138, !PT ;  /* 0x0000008aab8a7209 */ /* 0x000fe20007810000 */
[----:B0-----:R-:W-:Y:S01]  /*9730*/  FMUL.FTZ R6, R123, UR5 ;  /* 0x000000057b067c20 */ /* 0x001fe20008410000 */
[C---:B------:R-:W-:Y:S02]  /*9740*/  ISETP.GT.AND P4, PT, R150.reuse, 0x31, PT ;  /* 0x000000319600780c */ /* 0x040fe40003f84270 */
[----:B------:R-:W-:Y:S02]  /*9750*/  FSEL R167, R167, -INF , P3 ;  /* 0xff800000a7a77808 */ /* 0x000fe40001800000 */
[----:B------:R-:W-:Y:S01]  /*9760*/  FMNMX.FTZ R138, R169, R138, !PT ;  /* 0x0000008aa98a7209 */ /* 0x000fe20007810000 */
[----:B------:R-:W0:Y:S01]  /*9770*/  MUFU.TANH R6, R6 ;  /* 0x0000000600067308 */ /* 0x000e220000002400 */
        /* <DEDUP_REMOVED lines=15> */
[----:B------:R-:W-:Y:S02]  /*9870*/  ISETP.GT.AND P4, PT, R150, 0x49, PT ;  /* 0x000000499600780c */ /* 0x000fe40003f84270 */
[----:B------:R-:W-:Y:S01]  /*9880*/  FSEL R143, R142, -INF , P3 ;  /* 0xff8000008e8f7808 */ /* 0x000fe20001800000 */
[----:B------:R-:W-:Y:S01]  /*9890*/  FMUL.FTZ R142, R125, UR5 ;  /* 0x000000057d8e7c20 */ /* 0x000fe20008410000 */
[----:B------:R-:W-:Y:S02]  /*98a0*/  FMNMX.FTZ R138, R139, R138, !PT ;  /* 0x0000008a8b8a7209 */ /* 0x000fe40007810000 */
[----:B------:R-:W-:-:S02]  /*98b0*/  ISETP.GT.AND P3, PT, R150, 0x50, PT ;  /* 0x000000509600780c */ /* 0x000fc40003f64270 */
[----:B------:R-:W-:Y:S01]  /*98c0*/  FSEL R123, R154, -INF , P4 ;  /* 0xff8000009a7b7808 */ /* 0x000fe20002000000 */
[----:B------:R-:W-:Y:S01]  /*98d0*/  MUFU.TANH R142, R142 ;  /* 0x0000008e008e7308 */ /* 0x000fe20000002400 */
[----:B------:R-:W-:Y:S02]  /*98e0*/  FMNMX.FTZ R138, R143, R138, !PT ;  /* 0x0000008a8f8a7209 */ /* 0x000fe40007810000 */
[----:B------:R-:W-:Y:S02]  /*98f0*/  ISETP.GT.AND P4, PT, R150, 0x51, PT ;  /* 0x000000519600780c */ /* 0x000fe40003f84270 */
[----:B------:R-:W-:Y:S01]  /*9900*/  FSEL R147, R130, -INF , P3 ;  /* 0xff80000082937808 */ /* 0x000fe20001800000 */
[----:B------:R-:W-:Y:S01]  /*9910*/  FMUL.FTZ R130, R149, UR5 ;  /* 0x0000000595827c20 */ /* 0x000fe20008410000 */
[----:B------:R-:W-:Y:S02]  /*9920*/  FMNMX.FTZ R138, R123, R138, !PT ;  /* 0x0000008a7b8a7209 */ /* 0x000fe40007810000 */
[----:B------:R-:W-:-:S02]  /*9930*/  ISETP.GT.AND P3, PT, R150, 0x58, PT ;  /* 0x000000589600780c */ /* 0x000fc40003f64270 */
[----:B-1----:R-:W-:Y:S01]  /*9940*/  FSEL R151, R156, -INF , P4 ;  /* 0xff8000009c977808 */ /* 0x002fe20002000000 */
[----:B------:R-:W1:Y:S01]  /*9950*/  MUFU.TANH R130, R130 ;  /* 0x0000008200827308 */ /* 0x000e620000002400 */
[----:B------:R-:W-:Y:S02]  /*9960*/  FMNMX.FTZ R138, R147, R138, !PT ;  /* 0x0000008a938a7209 */ /* 0x000fe40007810000 */
[----:B------:R-:W-:Y:S02]  /*9970*/  ISETP.GT.AND P4, PT, R150, 0x59, PT ;  /* 0x000000599600780c */ /* 0x000fe40003f84270 */
        /* <DEDUP_REMOVED lines=8> */
[----:B------:R-:W-:-:S02]  /*9a00*/  FMNMX.FTZ R138, R159, R138, !PT ;  /* 0x0000008a9f8a7209 */ /* 0x000fc40007810000 */
[----:B------:R-:W-:Y:S02]  /*9a10*/  ISETP.GT.AND P4, PT, R150, 0x61, PT ;  /* 0x000000619600780c */ /* 0x000fe40003f84270 */
[----:B------:R-:W-:Y:S02]  /*9a20*/  FSEL R157, R122, -INF , P3 ;  /* 0xff8000007a9d7808 */ /* 0x000fe40001800000 */
[----:B------:R-:W-:Y:S01]  /*9a30*/  FMNMX.FTZ R138, R163, R138, !PT ;  /* 0x0000008aa38a7209 */ /* 0x000fe20007810000 */
[----:B------:R-:W3:Y:S01]  /*9a40*/  MUFU.TANH R136, R136 ;  /* 0x0000008800887308 */ /* 0x000ee20000002400 */
[----:B------:R-:W-:Y:S02]  /*9a50*/  ISETP.GT.AND P3, PT, R150, 0x68, PT ;  /* 0x000000689600780c */ /* 0x000fe40003f64270 */
[----:B0-----:R-:W-:Y:S02]  /*9a60*/  FSEL R161, R6, -INF , P4 ;  /* 0xff80000006a17808 */ /* 0x001fe40002000000 */
[----:B------:R-:W-:Y:S01]  /*9a70*/  FMNMX.FTZ R138, R157, R138, !PT ;  /* 0x0000008a9d8a7209 */ /* 0x000fe20007810000 */
[----:B------:R-:W0:Y:S01]  /*9a80*/  LDC R6, c[0x0][0x988] ;  /* 0x00026200ff067b82 */ /* 0x000e220000000800 */
[----:B------:R-:W-:Y:S01]  /*9a90*/  ISETP.GT.AND P4, PT, R150, 0x69, PT ;  /* 0x000000699600780c */ /* 0x000fe20003f84270 */
[----:B------:R-:W-:Y:S01]  /*9aa0*/  MUFU.TANH R140, R140 ;  /* 0x0000008c008c7308 */ /* 0x000fe20000002400 */
[----:B------:R-:W-:Y:S01]  /*9ab0*/  FSEL R149, R126, -INF , P3 ;  /* 0xff8000007e957808 */ /* 0x000fe20001800000 */
[----:B------:R-:W-:Y:S01]  /*9ac0*/  FMUL.FTZ R126, R121, UR5 ;  /* 0x00000005797e7c20 */ /* 0x000fe20008410000 */
[----:B------:R-:W-:-:S02]  /*9ad0*/  FMNMX.FTZ R138, R161, R138, !PT ;  /* 0x0000008aa18a7209 */ /* 0x000fc40007810000 */
[----:B------:R-:W-:Y:S02]  /*9ae0*/  FSEL R127, R127, -INF , P4 ;  /* 0xff8000007f7f7808 */ /* 0x000fe40002000000 */
[----:B------:R-:W-:Y:S01]  /*9af0*/  FMNMX.FTZ R138, R149, R138, !PT ;  /* 0x0000008a958a7209 */ /* 0x000fe20007810000 */
[----:B------:R-:W-:Y:S01]  /*9b00*/  MUFU.TANH R126, R126 ;  /* 0x0000007e007e7308 */ /* 0x000fe20000002400 */
[----:B------:R-:W-:Y:S02]  /*9b10*/  ISETP.GT.AND P4, PT, R146, RZ, PT ;  /* 0x000000ff9200720c */ /* 0x000fe40003f84270 */
[----:B------:R-:W-:Y:S02]  /*9b20*/  FMNMX.FTZ R138, R127, R138, !PT ;  /* 0x0000008a7f8a7209 */ /* 0x000fe40007810000 */
[----:B------:R-:W-:Y:S02]  /*9b30*/  FSEL R121, R0, -INF , P4 ;  /* 0xff80000000797808 */ /* 0x000fe40002000000 */
[----:B------:R-:W-:Y:S01]  /*9b40*/  ISETP.GT.AND P4, PT, R146, 0x8, PT ;  /* 0x000000089200780c */ /* 0x000fe20003f84270 */
[----:B------:R-:W4:Y:S01]  /*9b50*/  SHFL.BFLY PT, R229, R138, 0x2, 0x1f ;  /* 0x0c401f008ae57f89 */ /* 0x000f2200000e0000 */
[----:B------:R-:W-:-:S02]  /*9b60*/  FSEL R125, R2, -INF , P5 ;  /* 0xff800000027d7808 */ /* 0x000fc40002800000 */
[----:B------:R-:W-:Y:S02]  /*9b70*/  FMNMX.FTZ R0, R121, R10, !PT ;  /* 0x0000000a79007209 */ /* 0x000fe40007810000 */
[C---:B------:R-:W-:Y:S02]  /*9b80*/  ISETP.GT.AND P5, PT, R146.reuse, 0x9, PT ;  /* 0x000000099200780c */ /* 0x040fe40003fa4270 */
[----:B------:R-:W-:Y:S02]  /*9b90*/  FSEL R11, R11, -INF , P4 ;  /* 0xff8000000b0b7808 */ /* 0x000fe40002000000 */
[----:B------:R-:W-:Y:S02]  /*9ba0*/  FMNMX.FTZ R0, R125, R0, !PT ;  /* 0x000000007d007209 */ /* 0x000fe40007810000 */
[----:B------:R-:W-:Y:S02]  /*9bb0*/  ISETP.GT.AND P4, PT, R146, 0x10, PT ;  /* 0x000000109200780c */ /* 0x000fe40003f84270 */
[----:B------:R-:W-:-:S02]  /*9bc0*/  FSEL R129, R8, -INF , P5 ;  /* 0xff80000008817808 */ /* 0x000fc40002800000 */
[----:B------:R-:W-:Y:S02]  /*9bd0*/  FMNMX.FTZ R0, R11, R0, !PT ;  /* 0x000000000b007209 */ /* 0x000fe40007810000 */
[C---:B------:R-:W-:Y:S02]  /*9be0*/  ISETP.GT.AND P5, PT, R146.reuse, 0x11, PT ;  /* 0x000000119200780c */ /* 0x040fe40003fa4270 */
[----:B------:R-:W-:Y:S02]  /*9bf0*/  FSEL R13, R13, -INF , P4 ;  /* 0xff8000000d0d7808 */ /* 0x000fe40002000000 */
[----:B------:R-:W-:Y:S02]  /*9c00*/  FMNMX.FTZ R0, R129, R0, !PT ;  /* 0x0000000081007209 */ /* 0x000fe40007810000 */
[----:B------:R-:W-:Y:S02]  /*9c10*/  ISETP.GT.AND P4, PT, R146, 0x18, PT ;  /* 0x000000189200780c */ /* 0x000fe40003f84270 */
[----:B----4-:R-:W-:Y:S01]  /*9c20*/  FMNMX.FTZ R122, R138, R229, !PT ;  /* 0x000000e58a7a7209 */ /* 0x010fe20007810000 */
[----:B------:R-:W-:Y:S01]  /*9c30*/  FMUL.FTZ R229, R133, UR5 ;  /* 0x0000000585e57c20 */ /* 0x000fe20008410000 */
[----:B------:R-:W-:Y:S01]  /*9c40*/  FSEL R133, R12, -INF , P5 ;  /* 0xff8000000c857808 */ /* 0x000fe20002800000 */
[----:B------:R-:W-:Y:S01]  /*9c50*/  FMUL.FTZ R138, R120, UR5 ;  /* 0x00000005788a7c20 */ /* 0x000fe20008410000 */
[----:B------:R-:W-:Y:S01]  /*9c60*/  FMNMX.FTZ R0, R13, R0, !PT ;  /* 0x000000000d007209 */ /* 0x000fe20007810000 */
[----:B------:R-:W4:Y:S01]  /*9c70*/  SHFL.BFLY PT, R137, R122, 0x1, 0x1f ;  /* 0x0c201f007a897f89 */ /* 0x000f2200000e0000 */
[----:B------:R-:W-:Y:S01]  /*9c80*/  ISETP.GT.AND P5, PT, R146, 0x19, PT ;  /* 0x000000199200780c */ /* 0x000fe20003fa4270 */
[----:B------:R-:W5:Y:S01]  /*9c90*/  MUFU.TANH R229, R229 ;  /* 0x000000e500e57308 */ /* 0x000f620000002400 */
[----:B------:R-:W-:-:S02]  /*9ca0*/  FSEL R15, R15, -INF , P4 ;  /* 0xff8000000f0f7808 */ /* 0x000fc40002000000 */
[----:B------:R-:W-:Y:S02]  /*9cb0*/  FMNMX.FTZ R0, R133, R0, !PT ;  /* 0x0000000085007209 */ /* 0x000fe40007810000 */
[----:B------:R-:W-:Y:S02]  /*9cc0*/  ISETP.GT.AND P4, PT, R146, 0x20, PT ;  /* 0x000000209200780c */ /* 0x000fe40003f84270 */
[----:B------:R-:W-:Y:S01]  /*9cd0*/  FMNMX.FTZ R0, R15, R0, !PT ;  /* 0x000000000f007209 */ /* 0x000fe20007810000 */
[----:B------:R-:W5:Y:S01]  /*9ce0*/  MUFU.TANH R138, R138 ;  /* 0x0000008a008a7308 */ /* 0x000f620000002400 */
[----:B------:R-:W-:Y:S02]  /*9cf0*/  FSEL R141, R20, -INF , P4 ;  /* 0xff800000148d7808 */ /* 0x000fe40002000000 */
[----:B------:R-:W-:-:S04]  /*9d00*/  ISETP.GT.AND P4, PT, R146, 0x28, PT ;  /* 0x000000289200780c */ /* 0x000fc80003f84270 */
[----:B------:R-:W-:Y:S02]  /*9d10*/  FSEL R153, R153, -INF , P4 ;  /* 0xff80000099997808 */ /* 0x000fe40002000000 */
[----:B------:R-:W-:Y:S02]  /*9d20*/  ISETP.GT.AND P4, PT, R146, 0x30, PT ;  /* 0x000000309200780c */ /* 0x000fe40003f84270 */
[----:B----4-:R-:W-:Y:S02]  /*9d30*/  FMNMX.FTZ R7, R122, R137, !PT ;  /* 0x000000897a077209 */ /* 0x010fe40007810000 */
[----:B------:R-:W-:Y:S02]  /*9d40*/  FSEL R137, R14, -INF , P5 ;  /* 0xff8000000e897808 */ /* 0x000fe40002800000 */
[----:B------:R-:W-:Y:S01]  /*9d50*/  ISETP.GT.AND P5, PT, R146, 0x21, PT ;  /* 0x000000219200780c */ /* 0x000fe20003fa4270 */
[----:B0-----:R-:W-:Y:S01]  /*9d60*/  FMUL.FTZ R120, R7, R6 ;  /* 0x0000000607787220 */ /* 0x001fe20000410000 */
[----:B------:R-:W-:-:S02]  /*9d70*/  FMNMX.FTZ R0, R137, R0, !PT ;  /* 0x0000000089007209 */ /* 0x000fc40007810000 */
[----:B------:R-:W-:Y:S02]  /*9d80*/  FSEL R21, R21, -INF , P5 ;  /* 0xff80000015157808 */ /* 0x000fe40002800000 */
[----:B------:R-:W-:Y:S02]  /*9d90*/  FMNMX.FTZ R0, R141, R0, !PT ;  /* 0x000000008d007209 */ /* 0x000fe40007810000 */
[----:B------:R-:W-:Y:S02]  /*9da0*/  ISETP.GT.AND P5, PT, R146, 0x29, PT ;  /* 0x000000299200780c */ /* 0x000fe40003fa4270 */
[----:B------:R-:W-:Y:S02]  /*9db0*/  FMNMX.FTZ R0, R21, R0, !PT ;  /* 0x0000000015007209 */ /* 0x000fe40007810000 */
[----:B------:R-:W-:Y:S02]  /*9dc0*/  FSETP.NEU.FTZ.AND P3, PT, R7, -INF , PT ;  /* 0xff8000000700780b */ /* 0x000fe40003f7d000 */
[----:B------:R-:W-:-:S02]  /*9dd0*/  FMNMX.FTZ R0, R153, R0, !PT ;  /* 0x0000000099007209 */ /* 0x000fc40007810000 */
[----:B------:R-:W-:Y:S01]  /*9de0*/  FSEL R120, R120, RZ, P3 ;  /* 0x000000ff78787208 */ /* 0x000fe20001800000 */
[----:B------:R-:W-:Y:S02]  /*9df0*/  WARPGROUP.DEPBAR.LE gsb0, 0x0 ;  /* 0x00008000000079c5 */ /* 0x000fe40000010000 */
[----:B------:R-:W-:Y:S01]  /*9e00*/  WARPGROUP.ARRIVE ;  /* 0x00000000000079c5 */ /* 0x000fe20000000000 */
[----:B------:R-:W-:Y:S01]  /*9e10*/  FSEL R185, R152, -INF , P5 ;  /* 0xff80000098b97808 */ /* 0x000fe20002800000 */
[-CC-:B------:R-:W-:Y:S01]  /*9e20*/  FFMA.FTZ R122, R203, R6.reuse, -R120.reuse ;  /* 0x00000006cb7a7223 */ /* 0x180fe20000010878 */
[----:B------:R-:W-:Y:S01]  /*9e30*/  ISETP.GT.AND P5, PT, R146, 0x31, PT ;  /* 0x000000319200780c */ /* 0x000fe20003fa4270 */
[--C-:B------:R-:W-:Y:S01]  /*9e40*/  FFMA.FTZ R203, R199, R6, -R120.reuse ;  /* 0x00000006c7cb7223 */ /* 0x100fe20000010878 */
[----:B------:R-:W-:Y:S01]  /*9e50*/  FSEL R187, R144, -INF , P4 ;  /* 0xff80000090bb7808 */ /* 0x000fe20002000000 */
[----:B------:R-:W-:Y:S01]  /*9e60*/  HGMMA.64x192x16.F32 R24, R180, gdesc[UR8].tnspB, R24, gsb0 ;  /* 0x42e00008b4187df0 */ /* 0x000fe20008000818 */
[----:B------:R-:W-:Y:S01]  /*9e70*/  FMNMX.FTZ R0, R185, R0, !PT ;  /* 0x00000000b9007209 */ /* 0x000fe20007810000 */
[-CC-:B------:R-:W-:Y:S01]  /*9e80*/  FFMA.FTZ R199, R191, R6.reuse, -R120.reuse ;  /* 0x00000006bfc77223 */ /* 0x180fe20000010878 */
[C---:B------:R-:W-:Y:S01]  /*9e90*/  ISETP.GT.AND P4, PT, R146.reuse, 0x38, PT ;  /* 0x000000389200780c */ /* 0x040fe20003f84270 */
[-CC-:B------:R-:W-:Y:S01]  /*9ea0*/  FFMA.FTZ R20, R189, R6.reuse, -R120.reuse ;  /* 0x00000006bd147223 */ /* 0x180fe20000010878 */
[----:B------:R-:W-:Y:S01]  /*9eb0*/  FSEL R145, R145, -INF , P5 ;  /* 0xff80000091917808 */ /* 0x000fe20002800000 */
[--C-:B------:R-:W-:Y:S01]  /*9ec0*/  FFMA.FTZ R14, R193, R6, -R120.reuse ;  /* 0x00000006c10e7223 */ /* 0x100fe20000010878 */
[----:B------:R-:W-:Y:S01]  /*9ed0*/  FMNMX.FTZ R0, R187, R0, !PT ;  /* 0x00000000bb007209 */ /* 0x000fe20007810000 */
[-CC-:B------:R-:W-:Y:S01]  /*9ee0*/  FFMA.FTZ R193, R175, R6.reuse, -R120.reuse ;  /* 0x00000006afc17223 */ /* 0x180fe20000010878 */
[C---:B------:R-:W-:Y:S01]  /*9ef0*/  ISETP.GT.AND P5, PT, R146.reuse, 0x39, PT ;  /* 0x000000399200780c */ /* 0x040fe20003fa4270 */
[--C-:B------:R-:W-:Y:S01]  /*9f00*/  FFMA.FTZ R124, R173, R6, -R120.reuse ;  /* 0x00000006ad7c7223 */ /* 0x100fe20000010878 */
[----:B------:R-:W-:Y:S01]  /*9f10*/  FSEL R221, R221, -INF , P4 ;  /* 0xff800000dddd7808 */ /* 0x000fe20002000000 */
[----:B------:R-:W-:Y:S01]  /*9f20*/  UIADD3 UR10, UR6, 0x300, URZ ;  /* 0x00000300060a7890 */ /* 0x000fe2000fffe03f */
[----:B------:R-:W-:Y:S01]  /*9f30*/  FMNMX.FTZ R0, R145, R0, !PT ;  /* 0x0000000091007209 */ /* 0x000fe20007810000 */
[-CC-:B------:R-:W-:Y:S01]  /*9f40*/  FFMA.FTZ R12, R197, R6.reuse, -R120.reuse ;  /* 0x00000006c50c7223 */ /* 0x180fe20000010878 */
[----:B------:R-:W-:Y:S01]  /*9f50*/  ISETP.GT.AND P4, PT, R146, 0x40, PT ;  /* 0x000000409200780c */ /* 0x000fe20003f84270 */
[-CC-:B------:R-:W-:Y:S01]  /*9f60*/  FFMA.FTZ R197, R195, R6.reuse, -R120.reuse ;  /* 0x00000006c3c57223 */ /* 0x180fe20000010878 */
[----:B-1----:R-:W-:Y:S01]  /*9f70*/  FSEL R191, R130, -INF , P5 ;  /* 0xff80000082bf7808 */ /* 0x002fe20002800000 */
[--C-:B------:R-:W-:Y:S01]  /*9f80*/  FFMA.FTZ R195, R171, R6, -R120.reuse ;  /* 0x00000006abc37223 */ /* 0x100fe20000010878 */
[----:B------:R-:W-:Y:S01]  /*9f90*/  FMNMX.FTZ R0, R221, R0, !PT ;  /* 0x00000000dd007209 */ /* 0x000fe20007810000 */
[----:B------:R-:W-:Y:S01]  /*9fa0*/  UMOV UR11, 0x40000040 ;  /* 0x40000040000b7882 */ /* 0x000fe20000000000 */
[----:B------:R-:W-:Y:S01]  /*9fb0*/  ISETP.GT.AND P5, PT, R146, 0x41, PT ;  /* 0x000000419200780c */ /* 0x000fe20003fa4270 */
[--C-:B------:R-:W-:Y:S01]  /*9fc0*/  FFMA.FTZ R201, R201, R6, -R120.reuse ;  /* 0x00000006c9c97223 */ /* 0x100fe20000010878 */
[----:B--2---:R-:W-:Y:S01]  /*9fd0*/  FSEL R189, R134, -INF , P4 ;  /* 0xff80000086bd7808 */ /* 0x004fe20002000000 */
[----:B------:R-:W-:Y:S01]  /*9fe0*/  MUFU.EX2 R122, R122 ;  /* 0x0000007a007a7308 */ /* 0x000fe20000000800 */
[----:B------:R-:W-:Y:S01]  /*9ff0*/  FMNMX.FTZ R0, R191, R0, !PT ;  /* 0x00000000bf007209 */ /* 0x000fe20007810000 */
[-CC-:B------:R-:W-:Y:S01]  /*a000*/  FFMA.FTZ R135, R135, R6.reuse, -R120.reuse ;  /* 0x0000000687877223 */ /* 0x180fe20000010878 */
[C---:B------:R-:W-:Y:S01]  /*a010*/  ISETP.GT.AND P4, PT, R146.reuse, 0x48, PT ;  /* 0x000000489200780c */ /* 0x040fe20003f84270 */
[-CC-:B------:R-:W-:Y:S01]  /*a020*/  FFMA.FTZ R134, R139, R6.reuse, -R120.reuse ;  /* 0x000000068b867223 */ /* 0x180fe20000010878 */
[----:B------:R-:W-:Y:S01]  /*a030*/  FSEL R223, R223, -INF , P5 ;  /* 0xff800000dfdf7808 */ /* 0x000fe20002800000 */
[--C-:B------:R-:W-:Y:S01]  /*a040*/  FFMA.FTZ R130, R143, R6, -R120.reuse ;  /* 0x000000068f827223 */ /* 0x100fe20000010878 */
[----:B------:R-:W-:Y:S01]  /*a050*/  FMNMX.FTZ R0, R189, R0, !PT ;  /* 0x00000000bd007209 */ /* 0x000fe20007810000 */
[----:B------:R-:W-:Y:S01]  /*a060*/  MUFU.EX2 R201, R201 ;  /* 0x000000c900c97308 */ /* 0x000fe20000000800 */
[----:B------:R-:W-:Y:S01]  /*a070*/  ISETP.GT.AND P5, PT, R146, 0x49, PT ;  /* 0x000000499200780c */ /* 0x000fe20003fa4270 */
[-CC-:B------:R-:W-:Y:S01]  /*a080*/  FFMA.FTZ R123, R123, R6.reuse, -R120.reuse ;  /* 0x000000067b7b7223 */ /* 0x180fe20000010878 */
[----:B---3--:R-:W-:Y:S01]  /*a090*/  FSEL R175, R136, -INF , P4 ;  /* 0xff80000088af7808 */ /* 0x008fe20002000000 */
[--C-:B------:R-:W-:Y:S01]  /*a0a0*/  FFMA.FTZ R136, R147, R6, -R120.reuse ;  /* 0x0000000693887223 */ /* 0x100fe20000010878 */
[----:B------:R-:W-:Y:S01]  /*a0b0*/  FMNMX.FTZ R0, R223, R0, !PT ;  /* 0x00000000df007209 */ /* 0x000fe20007810000 */
[----:B------:R-:W-:Y:S01]  /*a0c0*/  FFMA.FTZ R139, R157, R6, -R120 ;  /* 0x000000069d8b7223 */ /* 0x000fe20000010878 */
[----:B------:R-:W-:Y:S01]  /*a0d0*/  ISETP.GT.AND P4, PT, R146, 0x50, PT ;  /* 0x000000509200780c */ /* 0x000fe20003f84270 */
[----:B------:R-:W-:Y:S01]  /*a0e0*/  MUFU.EX2 R203, R203 ;  /* 0x000000cb00cb7308 */ /* 0x000fe20000000800 */
[----:B------:R-:W-:Y:S01]  /*a0f0*/  FSEL R225, R225, -INF , P5 ;  /* 0xff800000e1e17808 */ /* 0x000fe20002800000 */
[----:B------:R-:W-:Y:S01]  /*a100*/  UMOV UR6, UR36 ;  /* 0x0000002400067c82 */ /* 0x000fe20008000000 */
[----:B------:R-:W-:-:S02]  /*a110*/  FMNMX.FTZ R0, R175, R0, !PT ;  /* 0x00000000af007209 */ /* 0x000fc40007810000 */
[----:B------:R-:W-:Y:S02]  /*a120*/  ISETP.GT.AND P5, PT, R146, 0x51, PT ;  /* 0x000000519200780c */ /* 0x000fe40003fa4270 */
[----:B------:R-:W-:Y:S01]  /*a130*/  FSEL R173, R128, -INF , P4 ;  /* 0xff80000080ad7808 */ /* 0x000fe20002000000 */
[----:B------:R-:W-:Y:S01]  /*a140*/  FFMA.FTZ R128, R169, R6, -R120 ;  /* 0x00000006a9807223 */ /* 0x000fe20000010878 */
[----:B------:R-:W-:Y:S01]  /*a150*/  FMNMX.FTZ R0, R225, R0, !PT ;  /* 0x00000000e1007209 */ /* 0x000fe20007810000 */
[----:B------:R-:W-:Y:S01]  /*a160*/  MUFU.EX2 R12, R12 ;  /* 0x0000000c000c7308 */ /* 0x000fe20000000800 */
[----:B------:R-:W-:Y:S02]  /*a170*/  ISETP.GT.AND P4, PT, R146, 0x58, PT ;  /* 0x000000589200780c */ /* 0x000fe40003f84270 */
[----:B------:R-:W-:Y:S02]  /*a180*/  FSEL R227, R227, -INF , P5 ;  /* 0xff800000e3e37808 */ /* 0x000fe40002800000 */
[----:B------:R-:W-:-:S02]  /*a190*/  FMNMX.FTZ R0, R173, R0, !PT ;  /* 0x00000000ad007209 */ /* 0x000fc40007810000 */
[----:B------:R-:W-:Y:S01]  /*a1a0*/  ISETP.GT.AND P5, PT, R146, 0x59, PT ;  /* 0x000000599200780c */ /* 0x000fe20003fa4270 */
[----:B------:R-:W-:Y:S01]  /*a1b0*/  MUFU.EX2 R197, R197 ;  /* 0x000000c500c57308 */ /* 0x000fe20000000800 */
[----:B------:R-:W-:Y:S01]  /*a1c0*/  FSEL R171, R132, -INF , P4 ;  /* 0xff80000084ab7808 */ /* 0x000fe20002000000 */
[----:B------:R-:W-:Y:S01]  /*a1d0*/  FFMA.FTZ R132, R165, R6, -R120 ;  /* 0x00000006a5847223 */ /* 0x000fe20000010878 */
[----:B------:R-:W-:Y:S02]  /*a1e0*/  FMNMX.FTZ R0, R227, R0, !PT ;  /* 0x00000000e3007209 */ /* 0x000fe40007810000 */
[----:B------:R-:W-:Y:S02]  /*a1f0*/  ISETP.GT.AND P4, PT, R146, 0x60, PT ;  /* 0x000000609200780c */ /* 0x000fe40003f84270 */
[----:B-----5:R-:W-:Y:S01]  /*a200*/  FSEL R229, R229, -INF , P5 ;  /* 0xff800000e5e57808 */ /* 0x020fe20002800000 */
[----:B------:R-:W-:Y:S01]  /*a210*/  MUFU.EX2 R14, R14 ;  /* 0x0000000e000e7308 */ /* 0x000fe20000000800 */
[----:B------:R-:W-:-:S02]  /*a220*/  FMNMX.FTZ R0, R171, R0, !PT ;  /* 0x00000000ab007209 */ /* 0x000fc40007810000 */
[----:B------:R-:W-:Y:S02]  /*a230*/  ISETP.GT.AND P5, PT, R146, 0x61, PT ;  /* 0x000000619200780c */ /* 0x000fe40003fa4270 */
[----:B------:R-:W-:Y:S01]  /*a240*/  FSEL R169, R138, -INF , P4 ;  /* 0xff8000008aa97808 */ /* 0x000fe20002000000 */
[--C-:B------:R-:W-:Y:S01]  /*a250*/  FFMA.FTZ R138, R163, R6, -R120.reuse ;  /* 0x00000006a38a7223 */ /* 0x100fe20000010878 */
[----:B------:R-:W-:Y:S01]  /*a260*/  FMNMX.FTZ R0, R229, R0, !PT ;  /* 0x00000000e5007209 */ /* 0x000fe20007810000 */
[----:B------:R-:W-:Y:S01]  /*a270*/  MUFU.EX2 R199, R199 ;  /* 0x000000c700c77308 */ /* 0x000fe20000000800 */
[----:B------:R-:W-:Y:S02]  /*a280*/  ISETP.GT.AND P4, PT, R146, 0x68, PT ;  /* 0x000000689200780c */ /* 0x000fe40003f84270 */
[----:B------:R-:W-:Y:S01]  /*a290*/  FSEL R231, R126, -INF , P5 ;  /* 0xff8000007ee77808 */ /* 0x000fe20002800000 */
[--C-:B------:R-:W-:Y:S01]  /*a2a0*/  FFMA.FTZ R126, R167, R6, -R120.reuse ;  /* 0x00000006a77e7223 */ /* 0x100fe20000010878 */
[----:B------:R-:W-:Y:S01]  /*a2b0*/  FMNMX.FTZ R0, R169, R0, !PT ;  /* 0x00000000a9007209 */ /* 0x000fe20007810000 */
[-CC-:B------:R-:W-:Y:S01]  /*a2c0*/  FFMA.FTZ R167, R131, R6.reuse, -R120.reuse ;  /* 0x0000000683a77223 */ /* 0x180fe20000010878 */
[----:B------:R-:W-:Y:S01]  /*a2d0*/  ISETP.GT.AND P5, PT, R146, 0x69, PT ;  /* 0x000000699200780c */ /* 0x000fe20003fa4270 */
[----:B------:R-:W-:Y:S01]  /*a2e0*/  MUFU.EX2 R20, R20 ;  /* 0x0000001400147308 */ /* 0x000fe20000000800 */
[----:B------:R-:W-:Y:S01]  /*a2f0*/  FSEL R233, R140, -INF , P4 ;  /* 0xff8000008ce97808 */ /* 0x000fe20002000000 */
[--C-:B------:R-:W-:Y:S01]  /*a300*/  FFMA.FTZ R131, R155, R6, -R120.reuse ;  /* 0x000000069b837223 */ /* 0x100fe20000010878 */
[----:B------:R-:W-:Y:S01]  /*a310*/  FMNMX.FTZ R0, R231, R0, !PT ;  /* 0x00000000e7007209 */ /* 0x000fe20007810000 */
[-CC-:B------:R-:W-:Y:S01]  /*a320*/  FFMA.FTZ R140, R161, R6.reuse, -R120.reuse ;  /* 0x00000006a18c7223 */ /* 0x180fe20000010878 */
[----:B------:R-:W-:Y:S01]  /*a330*/  FSEL R235, R142, -INF , P5 ;  /* 0xff8000008eeb7808 */ /* 0x000fe20002800000 */
[----:B------:R-:W-:Y:S01]  /*a340*/  FFMA.FTZ R142, R149, R6, -R120 ;  /* 0x00000006958e7223 */ /* 0x000fe20000010878 */
        /* <DEDUP_REMOVED lines=9> */
[----:B------:R-:W-:Y:S02]  /*a3e0*/  FSEL R0, R7, RZ, P3 ;  /* 0x000000ff07007208 */ /* 0x000fe40001800000 */
[----:B------:R-:W-:Y:S01]  /*a3f0*/  PLOP3.LUT P3, PT, PT, PT, UP1, 0x80, 0x0 ;  /* 0x000000000000781c */ /* 0x000fe20003f6f018 */
[----:B------:R-:W0:Y:S04]  /*a400*/  SHFL.BFLY PT, R8, R165, 0x1, 0x1f ;  /* 0x0c201f00a5087f89 */ /* 0x000e2800000e0000 */
        /* <DEDUP_REMOVED lines=10> */
[-CC-:B------:R-:W-:Y:S01]  /*a4b0*/  FFMA.FTZ R13, R133, R6.reuse, -R144.reuse ;  /* 0x00000006850d7223 */ /* 0x180fe20000010890 */
[----:B------:R-:W-:Y:S01]  /*a4c0*/  FADD.FTZ R133, -R0, R9 ;  /* 0x0000000900857221 */ /* 0x000fe20000010100 */
[----:B------:R-:W-:Y:S01]  /*a4d0*/  FSEL R9, R8, RZ, P4 ;  /* 0x000000ff08097208 */ /* 0x000fe20002000000 */
[-CC-:B------:R-:W-:Y:S01]  /*a4e0*/  FFMA.FTZ R121, R121, R6.reuse, -R144.reuse ;  /* 0x0000000679797223 */ /* 0x180fe20000010890 */
[-CC-:B------:R-:W-:Y:S01]  /*a4f0*/  FFMA.FTZ R200, R125, R6.reuse, -R144.reuse ;  /* 0x000000067dc87223 */ /* 0x180fe20000010890 */
[-C--:B------:R-:W-:Y:S01]  /*a500*/  FMUL.FTZ R133, R133, R6.reuse ;  /* 0x0000000685857220 */ /* 0x080fe20000410000 */
[-C--:B------:R-:W-:Y:S01]  /*a510*/  FFMA.FTZ R202, R11, R6.reuse, -R144 ;  /* 0x000000060bca7223 */ /* 0x080fe20000010890 */
[----:B------:R-:W-:Y:S01]  /*a520*/  FADD.FTZ R9, -R9, R10 ;  /* 0x0000000a09097221 */ /* 0x000fe20000010100 */
[-CC-:B------:R-:W-:Y:S01]  /*a530*/  FFMA.FTZ R11, R129, R6.reuse, -R144.reuse ;  /* 0x00000006810b7223 */ /* 0x180fe20000010890 */
[----:B------:R-:W-:Y:S01]  /*a540*/  MUFU.EX2 R121, R121 ;  /* 0x0000007900797308 */ /* 0x000fe20000000800 */
[-CC-:B------:R-:W-:Y:S01]  /*a550*/  FFMA.FTZ R198, R15, R6.reuse, -R144.reuse ;  /* 0x000000060fc67223 */ /* 0x180fe20000010890 */
[-C--:B------:R-:W-:Y:S01]  /*a560*/  FMUL.FTZ R0, R9, R6.reuse ;  /* 0x0000000609007220 */ /* 0x080fe20000410000 */
[----:B------:R-:W-:Y:S01]  /*a570*/  FFMA.FTZ R15, R137, R6, -R144 ;  /* 0x00000006890f7223 */ /* 0x000fe20000010890 */
[----:B------:R-:W-:-:S02]  /*a580*/  IMAD.U32 R10, RZ, RZ, UR37 ;  /* 0x00000025ff0a7e24 */ /* 0x000fc4000f8e00ff */
[-CC-:B------:R-:W-:Y:S01]  /*a590*/  FFMA.FTZ R192, R141, R6.reuse, -R144.reuse ;  /* 0x000000068dc07223 */ /* 0x180fe20000010890 */
[----:B------:R-:W-:Y:S02]  /*a5a0*/  IMAD.U32 R137, RZ, RZ, UR4 ;  /* 0x00000004ff897e24 */ /* 0x000fe4000f8e00ff */
[-CC-:B------:R-:W-:Y:S01]  /*a5b0*/  FFMA.FTZ R21, R21, R6.reuse, -R144.reuse ;  /* 0x0000000615157223 */ /* 0x180fe20000010890 */
[----:B------:R-:W0:Y:S01]  /*a5c0*/  MUFU.EX2 R0, R0 ;  /* 0x0000000000007308 */ /* 0x000e220000000800 */
[----:B------:R-:W-:Y:S02]  /*a5d0*/  @!P1 VIADD R10, R10, 0x36840 ;  /* 0x000368400a0a9836 */ /* 0x000fe40000000000 */
[-CC-:B------:R-:W-:Y:S01]  /*a5e0*/  FFMA.FTZ R194, R153, R6.reuse, -R144.reuse ;  /* 0x0000000699c27223 */ /* 0x180fe20000010890 */
[----:B------:R-:W-:Y:S02]  /*a5f0*/  @!P1 VIADD R137, R137, 0x36860 ;  /* 0x0003686089899836 */ /* 0x000fe40000000000 */
[-CC-:B------:R-:W-:Y:S01]  /*a600*/  FFMA.FTZ R125, R185, R6.reuse, -R144.reuse ;  /* 0x00000006b97d7223 */ /* 0x180fe20000010890 */
[-C--:B------:R-:W-:Y:S01]  /*a610*/  FFMA.FTZ R188, R187, R6.reuse, -R144 ;  /* 0x00000006bbbc7223 */ /* 0x080fe20000010890 */
[----:B------:R-:W-:Y:S01]  /*a620*/  @!P1 PRMT R10, RZ, 0x654, R10 ;  /* 0x00000654ff0a9816 */ /* 0x000fe2000000000a */
        /* <DEDUP_REMOVED lines=8> */
[--C-:B------:R-:W-:Y:S01]  /*a6b0*/  FFMA.FTZ R171, R171, R6, -R144.reuse ;  /* 0x00000006abab7223 */ /* 0x100fe20000010890 */
[----:B------:R-:W2:Y:S01]  /*a6c0*/  MUFU.EX2 R200, R200 ;  /* 0x000000c800c87308 */ /* 0x000ea20000000800 */
[----:B0-----:R-:W-:Y:S01]  /*a6d0*/  FFMA.FTZ R133, R0, R4, R121 ;  /* 0x0000000400857223 */ /* 0x001fe20000010079 */
[----:B------:R-:W-:Y:S01]  /*a6e0*/  @!P1 PRMT R4, RZ, 0x654, R137 ;  /* 0x00000654ff049816 */ /* 0x000fe20000000089 */
[-CC-:B------:R-:W-:Y:S01]  /*a6f0*/  FFMA.FTZ R229, R229, R6.reuse, -R144.reuse ;  /* 0x00000006e5e57223 */ /* 0x180fe20000010890 */
[-CC-:B------:R-:W-:Y:S01]  /*a700*/  FFMA.FTZ R169, R169, R6.reuse, -R144.reuse ;  /* 0x00000006a9a97223 */ /* 0x180fe20000010890 */
[----:B------:R-:W-:Y:S01]  /*a710*/  FFMA.FTZ R231, R231, R6, -R144 ;  /* 0x00000006e7e77223 */ /* 0x000fe20000010890 */
[----:B------:R-:W-:-:S02]  /*a720*/  WARPGROUP.DEPBAR.LE gsb0, 0x0 ;  /* 0x00008000000079c5 */ /* 0x000fc40000010000 */
[----:B------:R-:W-:Y:S01]  /*a730*/  WARPGROUP.ARRIVE ;  /* 0x00000000000079c5 */ /* 0x000fe20000000000 */
[----:B------:R-:W-:Y:S01]  /*a740*/  MUFU.EX2 R202, R202 ;  /* 0x000000ca00ca7308 */ /* 0x000fe20000000800 */
[----:B-1----:R-:W-:Y:S01]  /*a750*/  FFMA.FTZ R137, R2, R3, R201 ;  /* 0x0000000302897223 */ /* 0x002fe200000100c9 */
[-CC-:B------:R-:W-:Y:S01]  /*a760*/  FFMA.FTZ R181, R151, R6.reuse, -R120.reuse ;  /* 0x0000000697b57223 */ /* 0x180fe20000010878 */
[-CC-:B------:R-:W-:Y:S01]  /*a770*/  FFMA.FTZ R183, R159, R6.reuse, -R120.reuse ;  /* 0x000000069fb77223 */ /* 0x180fe20000010878 */
[-C--:B------:R-:W-:Y:S01]  /*a780*/  FFMA.FTZ R120, R127, R6.reuse, -R120 ;  /* 0x000000067f787223 */ /* 0x080fe20000010878 */
[----:B------:R-:W-:Y:S01]  /*a790*/  HGMMA.64x192x16.F32 R24, R176, gdesc[UR8].tnspB, R24, gsb0 ;  /* 0x42e00008b0187df0 */ /* 0x000fe20008000818 */
[-CC-:B------:R-:W-:Y:S01]  /*a7a0*/  FFMA.FTZ R127, R225, R6.reuse, -R144.reuse ;  /* 0x00000006e17f7223 */ /* 0x180fe20000010890 */
[-CC-:B------:R-:W-:Y:S01]  /*a7b0*/  FFMA.FTZ R180, R173, R6.reuse, -R144.reuse ;  /* 0x00000006adb47223 */ /* 0x180fe20000010890 */
[----:B------:R-:W-:Y:S01]  /*a7c0*/  MUFU.EX2 R11, R11 ;  /* 0x0000000b000b7308 */ /* 0x000fe20000000800 */
[----:B--2---:R-:W-:Y:S01]  /*a7d0*/  FADD.FTZ R133, R200, R133 ;  /* 0x00000085c8857221 */ /* 0x004fe20000010000 */
[-CC-:B------:R-:W-:Y:S01]  /*a7e0*/  FFMA.FTZ R233, R233, R6.reuse, -R144.reuse ;  /* 0x00000006e9e97223 */ /* 0x180fe20000010890 */
[----:B------:R-:W-:Y:S01]  /*a7f0*/  FFMA.FTZ R144, R235, R6, -R144 ;  /* 0x00000006eb907223 */ /* 0x000fe20000010890 */
[----:B------:R-:W-:-:S02]  /*a800*/  F2FP.F16.F32.PACK_AB R201, R122, R201 ;  /* 0x000000c97ac9723e */ /* 0x000fc400000000ff */
[----:B------:R-:W-:Y:S02]  /*a810*/  F2FP.F16.F32.PACK_AB R200, R200, R121 ;  /* 0x00000079c8c8723e */ /* 0x000fe400000000ff */
[----:B------:R-:W-:Y:S01]  /*a820*/  MUFU.EX2 R196, R196 ;  /* 0x000000c400c47308 */ /* 0x000fe20000000800 */
[----:B------:R-:W-:Y:S02]  /*a830*/  F2FP.F16.F32.PACK_AB R189, R167, R126 ;  /* 0x0000007ea7bd723e */ /* 0x000fe400000000ff */
[----:B------:R-:W-:Y:S02]  /*a840*/  F2FP.F16.F32.PACK_AB R191, R135, R132 ;  /* 0x0000008487bf723e */ /* 0x000fe400000000ff */
        /* <DEDUP_REMOVED lines=25> */
[----:B------:R-:W-:Y:S01]  /*a9e0*/  MUFU.EX2 R229, R229 ;  /* 0x000000e500e57308 */ /* 0x000fe20000000800 */
[----:B------:R-:W-:-:S02]  /*a9f0*/  WARPGROUP.DEPBAR.LE gsb0, 0x0 ;  /* 0x00008000000079c5 */ /* 0x000fc40000010000 */
[----:B------:R0:W-:Y:S05]  /*aa00*/  @!P1 SYNCS.ARRIVE.TRANS64.RED.A1T0 RZ, [R10+URZ], RZ ;  /* 0x000000ff0aff99a7 */ /* 0x0001ea000810043f */
[----:B------:R-:W-:Y:S01]  /*aa10*/  MUFU.EX2 R138, R138 ;  /* 0x0000008a008a7308 */ /* 0x000fe20000000800 */
[----:B------:R1:W-:Y:S01]  /*aa20*/  @!P1 SYNCS.ARRIVE.TRANS64.RED.A1T0 RZ, [R4+URZ], RZ ;  /* 0x000000ff04ff99a7 */ /* 0x0003e2000810043f */
[----:B0-----:R-:W-:Y:S01]  /*aa30*/  FADD.FTZ R10, R202, R133 ;  /* 0x00000085ca0a7221 */ /* 0x001fe20000010000 */
[----:B------:R-:W-:-:S05]  /*aa40*/  F2FP.F16.F32.PACK_AB R202, R11, R202 ;  /* 0x000000ca0bca723e */ /* 0x000fca00000000ff */
[----:B------:R-:W-:Y:S01]  /*aa50*/  MUFU.EX2 R176, R169 ;  /* 0x000000a900b07308 */ /* 0x000fe20000000800 */
[----:B-1----:R-:W-:Y:S01]  /*aa60*/  FADD.FTZ R4, R122, R137 ;  /* 0x000000897a047221 */ /* 0x002fe20000010000 */
[----:B------:R-:W-:-:S06]  /*aa70*/  FADD.FTZ R137, R11, R10 ;  /* 0x0000000a0b897221 */ /* 0x000fcc0000010000 */
[----:B------:R-:W-:Y:S01]  /*aa80*/  MUFU.EX2 R139, R139 ;  /* 0x0000008b008b7308 */ /* 0x000fe20000000800 */
[----:B------:R-:W-:Y:S01]  /*aa90*/  FADD.FTZ R133, R203, R4 ;  /* 0x00000004cb857221 */ /* 0x000fe20000010000 */
[----:B------:R-:W-:Y:S01]  /*aaa0*/  FADD.FTZ R10, R196, R137 ;  /* 0x00000089c40a7221 */ /* 0x000fe20000010000 */
[C---:B------:R-:W-:Y:S02]  /*aab0*/  F2FP.F16.F32.PACK_AB R196, R13.reuse, R196 ;  /* 0x000000c40dc4723e */ /* 0x040fe400000000ff */
[C---:B------:R-:W-:Y:S01]  /*aac0*/  FADD.FTZ R4, R12.reuse, R133 ;  /* 0x000000850c047221 */ /* 0x040fe20000010000 */
[----:B------:R-:W-:Y:S01]  /*aad0*/  FADD.FTZ R137, R13, R10 ;  /* 0x0000000a0d897221 */ /* 0x000fe20000010000 */
[----:B------:R-:W-:Y:S01]  /*aae0*/  F2FP.F16.F32.PACK_AB R203, R12, R203 ;  /* 0x000000cb0ccb723e */ /* 0x000fe200000000ff */
[----:B------:R-:W-:Y:S01]  /*aaf0*/  MUFU.EX2 R231, R231 ;  /* 0x000000e700e77308 */ /* 0x000fe20000000800 */
[----:B------:R-:W-:Y:S01]  /*ab00*/  FADD.FTZ R133, R197, R4 ;  /* 0x00000004c5857221 */ /* 0x000fe20000010000 */
[----:B------:R-:W-:Y:S01]  /*ab10*/  FADD.FTZ R10, R198, R137 ;  /* 0x00000089c60a7221 */ /* 0x000fe20000010000 */
[----:B------:R-:W-:-:S02]  /*ab20*/  F2FP.F16.F32.PACK_AB R197, R14, R197 ;  /* 0x000000c50ec5723e */ /* 0x000fc400000000ff */
[----:B------:R-:W-:Y:S01]  /*ab30*/  FADD.FTZ R4, R14, R133 ;  /* 0x000000850e047221 */ /* 0x000fe20000010000 */
[C---:B------:R-:W-:Y:S01]  /*ab40*/  FADD.FTZ R137, R15.reuse, R10 ;  /* 0x0000000a0f897221 */ /* 0x040fe20000010000 */
[----:B------:R-:W-:Y:S01]  /*ab50*/  F2FP.F16.F32.PACK_AB R198, R15, R198 ;  /* 0x000000c60fc6723e */ /* 0x000fe200000000ff */
[----:B------:R-:W0:Y:S01]  /*ab60*/  MUFU.EX2 R140, R140 ;  /* 0x0000008c008c7308 */ /* 0x000e220000000800 */
[----:B------:R-:W-:Y:S01]  /*ab70*/  FADD.FTZ R133, R199, R4 ;  /* 0x00000004c7857221 */ /* 0x000fe20000010000 */
[----:B------:R-:W-:Y:S01]  /*ab80*/  FADD.FTZ R10, R192, R137 ;  /* 0x00000089c00a7221 */ /* 0x000fe20000010000 */
[C---:B------:R-:W-:Y:S02]  /*ab90*/  F2FP.F16.F32.PACK_AB R199, R20.reuse, R199 ;  /* 0x000000c714c7723e */ /* 0x040fe400000000ff */
[----:B------:R-:W-:Y:S01]  /*aba0*/  FADD.FTZ R4, R20, R133 ;  /* 0x0000008514047221 */ /* 0x000fe20000010000 */
[C---:B------:R-:W-:Y:S01]  /*abb0*/  FADD.FTZ R137, R21.reuse, R10 ;  /* 0x0000000a15897221 */ /* 0x040fe20000010000 */
        /* <DEDUP_REMOVED lines=8> */
[----:B------:R-:W-:Y:S01]  /*ac40*/  MUFU.EX2 R142, R142 ;  /* 0x0000008e008e7308 */ /* 0x000fe20000000800 */
        /* <DEDUP_REMOVED lines=11> */
[----:B------:R-:W-:Y:S01]  /*ad00*/  FADD.FTZ R11, R9, R4 ;  /* 0x00000004090b7221 */ /* 0x000fe20000010000 */
[----:B0-----:R-:W-:Y:S01]  /*ad10*/  F2FP.F16.F32.PACK_AB R177, R140, R139 ;  /* 0x0000008b8cb1723e */ /* 0x001fe200000000ff */
[----:B------:R-:W0:Y:S01]  /*ad20*/  MUFU.EX2 R120, R120 ;  /* 0x0000007800787308 */ /* 0x000e220000000800 */
[----:B------:R-:W-:Y:S01]  /*ad30*/  FADD.FTZ R10, R132, R13 ;  /* 0x0000000d840a7221 */ /* 0x000fe20000010000 */
[----:B------:R-:W-:Y:S01]  /*ad40*/  FADD.FTZ R4, R184, R11 ;  /* 0x0000000bb8047221 */ /* 0x000fe20000010000 */
[----:B------:R-:W-:Y:S02]  /*ad50*/  F2FP.F16.F32.PACK_AB R184, R3, R184 ;  /* 0x000000b803b8723e */ /* 0x000fe400000000ff */
[----:B------:R-:W-:Y:S01]  /*ad60*/  FADD.FTZ R10, R135, R10 ;  /* 0x0000000a870a7221 */ /* 0x000fe20000010000 */
[----:B------:R-:W-:-:S03]  /*ad70*/  FADD.FTZ R13, R3, R4 ;  /* 0x00000004030d7221 */ /* 0x000fc60000010000 */
[----:B------:R-:W-:Y:S01]  /*ad80*/  FADD.FTZ R11, R131, R10 ;  /* 0x0000000a830b7221 */ /* 0x000fe20000010000 */
        /* <DEDUP_REMOVED lines=9> */
[----:B0-----:R-:W-:Y:S01]  /*ae20*/  F2FP.F16.F32.PACK_AB R179, R120, R142 ;  /* 0x0000008e78b3723e */ /* 0x001fe200000000ff */
[----:B------:R-:W-:Y:S02]  /*ae30*/  IMAD.MOV.U32 R10, RZ, RZ, R8 ;  /* 0x000000ffff0a7224 */ /* 0x000fe400078e0008 */
[----:B------:R-:W-:Y:S01]  /*ae40*/  FADD.FTZ R4, R136, R11 ;  /* 0x0000000b88047221 */ /* 0x000fe20000010000 */
[----:B------:R-:W-:Y:S01]  /*ae50*/  FADD.FTZ R9, R182, R9 ;  /* 0x00000009b6097221 */ /* 0x000fe20000010000 */
[----:B------:R-:W-:-:S02]  /*ae60*/  F2FP.F16.F32.PACK_AB R182, R229, R182 ;  /* 0x000000b6e5b6723e */ /* 0x000fc400000000ff */
[----:B------:R-:W-:Y:S01]  /*ae70*/  FADD.FTZ R4, R181, R4 ;  /* 0x00000004b5047221 */ /* 0x000fe20000010000 */
        /* <DEDUP_REMOVED lines=12> */
[----:B------:R-:W-:Y:S01]  /*af40*/  FADD.FTZ R4, R144, R9 ;  /* 0x0000000990047221 */ /* 0x000fe20000010000 */
[----:B------:R-:W-:Y:S02]  /*af50*/  IMAD.MOV.U32 R9, RZ, RZ, R7 ;  /* 0x000000ffff097224 */ /* 0x000fe400078e0007 */
[----:B------:R-:W-:-:S04]  /*af60*/  FADD.FTZ R3, R142, R3 ;  /* 0x000000038e037221 */ /* 0x000fc80000010000 */
[----:B------:R-:W-:Y:S01]  /*af70*/  FADD.FTZ R3, R120, R3 ;  /* 0x0000000378037221 */ /* 0x000fe20000010000 */
[----:B------:R-:W-:Y:S06]  /*af80*/  @P3 BRA `(.L_x_2499) ;  /* 0xffffffb400683947 */ /* 0x000fec000383ffff */
.L_x_2490:
[----:B------:R-:W-:-:S13]  /*af90*/  ISETP.LE.AND P2, PT, RZ, UR7, PT ;  /* 0x00000007ff007c0c */ /* 0x000fda000bf43270 */
[----:B------:R-:W-:Y:S05]  /*afa0*/  @!P2 BRA `(.L_x_2500) ;  /* 0x000000400090a947 */ /* 0x000fea0003800000 */
[----:B------:R-:W-:Y:S01]  /*afb0*/  IMAD.MOV.U32 R10, RZ, RZ, R7 ;  /* 0x000000ffff0a7224 */ /* 0x000fe200078e0007 */
[----:B------:R-:W-:Y:S01]  /*afc0*/  UMOV UR37, UR60 ;  /* 0x0000003c00257c82 */ /* 0x000fe20008000000 */
[----:B------:R-:W-:Y:S01]  /*afd0*/  IMAD.MOV.U32 R9, RZ, RZ, R8 ;  /* 0x000000ffff097224 */ /* 0x000fe200078e0008 */
[----:B------:R-:W-:Y:S01]  /*afe0*/  UMOV UR6, UR36 ;  /* 0x0000002400067c82 */ /* 0x000fe20008000000 */
[----:B------:R-:W-:-:S05]  /*aff0*/  ULDC UR5, c[0x0][0x9d8] ;  /* 0x0002760000057ab9 */ /* 0x000fca0000000800 */
.L_x_2509:
[----:B------:R-:W-:-:S04]  /*b000*/  UIADD3 UR36, UR6, 0x1, URZ ;  /* 0x0000000106247890 */ /* 0x000fc8000fffe03f */
[----:B------:R-:W-:-:S04]  /*b010*/  UISETP.NE.AND UP0, UPT, UR36, 0x2, UPT ;  /* 0x000000022400788c */ /* 0x000fc8000bf05270 */
[----:B------:R-:W-:Y:S02]  /*b020*/  USEL UR60, URZ, 0x1, UP0 ;  /* 0x000000013f3c7887 */ /* 0x000fe40008000000 */
[----:B------:R-:W-:Y:S02]  /*b030*/  USEL UR36, UR36, URZ, UP0 ;  /* 0x0000003f24247287 */ /* 0x000fe40008000000 */
[----:B------:R-:W-:Y:S01]  /*b040*/  ULOP3.LUT UR60, UR37, UR60, URZ, 0x3c, !UPT ;  /* 0x0000003c253c7292 */ /* 0x000fe2000f8e3c3f */
[----:B------:R-:W-:Y:S11]  /*b050*/  @!P0 BRA `(.L_x_2501) ;  /* 0x0000000000048947 */ /* 0x000ff60003800000 */
[----:B------:R-:W-:Y:S01]  /*b060*/  BPT.TRAP 0x1 ;  /* 0x000000040000795c */ /* 0x000fe20000300000 */
.L_x_2501:
[----:B------:R-:W-:Y:S01]  /*b070*/  ULEA UR4, UR36, UR38, 0x3 ;  /* 0x0000002624047291 */ /* 0x000fe2000f8e183f */
[----:B------:R-:W-:-:S05]  /*b080*/  IMAD.U32 R6, RZ, RZ, UR60 ;  /* 0x0000003cff067e24 */ /* 0x000fca000f8e00ff */
[----:B------:R-:W-:-:S04]  /*b090*/  SHF.L.U32 R6, R6, 0x1f, RZ ;  /* 0x0000001f06067819 */ /* 0x000fc800000006ff */
[----:B------:R0:W1:Y:S01]  /*b0a0*/  SYNCS.PHASECHK.TRANS64.TRYWAIT P2, [UR4+0x36830], R6 ;  /* 0x03683006ff0075a7 */ /* 0x0000620008040144 */
[----:B------:R-:W-:Y:S05]  /*b0b0*/  @!P0 BRA `(.L_x_2502) ;  /* 0x0000000000048947 */ /* 0x000fea0003800000 */
[----:B------:R-:W-:Y:S01]  /*b0c0*/  BPT.TRAP 0x1 ;  /* 0x000000040000795c */ /* 0x000fe20000300000 */
.L_x_2502:
[----:B-1----:R-:W-:Y:S05]  /*b0d0*/  @P2 BRA `(.L_x_2503) ;  /* 0x0000000000082947 */ /* 0x002fea0003800000 */
[----:B------:R-:W1:Y:S02]  /*b0e0*/  SYNCS.PHASECHK.TRANS64.TRYWAIT P2, [UR4+0x36830], R6 ;  /* 0x03683006ff0075a7 */ /* 0x000e640008040144 */
[----:B-1----:R-:W-:Y:S05]  /*b0f0*/  @!P2 BRA `(.L_x_2504) ;  /* 0x000000e80034a947 */ /* 0x002fea0003800000 */
.L_x_2503:
        /* <DEDUP_REMOVED lines=592> */
.L_x_2505:
[----:B------:R-:W-:Y:S01]  /*d600*/  ULEA UR14, UR6, UR38, 0x3 ;  /* 0x00000026060e7291 */ /* 0x000fe2000f8e183f */
[----:B------:R-:W-:-:S05]  /*d610*/  IMAD.U32 R0, RZ, RZ, UR37 ;  /* 0x00000025ff007e24 */ /* 0x000fca000f8e00ff */
[----:B------:R-:W-:-:S04]  /*d620*/  SHF.L.U32 R0, R0, 0x1f, RZ ;  /* 0x0000001f00007819 */ /* 0x000fc800000006ff */
[----:B------:R2:W3:Y:S01]  /*d630*/  SYNCS.PHASECHK.TRANS64.TRYWAIT P2, [UR14+0x36850], R0 ;  /* 0x03685000ff0075a7 */ /* 0x0004e2000804014e */
[----:B------:R-:W-:Y:S05]  /*d640*/  @!P0 BRA `(.L_x_2506) ;  /* 0x0000000000048947 */ /* 0x000fea0003800000 */
[----:B------:R-:W-:Y:S01]  /*d650*/  BPT.TRAP 0x1 ;  /* 0x000000040000795c */ /* 0x000fe20000300000 */
.L_x_2506:
[----:B---3--:R-:W-:Y:S05]  /*d660*/  @P2 BRA `(.L_x_2507) ;  /* 0x0000000000082947 */ /* 0x008fea0003800000 */
[----:B------:R-:W3:Y:S02]  /*d670*/  SYNCS.PHASECHK.TRANS64.TRYWAIT P2, [UR14+0x36850], R0 ;  /* 0x03685000ff0075a7 */ /* 0x000ee4000804014e */
[----:B---3--:R-:W-:Y:S05]  /*d680*/  @!P2 BRA `(.L_x_2508) ;  /* 0x000000c000e8a947 */ /* 0x008fea0003800000 */
.L_x_2507:
        /* <DEDUP_REMOVED lines=9> */
[----:B------:R-:W2:Y:S01]  /*d720*/  MUFU.TANH R2, R2 ;  /* 0x0000000200027308 */ /* 0x000ea20000002400 */
        /* <DEDUP_REMOVED lines=19> */
[----:B--2---:R-:W-:Y:S01]  /*d860*/  FMNMX.FTZ R0, R2, R9, !PT ;  /* 0x0000000902007209 */ /* 0x004fe20007810000 */
[----:B------:R-:W-:Y:S01]  /*d870*/  FMUL.FTZ R231, R141, UR5 ;  /* 0x000000058de77c20 */ /* 0x000fe20008410000 */
[----:B------:R-:W-:Y:S01]  /*d880*/  FMUL.FTZ R235, R128, UR5 ;  /* 0x0000000580eb7c20 */ /* 0x000fe20008410000 */
[----:B------:R-:W-:Y:S01]  /*d890*/  FMUL.FTZ R137, R129, UR5 ;  /* 0x0000000581897c20 */ /* 0x000fe20008410000 */
[----:B------:R-:W-:Y:S01]  /*d8a0*/  FMUL.FTZ R129, R132, UR5 ;  /* 0x0000000584817c20 */ /* 0x000fe20008410000 */
[----:B-1----:R-:W-:Y:S01]  /*d8b0*/  FMNMX.FTZ R0, R7, R0, !PT ;  /* 0x0000000007007209 */ /* 0x002fe20007810000 */
[----:B------:R-:W1:Y:S01]  /*d8c0*/  MUFU.TANH R21, R21 ;  /* 0x0000001500157308 */ /* 0x000e620000002400 */
[----:B------:R-:W-:Y:S01]  /*d8d0*/  FMUL.FTZ R141, R133, UR5 ;  /* 0x00000005858d7c20 */ /* 0x000fe20008410000 */
[----:B------:R-:W-:Y:S01]  /*d8e0*/  FMUL.FTZ R133, R120, UR5 ;  /* 0x0000000578857c20 */ /* 0x000fe20008410000 */
[----:B------:R-:W-:Y:S01]  /*d8f0*/  FMUL.FTZ R128, R121, UR5 ;  /* 0x0000000579807c20 */ /* 0x000fe20008410000 */
[----:B------:R-:W-:Y:S01]  /*d900*/  FMUL.FTZ R120, R124, UR5 ;  /* 0x000000057c787c20 */ /* 0x000fe20008410000 */
[----:B------:R-:W-:Y:S01]  /*d910*/  FMUL.FTZ R124, R125, UR5 ;  /* 0x000000057d7c7c20 */ /* 0x000fe20008410000 */
[----:B------:R-:W-:Y:S01]  /*d920*/  FMUL.FTZ R121, R151, UR5 ;  /* 0x0000000597797c20 */ /* 0x000fe20008410000 */
[----:B0-----:R-:W0:Y:S01]  /*d930*/  LDC R6, c[0x0][0x988] ;  /* 0x00026200ff067b82 */ /* 0x001e220000000800 */
[----:B------:R-:W2:Y:S01]  /*d940*/  MUFU.TANH R171, R171 ;  /* 0x000000ab00ab7308 */ /* 0x000ea20000002400 */
        /* <DEDUP_REMOVED lines=24> */
[----:B---3--:R-:W-:Y:S01]  /*dad0*/  FMNMX.FTZ R0, R173, R0, !PT ;  /* 0x00000000ad007209 */ /* 0x008fe20007810000 */
[----:B------:R-:W-:Y:S01]  /*dae0*/  IMAD.U32 R138, RZ, RZ, UR14 ;  /* 0x0000000eff8a7e24 */ /* 0x000fe2000f8e00ff */
[----:B------:R-:W-:Y:S01]  /*daf0*/  ISETP.LT.AND P2, PT, RZ, UR7, PT ;  /* 0x00000007ff007c0c */ /* 0x000fe2000bf41270 */
[----:B------:R-:W-:Y:S01]  /*db00*/  UMOV UR37, UR60 ;  /* 0x0000003c00257c82 */ /* 0x000fe20008000000 */
[----:B------:R-:W-:Y:S01]  /*db10*/  UMOV UR6, UR36 ;  /* 0x0000002400067c82 */ /* 0x000fe20008000000 */
[----:B------:R-:W-:-:S02]  /*db20*/  @!P1 VIADD R138, R138, 0x36860 ;  /* 0x000368608a8a9836 */ /* 0x000fc40000000000 */
[----:B------:R-:W-:Y:S01]  /*db30*/  MUFU.TANH R225, R225 ;  /* 0x000000e100e17308 */ /* 0x000fe20000002400 */
[----:B-1----:R-:W-:-:S07]  /*db40*/  FMNMX.FTZ R0, R175, R0, !PT ;  /* 0x00000000af007209 */ /* 0x002fce0007810000 */
        /* <DEDUP_REMOVED lines=25> */
[----:B------:R-:W-:Y:S01]  /*dce0*/  FMUL.FTZ R145, R146, UR5 ;  /* 0x0000000592917c20 */ /* 0x000fe20008410000 */
[----:B------:R-:W-:Y:S01]  /*dcf0*/  HGMMA.64x192x16.F32 R24, R196, gdesc[UR8].tnspB, R24, gsb0 ;  /* 0x42e00008c4187df0 */ /* 0x000fe20008000818 */
[----:B------:R-:W-:Y:S01]  /*dd00*/  UIADD3 UR10, UR4, 0x100, URZ ;  /* 0x00000100040a7890 */ /* 0x000fe2000fffe03f */
[----:B------:R-:W-:-:S04]  /*dd10*/  UMOV UR11, 0x40000040 ;  /* 0x40000040000b7882 */ /* 0x000fc80000000000 */
        /* <DEDUP_REMOVED lines=25> */
[----:B------:R-:W1:Y:S01]  /*deb0*/  MUFU.TANH R197, R197 ;  /* 0x000000c500c57308 */ /* 0x000e620000002400 */
[----:B------:R-:W-:-:S07]  /*dec0*/  UMOV UR11, 0x40000040 ;  /* 0x40000040000b7882 */ /* 0x000fce0000000000 */
[----:B------:R-:W2:Y:S08]  /*ded0*/  MUFU.TANH R199, R199 ;  /* 0x000000c700c77308 */ /* 0x000eb00000002400 */
[----:B------:R-:W-:Y:S01]  /*dee0*/  MUFU.TANH R165, R165 ;  /* 0x000000a500a57308 */ /* 0x000fe20000002400 */
[----:B-1----:R-:W-:-:S04]  /*def0*/  FMNMX.FTZ R0, R197, R0, !PT ;  /* 0x00000000c5007209 */ /* 0x002fc80007810000 */
[----:B--2---:R-:W-:-:S04]  /*df00*/  FMNMX.FTZ R0, R199, R0, !PT ;  /* 0x00000000c7007209 */ /* 0x004fc80007810000 */
        /* <DEDUP_REMOVED lines=11> */
[----:B------:R-:W3:Y:S01]  /*dfc0*/  MUFU.TANH R157, R157 ;  /* 0x0000009d009d7308 */ /* 0x000ee20000002400 */
[----:B-1----:R-:W-:-:S04]  /*dfd0*/  FMNMX.FTZ R0, R195, R0, !PT ;  /* 0x00000000c3007209 */ /* 0x002fc80007810000 */
[----:B--2---:R-:W-:-:S04]  /*dfe0*/  FMNMX.FTZ R0, R193, R0, !PT ;  /* 0x00000000c1007209 */ /* 0x004fc80007810000 */
        /* <DEDUP_REMOVED lines=16> */
[----:B------:R-:W-:-:S06]  /*e0f0*/  FMUL.FTZ R151, R142, UR5 ;  /* 0x000000058e977c20 */ /* 0x000fcc0008410000 */
[----:B------:R-:W1:Y:S01]  /*e100*/  MUFU.TANH R151, R151 ;  /* 0x0000009700977308 */ /* 0x000e620000002400 */
[----:B------:R-:W-:Y:S02]  /*e110*/  WARPGROUP.DEPBAR.LE gsb0, 0x0 ;  /* 0x00008000000079c5 */ /* 0x000fe40000010000 */
[----:B------:R-:W-:Y:S01]  /*e120*/  WARPGROUP.ARRIVE ;  /* 0x00000000000079c5 */ /* 0x000fe20000000000 */
[----:B------:R-:W2:Y:S01]  /*e130*/  SHFL.BFLY PT, R191, R0, 0x2, 0x1f ;  /* 0x0c401f0000bf7f89 */ /* 0x000ea200000e0000 */
[----:B------:R-:W-:-:S04]  /*e140*/  FMUL.FTZ R189, R130, UR5 ;  /* 0x0000000582bd7c20 */ /* 0x000fc80008410000 */
[----:B------:R-:W-:Y:S01]  /*e150*/  HGMMA.64x192x16.F32 R24, R184, gdesc[UR8].tnspB, R24, gsb0 ;  /* 0x42e00008b8187df0 */ /* 0x000fe20008000818 */
[----:B------:R-:W-:Y:S01]  /*e160*/  UIADD3 UR10, UR4, 0x280, URZ ;  /* 0x00000280040a7890 */ /* 0x000fe2000fffe03f */
[----:B------:R-:W4:Y:S01]  /*e170*/  MUFU.TANH R189, R189 ;  /* 0x000000bd00bd7308 */ /* 0x000f220000002400 */
[----:B------:R-:W-:Y:S01]  /*e180*/  UMOV UR11, 0x40000040 ;  /* 0x40000040000b7882 */ /* 0x000fe20000000000 */
[----:B--2---:R-:W-:Y:S01]  /*e190*/  FMNMX.FTZ R8, R0, R191, !PT ;  /* 0x000000bf00087209 */ /* 0x004fe20007810000 */
[----:B------:R-:W-:-:S04]  /*e1a0*/  FMUL.FTZ R191, R134, UR5 ;  /* 0x0000000586bf7c20 */ /* 0x000fc80008410000 */
[----:B------:R-:W2:Y:S02]  /*e1b0*/  SHFL.BFLY PT, R0, R8, 0x1, 0x1f ;  /* 0x0c201f0008007f89 */ /* 0x000ea400000e0000 */
[----:B------:R-:W5:Y:S01]  /*e1c0*/  MUFU.TANH R191, R191 ;  /* 0x000000bf00bf7308 */ /* 0x000f620000002400 */
[----:B--2---:R-:W-:-:S05]  /*e1d0*/  FMNMX.FTZ R8, R8, R0, !PT ;  /* 0x0000000008087209 */ /* 0x004fca0007810000 */
[C---:B------:R-:W-:Y:S01]  /*e1e0*/  FADD.FTZ R9, -R8.reuse, R9 ;  /* 0x0000000908097221 */ /* 0x040fe20000010100 */
[----:B0-----:R-:W-:-:S03]  /*e1f0*/  FMUL.FTZ R122, R8, R6 ;  /* 0x00000006087a7220 */ /* 0x001fc60000410000 */
[-C--:B------:R-:W-:Y:S01]  /*e200*/  FMUL.FTZ R0, R9, R6.reuse ;  /* 0x0000000609007220 */ /* 0x080fe20000410000 */
        /* <DEDUP_REMOVED lines=26> */
[----:B------:R-:W-:Y:S01]  /*e3b0*/  FFMA.FTZ R120, R120, R6, -R122 ;  /* 0x0000000678787223 */ /* 0x000fe2000001087a */
[----:B------:R-:W-:Y:S02]  /*e3c0*/  MUFU.EX2 R0, R0 ;  /* 0x0000000000007308 */ /* 0x000fe40000000800 */
[----:B------:R-:W-:-:S04]  /*e3d0*/  FMNMX.FTZ R2, R167, R2, !PT ;  /* 0x00000002a7027209 */ /* 0x000fc80007810000 */
[----:B------:R-:W-:Y:S02]  /*e3e0*/  FMNMX.FTZ R2, R153, R2, !PT ;  /* 0x0000000299027209 */ /* 0x000fe40007810000 */
[----:B------:R-:W-:Y:S02]  /*e3f0*/  MUFU.EX2 R9, R9 ;  /* 0x0000000900097308 */ /* 0x000fe40000000800 */
[----:B------:R-:W-:-:S04]  /*e400*/  FMNMX.FTZ R2, R155, R2, !PT ;  /* 0x000000029b027209 */ /* 0x000fc80007810000 */
[----:B---3--:R-:W-:Y:S02]  /*e410*/  FMNMX.FTZ R2, R157, R2, !PT ;  /* 0x000000029d027209 */ /* 0x008fe40007810000 */
        /* <DEDUP_REMOVED lines=11> */
[----:B-1----:R-:W-:Y:S02]  /*e4d0*/  FMNMX.FTZ R2, R151, R2, !PT ;  /* 0x0000000297027209 */ /* 0x002fe40007810000 */
[----:B------:R-:W-:Y:S02]  /*e4e0*/  MUFU.EX2 R18, R18 ;  /* 0x0000001200127308 */ /* 0x000fe40000000800 */
[----:B------:R-:W-:-:S04]  /*e4f0*/  FMNMX.FTZ R2, R143, R2, !PT ;  /* 0x000000028f027209 */ /* 0x000fc80007810000 */
[----:B----4-:R-:W-:Y:S02]  /*e500*/  FMNMX.FTZ R2, R189, R2, !PT ;  /* 0x00000002bd027209 */ /* 0x010fe40007810000 */
[----:B------:R-:W-:Y:S02]  /*e510*/  MUFU.EX2 R198, R198 ;  /* 0x000000c600c67308 */ /* 0x000fe40000000800 */
[----:B------:R-:W-:-:S04]  /*e520*/  FMNMX.FTZ R2, R131, R2, !PT ;  /* 0x0000000283027209 */ /* 0x000fc80007810000 */
[----:B-----5:R-:W-:Y:S02]  /*e530*/  FMNMX.FTZ R2, R191, R2, !PT ;  /* 0x00000002bf027209 */ /* 0x020fe40007810000 */
        /* <DEDUP_REMOVED lines=15> */
[----:B------:R-:W-:Y:S01]  /*e630*/  MUFU.EX2 R173, R173 ;  /* 0x000000ad00ad7308 */ /* 0x000fe20000000800 */
[----:B------:R-:W-:Y:S02]  /*e640*/  WARPGROUP.DEPBAR.LE gsb0, 0x0 ;  /* 0x00008000000079c5 */ /* 0x000fe40000010000 */
[----:B------:R-:W-:Y:S01]  /*e650*/  WARPGROUP.ARRIVE ;  /* 0x00000000000079c5 */ /* 0x000fe20000000000 */
[-CC-:B------:R-:W-:Y:S01]  /*e660*/  FFMA.FTZ R185, R201, R6.reuse, -R122.reuse ;  /* 0x00000006c9b97223 */ /* 0x180fe2000001087a */
[-CC-:B------:R-:W-:Y:S01]  /*e670*/  FFMA.FTZ R187, R223, R6.reuse, -R122.reuse ;  /* 0x00000006dfbb7223 */ /* 0x180fe2000001087a */
[-CC-:B------:R-:W-:Y:S01]  /*e680*/  FFMA.FTZ R184, R233, R6.reuse, -R122.reuse ;  /* 0x00000006e9b87223 */ /* 0x180fe2000001087a */
[----:B------:R-:W-:Y:S01]  /*e690*/  FFMA.FTZ R186, R229, R6, -R122 ;  /* 0x00000006e5ba7223 */ /* 0x000fe2000001087a */
[----:B------:R-:W-:Y:S01]  /*e6a0*/  MUFU.EX2 R175, R175 ;  /* 0x000000af00af7308 */ /* 0x000fe20000000800 */
[----:B------:R-:W-:Y:S01]  /*e6b0*/  HGMMA.64x192x16.F32 R24, R180, gdesc[UR8].tnspB, R24, gsb0 ;  /* 0x42e00008b4187df0 */ /* 0x000fe20008000818 */
[----:B------:R-:W-:Y:S01]  /*e6c0*/  UIADD3 UR10, UR4, 0x300, URZ ;  /* 0x00000300040a7890 */ /* 0x000fe2000fffe03f */
[----:B------:R-:W-:Y:S01]  /*e6d0*/  UMOV UR11, 0x40000040 ;  /* 0x40000040000b7882 */ /* 0x000fe20000000000 */
[----:B------:R-:W-:-:S04]  /*e6e0*/  UIADD3 UR4, UR7, -0x1, URZ ;  /* 0xffffffff07047890 */ /* 0x000fc8000fffe03f */
[----:B------:R-:W-:Y:S01]  /*e6f0*/  MUFU.EX2 R185, R185 ;  /* 0x000000b900b97308 */ /* 0x000fe20000000800 */
[----:B0-----:R-:W-:Y:S02]  /*e700*/  FMNMX.FTZ R7, R126, R7, !PT ;  /* 0x000000077e077209 */ /* 0x001fe40007810000 */
[----:B------:R-:W-:-:S05]  /*e710*/  UMOV UR7, UR4 ;  /* 0x0000000400077c82 */ /* 0x000fca0008000000 */
        /* <DEDUP_REMOVED lines=12> */
[-C--:B------:R-:W-:Y:S01]  /*e7e0*/  FFMA.FTZ R141, R124, R6.reuse, -R122 ;  /* 0x000000067c8d7223 */ /* 0x080fe2000001087a */
[CC--:B------:R-:W-:Y:S01]  /*e7f0*/  FMUL.FTZ R122, R7.reuse, R6.reuse ;  /* 0x00000006077a7220 */ /* 0x0c0fe20000410000 */
[----:B------:R-:W-:Y:S01]  /*e800*/  HGMMA.64x192x16.F32 R24, R176, gdesc[UR8].tnspB, R24, gsb0 ;  /* 0x42e00008b0187df0 */ /* 0x000fe20008000818 */
[----:B------:R-:W-:Y:S01]  /*e810*/  FADD.FTZ R181, -R7, R10 ;  /* 0x0000000a07b57221 */ /* 0x000fe20000010100 */
[----:B------:R-:W-:Y:S01]  /*e820*/  MUFU.EX2 R182, R182 ;  /* 0x000000b600b67308 */ /* 0x000fe20000000800 */
[-CC-:B------:R-:W-:Y:S01]  /*e830*/  FFMA.FTZ R201, R11, R6.reuse, -R122.reuse ;  /* 0x000000060bc97223 */ /* 0x180fe2000001087a */
[-C--:B------:R-:W-:Y:S01]  /*e840*/  FFMA.FTZ R10, R13, R6.reuse, -R122 ;  /* 0x000000060d0a7223 */ /* 0x080fe2000001087a */
[----:B------:R-:W-:Y:S01]  /*e850*/  FMUL.FTZ R181, R181, R6 ;  /* 0x00000006b5b57220 */ /* 0x000fe20000410000 */
[----:B------:R-:W-:-:S02]  /*e860*/  IMAD.U32 R13, RZ, RZ, UR36 ;  /* 0x00000024ff0d7e24 */ /* 0x000fc4000f8e00ff */
[-CC-:B------:R-:W-:Y:S01]  /*e870*/  FFMA.FTZ R203, R15, R6.reuse, -R122.reuse ;  /* 0x000000060fcb7223 */ /* 0x180fe2000001087a */
[-CC-:B------:R-:W-:Y:S01]  /*e880*/  FFMA.FTZ R124, R169, R6.reuse, -R122.reuse ;  /* 0x00000006a97c7223 */ /* 0x180fe2000001087a */
[-CC-:B------:R-:W-:Y:S01]  /*e890*/  FFMA.FTZ R197, R161, R6.reuse, -R122.reuse ;  /* 0x00000006a1c57223 */ /* 0x180fe2000001087a */
[----:B------:R0:W-:Y:S01]  /*e8a0*/  MUFU.EX2 R2, R181 ;  /* 0x000000b500027308 */ /* 0x0001e20000000800 */
[----:B------:R-:W-:Y:S01]  /*e8b0*/  @!P1 LEA R13, R13, UR38, 0x3 ;  /* 0x000000260d0d9c11 */ /* 0x000fe2000f8e18ff */
[-CC-:B------:R-:W-:Y:S01]  /*e8c0*/  FFMA.FTZ R126, R163, R6.reuse, -R122.reuse ;  /* 0x00000006a37e7223 */ /* 0x180fe2000001087a */
[-CC-:B------:R-:W-:Y:S01]  /*e8d0*/  FFMA.FTZ R136, R121, R6.reuse, -R122.reuse ;  /* 0x0000000679887223 */ /* 0x180fe2000001087a */
[-CC-:B------:R-:W-:Y:S01]  /*e8e0*/  FFMA.FTZ R199, R165, R6.reuse, -R122.reuse ;  /* 0x00000006a5c77223 */ /* 0x180fe2000001087a */
[-CC-:B------:R-:W-:Y:S01]  /*e8f0*/  FFMA.FTZ R128, R167, R6.reuse, -R122.reuse ;  /* 0x00000006a7807223 */ /* 0x180fe2000001087a */
[----:B------:R-:W-:Y:S02]  /*e900*/  @!P1 VIADD R15, R13, 0x36840 ;  /* 0x000368400d0f9836 */ /* 0x000fe40000000000 */
        /* <DEDUP_REMOVED lines=11> */
[-CC-:B0-----:R-:W-:Y:S01]  /*e9c0*/  FFMA.FTZ R181, R189, R6.reuse, -R122.reuse ;  /* 0x00000006bdb57223 */ /* 0x181fe2000001087a */
[-CC-:B------:R-:W-:Y:S01]  /*e9d0*/  FFMA.FTZ R131, R131, R6.reuse, -R122.reuse ;  /* 0x0000000683837223 */ /* 0x180fe2000001087a */
[-CC-:B------:R-:W-:Y:S01]  /*e9e0*/  FFMA.FTZ R191, R191, R6.reuse, -R122.reuse ;  /* 0x00000006bfbf7223 */ /* 0x180fe2000001087a */
[-CC-:B------:R-:W-:Y:S01]  /*e9f0*/  FFMA.FTZ R135, R135, R6.reuse, -R122.reuse ;  /* 0x0000000687877223 */ /* 0x180fe2000001087a */
[-CC-:B------:R-:W-:Y:S01]  /*ea00*/  FFMA.FTZ R237, R237, R6.reuse, -R122.reuse ;  /* 0x00000006eded7223 */ /* 0x180fe2000001087a */
[-CC-:B------:R-:W-:Y:S01]  /*ea10*/  FFMA.FTZ R123, R123, R6.reuse, -R122.reuse ;  /* 0x000000067b7b7223 */ /* 0x180fe2000001087a */
[----:B------:R-:W-:Y:S01]  /*ea20*/  MUFU.EX2 R203, R203 ;  /* 0x000000cb00cb7308 */ /* 0x000fe20000000800 */
[----:B-1----:R-:W-:Y:S01]  /*ea30*/  FFMA.FTZ R121, R2, R3, R201 ;  /* 0x0000000302797223 */ /* 0x002fe200000100c9 */
[----:B------:R-:W-:-:S06]  /*ea40*/  FFMA.FTZ R12, R12, R6, -R122 ;  /* 0x000000060c0c7223 */ /* 0x000fcc000001087a */
[----:B------:R-:W-:Y:S01]  /*ea50*/  MUFU.EX2 R124, R124 ;  /* 0x0000007c007c7308 */ /* 0x000fe20000000800 */
[----:B--2---:R-:W-:-:S07]  /*ea60*/  F2FP.F16.F32.PACK_AB R201, R10, R201 ;  /* 0x000000c90ac9723e */ /* 0x004fce00000000ff */
        /* <DEDUP_REMOVED lines=15> */
[----:B------:R-:W-:Y:S08]  /*eb60*/  MUFU.EX2 R180, R180 ;  /* 0x000000b400b47308 */ /* 0x000ff00000000800 */
[----:B------:R-:W-:Y:S08]  /*eb70*/  MUFU.EX2 R131, R131 ;  /* 0x0000008300837308 */ /* 0x000ff00000000800 */
[----:B------:R1:W-:Y:S08]  /*eb80*/  MUFU.EX2 R183, R191 ;  /* 0x000000bf00b77308 */ /* 0x0003f00000000800 */
[----:B------:R-:W-:Y:S01]  /*eb90*/  MUFU.EX2 R135, R135 ;  /* 0x0000008700877308 */ /* 0x000fe20000000800 */
[----:B-1----:R-:W-:-:S07]  /*eba0*/  F2FP.F16.F32.PACK_AB R191, R136, R13 ;  /* 0x0000000d88bf723e */ /* 0x002fce00000000ff */
[----:B------:R-:W-:Y:S08]  /*ebb0*/  MUFU.EX2 R129, R129 ;  /* 0x0000008100817308 */ /* 0x000ff00000000800 */
[----:B------:R-:W-:Y:S01]  /*ebc0*/  MUFU.EX2 R123, R123 ;  /* 0x0000007b007b7308 */ /* 0x000fe20000000800 */
[----:B------:R-:W-:Y:S02]  /*ebd0*/  WARPGROUP.DEPBAR.LE gsb0, 0x0 ;  /* 0x00008000000079c5 */ /* 0x000fe40000010000 */
[----:B------:R0:W-:Y:S01]  /*ebe0*/  @!P1 SYNCS.ARRIVE.TRANS64.RED.A1T0 RZ, [R15+URZ], RZ ;  /* 0x000000ff0fff99a7 */ /* 0x0001e2000810043f */
[----:B------:R-:W-:-:S04]  /*ebf0*/  F2FP.F16.F32.PACK_AB R176, R133, R20 ;  /* 0x0000001485b0723e */ /* 0x000fc800000000ff */
[----:B------:R-:W-:Y:S01]  /*ec00*/  MUFU.EX2 R177, R237 ;  /* 0x000000ed00b17308 */ /* 0x000fe20000000800 */
[----:B0-----:R-:W-:Y:S01]  /*ec10*/  FFMA.FTZ R15, R0, R4, R9 ;  /* 0x00000004000f7223 */ /* 0x001fe20000010009 */
[----:B------:R-:W-:Y:S01]  /*ec20*/  @!P1 PRMT R4, RZ, 0x654, R138 ;  /* 0x00000654ff049816 */ /* 0x000fe2000000008a */
[----:B------:R-:W-:-:S05]  /*ec30*/  FADD.FTZ R138, R10, R121 ;  /* 0x000000790a8a7221 */ /* 0x000fca0000010000 */
[----:B------:R-:W-:Y:S01]  /*ec40*/  MUFU.EX2 R179, R12 ;  /* 0x0000000c00b37308 */ /* 0x000fe20000000800 */
[C---:B------:R-:W-:Y:S01]  /*ec50*/  FADD.FTZ R15, R200.reuse, R15 ;  /* 0x0000000fc80f7221 */ /* 0x040fe20000010000 */
[----:B------:R0:W-:Y:S01]  /*ec60*/  @!P1 SYNCS.ARRIVE.TRANS64.RED.A1T0 RZ, [R4+URZ], RZ ;  /* 0x000000ff04ff99a7 */ /* 0x0001e2000810043f */
[----:B------:R-:W-:Y:S02]  /*ec70*/  F2FP.F16.F32.PACK_AB R200, R200, R9 ;  /* 0x00000009c8c8723e */ /* 0x000fe400000000ff */
[----:B------:R-:W-:Y:S01]  /*ec80*/  FADD.FTZ R121, R202, R15 ;  /* 0x0000000fca797221 */ /* 0x000fe20000010000 */
[C---:B------:R-:W-:Y:S01]  /*ec90*/  F2FP.F16.F32.PACK_AB R202, R14.reuse, R202 ;  /* 0x000000ca0eca723e */ /* 0x040fe200000000ff */
[-CC-:B------:R-:W-:Y:S01]  /*eca0*/  FFMA.FTZ R15, R151, R6.reuse, -R122.reuse ;  /* 0x00000006970f7223 */ /* 0x180fe2000001087a */
[----:B------:R-:W-:Y:S01]  /*ecb0*/  MUFU.EX2 R141, R141 ;  /* 0x0000008d008d7308 */ /* 0x000fe20000000800 */
[----:B------:R-:W-:Y:S01]  /*ecc0*/  FADD.FTZ R121, R14, R121 ;  /* 0x000000790e797221 */ /* 0x000fe20000010000 */
[-C--:B0-----:R-:W-:Y:S01]  /*ecd0*/  FFMA.FTZ R4, R139, R6.reuse, -R122 ;  /* 0x000000068b047223 */ /* 0x081fe2000001087a */
[----:B------:R-:W-:Y:S01]  /*ece0*/  FADD.FTZ R139, R203, R138 ;  /* 0x0000008acb8b7221 */ /* 0x000fe20000010000 */
[-CC-:B------:R-:W-:Y:S01]  /*ecf0*/  FFMA.FTZ R138, R143, R6.reuse, -R122.reuse ;  /* 0x000000068f8a7223 */ /* 0x180fe2000001087a */
[----:B------:R-:W-:Y:S01]  /*ed00*/  FADD.FTZ R121, R196, R121 ;  /* 0x00000079c4797221 */ /* 0x000fe20000010000 */
[----:B------:R-:W-:Y:S01]  /*ed10*/  FFMA.FTZ R122, R127, R6, -R122 ;  /* 0x000000067f7a7223 */ /* 0x000fe2000001087a */
[----:B------:R-:W-:Y:S01]  /*ed20*/  FADD.FTZ R140, R124, R139 ;  /* 0x0000008b7c8c7221 */ /* 0x000fe20000010000 */
[----:B------:R-:W0:Y:S01]  /*ed30*/  MUFU.EX2 R4, R4 ;  /* 0x0000000400047308 */ /* 0x000e220000000800 */
[C---:B------:R-:W-:Y:S01]  /*ed40*/  FADD.FTZ R121, R18.reuse, R121 ;  /* 0x0000007912797221 */ /* 0x040fe20000010000 */
[----:B------:R-:W-:Y:S01]  /*ed50*/  F2FP.F16.F32.PACK_AB R196, R18, R196 ;  /* 0x000000c412c4723e */ /* 0x000fe200000000ff */
[----:B------:R-:W-:Y:S01]  /*ed60*/  FADD.FTZ R125, R197, R140 ;  /* 0x0000008cc57d7221 */ /* 0x000fe20000010000 */
[----:B------:R-:W-:Y:S01]  /*ed70*/  F2FP.F16.F32.PACK_AB R203, R124, R203 ;  /* 0x000000cb7ccb723e */ /* 0x000fe200000000ff */
[----:B------:R-:W-:Y:S01]  /*ed80*/  FADD.FTZ R142, R198, R121 ;  /* 0x00000079c68e7221 */ /* 0x000fe20000010000 */
[C---:B------:R-:W-:Y:S01]  /*ed90*/  F2FP.F16.F32.PACK_AB R198, R17.reuse, R198 ;  /* 0x000000c611c6723e */ /* 0x040fe200000000ff */
[C---:B------:R-:W-:Y:S01]  /*eda0*/  FADD.FTZ R140, R126.reuse, R125 ;  /* 0x0000007d7e8c7221 */ /* 0x040fe20000010000 */
[----:B------:R-:W-:Y:S01]  /*edb0*/  MUFU.EX2 R15, R15 ;  /* 0x0000000f000f7308 */ /* 0x000fe20000000800 */
[----:B------:R-:W-:Y:S01]  /*edc0*/  FADD.FTZ R125, R17, R142 ;  /* 0x0000008e117d7221 */ /* 0x000fe20000010000 */
[----:B------:R-:W-:Y:S01]  /*edd0*/  F2FP.F16.F32.PACK_AB R197, R126, R197 ;  /* 0x000000c57ec5723e */ /* 0x000fe200000000ff */
[----:B------:R-:W-:Y:S01]  /*ede0*/  FADD.FTZ R121, R199, R140 ;  /* 0x0000008cc7797221 */ /* 0x000fe20000010000 */
[----:B------:R-:W-:Y:S01]  /*edf0*/  F2FP.F16.F32.PACK_AB R199, R128, R199 ;  /* 0x000000c780c7723e */ /* 0x000fe200000000ff */
[----:B------:R-:W-:Y:S01]  /*ee00*/  FADD.FTZ R142, R192, R125 ;  /* 0x0000007dc08e7221 */ /* 0x000fe20000010000 */
[C---:B------:R-:W-:Y:S01]  /*ee10*/  F2FP.F16.F32.PACK_AB R192, R185.reuse, R192 ;  /* 0x000000c0b9c0723e */ /* 0x040fe200000000ff */
[----:B------:R-:W-:Y:S01]  /*ee20*/  FADD.FTZ R140, R128, R121 ;  /* 0x00000079808c7221 */ /* 0x000fe20000010000 */
[----:B------:R-:W1:Y:S01]  /*ee30*/  MUFU.EX2 R138, R138 ;  /* 0x0000008a008a7308 */ /* 0x000e620000000800 */
[----:B------:R-:W-:Y:S01]  /*ee40*/  FADD.FTZ R125, R185, R142 ;  /* 0x0000008eb97d7221 */ /* 0x000fe20000010000 */
[----:B0-----:R-:W-:Y:S01]  /*ee50*/  F2FP.F16.F32.PACK_AB R185, R4, R3 ;  /* 0x0000000304b9723e */ /* 0x001fe200000000ff */
[----:B------:R-:W-:Y:S01]  /*ee60*/  FADD.FTZ R121, R193, R140 ;  /* 0x0000008cc1797221 */ /* 0x000fe20000010000 */
[----:B------:R-:W-:Y:S01]  /*ee70*/  F2FP.F16.F32.PACK_AB R193, R130, R193 ;  /* 0x000000c182c1723e */ /* 0x000fe200000000ff */
[----:B------:R-:W-:Y:S01]  /*ee80*/  FADD.FTZ R142, R194, R125 ;  /* 0x0000007dc28e7221 */ /* 0x000fe20000010000 */
[C---:B------:R-:W-:Y:S01]  /*ee90*/  F2FP.F16.F32.PACK_AB R194, R21.reuse, R194 ;  /* 0x000000c215c2723e */ /* 0x040fe200000000ff */
[----:B------:R-:W-:Y:S01]  /*eea0*/  FADD.FTZ R140, R130, R121 ;  /* 0x00000079828c7221 */ /* 0x000fe20000010000 */
[----:B------:R-:W0:Y:S01]  /*eeb0*/  MUFU.EX2 R122, R122 ;  /* 0x0000007a007a7308 */ /* 0x000e220000000800 */
[----:B------:R-:W-:Y:S01]  /*eec0*/  FADD.FTZ R121, R21, R142 ;  /* 0x0000008e15797221 */ /* 0x000fe20000010000 */
[----:B------:R-:W-:Y:S01]  /*eed0*/  F2FP.F16.F32.PACK_AB R178, R141, R120 ;  /* 0x000000788db2723e */ /* 0x000fe200000000ff */
[----:B------:R-:W-:Y:S01]  /*eee0*/  FADD.FTZ R9, R195, R140 ;  /* 0x0000008cc3097221 */ /* 0x000fe20000010000 */
[----:B------:R-:W-:Y:S01]  /*eef0*/  F2FP.F16.F32.PACK_AB R195, R132, R195 ;  /* 0x000000c384c3723e */ /* 0x000fe200000000ff */
[----:B------:R-:W-:Y:S01]  /*ef00*/  FADD.FTZ R10, R188, R121 ;  /* 0x00000079bc0a7221 */ /* 0x000fe20000010000 */
[----:B------:R-:W-:Y:S01]  /*ef10*/  F2FP.F16.F32.PACK_AB R188, R171, R188 ;  /* 0x000000bcabbc723e */ /* 0x000fe200000000ff */
[----:B------:R-:W-:-:S02]  /*ef20*/  FADD.FTZ R14, R132, R9 ;  /* 0x00000009840e7221 */ /* 0x000fc40000010000 */
[----:B------:R-:W-:Y:S02]  /*ef30*/  FADD.FTZ R121, R171, R10 ;  /* 0x0000000aab797221 */ /* 0x000fe40000010000 */
[----:B------:R-:W-:Y:S02]  /*ef40*/  FADD.FTZ R9, R11, R14 ;  /* 0x0000000e0b097221 */ /* 0x000fe40000010000 */
[----:B------:R-:W-:Y:S01]  /*ef50*/  FADD.FTZ R14, R190, R121 ;  /* 0x00000079be0e7221 */ /* 0x000fe20000010000 */
[C---:B------:R-:W-:Y:S01]  /*ef60*/  F2FP.F16.F32.PACK_AB R190, R187.reuse, R190 ;  /* 0x000000bebbbe723e */ /* 0x040fe200000000ff */
[----:B------:R-:W-:Y:S02]  /*ef70*/  FADD.FTZ R10, R134, R9 ;  /* 0x00000009860a7221 */ /* 0x000fe40000010000 */
[----:B------:R-:W-:Y:S01]  /*ef80*/  FADD.FTZ R17, R187, R14 ;  /* 0x0000000ebb117221 */ /* 0x000fe20000010000 */
[----:B-1----:R-:W-:Y:S01]  /*ef90*/  F2FP.F16.F32.PACK_AB R187, R138, R15 ;  /* 0x0000000f8abb723e */ /* 0x002fe200000000ff */
[----:B------:R-:W-:-:S02]  /*efa0*/  FADD.FTZ R9, R13, R10 ;  /* 0x0000000a0d097221 */ /* 0x000fc40000010000 */
[----:B------:R-:W-:Y:S01]  /*efb0*/  FADD.FTZ R14, R184, R17 ;  /* 0x00000011b80e7221 */ /* 0x000fe20000010000 */
[C---:B------:R-:W-:Y:S01]  /*efc0*/  F2FP.F16.F32.PACK_AB R184, R173.reuse, R184 ;  /* 0x000000b8adb8723e */ /* 0x040fe200000000ff */
[----:B------:R-:W-:Y:S02]  /*efd0*/  FADD.FTZ R10, R136, R9 ;  /* 0x00000009880a7221 */ /* 0x000fe40000010000 */
[----:B------:R-:W-:Y:S02]  /*efe0*/  FADD.FTZ R17, R173, R14 ;  /* 0x0000000ead117221 */ /* 0x000fe40000010000 */
[----:B------:R-:W-:Y:S02]  /*eff0*/  FADD.FTZ R9, R3, R10 ;  /* 0x0000000a03097221 */ /* 0x000fe40000010000 */
[----:B------:R-:W-:Y:S01]  /*f000*/  FADD.FTZ R14, R186, R17 ;  /* 0x00000011ba0e7221 */ /* 0x000fe20000010000 */
[----:B------:R-:W-:Y:S01]  /*f010*/  F2FP.F16.F32.PACK_AB R186, R175, R186 ;  /* 0x000000baafba723e */ /* 0x000fe200000000ff */
[----:B------:R-:W-:-:S02]  /*f020*/  FADD.FTZ R10, R4, R9 ;  /* 0x00000009040a7221 */ /* 0x000fc40000010000 */
[----:B------:R-:W-:Y:S02]  /*f030*/  FADD.FTZ R11, R175, R14 ;  /* 0x0000000eaf0b7221 */ /* 0x000fe40000010000 */
[----:B------:R-:W-:Y:S02]  /*f040*/  FADD.FTZ R9, R15, R10 ;  /* 0x0000000a0f097221 */ /* 0x000fe40000010000 */
[----:B------:R-:W-:Y:S01]  /*f050*/  FADD.FTZ R14, R180, R11 ;  /* 0x0000000bb40e7221 */ /* 0x000fe20000010000 */
[C---:B------:R-:W-:Y:S01]  /*f060*/  F2FP.F16.F32.PACK_AB R180, R137.reuse, R180 ;  /* 0x000000b489b4723e */ /* 0x040fe200000000ff */
[----:B------:R-:W-:Y:S01]  /*f070*/  FADD.FTZ R10, R138, R9 ;  /* 0x000000098a0a7221 */ /* 0x000fe20000010000 */
[----:B------:R-:W-:Y:S02]  /*f080*/  IMAD.MOV.U32 R9, RZ, RZ, R8 ;  /* 0x000000ffff097224 */ /* 0x000fe400078e0008 */
[----:B------:R-:W-:Y:S01]  /*f090*/  FADD.FTZ R3, R137, R14 ;  /* 0x0000000e89037221 */ /* 0x000fe20000010000 */
[----:B------:R-:W-:Y:S01]  /*f0a0*/  FADD.FTZ R10, R181, R10 ;  /* 0x0000000ab50a7221 */ /* 0x000fe20000010000 */
[----:B------:R-:W-:-:S02]  /*f0b0*/  F2FP.F16.F32.PACK_AB R181, R131, R181 ;  /* 0x000000b583b5723e */ /* 0x000fc400000000ff */
[----:B------:R-:W-:Y:S01]  /*f0c0*/  FADD.FTZ R4, R182, R3 ;  /* 0x00000003b6047221 */ /* 0x000fe20000010000 */
[----:B------:R-:W-:Y:S01]  /*f0d0*/  F2FP.F16.F32.PACK_AB R182, R129, R182 ;  /* 0x000000b681b6723e */ /* 0x000fe200000000ff */
[----:B------:R-:W-:Y:S02]  /*f0e0*/  FADD.FTZ R10, R131, R10 ;  /* 0x0000000a830a7221 */ /* 0x000fe40000010000 */
[----:B------:R-:W-:Y:S02]  /*f0f0*/  FADD.FTZ R3, R129, R4 ;  /* 0x0000000481037221 */ /* 0x000fe40000010000 */
[----:B------:R-:W-:Y:S01]  /*f100*/  FADD.FTZ R10, R183, R10 ;  /* 0x0000000ab70a7221 */ /* 0x000fe20000010000 */
[C---:B------:R-:W-:Y:S01]  /*f110*/  F2FP.F16.F32.PACK_AB R183, R135.reuse, R183 ;  /* 0x000000b787b7723e */ /* 0x040fe200000000ff */
[----:B------:R-:W-:Y:S02]  /*f120*/  FADD.FTZ R4, R20, R3 ;  /* 0x0000000314047221 */ /* 0x000fe40000010000 */
[----:B------:R-:W-:-:S02]  /*f130*/  FADD.FTZ R10, R135, R10 ;  /* 0x0000000a870a7221 */ /* 0x000fc40000010000 */
[----:B------:R-:W-:Y:S02]  /*f140*/  FADD.FTZ R3, R133, R4 ;  /* 0x0000000485037221 */ /* 0x000fe40000010000 */
[----:B------:R-:W-:Y:S01]  /*f150*/  FADD.FTZ R10, R177, R10 ;  /* 0x0000000ab10a7221 */ /* 0x000fe20000010000 */
[C---:B------:R-:W-:Y:S01]  /*f160*/  F2FP.F16.F32.PACK_AB R177, R123.reuse, R177 ;  /* 0x000000b17bb1723e */ /* 0x040fe200000000ff */
[----:B------:R-:W-:Y:S02]  /*f170*/  FADD.FTZ R4, R120, R3 ;  /* 0x0000000378047221 */ /* 0x000fe40000010000 */
[----:B------:R-:W-:Y:S02]  /*f180*/  FADD.FTZ R10, R123, R10 ;  /* 0x0000000a7b0a7221 */ /* 0x000fe40000010000 */
[----:B------:R-:W-:Y:S02]  /*f190*/  FADD.FTZ R4, R141, R4 ;  /* 0x000000048d047221 */ /* 0x000fe40000010000 */
[----:B------:R-:W-:Y:S01]  /*f1a0*/  FADD.FTZ R10, R179, R10 ;  /* 0x0000000ab30a7221 */ /* 0x000fe20000010000 */
[----:B0-----:R-:W-:-:S03]  /*f1b0*/  F2FP.F16.F32.PACK_AB R179, R122, R179 ;  /* 0x000000b37ab3723e */ /* 0x001fc600000000ff */
[----:B------:R-:W-:Y:S01]  /*f1c0*/  FADD.FTZ R3, R122, R10 ;  /* 0x0000000a7a037221 */ /* 0x000fe20000010000 */
[----:B------:R-:W-:Y:S01]  /*f1d0*/  IMAD.MOV.U32 R10, RZ, RZ, R7 ;  /* 0x000000ffff0a7224 */ /* 0x000fe200078e0007 */
[----:B------:R-:W-:Y:S06]  /*f1e0*/  @P2 BRA `(.L_x_2509) ;  /* 0xffffffbc00842947 */ /* 0x000fec000383ffff */
.L_x_2500:
        /* <DEDUP_REMOVED lines=99> */
.L_x_2510:
[----:B------:R-:W-:Y:S01]  /*f820*/  ULEA UR5, UR36, UR38, 0x3 ;  /* 0x0000002624057291 */ /* 0x000fe2000f8e183f */
[----:B------:R-:W-:-:S05]  /*f830*/  IMAD.U32 R0, RZ, RZ, UR60 ;  /* 0x0000003cff007e24 */ /* 0x000fca000f8e00ff */
[----:B------:R-:W-:-:S04]  /*f840*/  SHF.L.U32 R0, R0, 0x1f, RZ ;  /* 0x0000001f00007819 */ /* 0x000fc800000006ff */
[----:B------:R0:W1:Y:S01]  /*f850*/  SYNCS.PHASECHK.TRANS64.TRYWAIT P2, [UR5+0x36850], R0 ;  /* 0x03685000ff0075a7 */ /* 0x0000620008040145 */
[----:B------:R-:W-:Y:S05]  /*f860*/  @!P0 BRA `(.L_x_2511) ;  /* 0x0000000000048947 */ /* 0x000fea0003800000 */
[----:B------:R-:W-:Y:S01]  /*f870*/  BPT.TRAP 0x1 ;  /* 0x000000040000795c */ /* 0x000fe20000300000 */
.L_x_2511:
[----:B-1----:R-:W-:Y:S05]  /*f880*/  @P2 BRA `(.L_x_2512) ;  /* 0x0000000000082947 */ /* 0x002fea0003800000 */
[----:B------:R-:W1:Y:S02]  /*f890*/  SYNCS.PHASECHK.TRANS64.TRYWAIT P0, [UR5+0x36850], R0 ;  /* 0x03685000ff0075a7 */ /* 0x000e640008000145 */
[----:B-1----:R-:W-:Y:S05]  /*f8a0*/  @!P0 BRA `(.L_x_2513) ;  /* 0x000000a000788947 */ /* 0x002fea0003800000 */
.L_x_2512:
        /* <DEDUP_REMOVED lines=8> */
[----:B------:R-:W-:-:S04]  /*f930*/  ULOP3.LUT UR38, UR38, 0x3fff, URZ, 0xc0, !UPT ;  /* 0x00003fff26267892 */ /* 0x000fc8000f8ec03f */
        /* <DEDUP_REMOVED lines=10> */
[----:B------:R-:W-:-:S02]  /*f9e0*/  IMAD.MOV.U32 R4, RZ, RZ, RZ ;  /* 0x000000ffff047224 */ /* 0x000fc400078e00ff */
[----:B0-----:R-:W-:Y:S01]  /*f9f0*/  FADD.FTZ R2, R0, R3 ;  /* 0x0000000300027221 */ /* 0x001fe20000010000 */
[----:B------:R-:W-:Y:S01]  /*fa00*/  IMAD.U32 R211, RZ, RZ, UR8 ;  /* 0x00000008ffd37e24 */ /* 0x000fe2000f8e00ff */
[----:B------:R-:W0:Y:S01]  /*fa10*/  SHFL.BFLY PT, R0, R5, 0x1, 0x1f ;  /* 0x0c201f0005007f89 */ /* 0x000e2200000e0000 */
[----:B------:R-:W-:-:S03]  /*fa20*/  USEL UR36, UR36, URZ, UP0 ;  /* 0x0000003f24247287 */ /* 0x000fc60008000000 */
[----:B------:R-:W1:Y:S01]  /*fa30*/  SHFL.BFLY PT, R9, R2, 0x1, 0x1f ;  /* 0x0c201f0002097f89 */ /* 0x000e6200000e0000 */
[----:B0-----:R-:W-:Y:S01]  /*fa40*/  FADD.FTZ R13, R5, R0 ;  /* 0x00000000050d7221 */ /* 0x001fe20000010000 */
[----:B------:R-:W-:Y:S02]  /*fa50*/  IMAD.U32 R5, RZ, RZ, UR5 ;  /* 0x00000005ff057e24 */ /* 0x000fe4000f8e00ff */
[----:B------:R-:W-:Y:S02]  /*fa60*/  IMAD.MOV.U32 R0, RZ, RZ, -0x800000 ;  /* 0xff800000ff007424 */ /* 0x000fe400078e00ff */
[----:B-1----:R-:W-:Y:S01]  /*fa70*/  FADD.FTZ R14, R2, R9 ;  /* 0x00000009020e7221 */ /* 0x002fe20000010000 */
[----:B------:R-:W-:Y:S01]  /*fa80*/  FSETP.NE.FTZ.AND P0, PT, R13, RZ, PT ;  /* 0x000000ff0d00720b */ /* 0x000fe20003f15000 */
[----:B------:R-:W-:Y:S02]  /*fa90*/  @!P1 VIADD R5, R5, 0x36860 ;  /* 0x0003686005059836 */ /* 0x000fe40000000000 */
[----:B------:R-:W-:Y:S01]  /*faa0*/  IMAD.MOV.U32 R2, RZ, RZ, -0x800000 ;  /* 0xff800000ff027424 */ /* 0x000fe200078e00ff */
[----:B------:R-:W-:-:S02]  /*fab0*/  FSETP.NE.FTZ.AND P2, PT, R14, RZ, PT ;  /* 0x000000ff0e00720b */ /* 0x000fc40003f55000 */
[----:B------:R-:W-:-:S07]  /*fac0*/  @!P1 PRMT R5, RZ, 0x654, R5 ;  /* 0x00000654ff059816 */ /* 0x000fce0000000005 */
        /* <DEDUP_REMOVED lines=140> */
.L_x_2483:
[----:B------:R-:W0:Y:S01]  /*10390*/  S2R R4, SR_CgaCtaId ;  /* 0x0000000000047919 */ /* 0x000e220000008800 */
[----:B------:R-:W-:Y:S01]  /*103a0*/  MOV R17, 0x400 ;  /* 0x0000040000117802 */ /* 0x000fe20000000f00 */
[----:B------:R-:W-:Y:S01]  /*103b0*/  BSSY B0, `(.L_x_2514) ;  /* 0x000028d000007945 */ /* 0x000fe20003800000 */
[----:B------:R-:W-:Y:S02]  /*103c0*/  BAR.SYNC.DEFER_BLOCKING 0x5, 0x180 ;  /* 0x0146000000007b1d */ /* 0x000fe40000010000 */
[----:B0-----:R-:W-:-:S05]  /*103d0*/  LEA R17, R4, R17, 0x18 ;  /* 0x0000001104117211 */ /* 0x001fca00078ec0ff */
[----:B------:R-:W0:Y:S02]  /*103e0*/  LDS.128 R36, [R17+0x368d0] ;  /* 0x0368d00011247984 */ /* 0x000e240000000c00 */
[----:B0-----:R-:W-:Y:S02]  /*103f0*/  R2UR UR5, R37 ;  /* 0x00000000250572ca */ /* 0x001fe400000e0000 */
        /* <DEDUP_REMOVED lines=12> */
[----:B------:R-:W-:Y:S02]  /*104c0*/  R2UR UR4, R207 ;  /* 0x00000000cf0472ca */ /* 0x000fe400000e0000 */
[----:B------:R-:W-:-:S02]  /*104d0*/  F2FP.F16.F32.PACK_AB R98, R101, R100 ;  /* 0x000000646562723e */ /* 0x000fc400000000ff */
[----:B------:R-:W-:Y:S02]  /*104e0*/  F2FP.F16.F32.PACK_AB R99, R42, R99 ;  /* 0x000000632a63723e */ /* 0x000fe400000000ff */
[----:B------:R-:W-:Y:S02]  /*104f0*/  F2FP.F16.F32.PACK_AB R105, R107, R106 ;  /* 0x0000006a6b69723e */ /* 0x000fe400000000ff */
[----:B------:R-:W-:Y:S02]  /*10500*/  F2FP.F16.F32.PACK_AB R112, R113, R112 ;  /* 0x000000707170723e */ /* 0x000fe400000000ff */
[----:B------:R-:W-:Y:S02]  /*10510*/  F2FP.F16.F32.PACK_AB R106, R109, R108 ;  /* 0x0000006c6d6a723e */ /* 0x000fe400000000ff */
[----:B------:R-:W-:Y:S01]  /*10520*/  F2FP.F16.F32.PACK_AB R107, R111, R110 ;  /* 0x0000006e6f6b723e */ /* 0x000fe200000000ff */
[----:B------:R-:W-:Y:S01]  /*10530*/  USHF.L.U32 UR10, UR4, 0x2, URZ ;  /* 0x00000002040a7899 */ /* 0x000fe2000800063f */
[----:B------:R-:W-:-:S02]  /*10540*/  F2FP.F16.F32.PACK_AB R113, R115, R114 ;  /* 0x000000727371723e */ /* 0x000fc400000000ff */
[----:B------:R-:W-:Y:S02]  /*10550*/  F2FP.F16.F32.PACK_AB R114, R117, R116 ;  /* 0x000000747572723e */ /* 0x000fe400000000ff */
[----:B------:R-:W-:Y:S02]  /*10560*/  F2FP.F16.F32.PACK_AB R115, R119, R118 ;  /* 0x000000767773723e */ /* 0x000fe400000000ff */
[----:B------:R-:W-:Y:S02]  /*10570*/  R2UR UR7, R210 ;  /* 0x00000000d20772ca */ /* 0x000fe400000e0000 */
[----:B------:R-:W-:Y:S02]  /*10580*/  MOV R20, R17 ;  /* 0x0000001100147202 */ /* 0x000fe40000000f00 */
[----:B0-----:R-:W-:-:S03]  /*10590*/  MOV R21, R4 ;  /* 0x0000000400157202 */ /* 0x001fc60000000f00 */
[----:B------:R-:W-:-:S03]  /*105a0*/  IMAD.WIDE R4, R215, 0x2, R20 ;  /* 0x00000002d7047825 */ /* 0x000fc600078e0214 */
[----:B------:R-:W-:-:S03]  /*105b0*/  IADD3 R141, P0, R4, 0x4020, RZ ;  /* 0x00004020048d7810 */ /* 0x000fc60007f1e0ff */
[----:B------:R-:W-:Y:S01]  /*105c0*/  USHF.L.U64.HI UR11, UR4, 0x2, UR7 ;  /* 0x00000002040b7899 */ /* 0x000fe20008010207 */
[C---:B------:R-:W-:Y:S01]  /*105d0*/  LOP3.LUT R29, R4.reuse, 0x380, RZ, 0xc0, !PT ;  /* 0x00000380041d7812 */ /* 0x040fe200078ec0ff */
[----:B------:R-:W-:Y:S01]  /*105e0*/  UIADD3 UR4, UP1, UR10, UR8, URZ ;  /* 0x000000080a047290 */ /* 0x000fe2000ff3e03f */
[C---:B------:R-:W-:Y:S01]  /*105f0*/  IADD3 R103, P2, R4.reuse, 0x20, RZ ;  /* 0x0000002004677810 */ /* 0x040fe20007f5e0ff */
[--C-:B------:R-:W-:Y:S01]  /*10600*/  IMAD.X R25, RZ, RZ, R5.reuse, P0 ;  /* 0x000000ffff197224 */ /* 0x100fe200000e0605 */
[C---:B------:R-:W-:Y:S01]  /*10610*/  IADD3 R135, P1, R4.reuse, 0x40, RZ ;  /* 0x0000004004877810 */ /* 0x040fe20007f3e0ff */
[----:B------:R-:W-:Y:S01]  /*10620*/  UIADD3.X UR7, UR11, UR9, URZ, UP1, !UPT ;  /* 0x000000090b077290 */ /* 0x000fe20008ffe43f */
[C---:B------:R-:W-:Y:S01]  /*10630*/  IADD3 R137, P6, R4.reuse, 0x60, RZ ;  /* 0x0000006004897810 */ /* 0x040fe20007fde0ff */
[--C-:B------:R-:W-:Y:S01]  /*10640*/  IMAD.X R9, RZ, RZ, R5.reuse, P2 ;  /* 0x000000ffff097224 */ /* 0x100fe200010e0605 */
[C---:B------:R-:W-:Y:S01]  /*10650*/  IADD3 R139, P5, R4.reuse, 0x4000, RZ ;  /* 0x00004000048b7810 */ /* 0x040fe20007fbe0ff */
[--C-:B------:R-:W-:Y:S01]  /*10660*/  IMAD.X R11, RZ, RZ, R5.reuse, P1 ;  /* 0x000000ffff0b7224 */ /* 0x100fe200008e0605 */
[----:B------:R-:W-:Y:S01]  /*10670*/  LOP3.LUT R18, R141, 0x380, RZ, 0xc0, !PT ;  /* 0x000003808d127812 */ /* 0x000fe200078ec0ff */
[--C-:B------:R-:W-:Y:S01]  /*10680*/  IMAD.X R13, RZ, RZ, R5.reuse, P6 ;  /* 0x000000ffff0d7224 */ /* 0x100fe200030e0605 */
[----:B------:R-:W-:Y:S01]  /*10690*/  SHF.R.U64 R29, R29, 0x3, RZ ;  /* 0x000000031d1d7819 */ /* 0x000fe200000012ff */
[----:B------:R-:W-:Y:S01]  /*106a0*/  IMAD.X R15, RZ, RZ, R5, P5 ;  /* 0x000000ffff0f7224 */ /* 0x000fe200028e0605 */
[C---:B------:R-:W-:Y:S01]  /*106b0*/  IADD3 R143, P4, R4.reuse, 0x4040, RZ ;  /* 0x00004040048f7810 */ /* 0x040fe20007f9e0ff */
[----:B------:R-:W-:Y:S01]  /*106c0*/  ULDC.64 UR8, c[0x0][0xc08] ;  /* 0x0003020000087ab9 */ /* 0x000fe20000000a00 */
[----:B------:R-:W-:-:S02]  /*106d0*/  IADD3 R145, P3, R4, 0x4060, RZ ;  /* 0x0000406004917810 */ /* 0x000fc40007f7e0ff */
        /* <DEDUP_REMOVED lines=8> */
[----:B------:R-:W-:Y:S01]  /*10760*/  SHF.R.U64 R18, R18, 0x3, RZ ;  /* 0x0000000312127819 */ /* 0x000fe200000012ff */
[--C-:B------:R-:W-:Y:S01]  /*10770*/  IMAD.X R37, RZ, RZ, R5.reuse, P6 ;  /* 0x000000ffff257224 */ /* 0x100fe200030e0605 */
[----:B------:R-:W-:Y:S01]  /*10780*/  LOP3.LUT R4, R29, R4, RZ, 0x3c, !PT ;  /* 0x000000041d047212 */ /* 0x000fe200078e3cff */
[----:B------:R-:W-:Y:S01]  /*10790*/  IMAD.X R29, RZ, RZ, R5, P5 ;  /* 0x000000ffff1d7224 */ /* 0x000fe200028e0605 */
[----:B------:R-:W-:-:S02]  /*107a0*/  LOP3.LUT R8, R103, 0x380, RZ, 0xc0, !PT ;  /* 0x0000038067087812 */ /* 0x000fc400078ec0ff */
[----:B------:R-:W-:Y:S02]  /*107b0*/  LOP3.LUT R10, R135, 0x380, RZ, 0xc0, !PT ;  /* 0x00000380870a7812 */ /* 0x000fe400078ec0ff */
[----:B------:R-:W-:Y:S02]  /*107c0*/  LOP3.LUT R12, R137, 0x380, RZ, 0xc0, !PT ;  /* 0x00000380890c7812 */ /* 0x000fe400078ec0ff */
[----:B------:R-:W-:Y:S02]  /*107d0*/  LOP3.LUT R14, R139, 0x380, RZ, 0xc0, !PT ;  /* 0x000003808b0e7812 */ /* 0x000fe400078ec0ff */
[----:B------:R-:W-:Y:S02]  /*107e0*/  LOP3.LUT R26, R143, 0x380, RZ, 0xc0, !PT ;  /* 0x000003808f1a7812 */ /* 0x000fe400078ec0ff */
[----:B------:R-:W-:Y:S02]  /*107f0*/  LOP3.LUT R30, R145, 0x380, RZ, 0xc0, !PT ;  /* 0x00000380911e7812 */ /* 0x000fe400078ec0ff */
[----:B------:R-:W-:-:S02]  /*10800*/  LOP3.LUT R24, R18, R141, RZ, 0x3c, !PT ;  /* 0x0000008d12187212 */ /* 0x000fc400078e3cff */
[----:B------:R-:W-:Y:S02]  /*10810*/  LOP3.LUT R38, R153, 0x380, RZ, 0xc0, !PT ;  /* 0x0000038099267812 */ /* 0x000fe400078ec0ff */
[----:B------:R-:W-:Y:S02]  /*10820*/  SHF.R.U64 R8, R8, 0x3, RZ ;  /* 0x0000000308087819 */ /* 0x000fe400000012ff */
[----:B------:R-:W-:Y:S02]  /*10830*/  SHF.R.U64 R10, R10, 0x3, RZ ;  /* 0x000000030a0a7819 */ /* 0x000fe400000012ff */
[----:B------:R-:W-:Y:S02]  /*10840*/  LOP3.LUT R32, R147, 0x380, RZ, 0xc0, !PT ;  /* 0x0000038093207812 */ /* 0x000fe400078ec0ff */
[----:B------:R-:W-:Y:S02]  /*10850*/  MOV R18, R4 ;  /* 0x0000000400127202 */ /* 0x000fe40000000f00 */
[----:B------:R-:W-:-:S02]  /*10860*/  LOP3.LUT R34, R149, 0x380, RZ, 0xc0, !PT ;  /* 0x0000038095227812 */ /* 0x000fc400078ec0ff */
[----:B------:R-:W-:Y:S02]  /*10870*/  SHF.R.U64 R12, R12, 0x3, RZ ;  /* 0x000000030c0c7819 */ /* 0x000fe400000012ff */
[----:B------:R-:W-:Y:S02]  /*10880*/  SHF.R.U64 R14, R14, 0x3, RZ ;  /* 0x000000030e0e7819 */ /* 0x000fe400000012ff */
[----:B------:R-:W-:Y:S02]  /*10890*/  F2FP.F16.F32.PACK_AB R4, R124, R7 ;  /* 0x000000077c04723e */ /* 0x000fe400000000ff */
[----:B------:R-:W-:Y:S02]  /*108a0*/  SHF.R.U64 R26, R26, 0x3, RZ ;  /* 0x000000031a1a7819 */ /* 0x000fe400000012ff */
[----:B------:R-:W-:Y:S02]  /*108b0*/  F2FP.F16.F32.PACK_AB R5, R133, R132 ;  /* 0x000000848505723e */ /* 0x000fe400000000ff */
[----:B------:R-:W-:Y:S01]  /*108c0*/  F2FP.F16.F32.PACK_AB R7, R131, R28 ;  /* 0x0000001c8307723e */ /* 0x000fe200000000ff */
[----:B------:R-:W-:Y:S01]  /*108d0*/  BAR.SYNC.DEFER_BLOCKING 0x1, 0x100 ;  /* 0x0044000000007b1d */ /* 0x000fe20000010000 */
[----:B------:R-:W-:-:S02]  /*108e0*/  SHF.R.U64 R30, R30, 0x3, RZ ;  /* 0x000000031e1e7819 */ /* 0x000fc400000012ff */
[----:B------:R-:W-:Y:S02]  /*108f0*/  SHF.R.U64 R38, R38, 0x3, RZ ;  /* 0x0000000326267819 */ /* 0x000fe400000012ff */
[----:B------:R-:W-:Y:S02]  /*10900*/  LOP3.LUT R8, R8, R103, RZ, 0x3c, !PT ;  /* 0x0000006708087212 */ /* 0x000fe400078e3cff */
[----:B------:R-:W-:Y:S02]  /*10910*/  LOP3.LUT R10, R10, R135, RZ, 0x3c, !PT ;  /* 0x000000870a0a7212 */ /* 0x000fe400078e3cff */
[----:B------:R-:W-:Y:S02]  /*10920*/  SHF.R.U64 R32, R32, 0x3, RZ ;  /* 0x0000000320207819 */ /* 0x000fe400000012ff */
[----:B------:R-:W-:Y:S02]  /*10930*/  SHF.R.U64 R34, R34, 0x3, RZ ;  /* 0x0000000322227819 */ /* 0x000fe400000012ff */
[----:B------:R-:W-:-:S02]  /*10940*/  LOP3.LUT R12, R12, R137, RZ, 0x3c, !PT ;  /* 0x000000890c0c7212 */ /* 0x000fc400078e3cff */
[----:B------:R-:W-:Y:S02]  /*10950*/  LOP3.LUT R14, R14, R139, RZ, 0x3c, !PT ;  /* 0x0000008b0e0e7212 */ /* 0x000fe400078e3cff */
[----:B------:R-:W-:Y:S02]  /*10960*/  LOP3.LUT R36, R151, 0x380, RZ, 0xc0, !PT ;  /* 0x0000038097247812 */ /* 0x000fe400078ec0ff */
[----:B------:R-:W-:Y:S02]  /*10970*/  LOP3.LUT R26, R26, R143, RZ, 0x3c, !PT ;  /* 0x0000008f1a1a7212 */ /* 0x000fe400078e3cff */
[----:B------:R-:W-:Y:S02]  /*10980*/  LOP3.LUT R30, R30, R145, RZ, 0x3c, !PT ;  /* 0x000000911e1e7212 */ /* 0x000fe400078e3cff */
[----:B------:R-:W-:Y:S01]  /*10990*/  LOP3.LUT R28, R38, R153, RZ, 0x3c, !PT ;  /* 0x00000099261c7212 */ /* 0x000fe200078e3cff */
[----:B------:R0:W-:Y:S01]  /*109a0*/  STSM.16.M88.4 [R18], R4 ;  /* 0x0000000412007844 */ /* 0x0001e20000000200 */
[----:B------:R-:W-:-:S02]  /*109b0*/  LOP3.LUT R32, R32, R147, RZ, 0x3c, !PT ;  /* 0x0000009320207212 */ /* 0x000fc400078e3cff */
[----:B------:R-:W-:Y:S02]  /*109c0*/  LOP3.LUT R34, R34, R149, RZ, 0x3c, !PT ;  /* 0x0000009522227212 */ /* 0x000fe400078e3cff */
[----:B------:R-:W-:Y:S02]  /*109d0*/  MOV R134, R8 ;  /* 0x0000000800867202 */ /* 0x000fe40000000f00 */
[----:B------:R-:W-:Y:S02]  /*109e0*/  MOV R133, R10 ;  /* 0x0000000a00857202 */ /* 0x000fe40000000f00 */
[----:B------:R-:W-:Y:S02]  /*109f0*/  SHF.R.U64 R36, R36, 0x3, RZ ;  /* 0x0000000324247819 */ /* 0x000fe400000012ff */
[----:B------:R-:W-:Y:S02]  /*10a00*/  MOV R132, R12 ;  /* 0x0000000c00847202 */ /* 0x000fe40000000f00 */
[----:B------:R-:W-:-:S02]  /*10a10*/  MOV R131, R14 ;  /* 0x0000000e00837202 */ /* 0x000fc40000000f00 */
[----:B------:R-:W-:Y:S02]  /*10a20*/  F2FP.F16.F32.PACK_AB R8, R41, R40 ;  /* 0x000000282908723e */ /* 0x000fe400000000ff */
[----:B0-----:R-:W-:Y:S02]  /*10a30*/  F2FP.F16.F32.PACK_AB R4, R121, R120 ;  /* 0x000000787904723e */ /* 0x001fe400000000ff */
[----:B------:R-:W-:Y:S02]  /*10a40*/  F2FP.F16.F32.PACK_AB R5, R130, R127 ;  /* 0x0000007f8205723e */ /* 0x000fe400000000ff */
[----:B------:R-:W-:Y:S02]  /*10a50*/  F2FP.F16.F32.PACK_AB R6, R122, R3 ;  /* 0x000000037a06723e */ /* 0x000fe400000000ff */
[----:B------:R-:W-:Y:S02]  /*10a60*/  F2FP.F16.F32.PACK_AB R7, R129, R126 ;  /* 0x0000007e8107723e */ /* 0x000fe400000000ff */
[----:B------:R-:W-:-:S02]  /*10a70*/  F2FP.F16.F32.PACK_AB R9, R128, R125 ;  /* 0x0000007d8009723e */ /* 0x000fc400000000ff */
[----:B------:R-:W-:Y:S01]  /*10a80*/  F2FP.F16.F32.PACK_AB R10, R45, R44 ;  /* 0x0000002c2d0a723e */ /* 0x000fe200000000ff */
[----:B------:R0:W-:Y:S01]  /*10a90*/  STSM.16.M88.4 [R134], R4 ;  /* 0x0000000486007844 */ /* 0x0001e20000000200 */
[----:B------:R-:W-:Y:S02]  /*10aa0*/  F2FP.F16.F32.PACK_AB R11, R47, R46 ;  /* 0x0000002e2f0b723e */ /* 0x000fe400000000ff */
[----:B------:R-:W-:Y:S02]  /*10ab0*/  MOV R124, R24 ;  /* 0x00000018007c7202 */ /* 0x000fe40000000f00 */
[----:B------:R-:W-:Y:S01]  /*10ac0*/  MOV R123, R26 ;  /* 0x0000001a007b7202 */ /* 0x000fe20000000f00 */
[----:B------:R1:W-:Y:S01]  /*10ad0*/  STSM.16.M88.4 [R133], R8 ;  /* 0x0000000885007844 */ /* 0x0003e20000000200 */
[----:B------:R-:W-:Y:S02]  /*10ae0*/  F2FP.F16.F32.PACK_AB R12, R49, R48 ;  /* 0x00000030310c723e */ /* 0x000fe400000000ff */
[----:B------:R-:W-:-:S02]  /*10af0*/  F2FP.F16.F32.PACK_AB R13, R51, R50 ;  /* 0x00000032330d723e */ /* 0x000fc400000000ff */
[----:B------:R-:W-:Y:S02]  /*10b00*/  F2FP.F16.F32.PACK_AB R14, R53, R52 ;  /* 0x00000034350e723e */ /* 0x000fe400000000ff */
[----:B------:R-:W-:Y:S02]  /*10b10*/  F2FP.F16.F32.PACK_AB R15, R55, R54 ;  /* 0x00000036370f723e */ /* 0x000fe400000000ff */
[----:B------:R-:W-:Y:S02]  /*10b20*/  MOV R103, R30 ;  /* 0x0000001e00677202 */ /* 0x000fe40000000f00 */
[----:B------:R-:W-:Y:S01]  /*10b30*/  F2FP.F16.F32.PACK_AB R24, R57, R56 ;  /* 0x000000383918723e */ /* 0x000fe200000000ff */
[----:B------:R-:W-:Y:S01]  /*10b40*/  STSM.16.M88.4 [R132], R12 ;  /* 0x0000000c84007844 */ /* 0x000fe20000000200 */
[----:B------:R-:W-:Y:S02]  /*10b50*/  F2FP.F16.F32.PACK_AB R25, R59, R58 ;  /* 0x0000003a3b19723e */ /* 0x000fe400000000ff */
[----:B------:R-:W-:-:S02]  /*10b60*/  F2FP.F16.F32.PACK_AB R26, R61, R60 ;  /* 0x0000003c3d1a723e */ /* 0x000fc400000000ff */
[----:B------:R-:W-:Y:S02]  /*10b70*/  F2FP.F16.F32.PACK_AB R27, R63, R62 ;  /* 0x0000003e3f1b723e */ /* 0x000fe400000000ff */
[----:B------:R-:W-:Y:S02]  /*10b80*/  MOV R18, R28 ;  /* 0x0000001c00127202 */ /* 0x000fe40000000f00 */
[----:B------:R-:W-:Y:S01]  /*10b90*/  MOV R102, R32 ;  /* 0x0000002000667202 */ /* 0x000fe20000000f00 */
[----:B------:R-:W-:Y:S01]  /*10ba0*/  STSM.16.M88.4 [R131], R24 ;  /* 0x0000001883007844 */ /* 0x000fe20000000200 */
[----:B------:R-:W-:Y:S02]  /*10bb0*/  MOV R38, R34 ;  /* 0x0000002200267202 */ /* 0x000fe40000000f00 */
[----:B------:R-:W-:Y:S02]  /*10bc0*/  F2FP.F16.F32.PACK_AB R28, R65, R64 ;  /* 0x00000040411c723e */ /* 0x000fe400000000ff */
[----:B------:R-:W-:Y:S01]  /*10bd0*/  F2FP.F16.F32.PACK_AB R29, R67, R66 ;  /* 0x00000042431d723e */ /* 0x000fe200000000ff */
[----:B------:R-:W2:Y:S01]  /*10be0*/  LDC R64, c[0x0][0xbe8] ;  /* 0x0002fa00ff407b82 */ /* 0x000ea20000000800 */
[----:B------:R-:W-:-:S02]  /*10bf0*/  F2FP.F16.F32.PACK_AB R30, R69, R68 ;  /* 0x00000044451e723e */ /* 0x000fc400000000ff */
[----:B------:R-:W-:Y:S02]  /*10c00*/  F2FP.F16.F32.PACK_AB R31, R71, R70 ;  /* 0x00000046471f723e */ /* 0x000fe400000000ff */
[----:B------:R-:W-:Y:S02]  /*10c10*/  LOP3.LUT R36, R36, R151, RZ, 0x3c, !PT ;  /* 0x0000009724247212 */ /* 0x000fe400078e3cff */
[----:B------:R-:W-:Y:S01]  /*10c20*/  F2FP.F16.F32.PACK_AB R32, R73, R72 ;  /* 0x000000484920723e */ /* 0x000fe200000000ff */
[----:B------:R-:W-:Y:S01]  /*10c30*/  STSM.16.M88.4 [R124], R28 ;  /* 0x0000001c7c007844 */ /* 0x000fe20000000200 */
[----:B------:R-:W-:Y:S02]  /*10c40*/  F2FP.F16.F32.PACK_AB R33, R75, R74 ;  /* 0x0000004a4b21723e */ /* 0x000fe400000000ff */
[----:B------:R-:W-:Y:S02]  /*10c50*/  F2FP.F16.F32.PACK_AB R34, R77, R76 ;  /* 0x0000004c4d22723e */ /* 0x000fe400000000ff */
[----:B------:R-:W-:-:S02]  /*10c60*/  F2FP.F16.F32.PACK_AB R35, R79, R78 ;  /* 0x0000004e4f23723e */ /* 0x000fc400000000ff */
[----:B0-----:R-:W-:Y:S02]  /*10c70*/  F2FP.F16.F32.PACK_AB R4, R81, R80 ;  /* 0x000000505104723e */ /* 0x001fe400000000ff */
[----:B------:R-:W-:Y:S01]  /*10c80*/  F2FP.F16.F32.PACK_AB R5, R83, R82 ;  /* 0x000000525305723e */ /* 0x000fe200000000ff */
[----:B------:R-:W-:Y:S01]  /*10c90*/  STSM.16.M88.4 [R123], R32 ;  /* 0x000000207b007844 */ /* 0x000fe20000000200 */
[----:B------:R-:W-:Y:S02]  /*10ca0*/  F2FP.F16.F32.PACK_AB R6, R85, R84 ;  /* 0x000000545506723e */ /* 0x000fe400000000ff */
[----:B------:R-:W-:Y:S02]  /*10cb0*/  F2FP.F16.F32.PACK_AB R7, R87, R86 ;  /* 0x000000565707723e */ /* 0x000fe400000000ff */
[----:B-1----:R-:W-:Y:S02]  /*10cc0*/  F2FP.F16.F32.PACK_AB R8, R89, R88 ;  /* 0x000000585908723e */ /* 0x002fe400000000ff */
[----:B------:R-:W-:Y:S01]  /*10cd0*/  F2FP.F16.F32.PACK_AB R9, R91, R90 ;  /* 0x0000005a5b09723e */ /* 0x000fe200000000ff */
[----:B------:R0:W-:Y:S01]  /*10ce0*/  STSM.16.M88.4 [R103], R4 ;  /* 0x0000000467007844 */ /* 0x0001e20000000200 */
[----:B------:R-:W-:-:S02]  /*10cf0*/  F2FP.F16.F32.PACK_AB R10, R93, R92 ;  /* 0x0000005c5d0a723e */ /* 0x000fc400000000ff */
[----:B------:R-:W-:Y:S02]  /*10d00*/  F2FP.F16.F32.PACK_AB R11, R95, R94 ;  /* 0x0000005e5f0b723e */ /* 0x000fe400000000ff */
[----:B------:R-:W-:Y:S02]  /*10d10*/  MOV R36, R36 ;  /* 0x0000002400247202 */ /* 0x000fe40000000f00 */
[----:B------:R-:W-:Y:S01]  /*10d20*/  PLOP3.LUT P0, PT, PT, PT, UP0, 0x80, 0x0 ;  /* 0x000000000000781c */ /* 0x000fe20003f0f008 */
[----:B------:R1:W-:Y:S04]  /*10d30*/  STSM.16.M88.4 [R102], R8 ;  /* 0x0000000866007844 */ /* 0x0003e80000000200 */
[----:B------:R3:W-:Y:S04]  /*10d40*/  STSM.16.M88.4 [R38], R96 ;  /* 0x0000006026007844 */ /* 0x0007e80000000200 */
[----:B------:R3:W-:Y:S01]  /*10d50*/  STSM.16.M88.4 [R36], R104 ;  /* 0x0000006824007844 */ /* 0x0007e20000000200 */
[----:B0-----:R-:W-:-:S02]  /*10d60*/  IMAD.U32 R4, RZ, RZ, UR4 ;  /* 0x00000004ff047e24 */ /* 0x001fc4000f8e00ff */
[----:B------:R-:W-:Y:S01]  /*10d70*/  IMAD.U32 R5, RZ, RZ, UR7 ;  /* 0x00000007ff057e24 */ /* 0x000fe2000f8e00ff */
[----:B------:R3:W-:Y:S01]  /*10d80*/  STSM.16.M88.4 [R18], R112 ;  /* 0x0000007012007844 */ /* 0x0007e20000000200 */
[----:B------:R-:W-:Y:S06]  /*10d90*/  BAR.SYNC.DEFER_BLOCKING 0x1, 0x100 ;  /* 0x0044000000007b1d */ /* 0x000fec0000010000 */
[----:B------:R-:W4:Y:S01]  /*10da0*/  @P0 LDG.E R3, desc[UR12][R4.64] ;  /* 0x0000000c04030981 */ /* 0x000f22000c1e1900 */
[----:B--2---:R-:W-:Y:S01]  /*10db0*/  ISETP.NE.AND P1, PT, R64, 0x1, PT ;  /* 0x000000014000780c */ /* 0x004fe20003f25270 */
[----:B------:R-:W-:Y:S01]  /*10dc0*/  UISETP.NE.U32.AND UP1, UPT, UR8, URZ, UPT ;  /* 0x0000003f0800728c */ /* 0x000fe2000bf25070 */
[----:B------:R-:W-:Y:S01]  /*10dd0*/  ULDC UR7, c[0x0][0xa88] ;  /* 0x0002a20000077ab9 */ /* 0x000fe20000000800 */
[----:B------:R-:W-:-:S02]  /*10de0*/  UMOV UR4, URZ ;  /* 0x0000003f00047c82 */ /* 0x000fc40008000000 */
[----:B------:R-:W-:-:S06]  /*10df0*/  UISETP.NE.AND.EX UP1, UPT, UR9, URZ, UPT, UP1 ;  /* 0x0000003f0900728c */ /* 0x000fcc000bf25310 */
[----:B------:R-:W-:Y:S02]  /*10e00*/  PLOP3.LUT P2, PT, PT, PT, UP1, 0x80, 0x0 ;  /* 0x000000000000781c */ /* 0x000fe40003f4f018 */
[----:B------:R-:W0:Y:S03]  /*10e10*/  @P1 LDC R6, c[0x0][0xbec] ;  /* 0x0002fb00ff061b82 */ /* 0x000e260000000800 */
[----:B------:R-:W-:-:S04]  /*10e20*/  @UP1 UIADD3 UR8, UP2, UR10, UR8, URZ ;  /* 0x000000080a081290 */ /* 0x000fc8000ff5e03f */
[----:B------:R-:W-:Y:S01]  /*10e30*/  @UP1 UIADD3.X UR9, UR11, UR9, URZ, UP2, !UPT ;  /* 0x000000090b091290 */ /* 0x000fe200097fe43f */
[----:B-1----:R-:W1:Y:S01]  /*10e40*/  @P1 LDC R8, c[0x0][0xbf0] ;  /* 0x0002fc00ff081b82 */ /* 0x002e620000000800 */
[----:B------:R-:W-:-:S04]  /*10e50*/  IMAD.U32 R10, RZ, RZ, UR8 ;  /* 0x00000008ff0a7e24 */ /* 0x000fc8000f8e00ff */
[----:B------:R-:W-:Y:S01]  /*10e60*/  IMAD.U32 R11, RZ, RZ, UR9 ;  /* 0x00000009ff0b7e24 */ /* 0x000fe2000f8e00ff */
[----:B----4-:R-:W-:Y:S01]  /*10e70*/  @P0 R2UR UR4, R3 ;  /* 0x00000000030402ca */ /* 0x010fe200000e0000 */
        /* <DEDUP_REMOVED lines=8> */
.L_x_2516:
[----:B------:R-:W-:Y:S01]  /*10f00*/  R2UR UR18, R208 ;  /* 0x00000000d01272ca */ /* 0x000fe200000e0000 */
[----:B------:R-:W-:Y:S01]  /*10f10*/  ULDC.64 UR12, c[0x0][0xb90] ;  /* 0x0002e400000c7ab9 */ /* 0x000fe20000000a00 */
[----:B------:R-:W-:Y:S01]  /*10f20*/  R2UR UR17, R19 ;  /* 0x00000000131172ca */ /* 0x000fe200000e0000 */
[----:B------:R-:W-:Y:S01]  /*10f30*/  USHF.R.S32.HI UR11, URZ, 0x1f, UR4 ;  /* 0x0000001f3f0b7899 */ /* 0x000fe20008011404 */
[----:B------:R-:W-:Y:S01]  /*10f40*/  R2UR UR16, R210 ;  /* 0x00000000d21072ca */ /* 0x000fe200000e0000 */
[----:B------:R-:W-:Y:S01]  /*10f50*/  UMOV UR10, UR4 ;  /* 0x00000004000a7c82 */ /* 0x000fe20008000000 */
[----:B------:R-:W-:Y:S01]  /*10f60*/  R2UR UR15, R207 ;  /* 0x00000000cf0f72ca */ /* 0x000fe200000e0000 */
[----:B-----5:R-:W-:Y:S01]  /*10f70*/  IMAD R65, R3, R64, RZ ;  /* 0x0000004003417224 */ /* 0x020fe200078e02ff */
[----:B------:R-:W-:-:S05]  /*10f80*/  ULDC.64 UR20, c[0x0][0x208] ;  /* 0x0000820000147ab9 */ /* 0x000fca0000000a00 */
[----:B------:R-:W-:Y:S02]  /*10f90*/  USHF.R.S32.HI UR14, URZ, 0x1f, UR18 ;  /* 0x0000001f3f0e7899 */ /* 0x000fe40008011412 */
[----:B------:R-:W-:Y:S01]  /*10fa0*/  VIADD R9, R23, UR17 ;  /* 0x0000001117097c36 */ /* 0x000fe20008000000 */
[----:B------:R-:W-:Y:S01]  /*10fb0*/  UIMAD.WIDE.U32 UR8, UR18, UR12, UR10 ;  /* 0x0000000c120872a5 */ /* 0x000fe2000f8e000a */
[----:B------:R-:W-:Y:S01]  /*10fc0*/  VIADD R26, R214, UR17 ;  /* 0x00000011d61a7c36 */ /* 0x000fe20008000000 */
[----:B------:R-:W-:Y:S01]  /*10fd0*/  UIMAD UR7, UR14, UR12, URZ ;  /* 0x0000000c0e0772a4 */ /* 0x000fe2000f8e023f */
[----:B------:R-:W-:Y:S01]  /*10fe0*/  @P1 IMAD.HI.U32 R5, R9, R6, RZ ;  /* 0x0000000609051227 */ /* 0x000fe200078e00ff */
[----:B------:R-:W-:Y:S02]  /*10ff0*/  USEL UR16, UR16, URZ, !UP0 ;  /* 0x0000003f10107287 */ /* 0x000fe4000c000000 */
[----:B------:R-:W-:Y:S01]  /*11000*/  UIMAD UR7, UR18, UR13, UR7 ;  /* 0x0000000d120772a4 */ /* 0x000fe2000f8e0207 */
[----:B------:R-:W-:Y:S01]  /*11010*/  IMAD.MOV.U32 R4, RZ, RZ, R9 ;  /* 0x000000ffff047224 */ /* 0x000fe200078e0009 */
[----:B------:R-:W-:Y:S01]  /*11020*/  @P1 SHF.R.U32.HI R4, RZ, R8, R5 ;  /* 0x00000008ff041219 */ /* 0x000fe20000011605 */
[----:B------:R-:W-:Y:S01]  /*11030*/  ULDC.64 UR12, c[0x0][0xb98] ;  /* 0x0002e600000c7ab9 */ /* 0x000fe20000000a00 */
[----:B------:R-:W-:Y:S01]  /*11040*/  UIADD3 UR9, UR9, UR7, URZ ;  /* 0x0000000709097290 */ /* 0x000fe2000fffe03f */
[----:B------:R-:W-:Y:S01]  /*11050*/  IMAD R5, R209, 0x40, R16 ;  /* 0x00000040d1057824 */ /* 0x000fe200078e0210 */
[----:B------:R-:W-:Y:S01]  /*11060*/  USEL UR15, UR15, URZ, !UP0 ;  /* 0x0000003f0f0f7287 */ /* 0x000fe2000c000000 */
[----:B------:R-:W-:Y:S01]  /*11070*/  IMAD.MOV R7, RZ, RZ, -R4 ;  /* 0x000000ffff077224 */ /* 0x000fe200078e0a04 */
[----:B------:R-:W-:Y:S01]  /*11080*/  UIMAD UR7, UR16, UR12, URZ ;  /* 0x0000000c100772a4 */ /* 0x000fe2000f8e023f */
[----:B------:R-:W-:Y:S01]  /*11090*/  IMAD.WIDE R20, R5, 0x2, R20 ;  /* 0x0000000205147825 */ /* 0x000fe200078e0214 */
[----:B------:R-:W-:Y:S01]  /*110a0*/  UIMAD.WIDE.U32 UR8, UR15, UR12, UR8 ;  /* 0x0000000c0f0872a5 */ /* 0x000fe2000f8e0008 */
[----:B------:R-:W-:Y:S01]  /*110b0*/  SHF.R.S32.HI R5, RZ, 0x1f, R4 ;  /* 0x0000001fff057819 */ /* 0x000fe20000011404 */
[----:B------:R-:W-:Y:S01]  /*110c0*/  UIMAD UR7, UR15, UR13, UR7 ;  /* 0x0000000d0f0772a4 */ /* 0x000fe2000f8e0207 */
[----:B------:R-:W-:Y:S01]  /*110d0*/  IMAD R7, R64, R7, R9 ;  /* 0x0000000740077224 */ /* 0x000fe200078e0209 */
[----:B------:R-:W-:Y:S01]  /*110e0*/  IADD3 R13, P2, R20, 0x1000, RZ ;  /* 0x00001000140d7810 */ /* 0x000fe20007f5e0ff */
[----:B------:R-:W-:Y:S01]  /*110f0*/  ULDC.64 UR12, c[0x0][0xaa0] ;  /* 0x0002a800000c7ab9 */ /* 0x000fe20000000a00 */
[----:B------:R-:W-:-:S02]  /*11100*/  IADD3 R4, P0, R4, UR8, RZ ;  /* 0x0000000804047c10 */ /* 0x000fc4000ff1e0ff */
[----:B------:R-:W-:Y:S01]  /*11110*/  IMAD.U32 R8, RZ, RZ, UR7 ;  /* 0x00000007ff087e24 */ /* 0x000fe2000f8e00ff */
[----:B------:R-:W-:Y:S02]  /*11120*/  SHF.R.S32.HI R6, RZ, 0x1f, R7 ;  /* 0x0000001fff067819 */ /* 0x000fe40000011407 */
[----:B------:R-:W-:Y:S02]  /*11130*/  LOP3.LUT R12, R13, 0x380, RZ, 0xc0, !PT ;  /* 0x000003800d0c7812 */ /* 0x000fe400078ec0ff */
[----:B------:R-:W-:Y:S01]  /*11140*/  IADD3.X R5, R5, UR9, R8, P0, !PT ;  /* 0x0000000905057c10 */ /* 0x000fe200087fe408 */
[----:B------:R-:W-:Y:S01]  /*11150*/  ULDC.64 UR8, c[0x0][0xb88] ;  /* 0x0002e20000087ab9 */ /* 0x000fe20000000a00 */
[----:B------:R-:W-:Y:S01]  /*11160*/  SHF.R.U64 R12, R12, 0x3, RZ ;  /* 0x000000030c0c7819 */ /* 0x000fe200000012ff */
[----:B------:R-:W-:Y:S01]  /*11170*/  IMAD R6, R6, UR8, RZ ;  /* 0x0000000806067c24 */ /* 0x000fe2000f8e02ff */
[----:B------:R-:W-:Y:S01]  /*11180*/  IADD3 R33, P3, R20, 0x6000, RZ ;  /* 0x0000600014217810 */ /* 0x000fe20007f7e0ff */
[----:B------:R-:W-:Y:S01]  /*11190*/  IMAD.WIDE.U32 R4, R7, UR8, R4 ;  /* 0x0000000807047c25 */ /* 0x000fe2000f8e0004 */
[----:B------:R-:W-:-:S02]  /*111a0*/  LOP3.LUT R12, R12, R13, RZ, 0x3c, !PT ;  /* 0x0000000d0c0c7212 */ /* 0x000fc400078e3cff */
[----:B------:R-:W-:Y:S01]  /*111b0*/  IADD3.X R13, RZ, R21, RZ, P2, !PT ;  /* 0x00000015ff0d7210 */ /* 0x000fe200017fe4ff */
[----:B---3--:R-:W-:Y:S01]  /*111c0*/  IMAD R11, R7, UR9, R6 ;  /* 0x00000009070b7c24 */ /* 0x008fe2000f8e0206 */
[----:B------:R-:W-:Y:S01]  /*111d0*/  ULDC.64 UR8, c[0x0][0xb50] ;  /* 0x0002d40000087ab9 */ /* 0x000fe20000000a00 */
[----:B------:R-:W-:Y:S01]  /*111e0*/  IADD3 R25, P2, R20, 0x7000, RZ ;  /* 0x0000700014197810 */ /* 0x000fe20007f5e0ff */
[----:B------:R-:W-:Y:S01]  /*111f0*/  VIADD R6, R26, 0x8 ;  /* 0x000000081a067836 */ /* 0x000fe20000000000 */
[----:B------:R-:W-:Y:S01]  /*11200*/  LOP3.LUT R32, R33, 0x380, RZ, 0xc0, !PT ;  /* 0x0000038021207812 */ /* 0x000fe200078ec0ff */
[----:B------:R-:W-:Y:S01]  /*11210*/  IMAD.IADD R5, R5, 0x1, R11 ;  /* 0x0000000105057824 */ /* 0x000fe200078e020b */
[----:B------:R-:W-:Y:S02]  /*11220*/  LEA R11, P0, R4, UR8, 0x2 ;  /* 0x00000008040b7c11 */ /* 0x000fe4000f8010ff */
[----:B------:R-:W-:Y:S02]  /*11230*/  IADD3 R9, P6, R20, 0x2000, RZ ;  /* 0x0000200014097810 */ /* 0x000fe40007fde0ff */
[----:B------:R-:W-:Y:S01]  /*11240*/  LEA.HI.X R14, R4, UR9, R5, 0x2, P0 ;  /* 0x00000009040e7c11 */ /* 0x000fe200080f1405 */
[----:B------:R-:W-:Y:S01]  /*11250*/  SHFL.IDX PT, R18, R11, RZ, 0x1c1f ;  /* 0x001c1fff0b127589 */ /* 0x000fe200000e0000 */
[----:B------:R-:W-:-:S02]  /*11260*/  IADD3 R45, P0, R20, 0x5000, RZ ;  /* 0x00005000142d7810 */ /* 0x000fc40007f1e0ff */
[C---:B------:R-:W-:Y:S01]  /*11270*/  IADD3 R5, P5, R20.reuse, 0x3000, RZ ;  /* 0x0000300014057810 */ /* 0x040fe20007fbe0ff */
[----:B------:R-:W0:Y:S01]  /*11280*/  SHFL.IDX PT, R19, R14, RZ, 0x1c1f ;  /* 0x001c1fff0e137589 */ /* 0x000e2200000e0000 */
[----:B------:R-:W-:Y:S02]  /*11290*/  LOP3.LUT R44, R45, 0x380, RZ, 0xc0, !PT ;  /* 0x000003802d2c7812 */ /* 0x000fe400078ec0ff */
[----:B------:R-:W-:Y:S01]  /*112a0*/  IADD3 R49, P4, R20, 0x4000, RZ ;  /* 0x0000400014317810 */ /* 0x000fe20007f9e0ff */
[----:B------:R-:W-:Y:S01]  /*112b0*/  SHFL.IDX PT, R36, R11, 0x1, 0x1c1f ;  /* 0x003c1f000b247f89 */ /* 0x000fe200000e0000 */
[----:B------:R-:W-:Y:S02]  /*112c0*/  SHF.R.U64 R44, R44, 0x3, RZ ;  /* 0x000000032c2c7819 */ /* 0x000fe400000012ff */
[----:B------:R-:W-:Y:S01]  /*112d0*/  LOP3.LUT R24, R25, 0x380, RZ, 0xc0, !PT ;  /* 0x0000038019187812 */ /* 0x000fe200078ec0ff */
[----:B------:R-:W1:Y:S01]  /*112e0*/  SHFL.IDX PT, R37, R14, 0x1, 0x1c1f ;  /* 0x003c1f000e257f89 */ /* 0x000e6200000e0000 */
[----:B------:R-:W-:-:S02]  /*112f0*/  SHF.R.U64 R32, R32, 0x3, RZ ;  /* 0x0000000320207819 */ /* 0x000fc400000012ff */
[----:B------:R-:W-:Y:S02]  /*11300*/  LOP3.LUT R8, R9, 0x380, RZ, 0xc0, !PT ;  /* 0x0000038009087812 */ /* 0x000fe400078ec0ff */
[----:B------:R-:W-:Y:S02]  /*11310*/  LOP3.LUT R4, R5, 0x380, RZ, 0xc0, !PT ;  /* 0x0000038005047812 */ /* 0x000fe400078ec0ff */
[----:B------:R-:W-:Y:S02]  /*11320*/  LOP3.LUT R48, R49, 0x380, RZ, 0xc0, !PT ;  /* 0x0000038031307812 */ /* 0x000fe400078ec0ff */
[----:B------:R-:W-:Y:S01]  /*11330*/  LOP3.LUT R44, R44, R45, RZ, 0x3c, !PT ;  /* 0x0000002d2c2c7212 */ /* 0x000fe200078e3cff */
[--C-:B------:R-:W-:Y:S01]  /*11340*/  IMAD.X R45, RZ, RZ, R21.reuse, P0 ;  /* 0x000000ffff2d7224 */ /* 0x100fe200000e0615 */
[----:B------:R-:W-:Y:S02]  /*11350*/  SHF.R.U64 R24, R24, 0x3, RZ ;  /* 0x0000000318187819 */ /* 0x000fe400000012ff */
[----:B------:R-:W-:Y:S01]  /*11360*/  LOP3.LUT R32, R32, R33, RZ, 0x3c, !PT ;  /* 0x0000002120207212 */ /* 0x000fe200078e3cff */
[----:B------:R-:W-:Y:S01]  /*11370*/  IMAD.X R33, RZ, RZ, R21, P3 ;  /* 0x000000ffff217224 */ /* 0x000fe200018e0615 */
[----:B------:R-:W-:-:S02]  /*11380*/  SHF.R.U64 R8, R8, 0x3, RZ ;  /* 0x0000000308087819 */ /* 0x000fc400000012ff */
[----:B------:R-:W-:Y:S02]  /*11390*/  SHF.R.U64 R4, R4, 0x3, RZ ;  /* 0x0000000304047819 */ /* 0x000fe400000012ff */
[----:B------:R-:W-:Y:S02]  /*113a0*/  SHF.R.U64 R48, R48, 0x3, RZ ;  /* 0x0000000330307819 */ /* 0x000fe400000012ff */
[----:B------:R-:W-:Y:S02]  /*113b0*/  LOP3.LUT P0, RZ, R212, 0x3, RZ, 0xc0, !PT ;  /* 0x00000003d4ff7812 */ /* 0x000fe4000780c0ff */
[----:B------:R-:W-:Y:S02]  /*113c0*/  IADD3 R10, P3, R20, 0xb000, RZ ;  /* 0x0000b000140a7810 */ /* 0x000fe40007f7e0ff */
[----:B------:R-:W-:Y:S01]  /*113d0*/  LOP3.LUT R24, R24, R25, RZ, 0x3c, !PT ;  /* 0x0000001918187212 */ /* 0x000fe200078e3cff */
[--C-:B------:R-:W-:Y:S01]  /*113e0*/  IMAD.X R25, RZ, RZ, R21.reuse, P2 ;  /* 0x000000ffff197224 */ /* 0x100fe200010e0615 */
[----:B------:R-:W-:Y:S01]  /*113f0*/  LOP3.LUT R8, R8, R9, RZ, 0x3c, !PT ;  /* 0x0000000908087212 */ /* 0x000fe200078e3cff */
[--C-:B------:R-:W-:Y:S01]  /*11400*/  IMAD.X R9, RZ, RZ, R21.reuse, P6 ;  /* 0x000000ffff097224 */ /* 0x100fe200030e0615 */
[----:B------:R-:W-:Y:S01]  /*11410*/  LOP3.LUT R4, R4, R5, RZ, 0x3c, !PT ;  /* 0x0000000504047212 */ /* 0x000fe200078e3cff */
[--C-:B------:R-:W-:Y:S01]  /*11420*/  IMAD.X R5, RZ, RZ, R21.reuse, P5 ;  /* 0x000000ffff057224 */ /* 0x100fe200028e0615 */
[----:B------:R-:W-:Y:S01]  /*11430*/  LOP3.LUT R48, R48, R49, RZ, 0x3c, !PT ;  /* 0x0000003130307212 */ /* 0x000fe200078e3cff */
[--C-:B------:R-:W-:Y:S01]  /*11440*/  IMAD.X R49, RZ, RZ, R21.reuse, P4 ;  /* 0x000000ffff317224 */ /* 0x100fe200020e0615 */
[-C--:B------:R-:W-:Y:S01]  /*11450*/  ISETP.GE.OR P2, PT, R26, R65.reuse, P0 ;  /* 0x000000411a00720c */ /* 0x080fe20000746670 */
[----:B------:R-:W-:Y:S01]  /*11460*/  IMAD.X R41, RZ, RZ, R21, P3 ;  /* 0x000000ffff297224 */ /* 0x000fe200018e0615 */
[----:B------:R-:W-:-:S02]  /*11470*/  ISETP.GE.OR P0, PT, R6, R65, P0 ;  /* 0x000000410600720c */ /* 0x000fc40000706670 */
[----:B------:R-:W-:Y:S02]  /*11480*/  LOP3.LUT R3, R10, 0x380, RZ, 0xc0, !PT ;  /* 0x000003800a037812 */ /* 0x000fe400078ec0ff */
[C---:B------:R-:W-:Y:S02]  /*11490*/  IADD3 R61, P6, R20.reuse, 0x8000, RZ ;  /* 0x00008000143d7810 */ /* 0x040fe40007fde0ff */
[C---:B------:R-:W-:Y:S02]  /*114a0*/  IADD3 R57, P5, R20.reuse, 0x9000, RZ ;  /* 0x0000900014397810 */ /* 0x040fe40007fbe0ff */
[C---:B------:R-:W-:Y:S02]  /*114b0*/  IADD3 R53, P4, R20.reuse, 0xa000, RZ ;  /* 0x0000a00014357810 */ /* 0x040fe40007f9e0ff */
[----:B------:R-:W-:Y:S01]  /*114c0*/  LOP3.LUT R7, R20, 0x380, RZ, 0xc0, !PT ;  /* 0x0000038014077812 */ /* 0x000fe200078ec0ff */
[----:B0-----:R0:W-:Y:S01]  /*114d0*/  @!P2 ST.E desc[UR20][R18.64], R0 ;  /* 0x000000001200a985 */ /* 0x0011e2000c101914 */
[----:B------:R-:W-:-:S02]  /*114e0*/  SHF.R.U64 R3, R3, 0x3, RZ ;  /* 0x0000000303037819 */ /* 0x000fc400000012ff */
[----:B------:R-:W-:Y:S01]  /*114f0*/  LOP3.LUT R60, R61, 0x380, RZ, 0xc0, !PT ;  /* 0x000003803d3c7812 */ /* 0x000fe200078ec0ff */
[----:B-1----:R1:W-:Y:S01]  /*11500*/  @!P0 ST.E desc[UR20][R36.64], R2 ;  /* 0x0000000224008985 */ /* 0x0023e2000c101914 */
[----:B------:R-:W-:Y:S02]  /*11510*/  LOP3.LUT R56, R57, 0x380, RZ, 0xc0, !PT ;  /* 0x0000038039387812 */ /* 0x000fe400078ec0ff */
[----:B------:R-:W-:Y:S01]  /*11520*/  LOP3.LUT R52, R53, 0x380, RZ, 0xc0, !PT ;  /* 0x0000038035347812 */ /* 0x000fe200078ec0ff */
[----:B------:R-:W-:Y:S01]  /*11530*/  UIMAD UR7, UR11, UR12, URZ ;  /* 0x0000000c0b0772a4 */ /* 0x000fe2000f8e023f */
[----:B------:R-:W-:Y:S01]  /*11540*/  SHF.R.U64 R7, R7, 0x3, RZ ;  /* 0x0000000307077819 */ /* 0x000fe200000012ff */
[----:B------:R-:W-:Y:S01]  /*11550*/  UIMAD.WIDE.U32 UR8, UR4, UR12, URZ ;  /* 0x0000000c040872a5 */ /* 0x000fe2000f8e003f */
[----:B------:R-:W-:Y:S01]  /*11560*/  SHF.R.U64 R60, R60, 0x3, RZ ;  /* 0x000000033c3c7819 */ /* 0x000fe200000012ff */
[----:B------:R-:W-:Y:S01]  /*11570*/  ULDC.64 UR10, c[0x0][0xae8] ;  /* 0x0002ba00000a7ab9 */ /* 0x000fe20000000a00 */
[----:B------:R-:W-:Y:S01]  /*11580*/  SHF.R.U64 R56, R56, 0x3, RZ ;  /* 0x0000000338387819 */ /* 0x000fe200000012ff */
[----:B0-----:R-:W-:Y:S01]  /*11590*/  IMAD R0, R206, 0x20, R209 ;  /* 0x00000020ce007824 */ /* 0x001fe200078e02d1 */
[----:B------:R-:W-:Y:S01]  /*115a0*/  SHF.R.U64 R52, R52, 0x3, RZ ;  /* 0x0000000334347819 */ /* 0x000fe200000012ff */
[----:B------:R-:W5:Y:S01]  /*115b0*/  LD.E.128 R12, desc[UR20][R12.64] ;  /* 0x000000140c0c7980 */ /* 0x000f62000c101d00 */
[----:B------:R-:W-:-:S02]  /*115c0*/  LOP3.LUT R20, R7, R20, RZ, 0x3c, !PT ;  /* 0x0000001407147212 */ /* 0x000fc400078e3cff */
[----:B------:R-:W-:Y:S01]  /*115d0*/  LOP3.LUT R40, R3, R10, RZ, 0x3c, !PT ;  /* 0x0000000a03287212 */ /* 0x000fe200078e3cff */
[----:B------:R-:W5:Y:S01]  /*115e0*/  LD.E.128 R48, desc[UR20][R48.64] ;  /* 0x0000001430307980 */ /* 0x000f62000c101d00 */
[----:B------:R-:W0:Y:S01]  /*115f0*/  @P1 LDC R3, c[0x0][0xbec] ;  /* 0x0002fb00ff031b82 */ /* 0x000e220000000800 */
[----:B------:R-:W-:Y:S01]  /*11600*/  LOP3.LUT R60, R60, R61, RZ, 0x3c, !PT ;  /* 0x0000003d3c3c7212 */ /* 0x000fe200078e3cff */
[--C-:B------:R-:W-:Y:S01]  /*11610*/  IMAD.X R61, RZ, RZ, R21.reuse, P6 ;  /* 0x000000ffff3d7224 */ /* 0x100fe200030e0615 */
[----:B------:R-:W-:Y:S01]  /*11620*/  LOP3.LUT R56, R56, R57, RZ, 0x3c, !PT ;  /* 0x0000003938387212 */ /* 0x000fe200078e3cff */
[--C-:B------:R-:W-:Y:S01]  /*11630*/  IMAD.X R57, RZ, RZ, R21.reuse, P5 ;  /* 0x000000ffff397224 */ /* 0x100fe200028e0615 */
[----:B------:R-:W-:Y:S01]  /*11640*/  LOP3.LUT R52, R52, R53, RZ, 0x3c, !PT ;  /* 0x0000003534347212 */ /* 0x000fe200078e3cff */
[----:B------:R-:W-:Y:S01]  /*11650*/  IMAD.X R53, RZ, RZ, R21, P4 ;  /* 0x000000ffff357224 */ /* 0x000fe200020e0615 */
[----:B------:R2:W5:Y:S01]  /*11660*/  LD.E.128 R28, desc[UR20][R20.64] ;  /* 0x00000014141c7980 */ /* 0x000562000c101d00 */
[----:B------:R-:W-:Y:S01]  /*11670*/  UIMAD UR7, UR4, UR13, UR7 ;  /* 0x0000000d040772a4 */ /* 0x000fe2000f8e0207 */
[----:B------:R-:W-:-:S02]  /*11680*/  VIADD R18, R0, UR17 ;  /* 0x0000001100127c36 */ /* 0x000fc40008000000 */
[----:B------:R-:W5:Y:S04]  /*11690*/  LD.E.128 R8, desc[UR20][R8.64] ;  /* 0x0000001408087980 */ /* 0x000f68000c101d00 */
[----:B------:R-:W5:Y:S01]  /*116a0*/  LD.E.128 R4, desc[UR20][R4.64] ;  /* 0x0000001404047980 */ /* 0x000f62000c101d00 */
[----:B--2---:R-:W2:Y:S01]  /*116b0*/  @P1 LDC R21, c[0x0][0xbf0] ;  /* 0x0002fc00ff151b82 */ /* 0x004ea20000000800 */
[----:B------:R-:W-:Y:S02]  /*116c0*/  UIADD3 UR9, UR9, UR7, URZ ;  /* 0x0000000709097290 */ /* 0x000fe4000fffe03f */
[----:B------:R-:W5:Y:S01]  /*116d0*/  LD.E.128 R44, desc[UR20][R44.64] ;  /* 0x000000142c2c7980 */ /* 0x000f62000c101d00 */
[----:B------:R-:W-:Y:S02]  /*116e0*/  UIMAD UR4, UR14, UR10, URZ ;  /* 0x0000000a0e0472a4 */ /* 0x000fe4000f8e023f */
[----:B------:R-:W-:Y:S01]  /*116f0*/  UIMAD.WIDE.U32 UR8, UR18, UR10, UR8 ;  /* 0x0000000a120872a5 */ /* 0x000fe2000f8e0008 */
[----:B------:R-:W5:Y:S01]  /*11700*/  LD.E.128 R32, desc[UR20][R32.64] ;  /* 0x0000001420207980 */ /* 0x000f62000c101d00 */
[----:B------:R-:W-:Y:S01]  /*11710*/  UIMAD UR4, UR18, UR11, UR4 ;  /* 0x0000000b120472a4 */ /* 0x000fe2000f8e0204 */
[----:B0-----:R-:W-:-:S02]  /*11720*/  @P1 IMAD.HI.U32 R0, R18, R3, RZ ;  /* 0x0000000312001227 */ /* 0x001fc400078e00ff */
[----:B------:R-:W-:Y:S01]  /*11730*/  ULDC.64 UR10, c[0x0][0xaf0] ;  /* 0x0002bc00000a7ab9 */ /* 0x000fe20000000a00 */
[----:B------:R-:W-:Y:S01]  /*11740*/  UIADD3 UR9, UR9, UR4, URZ ;  /* 0x0000000409097290 */ /* 0x000fe2000fffe03f */
[----:B------:R-:W5:Y:S01]  /*11750*/  LD.E.128 R24, desc[UR20][R24.64] ;  /* 0x0000001418187980 */ /* 0x000f62000c101d00 */
[----:B------:R-:W-:Y:S01]  /*11760*/  UIMAD UR4, UR16, UR10, URZ ;  /* 0x0000000a100472a4 */ /* 0x000fe2000f8e023f */
[----:B------:R-:W-:Y:S01]  /*11770*/  IMAD.MOV.U32 R19, RZ, RZ, R18 ;  /* 0x000000ffff137224 */ /* 0x000fe200078e0012 */
[----:B------:R-:W-:Y:S01]  /*11780*/  UIMAD.WIDE.U32 UR8, UR15, UR10, UR8 ;  /* 0x0000000a0f0872a5 */ /* 0x000fe2000f8e0008 */
[----:B------:R-:W5:Y:S01]  /*11790*/  LD.E.128 R60, desc[UR20][R60.64] ;  /* 0x000000143c3c7980 */ /* 0x000f62000c101d00 */
[----:B------:R-:W-:-:S03]  /*117a0*/  UIMAD UR4, UR15, UR11, UR4 ;  /* 0x0000000b0f0472a4 */ /* 0x000fc6000f8e0204 */
[----:B------:R-:W-:Y:S01]  /*117b0*/  ULDC.64 UR10, c[0x0][0xae0] ;  /* 0x0002b800000a7ab9 */ /* 0x000fe20000000a00 */
[----:B------:R-:W5:Y:S01]  /*117c0*/  LD.E.128 R56, desc[UR20][R56.64] ;  /* 0x0000001438387980 */ /* 0x000f62000c101d00 */
[----:B--2---:R-:W-:Y:S01]  /*117d0*/  @P1 SHF.R.U32.HI R19, RZ, R21, R0 ;  /* 0x00000015ff131219 */ /* 0x004fe20000011600 */
[----:B------:R-:W-:Y:S02]  /*117e0*/  UIADD3 UR4, UR9, UR4, URZ ;  /* 0x0000000409047290 */ /* 0x000fe4000fffe03f */
[----:B------:R-:W5:Y:S01]  /*117f0*/  LD.E.128 R52, desc[UR20][R52.64] ;  /* 0x0000001434347980 */ /* 0x000f62000c101d00 */
[--C-:B------:R-:W-:Y:S01]  /*11800*/  SHF.R.S32.HI R0, RZ, 0x1f, R19.reuse ;  /* 0x0000001fff007819 */ /* 0x100fe20000011413 */
[----:B------:R-:W-:Y:S02]  /*11810*/  IMAD.MOV R21, RZ, RZ, -R19 ;  /* 0x000000ffff157224 */ /* 0x000fe400078e0a13 */
[----:B------:R-:W5:Y:S01]  /*11820*/  LD.E.128 R40, desc[UR20][R40.64] ;  /* 0x0000001428287980 */ /* 0x000f62000c101d00 */
[----:B------:R-:W-:-:S02]  /*11830*/  IMAD.U32 R3, RZ, RZ, UR9 ;  /* 0x00000009ff037e24 */ /* 0x000fc4000f8e00ff */
[----:B------:R-:W-:Y:S01]  /*11840*/  IMAD R0, R0, UR10, RZ ;  /* 0x0000000a00007c24 */ /* 0x000fe2000f8e02ff */
[----:B------:R-:W-:Y:S01]  /*11850*/  @!PT LDS RZ, [RZ] ;  /* 0x00000000fffff984 */ /* 0x000fe20000000800 */
[----:B------:R-:W-:Y:S01]  /*11860*/  @!PT LDS RZ, [RZ] ;  /* 0x00000000fffff984 */ /* 0x000fe20000000800 */
[----:B------:R-:W-:Y:S01]  /*11870*/  @!PT LDS RZ, [RZ] ;  /* 0x00000000fffff984 */ /* 0x000fe20000000800 */
[----:B------:R-:W-:Y:S01]  /*11880*/  @!PT LDS RZ, [RZ] ;  /* 0x00000000fffff984 */ /* 0x000fe20000000800 */
[----:B------:R0:W-:Y:S06]  /*11890*/  MEMBAR.ALL.CTA ;  /* 0x0000000000007992 */ /* 0x0001ec0000008000 */
[----:B0-----:R-:W0:Y:S01]  /*118a0*/  FENCE.VIEW.ASYNC.S ;  /* 0x00000000000073c6 */ /* 0x001e220000000000 */
[----:B------:R-:W-:Y:S02]  /*118b0*/  IMAD R21, R64, R21, R18 ;  /* 0x0000001540157224 */ /* 0x000fe400078e0212 */
[----:B-1----:R-:W-:Y:S01]  /*118c0*/  IMAD.U32 R2, RZ, RZ, UR8 ;  /* 0x00000008ff027e24 */ /* 0x002fe2000f8e00ff */
[----:B------:R-:W-:Y:S01]  /*118d0*/  ULDC.64 UR8, c[0x0][0xad8] ;  /* 0x0002b60000087ab9 */ /* 0x000fe20000000a00 */
[----:B------:R-:W-:-:S02]  /*118e0*/  IMAD.U32 R3, RZ, RZ, UR4 ;  /* 0x00000004ff037e24 */ /* 0x000fc4000f8e00ff */
[C---:B------:R-:W-:Y:S01]  /*118f0*/  IMAD R37, R19.reuse, UR11, R0 ;  /* 0x0000000b13257c24 */ /* 0x040fe2000f8e0200 */
[----:B------:R-:W-:Y:S01]  /*11900*/  SHF.R.S32.HI R0, RZ, 0x1f, R21 ;  /* 0x0000001fff007819 */ /* 0x000fe20000011415 */
[----:B------:R-:W-:-:S04]  /*11910*/  IMAD.WIDE.U32 R2, R19, UR10, R2 ;  /* 0x0000000a13027c25 */ /* 0x000fc8000f8e0002 */
[----:B------:R-:W-:Y:S02]  /*11920*/  IMAD.IADD R3, R3, 0x1, R37 ;  /* 0x0000000103037824 */ /* 0x000fe400078e0225 */
[----:B------:R-:W-:Y:S02]  /*11930*/  IMAD R18, R0, UR8, RZ ;  /* 0x0000000800127c24 */ /* 0x000fe4000f8e02ff */
[----:B------:R-:W-:Y:S02]  /*11940*/  VIADD R38, R209, UR17 ;  /* 0x00000011d1267c36 */ /* 0x000fe40008000000 */
[C---:B------:R-:W-:Y:S02]  /*11950*/  IMAD R19, R21.reuse, UR9, R18 ;  /* 0x0000000915137c24 */ /* 0x040fe4000f8e0212 */
[----:B------:R-:W-:Y:S01]  /*11960*/  IMAD.WIDE.U32 R2, R21, UR8, R2 ;  /* 0x0000000815027c25 */ /* 0x000fe2000f8e0002 */
[----:B------:R-:W-:Y:S01]  /*11970*/  ISETP.GE.AND P2, PT, R38, R65, PT ;  /* 0x000000412600720c */ /* 0x000fe20003f46270 */
[----:B------:R-:W-:-:S02]  /*11980*/  ULDC.64 UR8, c[0x0][0xa80] ;  /* 0x0002a00000087ab9 */ /* 0x000fc40000000a00 */
[----:B------:R-:W-:Y:S01]  /*11990*/  VIADD R0, R38, 0x20 ;  /* 0x0000002026007836 */ /* 0x000fe20000000000 */
[----:B------:R-:W-:Y:S01]  /*119a0*/  LEA R36, P3, R2, UR8, 0x1 ;  /* 0x0000000802247c11 */ /* 0x000fe2000f8608ff */
[----:B------:R-:W-:Y:S02]  /*119b0*/  IMAD.IADD R3, R3, 0x1, R19 ;  /* 0x0000000103037824 */ /* 0x000fe400078e0213 */
[----:B------:R-:W-:Y:S01]  /*119c0*/  VIADD R17, R17, 0x36820 ;  /* 0x0003682011117836 */ /* 0x000fe20000000000 */
[-C--:B------:R-:W-:Y:S01]  /*119d0*/  ISETP.GE.AND P1, PT, R0, R65.reuse, PT ;  /* 0x000000410000720c */ /* 0x080fe20003f26270 */
[----:B------:R-:W-:Y:S01]  /*119e0*/  VIADD R0, R38, 0x40 ;  /* 0x0000004026007836 */ /* 0x000fe20000000000 */
[----:B------:R-:W-:Y:S02]  /*119f0*/  LEA.HI.X R37, R2, UR9, R3, 0x1, P3 ;  /* 0x0000000902257c11 */ /* 0x000fe400098f0c03 */
[----:B------:R-:W-:Y:S01]  /*11a00*/  PRMT R17, RZ, 0x654, R17 ;  /* 0x00000654ff117816 */ /* 0x000fe20000000011 */
[----:B0-----:R0:W1:Y:S01]  /*11a10*/  SHFL.IDX PT, R21, R36, RZ, 0x181f ;  /* 0x00181fff24157589 */ /* 0x00106200000e0000 */
        /* <DEDUP_REMOVED lines=10> */
[-C--:B-1----:R-:W-:Y:S02]  /*11ac0*/  @!P4 LEA R2, P6, R16, R21.reuse, 0x1 ;  /* 0x000000151002c211 */ /* 0x082fe400078c08ff */
[-C--:B------:R-:W-:Y:S02]  /*11ad0*/  @!P3 LEA R18, P5, R204, R21.reuse, 0x1 ;  /* 0x00000015cc12b211 */ /* 0x080fe400078a08ff */
[-C--:B--2---:R-:W-:Y:S02]  /*11ae0*/  @!P4 LEA.HI.X R3, R16, R0.reuse, R219, 0x1, P6 ;  /* 0x000000001003c211 */ /* 0x084fe400030f0cdb */
[C---:B------:R-:W-:Y:S02]  /*11af0*/  @!P2 LEA R20, P6, R205.reuse, R21, 0x1 ;  /* 0x00000015cd14a211 */ /* 0x040fe400078c08ff */
[-C--:B------:R-:W-:Y:S01]  /*11b00*/  @!P3 LEA.HI.X R19, R204, R0.reuse, R218, 0x1, P5 ;  /* 0x00000000cc13b211 */ /* 0x080fe200028f0cda */
[----:B-----5:R3:W-:Y:S01]  /*11b10*/  @!P4 ST.E.128 desc[UR8][R2.64], R28 ;  /* 0x0000001c0200c985 */ /* 0x0207e2000c101d08 */
[----:B------:R-:W-:-:S03]  /*11b20*/  @!P2 LEA.HI.X R21, R205, R0, R217, 0x1, P6 ;  /* 0x00000000cd15a211 */ /* 0x000fc600030f0cd9 */
[----:B------:R3:W-:Y:S04]  /*11b30*/  @!P3 ST.E.128 desc[UR8][R18.64], R48 ;  /* 0x000000301200b985 */ /* 0x0007e8000c101d08 */
[----:B------:R3:W-:Y:S02]  /*11b40*/  @!P2 ST.E.128 desc[UR8][R20.64], R60 ;  /* 0x0000003c1400a985 */ /* 0x0007e4000c101d08 */
.L_x_2518:
[----:B------:R-:W-:Y:S05]  /*11b50*/  BSYNC B1 ;  /* 0x0000000000017941 */ /* 0x000fea0003800000 */
.L_x_2517:
        /* <DEDUP_REMOVED lines=18> */
.L_x_2520:
[----:B------:R-:W-:Y:S05]  /*11c80*/  BSYNC B1 ;  /* 0x0000000000017941 */ /* 0x000fea0003800000 */
.L_x_2519:
        /* <DEDUP_REMOVED lines=18> */
.L_x_2522:
[----:B------:R-:W-:Y:S05]  /*11db0*/  BSYNC B1 ;  /* 0x0000000000017941 */ /* 0x000fea0003800000 */
.L_x_2521:
[----:B0-----:R-:W-:Y:S01]  /*11dc0*/  VIADD R0, R38, 0x60 ;  /* 0x0000006026007836 */ /* 0x001fe20000000000 */
[----:B--2-4-:R-:W0:Y:S04]  /*11dd0*/  SHFL.IDX PT, R37, R37, 0x3, 0x181f ;  /* 0x00781f0025257f89 */ /* 0x014e2800000e0000 */
[----:B------:R-:W-:Y:S01]  /*11de0*/  ISETP.GE.AND P0, PT, R0, R65, PT ;  /* 0x000000410000720c */ /* 0x000fe20003f06270 */
[----:B------:R2:W4:-:S12]  /*11df0*/  SHFL.IDX PT, R11, R36, 0x3, 0x181f ;  /* 0x00781f00240b7f89 */ /* 0x00051800000e0000 */
[----:B--2---:R-:W-:Y:S05]  /*11e00*/  @P0 BRA `(.L_x_2523) ;  /* 0x0000000c009c0947 */ /* 0x004fea0003800000 */
[----:B------:R-:W-:Y:S01]  /*11e10*/  ULDC UR4, c[0x0][0xac8] ;  /* 0x0002b20000047ab9 */ /* 0x000fe20000000800 */
[----:B------:R-:W-:Y:S01]  /*11e20*/  ULDC.64 UR8, c[0x0][0x208] ;  /* 0x0000820000087ab9 */ /* 0x000fe20000000a00 */
[----:B------:R-:W-:Y:S02]  /*11e30*/  ISETP.GE.AND P2, PT, R16, UR4, PT ;  /* 0x0000000410007c0c */ /* 0x000fe4000bf46270 */
[----:B------:R-:W-:-:S11]  /*11e40*/  ISETP.GE.AND P3, PT, R204, UR4, PT ;  /* 0x00000004cc007c0c */ /* 0x000fd6000bf66270 */
[-C--:B----4-:R-:W-:Y:S02]  /*11e50*/  @!P2 LEA R2, P0, R16, R11.reuse, 0x1 ;  /* 0x0000000b1002a211 */ /* 0x090fe400078008ff */
[----:B------:R-:W-:Y:S02]  /*11e60*/  @!P3 LEA R8, P1, R204, R11, 0x1 ;  /* 0x0000000bcc08b211 */ /* 0x000fe400078208ff */
[-C--:B0-----:R-:W-:Y:S02]  /*11e70*/  @!P2 LEA.HI.X R3, R16, R37.reuse, R219, 0x1, P0 ;  /* 0x000000251003a211 */ /* 0x081fe400000f0cdb */
[----:B------:R-:W-:Y:S02]  /*11e80*/  ISETP.GE.AND P0, PT, R205, UR4, PT ;  /* 0x00000004cd007c0c */ /* 0x000fe4000bf06270 */
[----:B------:R-:W-:Y:S01]  /*11e90*/  @!P3 LEA.HI.X R9, R204, R37, R218, 0x1, P1 ;  /* 0x00000025cc09b211 */ /* 0x000fe200008f0cda */
[----:B------:R2:W-:Y:S04]  /*11ea0*/  @!P2 ST.E.128 desc[UR8][R2.64], R4 ;  /* 0x000000040200a985 */ /* 0x0005e8000c101d08 */
[----:B------:R2:W-:Y:S06]  /*11eb0*/  @!P3 ST.E.128 desc[UR8][R8.64], R24 ;  /* 0x000000180800b985 */ /* 0x0005ec000c101d08 */
[----:B------:R-:W-:Y:S05]  /*11ec0*/  @P0 BRA `(.L_x_2523) ;  /* 0x0000000c006c0947 */ /* 0x000fea0003800000 */
[----:B--2---:R-:W-:Y:S01]  /*11ed0*/  LEA R2, P0, R205, R11, 0x1 ;  /* 0x0000000bcd027211 */ /* 0x004fe200078008ff */
[----:B------:R-:W-:-:S03]  /*11ee0*/  ULDC.64 UR8, c[0x0][0x208] ;  /* 0x0000820000087ab9 */ /* 0x000fc60000000a00 */
[----:B------:R-:W-:-:S05]  /*11ef0*/  LEA.HI.X R3, R205, R37, R217, 0x1, P0 ;  /* 0x00000025cd037211 */ /* 0x000fca00000f0cd9 */
[----:B------:R0:W-:Y:S01]  /*11f00*/  ST.E.128 desc[UR8][R2.64], R40 ;  /* 0x0000002802007985 */ /* 0x0001e2000c101d08 */
[----:B------:R-:W-:Y:S05]  /*11f10*/  BRA `(.L_x_2523) ;  /* 0x0000000c00587947 */ /* 0x000fea0003800000 */
.L_x_2515:
        /* <DEDUP_REMOVED lines=14> */
[----:B------:R-:W-:Y:S01]  /*12000*/  UISETP.NE.U32.AND UP1, UPT, UR8, URZ, UPT ;  /* 0x0000003f0800728c */ /* 0x000fe2000bf25070 */
[----:B0-----:R-:W-:-:S03]  /*12010*/  ISETP.NE.AND P0, PT, R11, 0x1, PT ;  /* 0x000000010b00780c */ /* 0x001fc60003f05270 */
[----:B------:R-:W-:-:S06]  /*12020*/  UISETP.NE.AND.EX UP1, UPT, UR9, URZ, UPT, UP1 ;  /* 0x0000003f0900728c */ /* 0x000fcc000bf25310 */
[----:B------:R-:W-:-:S04]  /*12030*/  PLOP3.LUT P3, PT, PT, PT, UP1, 0x80, 0x0 ;  /* 0x000000000000781c */ /* 0x000fc80003f6f018 */
[----:B------:R-:W0:Y:S01]  /*12040*/  @P0 LDC R9, c[0x0][0xbec] ;  /* 0x0002fb00ff090b82 */ /* 0x000e220000000800 */
[----:B------:R-:W-:Y:S02]  /*12050*/  @UP1 ULDC.64 UR8, c[0x0][0xc08] ;  /* 0x0003020000081ab9 */ /* 0x000fe40000000a00 */
[----:B------:R-:W-:-:S03]  /*12060*/  @UP1 UIMAD.WIDE UR8, UR4, 0x4, UR8 ;  /* 0x00000004040818a5 */ /* 0x000fc6000f8e0208 */
[----:B------:R-:W-:Y:S02]  /*12070*/  ULDC UR4, c[0x0][0xa88] ;  /* 0x0002a20000047ab9 */ /* 0x000fe40000000800 */
[----:B------:R-:W-:Y:S01]  /*12080*/  IMAD.U32 R0, RZ, RZ, UR4 ;  /* 0x00000004ff007e24 */ /* 0x000fe2000f8e00ff */
[----:B------:R-:W-:Y:S01]  /*12090*/  UMOV UR4, URZ ;  /* 0x0000003f00047c82 */ /* 0x000fe20008000000 */
[----:B------:R-:W-:Y:S02]  /*120a0*/  IMAD.U32 R4, RZ, RZ, UR8 ;  /* 0x00000008ff047e24 */ /* 0x000fe4000f8e00ff */
[----:B------:R-:W-:Y:S01]  /*120b0*/  IMAD.U32 R5, RZ, RZ, UR9 ;  /* 0x00000009ff057e24 */ /* 0x000fe2000f8e00ff */
[----:B------:R-:W-:-:S04]  /*120c0*/  ISETP.GE.AND P1, PT, R220, 0x80, PT ;  /* 0x00000080dc00780c */ /* 0x000fc80003f26270 */
[----:B------:R1:W5:Y:S01]  /*120d0*/  @P3 LDG.E R0, desc[UR10][R4.64] ;  /* 0x0000000a04003981 */ /* 0x000362000c1e1900 */
[----:B------:R-:W-:Y:S01]  /*120e0*/  USHF.R.S32.HI UR11, URZ, 0x1f, UR7 ;  /* 0x0000001f3f0b7899 */ /* 0x000fe20008011407 */
[----:B--2---:R-:W-:-:S13]  /*120f0*/  @P2 R2UR UR4, R6 ;  /* 0x00000000060422ca */ /* 0x004fda00000e0000 */
[----:B------:R-:W-:Y:S01]  /*12100*/  USHF.R.S32.HI UR10, URZ, 0x1f, UR4 ;  /* 0x0000001f3f0a7899 */ /* 0x000fe20008011404 */
[----:B01----:R-:W-:Y:S11]  /*12110*/  @P3 BRA `(.L_x_2524) ;  /* 0x0000000000143947 */ /* 0x003ff60003800000 */
[----:B------:R-:W-:Y:S05]  /*12120*/  @!P2 BRA `(.L_x_2524) ;  /* 0x000000000010a947 */ /* 0x000fea0003800000 */
[----:B------:R-:W-:Y:S02]  /*12130*/  ULDC.64 UR8, c[0x0][0x208] ;  /* 0x0000820000087ab9 */ /* 0x000fe40000000a00 */
[----:B------:R-:W2:Y:S04]  /*12140*/  LDG.E R5, desc[UR8][R2.64] ;  /* 0x0000000802057981 */ /* 0x000ea8000c1e1900 */
[----:B-----5:R-:W2:Y:S02]  /*12150*/  LDG.E R0, desc[UR8][R2.64+0x4] ;  /* 0x0000040802007981 */ /* 0x020ea4000c1e1900 */
[----:B--2---:R-:W-:-:S07]  /*12160*/  IMAD.IADD R0, R0, 0x1, -R5 ;  /* 0x0000000100007824 */ /* 0x004fce00078e0a05 */
.L_x_2524:
[----:B------:R-:W-:Y:S01]  /*12170*/  R2UR UR8, R207 ;  /* 0x00000000cf0872ca */ /* 0x000fe200000e0000 */
[----:B------:R-:W-:Y:S01]  /*12180*/  BSSY B1, `(.L_x_2525) ;  /* 0x0000031000017945 */ /* 0x000fe20003800000 */
[----:B------:R-:W-:-:S11]  /*12190*/  R2UR UR7, R210 ;  /* 0x00000000d20772ca */ /* 0x000fd600000e0000 */
[----:B------:R-:W-:Y:S02]  /*121a0*/  USEL UR12, UR8, URZ, !UP0 ;  /* 0x0000003f080c7287 */ /* 0x000fe4000c000000 */
[----:B------:R-:W-:Y:S01]  /*121b0*/  USEL UR13, UR7, URZ, !UP0 ;  /* 0x0000003f070d7287 */ /* 0x000fe2000c000000 */
[----:B------:R-:W-:Y:S11]  /*121c0*/  @P1 BRA `(.L_x_2526) ;  /* 0x0000000000b01947 */ /* 0x000ff60003800000 */
[----:B------:R-:W0:Y:S01]  /*121d0*/  S2R R3, SR_TID.X ;  /* 0x0000000000037919 */ /* 0x000e220000002100 */
[----:B------:R-:W1:Y:S01]  /*121e0*/  LDC R7, c[0x0][0xbe8] ;  /* 0x0002fa00ff077b82 */ /* 0x000e620000000800 */
[----:B------:R-:W-:-:S13]  /*121f0*/  R2UR UR7, R19 ;  /* 0x00000000130772ca */ /* 0x000fda00000e0000 */
        /* <DEDUP_REMOVED lines=11> */
[----:B------:R-:W-:-:S07]  /*122b0*/  UMOV UR9, UR10 ;  /* 0x0000000a00097c82 */ /* 0x000fce0008000000 */
        /* <DEDUP_REMOVED lines=8> */
[----:B------:R-:W-:Y:S01]  /*12340*/  UIMAD UR7, UR12, UR15, UR7 ;  /* 0x0000000f0c0772a4 */ /* 0x000fe2000f8e0207 */
[----:B------:R-:W-:Y:S02]  /*12350*/  ULDC.64 UR16, c[0x0][0x208] ;  /* 0x0000820000107ab9 */ /* 0x000fe40000000a00 */
        /* <DEDUP_REMOVED lines=19> */
.L_x_2526:
[----:B------:R-:W-:Y:S05]  /*12490*/  BSYNC B1 ;  /* 0x0000000000017941 */ /* 0x000fea0003800000 */
.L_x_2525:
[----:B0-----:R-:W0:Y:S01]  /*124a0*/  @P0 LDC R3, c[0x0][0xbf0] ;  /* 0x0002fc00ff030b82 */ /* 0x001e220000000800 */
[----:B------:R-:W-:Y:S01]  /*124b0*/  R2UR UR16, R19 ;  /* 0x00000000131072ca */ /* 0x000fe200000e0000 */
[----:B------:R-:W-:Y:S01]  /*124c0*/  ULDC.64 UR14, c[0x0][0xaa0] ;  /* 0x0002a800000e7ab9 */ /* 0x000fe20000000a00 */
[----:B------:R-:W-:Y:S01]  /*124d0*/  R2UR UR17, R208 ;  /* 0x00000000d01172ca */ /* 0x000fe200000e0000 */
[----:B------:R-:W-:Y:S01]  /*124e0*/  UIMAD UR7, UR10, UR14, URZ ;  /* 0x0000000e0a0772a4 */ /* 0x000fe2000f8e023f */
[----:B------:R-:W-:Y:S01]  /*124f0*/  IMAD R2, R206, 0x20, R209 ;  /* 0x00000020ce027824 */ /* 0x000fe200078e02d1 */
[----:B------:R-:W-:Y:S01]  /*12500*/  UIMAD.WIDE.U32 UR8, UR4, UR14, URZ ;  /* 0x0000000e040872a5 */ /* 0x000fe2000f8e003f */
[----:B------:R-:W-:Y:S01]  /*12510*/  BSSY B1, `(.L_x_2527) ;  /* 0x000003d000017945 */ /* 0x000fe20003800000 */
[----:B------:R-:W-:-:S03]  /*12520*/  UIMAD UR7, UR4, UR15, UR7 ;  /* 0x0000000f040772a4 */ /* 0x000fc6000f8e0207 */
[----:B------:R-:W-:Y:S01]  /*12530*/  ULDC.64 UR14, c[0x0][0xae8] ;  /* 0x0002ba00000e7ab9 */ /* 0x000fe20000000a00 */
[----:B------:R-:W-:Y:S02]  /*12540*/  UIADD3 UR9, UR9, UR7, URZ ;  /* 0x0000000709097290 */ /* 0x000fe4000fffe03f */
[----:B------:R-:W-:Y:S01]  /*12550*/  UIMAD UR4, UR11, UR14, URZ ;  /* 0x0000000e0b0472a4 */ /* 0x000fe2000f8e023f */
[----:B------:R-:W-:Y:S01]  /*12560*/  VIADD R6, R2, UR16 ;  /* 0x0000001002067c36 */ /* 0x000fe20008000000 */
[----:B------:R-:W-:Y:S02]  /*12570*/  UIMAD.WIDE.U32 UR8, UR17, UR14, UR8 ;  /* 0x0000000e110872a5 */ /* 0x000fe4000f8e0008 */
[----:B------:R-:W-:Y:S01]  /*12580*/  UIMAD UR4, UR17, UR15, UR4 ;  /* 0x0000000f110472a4 */ /* 0x000fe2000f8e0204 */
[----:B------:R-:W-:Y:S01]  /*12590*/  @P0 IMAD.HI.U32 R2, R6, R9, RZ ;  /* 0x0000000906020227 */ /* 0x000fe200078e00ff */
[----:B------:R-:W-:Y:S02]  /*125a0*/  ULDC.64 UR10, c[0x0][0xaf0] ;  /* 0x0002bc00000a7ab9 */ /* 0x000fe40000000a00 */
[----:B------:R-:W-:Y:S01]  /*125b0*/  UIADD3 UR9, UR9, UR4, URZ ;  /* 0x0000000409097290 */ /* 0x000fe2000fffe03f */
[----:B------:R-:W-:Y:S01]  /*125c0*/  IMAD.MOV.U32 R5, RZ, RZ, R6 ;  /* 0x000000ffff057224 */ /* 0x000fe200078e0006 */
[----:B------:R-:W-:Y:S01]  /*125d0*/  UIMAD UR4, UR13, UR10, URZ ;  /* 0x0000000a0d0472a4 */ /* 0x000fe2000f8e023f */
[----:B0-----:R-:W-:Y:S01]  /*125e0*/  @P0 SHF.R.U32.HI R5, RZ, R3, R2 ;  /* 0x00000003ff050219 */ /* 0x001fe20000011602 */
[----:B------:R-:W-:-:S02]  /*125f0*/  UIMAD.WIDE.U32 UR8, UR12, UR10, UR8 ;  /* 0x0000000a0c0872a5 */ /* 0x000fc4000f8e0008 */
[----:B------:R-:W-:Y:S01]  /*12600*/  UIMAD UR4, UR12, UR11, UR4 ;  /* 0x0000000b0c0472a4 */ /* 0x000fe2000f8e0204 */
[--C-:B------:R-:W-:Y:S01]  /*12610*/  SHF.R.S32.HI R2, RZ, 0x1f, R5.reuse ;  /* 0x0000001fff027819 */ /* 0x100fe20000011405 */
[----:B------:R-:W-:Y:S01]  /*12620*/  IMAD.MOV R7, RZ, RZ, -R5 ;  /* 0x000000ffff077224 */ /* 0x000fe200078e0a05 */
[----:B------:R-:W-:Y:S01]  /*12630*/  ULDC.64 UR10, c[0x0][0xae0] ;  /* 0x0002b800000a7ab9 */ /* 0x000fe20000000a00 */
[----:B------:R-:W-:Y:S02]  /*12640*/  UIADD3 UR4, UR9, UR4, URZ ;  /* 0x0000000409047290 */ /* 0x000fe4000fffe03f */
[----:B------:R-:W-:Y:S02]  /*12650*/  IMAD.U32 R3, RZ, RZ, UR9 ;  /* 0x00000009ff037e24 */ /* 0x000fe4000f8e00ff */
[----:B------:R-:W-:Y:S02]  /*12660*/  IMAD R4, R2, UR10, RZ ;  /* 0x0000000a02047c24 */ /* 0x000fe4000f8e02ff */
[----:B------:R-:W-:-:S02]  /*12670*/  IMAD R7, R11, R7, R6 ;  /* 0x000000070b077224 */ /* 0x000fc400078e0206 */
        /* <DEDUP_REMOVED lines=34> */
[----:B------:R3:W-:Y:S01]  /*128a0*/  @!P4 ST.E.128 desc[UR8][R8.64], RZ ;  /* 0x000000ff0800c985 */ /* 0x0007e2000c101d08 */
[----:B------:R-:W-:-:S03]  /*128b0*/  @!P2 LEA.HI.X R3, R205, R0, R217, 0x1, P6 ;  /* 0x00000000cd03a211 */ /* 0x000fc600030f0cd9 */
[----:B------:R3:W-:Y:S04]  /*128c0*/  @!P3 ST.E.128 desc[UR8][R12.64], RZ ;  /* 0x000000ff0c00b985 */ /* 0x0007e8000c101d08 */
[----:B------:R3:W-:Y:S02]  /*128d0*/  @!P2 ST.E.128 desc[UR8][R2.64], RZ ;  /* 0x000000ff0200a985 */ /* 0x0007e4000c101d08 */
.L_x_2528:
[----:B------:R-:W-:Y:S05]  /*128e0*/  BSYNC B1 ;  /* 0x0000000000017941 */ /* 0x000fea0003800000 */
.L_x_2527:
        /* <DEDUP_REMOVED lines=18> */
.L_x_2530:
[----:B------:R-:W-:Y:S05]  /*12a10*/  BSYNC B1 ;  /* 0x0000000000017941 */ /* 0x000fea0003800000 */
.L_x_2529:
        /* <DEDUP_REMOVED lines=18> */
.L_x_2532:
[----:B------:R-:W-:Y:S05]  /*12b40*/  BSYNC B1 ;  /* 0x0000000000017941 */ /* 0x000fea0003800000 */
.L_x_2531:
[----:B0-----:R-:W-:Y:S01]  /*12b50*/  VIADD R0, R6, 0x60 ;  /* 0x0000006006007836 */ /* 0x001fe20000000000 */
[----:B--2-4-:R-:W0:Y:S04]  /*12b60*/  SHFL.IDX PT, R5, R5, 0x3, 0x181f ;  /* 0x00781f0005057f89 */ /* 0x014e2800000e0000 */
[----:B------:R-:W-:Y:S01]  /*12b70*/  ISETP.GE.AND P0, PT, R0, R11, PT ;  /* 0x0000000b0000720c */ /* 0x000fe20003f06270 */
[----:B-1-3--:R1:W2:-:S12]  /*12b80*/  SHFL.IDX PT, R3, R4, 0x3, 0x181f ;  /* 0x00781f0004037f89 */ /* 0x00a29800000e0000 */
        /* <DEDUP_REMOVED lines=15> */
.L_x_2523:
[----:B------:R-:W-:Y:S05]  /*12c80*/  BSYNC B0 ;  /* 0x0000000000007941 */ /* 0x000fea0003800000 */
.L_x_2514:
[----:B------:R-:W-:Y:S02]  /*12c90*/  ULDC UR4, c[0x0][0xc3c] ;  /* 0x00030f0000047ab9 */ /* 0x000fe40000000800 */
[----:B------:R-:W-:-:S13]  /*12ca0*/  ISETP.GE.AND P0, PT, R39, UR4, PT ;  /* 0x0000000427007c0c */ /* 0x000fda000bf06270 */
[----:B------:R-:W-:Y:S05]  /*12cb0*/  @!P0 BRA `(.L_x_2533) ;  /* 0xfffffee000608947 */ /* 0x000fea000383ffff */
[----:B------:R-:W-:Y:S05]  /*12cc0*/  EXIT ;  /* 0x000000000000794d */ /* 0x000fea0003800000 */
.L_x_2478:
[----:B------:R-:W-:-:S08]  /*12cd0*/  NOP ;  /* 0x0000000000007918 */ /* 0x000fd00000000000 */
[----:B0-----:R-:W0:-:S00]  /*12ce0*/  USETMAXREG.DEALLOC.CTAPOOL 0x18 ;  /* 0x00000018000079c8 */ /* 0x001e0000080e0500 */
[----:B0-----:R-:W-:Y:S01]  /*12cf0*/  LOP3.LUT R0, R0, 0x3, RZ, 0xc0, !PT ;  /* 0x0000000300007812 */ /* 0x001fe200078ec0ff */
[----:B------:R-:W-:-:S05]  /*12d00*/  IMAD.MOV.U32 R5, RZ, RZ, RZ ;  /* 0x000000ffff057224 */ /* 0x000fca00078e00ff */
[----:B------:R-:W0:Y:S02]  /*12d10*/  SHFL.IDX PT, R0, R0, RZ, 0x1f ;  /* 0x00001fff00007589 */ /* 0x000e2400000e0000 */
[----:B0-----:R-:W-:-:S04]  /*12d20*/  ISETP.NE.AND P0, PT, R0, RZ, PT ;  /* 0x000000ff0000720c */ /* 0x001fc80003f05270 */
[----:B------:R-:W-:-:S05]  /*12d30*/  P2R R0, PR, RZ, 0x1 ;  /* 0x00000001ff007803 */ /* 0x000fca0000000000 */
[----:B------:R0:W-:Y:S04]  /*12d40*/  STL [R1+0x50], R0 ;  /* 0x0000500001007387 */ /* 0x0001e80000100800 */
        /* <DEDUP_REMOVED lines=8> */
.L_x_2534:
[----:B0-----:R-:W0:Y:S01]  /*12dd0*/  S2R R0, SR_TID.X ;  /* 0x0000000000007919 */ /* 0x001e220000002100 */
[----:B------:R-:W-:Y:S01]  /*12de0*/  ULDC UR4, c[0x0][0xc3c] ;  /* 0x00030f0000047ab9 */ /* 0x000fe20000000800 */
[----:B------:R-:W-:Y:S01]  /*12df0*/  ULDC.64 UR6, c[0x0][0x208] ;  /* 0x0000820000067ab9 */ /* 0x000fe20000000a00 */
        /* <DEDUP_REMOVED lines=40> */
.L_x_2540:
        /* <DEDUP_REMOVED lines=13> */
.L_x_2539:
[----:B------:R-:W-:Y:S05]  /*13150*/  BSYNC B0 ;  /* 0x0000000000007941 */ /* 0x000fea0003800000 */
.L_x_2538:
        /* <DEDUP_REMOVED lines=21> */
.L_x_2536:
        /* <DEDUP_REMOVED lines=21> */
.L_x_2541:
        /* <DEDUP_REMOVED lines=57> */
.L_x_2537:
[----:B------:R-:W-:Y:S02]  /*13790*/  IMAD.MOV.U32 R17, RZ, RZ, RZ ;  /* 0x000000ffff117224 */ /* 0x000fe400078e00ff */
[----:B------:R-:W-:Y:S02]  /*137a0*/  IMAD.U32 R16, RZ, RZ, UR6 ;  /* 0x00000006ff107e24 */ /* 0x000fe4000f8e00ff */
[----:B------:R-:W-:-:S07]  /*137b0*/  IMAD.MOV.U32 R18, RZ, RZ, RZ ;  /* 0x000000ffff127224 */ /* 0x000fce00078e00ff */
.L_x_2542:
[----:B------:R-:W-:-:S13]  /*137c0*/  ISETP.NE.AND P0, PT, R0, RZ, PT ;  /* 0x000000ff0000720c */ /* 0x000fda0003f05270 */
[----:B------:R-:W1:Y:S01]  /*137d0*/  @!P0 S2R R3, SR_CgaCtaId ;  /* 0x0000000000038919 */ /* 0x000e620000008800 */
[----:B------:R-:W-:-:S04]  /*137e0*/  @!P0 MOV R0, 0x400 ;  /* 0x0000040000008802 */ /* 0x000fc80000000f00 */
[----:B-1----:R-:W-:-:S05]  /*137f0*/  @!P0 LEA R0, R3, R0, 0x18 ;  /* 0x0000000003008211 */ /* 0x002fca00078ec0ff */
[----:B------:R1:W-:Y:S01]  /*13800*/  @!P0 STS.128 [R0+0x368d0], R16 ;  /* 0x0368d01000008388 */ /* 0x0003e20000000c00 */
[----:B------:R-:W-:Y:S06]  /*13810*/  BAR.ARV 0x5, 0x180 ;  /* 0x0146000000007b1d */ /* 0x000fec0000002000 */
.L_x_2535:
[----:B01----:R-:W-:Y:S01]  /*13820*/  MOV R0, 0x1 ;  /* 0x0000000100007802 */ /* 0x003fe20000000f00 */
[----:B------:R0:W-:Y:S01]  /*13830*/  STL [R1+0x48], RZ ;  /* 0x000048ff01007387 */ /* 0x0001e20000100800 */
[----:B------:R-:W-:Y:S02]  /*13840*/  ULDC UR4, c[0x0][0xc3c] ;  /* 0x00030f0000047ab9 */ /* 0x000fe40000000800 */
[----:B--2---:R-:W-:Y:S01]  /*13850*/  ISETP.GE.AND P0, PT, R19, UR4, PT ;  /* 0x0000000413007c0c */ /* 0x004fe2000bf06270 */
        /* <DEDUP_REMOVED lines=30> */
.L_x_2649:
[----:B0--3--:R-:W0:Y:S01]  /*13a40*/  LDC.64 R2, c[0x0][0xc88] ;  /* 0x00032200ff027b82 */ /* 0x009e220000000a00 */
[----:B------:R-:W-:Y:S01]  /*13a50*/  ULDC.64 UR4, c[0x0][0x208] ;  /* 0x0000820000047ab9 */ /* 0x000fe20000000a00 */
[----:B0-----:R-:W-:-:S05]  /*13a60*/  IMAD.WIDE R2, R19, 0x4, R2 ;  /* 0x0000000413027825 */ /* 0x001fca00078e0202 */
[----:B------:R-:W2:Y:S01]  /*13a70*/  LDG.E R12, desc[UR4][R2.64] ;  /* 0x00000004020c7981 */ /* 0x000ea2000c1e1900 */
[----:B------:R-:W-:Y:S05]  /*13a80*/  YIELD ;  /* 0x0000000000007946 */ /* 0x000fea0003800000 */
[----:B------:R-:W-:Y:S01]  /*13a90*/  ULDC.64 UR4, c[0x0][0xa28] ;  /* 0x00028a0000047ab9 */ /* 0x000fe20000000a00 */
[----:B------:R-:W-:Y:S01]  /*13aa0*/  IMAD.MOV.U32 R0, RZ, RZ, RZ ;  /* 0x000000ffff007224 */ /* 0x000fe200078e00ff */
[----:B------:R-:W-:Y:S01]  /*13ab0*/  ISETP.NE.U32.AND P0, PT, RZ, UR4, PT ;  /* 0x00000004ff007c0c */ /* 0x000fe2000bf05070 */
[----:B------:R-:W-:Y:S01]  /*13ac0*/  ULDC.64 UR10, c[0x0][0x208] ;  /* 0x00008200000a7ab9 */ /* 0x000fe20000000a00 */
[----:B------:R-:W-:Y:S01]  /*13ad0*/  IMAD.MOV.U32 R6, RZ, RZ, RZ ;  /* 0x000000ffff067224 */ /* 0x000fe200078e00ff */
        /* <DEDUP_REMOVED lines=27> */
[----:B------:R-:W-:Y:S01]  /*13c90*/  IMAD.U32 R9, RZ, RZ, UR4 ;  /* 0x00000004ff097e24 */ /* 0x000fe2000f8e00ff */
        /* <DEDUP_REMOVED lines=21> */
.L_x_2544:
[----:B------:R-:W-:Y:S01]  /*13df0*/  IMAD.MOV.U32 R2, RZ, RZ, R12 ;  /* 0x000000ffff027224 */ /* 0x000fe200078e000c */
[----:B------:R-:W-:Y:S01]  /*13e00*/  ULDC.64 UR4, c[0x0][0xa20] ;  /* 0x0002880000047ab9 */ /* 0x000fe20000000a00 */
[----:B-----5:R-:W-:Y:S01]  /*13e10*/  IMAD.IADD R3, R8, 0x1, R0 ;  /* 0x0000000108037824 */ /* 0x020fe200078e0200 */
[----:B------:R-:W-:Y:S02]  /*13e20*/  ISETP.NE.U32.AND P1, PT, RZ, UR4, PT ;  /* 0x00000004ff007c0c */ /* 0x000fe4000bf25070 */
[----:B------:R2:W-:Y:S02]  /*13e30*/  STL [R1+0x10], R2 ;  /* 0x0000100201007387 */ /* 0x0005e40000100800 */
[----:B------:R-:W-:Y:S02]  /*13e40*/  ISETP.NE.AND.EX P1, PT, RZ, UR5, PT, P1 ;  /* 0x00000005ff007c0c */ /* 0x000fe4000bf25310 */
[----:B------:R2:W-:Y:S11]  /*13e50*/  STL [R1+0x18], R3 ;  /* 0x0000180301007387 */ /* 0x0005f60000100800 */
[----:B--2---:R-:W-:Y:S05]  /*13e60*/  @!P1 BRA `(.L_x_2545) ;  /* 0x0000000000149947 */ /* 0x004fea0003800000 */
[----:B------:R-:W-:Y:S01]  /*13e70*/  IADD3 R6, P0, R11, UR4, RZ ;  /* 0x000000040b067c10 */ /* 0x000fe2000ff1e0ff */
[----:B------:R-:W-:-:S03]  /*13e80*/  ULDC.64 UR6, c[0x0][0x208] ;  /* 0x0000820000067ab9 */ /* 0x000fc60000000a00 */
[----:B------:R-:W-:-:S05]  /*13e90*/  IADD3.X R7, R10, UR5, RZ, P0, !PT ;  /* 0x000000050a077c10 */ /* 0x000fca00087fe4ff */
[----:B------:R2:W5:Y:S01]  /*13ea0*/  LDG.E R6, desc[UR6][R6.64] ;  /* 0x0000000606067981 */ /* 0x000562000c1e1900 */
[----:B------:R-:W-:Y:S05]  /*13eb0*/  BRA `(.L_x_2546) ;  /* 0x0000000000147947 */ /* 0x000fea0003800000 */
.L_x_2545:
[----:B------:R-:W-:Y:S05]  /*13ec0*/  @!P0 BRA `(.L_x_2546) ;  /* 0x0000000000108947 */ /* 0x000fea0003800000 */
[----:B------:R-:W-:Y:S02]  /*13ed0*/  ULDC.64 UR4, c[0x0][0x208] ;  /* 0x0000820000047ab9 */ /* 0x000fe40000000a00 */
[----:B------:R-:W2:Y:S04]  /*13ee0*/  LDG.E R6, desc[UR4][R4.64] ;  /* 0x0000000404067981 */ /* 0x000ea8000c1e1900 */
[----:B------:R-:W2:Y:S02]  /*13ef0*/  LDG.E R4, desc[UR4][R4.64+0x4] ;  /* 0x0000040404047981 */ /* 0x000ea4000c1e1900 */
[----:B--2---:R-:W-:-:S07]  /*13f00*/  IMAD.IADD R6, R4, 0x1, -R6 ;  /* 0x0000000104067824 */ /* 0x004fce00078e0a06 */
.L_x_2546:
[----:B-----5:R-:W-:Y:S01]  /*13f10*/  IMAD.IADD R6, R6, 0x1, -R0 ;  /* 0x0000000106067824 */ /* 0x020fe200078e0a00 */
[----:B------:R-:W-:Y:S01]  /*13f20*/  BSSY B7, `(.L_x_2547) ;  /* 0x000048a000077945 */ /* 0x000fe20003800000 */
[----:B------:R-:W3:Y:S01]  /*13f30*/  LDC R0, c[0x0][0x448] ;  /* 0x00011200ff007b82 */ /* 0x000ee20000000800 */
[----:B------:R-:W-:Y:S02]  /*13f40*/  IMAD.SHL.U32 R2, R17, 0x80, RZ ;  /* 0x0000008011027824 */ /* 0x000fe400078e00ff */
[----:B------:R-:W-:Y:S02]  /*13f50*/  VIADD R5, R6, 0x6f ;  /* 0x0000006f06057836 */ /* 0x000fe40000000000 */
[----:B------:R-:W-:Y:S02]  /*13f60*/  VIADD R2, R2, 0x7f ;  /* 0x0000007f02027836 */ /* 0x000fe40000000000 */
[----:B------:R-:W-:-:S04]  /*13f70*/  IMAD.MOV.U32 R4, RZ, RZ, RZ ;  /* 0x000000ffff047224 */ /* 0x000fc800078e00ff */
[----:B------:R-:W-:Y:S01]  /*13f80*/  IMAD.HI R4, R5, -0x6db6db6d, R4 ;  /* 0x9249249305047827 */ /* 0x000fe200078e0204 */
[----:B---3--:R-:W-:-:S13]  /*13f90*/  ISETP.NE.AND P0, PT, R0, 0x1, PT ;  /* 0x000000010000780c */ /* 0x008fda0003f05270 */
[----:B------:R-:W3:Y:S08]  /*13fa0*/  @P0 LDC R0, c[0x0][0x44c] ;  /* 0x00011300ff000b82 */ /* 0x000ef00000000800 */
[----:B------:R-:W4:Y:S01]  /*13fb0*/  @P0 LDC R3, c[0x0][0x450] ;  /* 0x00011400ff030b82 */ /* 0x000f220000000800 */
[----:B---3--:R-:W-:-:S05]  /*13fc0*/  @P0 IMAD.HI.U32 R0, R2, R0, RZ ;  /* 0x0000000002000227 */ /* 0x008fca00078e00ff */
[----:B----4-:R-:W-:Y:S02]  /*13fd0*/  @P0 SHF.R.U32.HI R2, RZ, R3, R0 ;  /* 0x00000003ff020219 */ /* 0x010fe40000011600 */
[----:B------:R-:W-:Y:S02]  /*13fe0*/  IADD3 R3, R6, 0x70, -R9 ;  /* 0x0000007006037810 */ /* 0x000fe40007ffe809 */
[----:B------:R-:W-:-:S03]  /*13ff0*/  SHF.R.U32.HI R0, RZ, 0x1f, R4 ;  /* 0x0000001fff007819 */ /* 0x000fc60000011604 */
[----:B------:R-:W-:Y:S01]  /*14000*/  IMAD.IADD R3, R3, 0x1, R2 ;  /* 0x0000000103037824 */ /* 0x000fe200078e0202 */
[----:B------:R-:W-:Y:S01]  /*14010*/  LEA.HI.SX32 R0, R4, R0, 0x1a ;  /* 0x0000000004007211 */ /* 0x000fe200078fd2ff */
[----:B------:R-:W-:-:S04]  /*14020*/  IMAD.MOV.U32 R2, RZ, RZ, RZ ;  /* 0x000000ffff027224 */ /* 0x000fc800078e00ff */
[----:B------:R-:W-:-:S05]  /*14030*/  IMAD.HI R2, R3, -0x6db6db6d, R2 ;  /* 0x9249249303027827 */ /* 0x000fca00078e0202 */
[----:B------:R-:W-:-:S04]  /*14040*/  SHF.R.U32.HI R3, RZ, 0x1f, R2 ;  /* 0x0000001fff037819 */ /* 0x000fc80000011602 */
[----:B------:R-:W-:-:S04]  /*14050*/  LEA.HI.SX32 R3, R2, R3, 0x1a ;  /* 0x0000000302037211 */ /* 0x000fc800078fd2ff */
[----:B--2---:R-:W-:-:S04]  /*14060*/  VIMNMX R7, R0, R3, PT ;  /* 0x0000000300077248 */ /* 0x004fc80003fe0100 */
[----:B------:R-:W-:Y:S01]  /*14070*/  ISETP.GT.AND P0, PT, R7, RZ, PT ;  /* 0x000000ff0700720c */ /* 0x000fe20003f04270 */
[----:B------:R2:W-:-:S12]  /*14080*/  STL [R1+0x2c], R7 ;  /* 0x00002c0701007387 */ /* 0x0005d80000100800 */
[----:B--2---:R-:W-:Y:S05]  /*14090*/  @P0 BRA `(.L_x_2548) ;  /* 0x0000000000480947 */ /* 0x004fea0003800000 */
[----:B------:R-:W2:Y:S02]  /*140a0*/  S2R R7, SR_TID.X ;  /* 0x0000000000077919 */ /* 0x000ea40000002100 */
[----:B--2---:R-:W-:-:S04]  /*140b0*/  LOP3.LUT R7, R7, 0x7f, RZ, 0xc0, !PT ;  /* 0x0000007f07077812 */ /* 0x004fc800078ec0ff */
[----:B------:R-:W-:-:S13]  /*140c0*/  ISETP.NE.AND P0, PT, R7, RZ, PT ;  /* 0x000000ff0700720c */ /* 0x000fda0003f05270 */
[----:B------:R-:W-:Y:S05]  /*140d0*/  @P0 BRA `(.L_x_2549) ;  /* 0x0000004400b80947 */ /* 0x000fea0003800000 */
[----:B------:R-:W2:Y:S01]  /*140e0*/  S2R R5, SR_LANEID ;  /* 0x0000000000057919 */ /* 0x000ea20000000000 */
[----:B------:R-:W-:Y:S01]  /*140f0*/  VOTEU.ANY UR4, UPT, PT ;  /* 0x0000000000047886 */ /* 0x000fe200038e0100 */
[----:B------:R-:W3:Y:S01]  /*14100*/  LDC.64 R2, c[0x0][0xc60] ;  /* 0x00031800ff027b82 */ /* 0x000ee20000000a00 */
[----:B------:R-:W2:Y:S01]  /*14110*/  FLO.U32 R0, UR4 ;  /* 0x0000000400007d00 */ /* 0x000ea200080e0000 */
[----:B------:R-:W-:Y:S01]  /*14120*/  ULDC.64 UR6, c[0x0][0x208] ;  /* 0x0000820000067ab9 */ /* 0x000fe20000000a00 */
[----:B--2---:R-:W-:-:S06]  /*14130*/  ISETP.EQ.U32.AND P0, PT, R0, R5, PT ;  /* 0x000000050000720c */ /* 0x004fcc0003f02070 */
[----:B------:R-:W3:Y:S07]  /*14140*/  POPC R5, UR4 ;  /* 0x0000000400057d09 */ /* 0x000eee0008000000 */
[----:B---3--:R-:W2:Y:S01]  /*14150*/  @P0 ATOMG.E.ADD.STRONG.GPU PT, R3, desc[UR6][R2.64], R5 ;  /* 0x00000005020309a8 */ /* 0x008ea200081ee1c6 */
[----:B------:R-:W3:Y:S02]  /*14160*/  S2R R4, SR_LTMASK ;  /* 0x0000000000047919 */ /* 0x000ee40000003900 */
[----:B---3--:R-:W-:-:S04]  /*14170*/  LOP3.LUT R4, R4, UR4, RZ, 0xc0, !PT ;  /* 0x0000000404047c12 */ /* 0x008fc8000f8ec0ff */
[----:B------:R-:W3:Y:S01]  /*14180*/  POPC R7, R4 ;  /* 0x0000000400077309 */ /* 0x000ee20000000000 */
[----:B--2---:R-:W3:Y:S02]  /*14190*/  SHFL.IDX PT, R0, R3, R0, 0x1f ;  /* 0x00001f0003007589 */ /* 0x004ee400000e0000 */
[----:B---3--:R-:W-:Y:S01]  /*141a0*/  IADD3 R16, R0, UR38, R7 ;  /* 0x0000002600107c10 */ /* 0x008fe2000fffe007 */
[----:B------:R-:W-:Y:S06]  /*141b0*/  BRA `(.L_x_2549) ;  /* 0x0000004400807947 */ /* 0x000fec0003800000 */
.L_x_2548:
        /* <DEDUP_REMOVED lines=9> */
[----:B------:R-:W-:Y:S02]  /*14250*/  IMAD.U32 R4, RZ, RZ, UR6 ;  /* 0x00000006ff047e24 */ /* 0x000fe4000f8e00ff */
[----:B------:R-:W2:Y:S01]  /*14260*/  LDC.64 R2, c[0x4][R2] ;  /* 0x0100000002027b82 */ /* 0x000ea20000000a00 */
        /* <DEDUP_REMOVED lines=9> */
[----:B012---:R-:W-:Y:S05]  /*14300*/  CALL.ABS.NOINC R2 ;  /* 0x0000000002007343 */ /* 0x007fea0003c00000 */
.L_x_2551:
[----:B------:R-:W-:Y:S05]  /*14310*/  BSYNC B6 ;  /* 0x0000000000067941 */ /* 0x000fea0003800000 */
.L_x_2550:
        /* <DEDUP_REMOVED lines=18> */
[----:B--2---:R-:W-:-:S07]  /*14440*/  IMAD.MOV.U32 R13, RZ, RZ, RZ ;  /* 0x000000ffff0d7224 */ /* 0x004fce00078e00ff */
[----:B------:R-:W-:-:S07]  /*14450*/  LEPC R20, `(.L_x_2554) ;  /* 0x000000001014794e */ /* 0x000fce0000000000 */
[----:B01-3--:R-:W-:Y:S05]  /*14460*/  CALL.ABS.NOINC R2 ;  /* 0x0000000002007343 */ /* 0x00bfea0003c00000 */
.L_x_2554:
        /* <DEDUP_REMOVED lines=16> */
.L_x_2553:
[----:B------:R-:W-:Y:S05]  /*14570*/  BSYNC B6 ;  /* 0x0000000000067941 */ /* 0x000fea0003800000 */
.L_x_2552:
[----:B------:R-:W2:Y:S01]  /*14580*/  LDL.LU R2, [R1] ;  /* 0x0000000001027983 */ /* 0x000ea20000300800 */
[----:B------:R-:W-:-:S03]  /*14590*/  ULDC.64 UR4, c[0x0][0x9f8] ;  /* 0x00027e0000047ab9 */ /* 0x000fc60000000a00 */
[----:B------:R-:W3:Y:S04]  /*145a0*/  LDL.LU R4, [R1+0xc] ;  /* 0x00000c0001047983 */ /* 0x000ee80000300800 */
[----:B------:R-:W4:Y:S01]  /*145b0*/  LDL R7, [R1+0x10] ;  /* 0x0000100001077983 */ /* 0x000f220000100800 */
[----:B------:R-:W-:Y:S01]  /*145c0*/  ISETP.NE.U32.AND P0, PT, RZ, UR4, PT ;  /* 0x00000004ff007c0c */ /* 0x000fe2000bf05070 */
[----:B------:R-:W-:Y:S02]  /*145d0*/  ULDC.64 UR6, c[0x0][0x208] ;  /* 0x0000820000067ab9 */ /* 0x000fe40000000a00 */
[----:B------:R-:W5:Y:S01]  /*145e0*/  LDL R0, [R1+0x2c] ;  /* 0x00002c0001007983 */ /* 0x000f620000100800 */
[----:B------:R-:W-:-:S13]  /*145f0*/  ISETP.NE.AND.EX P0, PT, RZ, UR5, PT, P0 ;  /* 0x00000005ff007c0c */ /* 0x000fda000bf05300 */
[----:B--2---:R-:W-:-:S04]  /*14600*/  @P0 IADD3 R2, P1, R2, UR4, RZ ;  /* 0x0000000402020c10 */ /* 0x004fc8000ff3e0ff */
[----:B---3--:R-:W-:Y:S01]  /*14610*/  @P0 IADD3.X R3, R4, UR5, RZ, P1, !PT ;  /* 0x0000000504030c10 */ /* 0x008fe20008ffe4ff */
[----:B------:R-:W-:-:S04]  /*14620*/  ULDC.64 UR4, c[0x0][0xa08] ;  /* 0x0002820000047ab9 */ /* 0x000fc80000000a00 */
[----:B----4-:R2:W3:Y:S02]  /*14630*/  @P0 LDG.E R7, desc[UR6][R2.64] ;  /* 0x0000000602070981 */ /* 0x0104e4000c1e1900 */
[----:B--2---:R-:W2:Y:S01]  /*14640*/  LDC.64 R2, c[0x0][0x418] ;  /* 0x00010600ff027b82 */ /* 0x004ea20000000a00 */
[----:B-----5:R-:W-:Y:S01]  /*14650*/  VIADD R4, R0, 0xffffffff ;  /* 0xffffffff00047836 */ /* 0x020fe20000000000 */
[----:B---3--:R-:W-:Y:S01]  /*14660*/  SHF.R.S32.HI R8, RZ, 0x1f, R7 ;  /* 0x0000001fff087819 */ /* 0x008fe20000011407 */
[----:B------:R3:W-:Y:S04]  /*14670*/  @P0 STL [R1+0x10], R7 ;  /* 0x0000100701000387 */ /* 0x0007e80000100800 */
[----:B------:R3:W-:Y:S01]  /*14680*/  STL [R1+0x1c], R8 ;  /* 0x00001c0801007387 */ /* 0x0007e20000100800 */
[----:B--2---:R-:W-:Y:S01]  /*14690*/  LOP3.LUT P0, RZ, R2, UR4, RZ, 0xfc, !PT ;  /* 0x0000000402ff7c12 */ /* 0x004fe2000f80fcff */
[----:B------:R-:W-:-:S03]  /*146a0*/  UMOV UR4, 0xffffffff ;  /* 0xffffffff00047882 */ /* 0x000fc60000000000 */
[----:B------:R-:W-:-:S04]  /*146b0*/  LOP3.LUT P0, RZ, R3, UR5, RZ, 0xfc, P0 ;  /* 0x0000000503ff7c12 */ /* 0x000fc8000800fcff */
[----:B------:R-:W-:Y:S01]  /*146c0*/  SEL R0, R7, RZ, !P0 ;  /* 0x000000ff07007207 */ /* 0x000fe20004000000 */
[----:B---3--:R-:W-:Y:S08]  /*146d0*/  BRA.DIV UR4, `(.L_x_2555) ;  /* 0x0000005604047947 */ /* 0x008ff0000b800000 */
[----:B------:R-:W2:Y:S02]  /*146e0*/  S2R R5, SR_TID.X ;  /* 0x0000000000057919 */ /* 0x000ea40000002100 */
[----:B--2---:R-:W-:-:S04]  /*146f0*/  SHF.R.U32.HI R5, RZ, 0x5, R5 ;  /* 0x00000005ff057819 */ /* 0x004fc80000011605 */
[----:B------:R-:W-:-:S05]  /*14700*/  LOP3.LUT R5, R5, 0x3, RZ, 0xc0, !PT ;  /* 0x0000000305057812 */ /* 0x000fca00078ec0ff */
[----:B------:R2:W3:Y:S02]  /*14710*/  SHFL.IDX PT, R14, R5, RZ, 0x1f ;  /* 0x00001fff050e7589 */ /* 0x0004e400000e0000 */
.L_x_2665:
[----:B------:R-:W-:Y:S01]  /*14720*/  PLOP3.LUT P1, PT, PT, PT, PT, 0x8, 0x0 ;  /* 0x000000000000781c */ /* 0x000fe20003f2e170 */
[----:B------:R4:W-:Y:S01]  /*14730*/  STL [R1], R0 ;  /* 0x0000000001007387 */ /* 0x0009e20000100800 */
[----:B---3--:R-:W-:-:S03]  /*14740*/  ISETP.NE.AND P0, PT, R14, RZ, PT ;  /* 0x000000ff0e00720c */ /* 0x008fc60003f05270 */
[----:B------:R3:W-:Y:S01]  /*14750*/  STL [R1+0xc], R4 ;  /* 0x00000c0401007387 */ /* 0x0007e20000100800 */
[----:B----4-:R-:W-:-:S05]  /*14760*/  P2R R0, PR, RZ, 0x2 ;  /* 0x00000002ff007803 */ /* 0x010fca0000000000 */
[----:B------:R3:W-:Y:S04]  /*14770*/  STL [R1+0x20], R0 ;  /* 0x0000200001007387 */ /* 0x0007e80000100800 */
[----:B------:R-:W-:Y:S05]  /*14780*/  @P0 BRA `(.L_x_2556) ;  /* 0x00000004004c0947 */ /* 0x000fea0003800000 */
[----:B------:R-:W-:-:S03]  /*14790*/  UMOV UR4, 0xffffffff ;  /* 0xffffffff00047882 */ /* 0x000fc60000000000 */
[----:B------:R-:W-:Y:S05]  /*147a0*/  BRA.DIV UR4, `(.L_x_2557) ;  /* 0x0000005604047947 */ /* 0x000fea000b800000 */
[----:B------:R-:W-:-:S13]  /*147b0*/  ELECT P6, URZ, PT ;  /* 0x00000000003f782f */ /* 0x000fda00038c0000 */
.L_x_2668:
[----:B------:R-:W-:Y:S05]  /*147c0*/  @!P6 BRA `(.L_x_2556) ;  /* 0x00000004003ce947 */ /* 0x000fea0003800000 */
[----:B------:R-:W-:-:S04]  /*147d0*/  ISETP.NE.U32.AND P0, PT, R2, RZ, PT ;  /* 0x000000ff0200720c */ /* 0x000fc80003f05070 */
[----:B------:R-:W-:-:S13]  /*147e0*/  ISETP.NE.AND.EX P0, PT, R3, RZ, PT, P0 ;  /* 0x000000ff0300720c */ /* 0x000fda0003f05300 */
[----:B------:R-:W-:Y:S05]  /*147f0*/  @!P0 BRA `(.L_x_2558) ;  /* 0x0000000000588947 */ /* 0x000fea0003800000 */
[----:B------:R-:W4:Y:S01]  /*14800*/  LDC R6, c[0x0][0x43c] ;  /* 0x00010f00ff067b82 */ /* 0x000f220000000800 */
[----:B01----:R-:W-:Y:S01]  /*14810*/  IMAD.MOV.U32 R9, RZ, RZ, R4 ;  /* 0x000000ffff097224 */ /* 0x003fe200078e0004 */
[----:B------:R-:W-:Y:S01]  /*14820*/  ULDC.64 UR4, c[0x0][0x428] ;  /* 0x00010a0000047ab9 */ /* 0x000fe20000000a00 */
[----:B------:R-:W-:Y:S02]  /*14830*/  ULDC.64 UR6, c[0x0][0x208] ;  /* 0x0000820000067ab9 */ /* 0x000fe40000000a00 */
[----:B---3--:R-:W-:Y:S01]  /*14840*/  IMAD.MOV.U32 R0, RZ, RZ, R9 ;  /* 0x000000ffff007224 */ /* 0x008fe200078e0009 */
[----:B----4-:R-:W-:-:S13]  /*14850*/  ISETP.NE.AND P0, PT, R6, 0x1, PT ;  /* 0x000000010600780c */ /* 0x010fda0003f05270 */
[----:B--2---:R-:W0:Y:S02]  /*14860*/  @P0 LDC.64 R4, c[0x0][0x440] ;  /* 0x00011000ff040b82 */ /* 0x004e240000000a00 */
        /* <DEDUP_REMOVED lines=13> */
[----:B------:R-:W2:Y:S04]  /*14940*/  LDG.E R0, desc[UR6][R2.64] ;  /* 0x0000000602007981 */ /* 0x000ea8000c1e1900 */
[----:B--2---:R4:W-:Y:S02]  /*14950*/  STL [R1], R0 ;  /* 0x0000000001007387 */ /* 0x0049e40000100800 */
.L_x_2558:
[----:B------:R-:W5:Y:S04]  /*14960*/  LDL R7, [R1+0x4] ;  /* 0x0000040001077983 */ /* 0x000f680000100800 */
[----:B---34-:R-:W5:Y:S04]  /*14970*/  LDL R0, [R1+0x8] ;  /* 0x0000080001007983 */ /* 0x018f680000100800 */
[----:B------:R-:W3:Y:S01]  /*14980*/  LDL R2, [R1+0x14] ;  /* 0x0000140001027983 */ /* 0x000ee20000100800 */
[----:B-----5:R-:W-:Y:S01]  /*14990*/  IMAD R0, R0, 0x8, R7 ;  /* 0x0000000800007824 */ /* 0x020fe200078e0207 */
[----:B---3--:R-:W-:-:S04]  /*149a0*/  SHF.L.U32 R2, R2, 0x1f, RZ ;  /* 0x0000001f02027819 */ /* 0x008fc800000006ff */
[----:B------:R-:W3:Y:S02]  /*149b0*/  SYNCS.PHASECHK.TRANS64.TRYWAIT P0, [R0+URZ+0x36840], R2 ;  /* 0x03684002000075a7 */ /* 0x000ee4000800017f */
[----:B---3--:R-:W-:Y:S05]  /*149c0*/  @!P0 BRA `(.L_x_2559) ;  /* 0x00000050009c8947 */ /* 0x008fea0003800000 */
.L_x_2669:
[----:B------:R-:W4:Y:S02]  /*149d0*/  S2R R3, SR_TID.X ;  /* 0x0000000000037919 */ /* 0x000f240000002100 */
        /* <DEDUP_REMOVED lines=10> */
.L_x_2560:
[----:B------:R-:W4:Y:S04]  /*14a80*/  LDL R6, [R1+0x4] ;  /* 0x0000040001067983 */ /* 0x000f280000100800 */
[----:B--2---:R-:W4:Y:S04]  /*14a90*/  LDL R5, [R1+0x8] ;  /* 0x0000080001057983 */ /* 0x004f280000100800 */
[----:B------:R-:W2:Y:S04]  /*14aa0*/  LDL R4, [R1+0xc] ;  /* 0x00000c0001047983 */ /* 0x000ea80000100800 */
[----:B------:R-:W5:Y:S04]  /*14ab0*/  LDL R3, [R1+0x18] ;  /* 0x0000180001037983 */ /* 0x000f680000100800 */
[----:B---3--:R-:W3:Y:S01]  /*14ac0*/  LDL R2, [R1] ;  /* 0x0000000001027983 */ /* 0x008ee20000100800 */
        /* <DEDUP_REMOVED lines=9> */
[----:B----4-:R-:W-:Y:S01]  /*14b60*/  IMAD R0, R5, 0xa800, R6 ;  /* 0x0000a80005007824 */ /* 0x010fe200078e0206 */
[----:B--2---:R-:W-:-:S04]  /*14b70*/  R2UR UR11, R4 ;  /* 0x00000000040b72ca */ /* 0x004fc800000e0000 */
[----:B------:R-:W-:Y:S02]  /*14b80*/  R2UR UR8, R0 ;  /* 0x00000000000872ca */ /* 0x000fe400000e0000 */
[----:B-----5:R-:W-:Y:S02]  /*14b90*/  R2UR UR5, R3 ;  /* 0x00000000030572ca */ /* 0x020fe400000e0000 */
[----:B------:R-:W-:Y:S02]  /*14ba0*/  P2R R0, PR, RZ, 0x1 ;  /* 0x00000001ff007803 */ /* 0x000fe40000000000 */
[----:B---3--:R-:W-:-:S03]  /*14bb0*/  R2UR UR13, R2 ;  /* 0x00000000020d72ca */ /* 0x008fc600000e0000 */
        /* <DEDUP_REMOVED lines=15> */
[----:B----4-:R-:W-:Y:S01]  /*14cb0*/  NOP ;  /* 0x0000000000007918 */ /* 0x010fe20000000000 */
.L_x_2556:
[----:B------:R-:W4:Y:S04]  /*14cc0*/  LDL R2, [R1+0x4] ;  /* 0x0000040001027983 */ /* 0x000f280000100800 */
[----:B------:R-:W5:Y:S04]  /*14cd0*/  LDL.LU R3, [R1+0x30] ;  /* 0x0000300001037983 */ /* 0x000f680000300800 */
[----:B--2---:R-:W2:Y:S04]  /*14ce0*/  LDL.LU R5, [R1+0x28] ;  /* 0x0000280001057983 */ /* 0x004ea80000300800 */
[----:B---3--:R-:W3:Y:S01]  /*14cf0*/  LDL.LU R4, [R1+0x38] ;  /* 0x0000380001047983 */ /* 0x008ee20000300800 */
[----:B------:R-:W-:Y:S05]  /*14d00*/  WARPSYNC.ALL ;  /* 0x0000000000007948 */ /* 0x000fea0003800000 */
[----:B------:R-:W-:Y:S01]  /*14d10*/  ULDC.64 UR4, c[0x0][0x298] ;  /* 0x0000a60000047ab9 */ /* 0x000fe20000000a00 */
[----:B------:R-:W-:Y:S01]  /*14d20*/  ULDC.64 UR6, c[0x0][0xa00] ;  /* 0x0002800000067ab9 */ /* 0x000fe20000000a00 */
[----:B------:R-:W-:Y:S01]  /*14d30*/  BSSY B6, `(.L_x_2561) ;  /* 0x0000024000067945 */ /* 0x000fe20003800000 */
[----:B------:R-:W-:Y:S01]  /*14d40*/  BAR.SYNC.DEFER_BLOCKING 0x8, 0x180 ;  /* 0x0206000000007b1d */ /* 0x000fe20000010000 */
[----:B------:R-:W-:-:S04]  /*14d50*/  ISETP.NE.U32.AND P0, PT, RZ, UR6, PT ;  /* 0x00000006ff007c0c */ /* 0x000fc8000bf05070 */
[----:B------:R-:W-:Y:S01]  /*14d60*/  ISETP.NE.AND.EX P0, PT, RZ, UR7, PT, P0 ;  /* 0x00000007ff007c0c */ /* 0x000fe2000bf05300 */
[----:B----4-:R-:W-:Y:S01]  /*14d70*/  VIADD R2, R2, 0x15400 ;  /* 0x0001540002027836 */ /* 0x010fe20000000000 */
[----:B-----5:R-:W-:-:S04]  /*14d80*/  SHF.R.S32.HI R0, RZ, 0x1f, R3 ;  /* 0x0000001fff007819 */ /* 0x020fc80000011403 */
[----:B------:R-:W-:Y:S02]  /*14d90*/  LOP3.LUT P1, RZ, R2, 0x3ff, RZ, 0xc0, !PT ;  /* 0x000003ff02ff7812 */ /* 0x000fe4000782c0ff */
[----:B--2---:R-:W-:Y:S01]  /*14da0*/  SEL R5, R5, RZ, !P0 ;  /* 0x000000ff05057207 */ /* 0x004fe20004000000 */
[----:B------:R-:W-:Y:S01]  /*14db0*/  IMAD R0, R0, UR4, RZ ;  /* 0x0000000400007c24 */ /* 0x000fe2000f8e02ff */
[----:B---3--:R-:W-:-:S03]  /*14dc0*/  SEL R4, R4, RZ, !P0 ;  /* 0x000000ff04047207 */ /* 0x008fc60004000000 */
[C---:B------:R-:W-:Y:S02]  /*14dd0*/  IMAD R0, R3.reuse, UR5, R0 ;  /* 0x0000000503007c24 */ /* 0x040fe4000f8e0200 */
[----:B------:R-:W-:-:S05]  /*14de0*/  IMAD.WIDE.U32 R2, R3, UR4, RZ ;  /* 0x0000000403027c25 */ /* 0x000fca000f8e00ff */
[----:B------:R2:W-:Y:S04]  /*14df0*/  STL.64 [R1+0x40], R2 ;  /* 0x0000400201007387 */ /* 0x0005e80000100a00 */
[----:B------:R3:W-:Y:S04]  /*14e00*/  STL [R1+0x28], R5 ;  /* 0x0000280501007387 */ /* 0x0007e80000100800 */
[----:B------:R3:W-:Y:S01]  /*14e10*/  STL [R1+0x4c], R4 ;  /* 0x00004c0401007387 */ /* 0x0007e20000100800 */
[----:B--2---:R-:W-:Y:S01]  /*14e20*/  IMAD.IADD R2, R3, 0x1, R0 ;  /* 0x0000000103027824 */ /* 0x004fe200078e0200 */
[----:B------:R-:W-:-:S05]  /*14e30*/  SHF.R.S32.HI R0, RZ, 0x1f, R18 ;  /* 0x0000001fff007819 */ /* 0x000fca0000011412 */
[----:B------:R3:W-:Y:S04]  /*14e40*/  STL [R1+0x38], R0 ;  /* 0x0000380001007387 */ /* 0x0007e80000100800 */
[----:B------:R3:W-:Y:S01]  /*14e50*/  STL [R1+0x30], R2 ;  /* 0x0000300201007387 */ /* 0x0007e20000100800 */
[----:B------:R-:W-:Y:S05]  /*14e60*/  @!P1 BRA `(.L_x_2562) ;  /* 0x0000000000409947 */ /* 0x000fea0003800000 */
[----:B---3--:R-:W-:Y:S01]  /*14e70*/  MOV R2, 0x0 ;  /* 0x0000000000027802 */ /* 0x008fe20000000f00 */
        /* <DEDUP_REMOVED lines=15> */
.L_x_2562:
[----:B------:R-:W-:Y:S05]  /*14f70*/  BSYNC B6 ;  /* 0x0000000000067941 */ /* 0x000fea0003800000 */
.L_x_2561:
[----:B---3--:R-:W2:Y:S01]  /*14f80*/  LDL.LU R5, [R1+0x30] ;  /* 0x0000300001057983 */ /* 0x008ea20000300800 */
[----:B------:R-:W-:Y:S01]  /*14f90*/  ULDC.64 UR4, c[0x0][0x2d8] ;  /* 0x0000b60000047ab9 */ /* 0x000fe20000000a00 */
[----:B------:R-:W3:Y:S01]  /*14fa0*/  LDC R7, c[0x0][0x448] ;  /* 0x00011200ff077b82 */ /* 0x000ee20000000800 */
[----:B------:R-:W-:Y:S01]  /*14fb0*/  ULDC.64 UR6, c[0x0][0x280] ;  /* 0x0000a00000067ab9 */ /* 0x000fe20000000a00 */
[----:B------:R-:W2:Y:S04]  /*14fc0*/  LDL.LU.64 R2, [R1+0x40] ;  /* 0x0000400001027983 */ /* 0x000ea80000300a00 */
[----:B------:R-:W4:Y:S04]  /*14fd0*/  LDL.LU R0, [R1+0x38] ;  /* 0x0000380001007983 */ /* 0x000f280000300800 */
[----:B------:R-:W4:Y:S04]  /*14fe0*/  LDL.LU R6, [R1+0x4c] ;  /* 0x00004c0001067983 */ /* 0x000f280000300800 */
[----:B------:R-:W4:Y:S01]  /*14ff0*/  LDL.LU R4, [R1+0x28] ;  /* 0x0000280001047983 */ /* 0x000f220000300800 */
[----:B01----:R-:W0:Y:S01]  /*15000*/  S2R R9, SR_TID.X ;  /* 0x0000000000097919 */ /* 0x003e220000002100 */
[----:B------:R-:W1:Y:S01]  /*15010*/  S2R R8, SR_TID.X ;  /* 0x0000000000087919 */ /* 0x000e620000002100 */
[----:B---3--:R-:W-:Y:S01]  /*15020*/  ISETP.NE.AND P0, PT, R7, 0x1, PT ;  /* 0x000000010700780c */ /* 0x008fe20003f05270 */
[----:B0-----:R-:W-:-:S02]  /*15030*/  IMAD.SHL.U32 R9, R9, 0x8, RZ ;  /* 0x0000000809097824 */ /* 0x001fc400078e00ff */
[----:B-1----:R-:W-:-:S03]  /*15040*/  IMAD.SHL.U32 R10, R8, 0x8, RZ ;  /* 0x00000008080a7824 */ /* 0x002fc600078e00ff */
[----:B------:R-:W-:-:S04]  /*15050*/  LOP3.LUT R9, R9, 0x38, RZ, 0xc0, !PT ;  /* 0x0000003809097812 */ /* 0x000fc800078ec0ff */
[C---:B------:R-:W-:Y:S02]  /*15060*/  LOP3.LUT R11, R9.reuse, 0x40, RZ, 0xfc, !PT ;  /* 0x00000040090b7812 */ /* 0x040fe400078efcff */
[----:B------:R-:W-:Y:S02]  /*15070*/  LOP3.LUT R9, R9, 0x80, RZ, 0xfc, !PT ;  /* 0x0000008009097812 */ /* 0x000fe400078efcff */
[----:B------:R-:W-:Y:S01]  /*15080*/  LOP3.LUT R10, R10, 0x38, RZ, 0xc0, !PT ;  /* 0x000000380a0a7812 */ /* 0x000fe200078ec0ff */
[----:B--2---:R-:W-:Y:S02]  /*15090*/  IMAD.MOV.U32 R3, RZ, RZ, R5 ;  /* 0x000000ffff037224 */ /* 0x004fe400078e0005 */
[----:B------:R-:W0:Y:S01]  /*150a0*/  S2R R5, SR_TID.X ;  /* 0x0000000000057919 */ /* 0x000e220000002100 */
[----:B----4-:R-:W-:Y:S02]  /*150b0*/  IMAD R0, R0, UR4, RZ ;  /* 0x0000000400007c24 */ /* 0x010fe4000f8e02ff */
[----:B------:R-:W-:-:S04]  /*150c0*/  IMAD.WIDE.U32 R2, R18, UR4, R2 ;  /* 0x0000000412027c25 */ /* 0x000fc8000f8e0002 */
[----:B------:R-:W-:Y:S01]  /*150d0*/  IMAD R0, R18, UR5, R0 ;  /* 0x0000000512007c24 */ /* 0x000fe2000f8e0200 */
[----:B------:R-:W-:-:S03]  /*150e0*/  ULDC.64 UR4, c[0x0][0x2e0] ;  /* 0x0000b80000047ab9 */ /* 0x000fc60000000a00 */
[----:B------:R-:W-:Y:S02]  /*150f0*/  IMAD.IADD R3, R3, 0x1, R0 ;  /* 0x0000000103037824 */ /* 0x000fe400078e0200 */
[----:B------:R-:W-:Y:S02]  /*15100*/  IMAD R0, R6, UR4, RZ ;  /* 0x0000000406007c24 */ /* 0x000fe4000f8e02ff */
[C---:B------:R-:W-:Y:S01]  /*15110*/  IMAD.WIDE.U32 R2, R4.reuse, UR4, R2 ;  /* 0x0000000404027c25 */ /* 0x040fe2000f8e0002 */
[----:B------:R-:W1:Y:S03]  /*15120*/  @P0 LDC R6, c[0x0][0x450] ;  /* 0x00011400ff060b82 */ /* 0x000e660000000800 */
[----:B------:R-:W-:Y:S01]  /*15130*/  IMAD R0, R4, UR5, R0 ;  /* 0x0000000504007c24 */ /* 0x000fe2000f8e0200 */
[----:B------:R-:W-:Y:S01]  /*15140*/  ULDC.64 UR4, c[0x0][0x2d0] ;  /* 0x0000b40000047ab9 */ /* 0x000fe20000000a00 */
[----:B------:R-:W2:Y:S02]  /*15150*/  S2R R4, SR_TID.X ;  /* 0x0000000000047919 */ /* 0x000ea40000002100 */
[----:B------:R-:W-:Y:S01]  /*15160*/  IMAD.IADD R3, R3, 0x1, R0 ;  /* 0x0000000103037824 */ /* 0x000fe200078e0200 */
[----:B0-----:R-:W-:-:S04]  /*15170*/  LOP3.LUT R5, R5, 0x7f, RZ, 0xc0, !PT ;  /* 0x0000007f05057812 */ /* 0x001fc800078ec0ff */
[----:B------:R-:W-:Y:S01]  /*15180*/  SHF.R.U32.HI R5, RZ, 0x3, R5 ;  /* 0x00000003ff057819 */ /* 0x000fe20000011605 */
[----:B--2---:R-:W-:-:S05]  /*15190*/  IMAD.SHL.U32 R4, R4, 0x10, RZ ;  /* 0x0000001004047824 */ /* 0x004fca00078e00ff */
[----:B------:R-:W-:Y:S02]  /*151a0*/  LOP3.LUT R4, R5, 0x70, R4, 0xf8, !PT ;  /* 0x0000007005047812 */ /* 0x000fe400078ef804 */
[----:B------:R-:W0:Y:S03]  /*151b0*/  @P0 LDC R5, c[0x0][0x44c] ;  /* 0x00011300ff050b82 */ /* 0x000e260000000800 */
[----:B------:R-:W-:-:S04]  /*151c0*/  IMAD R0, R17, 0x80, R4 ;  /* 0x0000008011007824 */ /* 0x000fc800078e0204 */
        /* <DEDUP_REMOVED lines=11> */
[----:B------:R-:W-:-:S05]  /*15280*/  SHF.R.S32.HI R4, RZ, 0x1f, R0 ;  /* 0x0000001fff047819 */ /* 0x000fca0000011400 */
[----:B------:R-:W-:Y:S02]  /*15290*/  IMAD R6, R4, UR4, RZ ;  /* 0x0000000404067c24 */ /* 0x000fe4000f8e02ff */
[C---:B------:R-:W-:Y:S01]  /*152a0*/  IMAD.WIDE.U32 R4, R0.reuse, UR4, R2 ;  /* 0x0000000400047c25 */ /* 0x040fe2000f8e0002 */
[----:B------:R-:W-:Y:S02]  /*152b0*/  ULDC UR4, c[0x0][0x2b8] ;  /* 0x0000ae0000047ab9 */ /* 0x000fe40000000800 */
[----:B------:R-:W-:Y:S01]  /*152c0*/  ISETP.GE.AND P0, PT, R9, UR4, PT ;  /* 0x0000000409007c0c */ /* 0x000fe2000bf06270 */
[----:B------:R-:W-:Y:S01]  /*152d0*/  IMAD R0, R0, UR5, R6 ;  /* 0x0000000500007c24 */ /* 0x000fe2000f8e0206 */
[----:B------:R0:W5:Y:S01]  /*152e0*/  LDL R9, [R1+0x24] ;  /* 0x0000240001097983 */ /* 0x0001620000100800 */
[----:B------:R-:W-:Y:S02]  /*152f0*/  LEA R3, P3, R4, UR6, 0x1 ;  /* 0x0000000604037c11 */ /* 0x000fe4000f8608ff */
[----:B------:R-:W-:Y:S01]  /*15300*/  IMAD.IADD R0, R5, 0x1, R0 ;  /* 0x0000000105007824 */ /* 0x000fe200078e0200 */
[----:B------:R-:W-:-:S02]  /*15310*/  ISETP.GE.AND P2, PT, R10, UR4, PT ;  /* 0x000000040a007c0c */ /* 0x000fc4000bf46270 */
[----:B------:R-:W-:Y:S01]  /*15320*/  ISETP.GE.AND P1, PT, R11, UR4, PT ;  /* 0x000000040b007c0c */ /* 0x000fe2000bf26270 */
[----:B------:R-:W-:Y:S01]  /*15330*/  UMOV UR4, 0xffffffff ;  /* 0xffffffff00047882 */ /* 0x000fe20000000000 */
[----:B------:R-:W-:Y:S02]  /*15340*/  LEA.HI.X R0, R4, UR7, R0, 0x1, P3 ;  /* 0x0000000704007c11 */ /* 0x000fe400098f0c00 */
[----:B0-----:R-:W-:Y:S09]  /*15350*/  BRA.DIV UR4, `(.L_x_2563) ;  /* 0x0000004a044c7947 */ /* 0x001ff2000b800000 */
[----:B------:R-:W0:Y:S02]  /*15360*/  S2R R4, SR_TID.X ;  /* 0x0000000000047919 */ /* 0x000e240000002100 */
[----:B0-----:R-:W-:-:S04]  /*15370*/  LOP3.LUT R4, R4, 0x7f, RZ, 0xc0, !PT ;  /* 0x0000007f04047812 */ /* 0x001fc800078ec0ff */
[----:B------:R-:W-:Y:S02]  /*15380*/  SHF.R.U32.HI R5, RZ, 0x3, R4 ;  /* 0x00000003ff057819 */ /* 0x000fe40000011604 */
[----:B------:R-:W2:Y:S01]  /*15390*/  LDL.LU R4, [R1+0x34] ;  /* 0x0000340001047983 */ /* 0x000ea20000300800 */
[----:B------:R-:W-:Y:S02]  /*153a0*/  ULDC.64 UR4, c[0x0][0x208] ;  /* 0x0000820000047ab9 */ /* 0x000fe40000000a00 */
[----:B------:R-:W-:Y:S01]  /*153b0*/  IMAD R17, R17, 0x80, R5 ;  /* 0x0000008011117824 */ /* 0x000fe200078e0205 */
[----:B------:R-:W-:Y:S04]  /*153c0*/  SHFL.IDX PT, R6, R3, 0x1, 0x181f ;  /* 0x00381f0003067f89 */ /* 0x000fe800000e0000 */
[----:B------:R-:W0:Y:S04]  /*153d0*/  SHFL.IDX PT, R5, R3, RZ, 0x181f ;  /* 0x00181fff03057589 */ /* 0x000e2800000e0000 */
[----:B------:R-:W-:Y:S01]  /*153e0*/  SHFL.IDX PT, R8, R0, 0x1, 0x181f ;  /* 0x00381f0000087f89 */ /* 0x000fe200000e0000 */
[----:B--2---:R-:W-:-:S02]  /*153f0*/  IMAD R2, R4, R7, RZ ;  /* 0x0000000704027224 */ /* 0x004fc400078e02ff */
[----:B------:R-:W-:-:S03]  /*15400*/  VIADD R4, R17, 0x10 ;  /* 0x0000001011047836 */ /* 0x000fc60000000000 */
[-C--:B------:R-:W-:Y:S02]  /*15410*/  ISETP.GE.AND P4, PT, R17, R2.reuse, PT ;  /* 0x000000021100720c */ /* 0x080fe40003f86270 */
[----:B------:R-:W-:Y:S02]  /*15420*/  ISETP.GE.AND P3, PT, R4, R2, PT ;  /* 0x000000020400720c */ /* 0x000fe40003f66270 */
[----:B------:R-:W1:Y:S09]  /*15430*/  SHFL.IDX PT, R4, R0, RZ, 0x181f ;  /* 0x00181fff00047589 */ /* 0x000e7200000e0000 */
[----:B0-----:R-:W-:-:S05]  /*15440*/  @!P4 LEA R5, P5, R10, R5, 0x1 ;  /* 0x000000050a05c211 */ /* 0x001fca00078a08ff */
[----:B-1----:R-:W-:Y:S01]  /*15450*/  @!P4 IMAD.X R4, RZ, RZ, R4, P5 ;  /* 0x000000ffff04c224 */ /* 0x002fe200028e0604 */
[----:B------:R-:W-:-:S04]  /*15460*/  @!P3 LEA R7, P5, R10, R6, 0x1 ;  /* 0x000000060a07b211 */ /* 0x000fc800078a08ff */
        /* <DEDUP_REMOVED lines=9> */
[----:B------:R-:W0:Y:S04]  /*15500*/  SHFL.IDX PT, R7, R3, 0x2, 0x181f ;  /* 0x00581f0003077f89 */ /* 0x000e2800000e0000 */
[----:B------:R-:W-:Y:S04]  /*15510*/  @!P3 LDGSTS.E.BYPASS.LTC128B.128 [R9+0x15c00], desc[UR4][R4.64], !P2 ;  /* 0x15c000000409bfae */ /* 0x000fe8000d101d44 */
[----:B------:R-:W-:Y:S04]  /*15520*/  @!P3 LDGSTS.E.BYPASS.LTC128B.128 [R9+0x19c00], desc[UR4][R4.64+0x80], !P1 ;  /* 0x19c000800409bfae */ /* 0x000fe8000c901d44 */
[----:B------:R1:W-:Y:S04]  /*15530*/  @!P3 LDGSTS.E.BYPASS.LTC128B.128 [R9+0x1dc00], desc[UR4][R4.64+0x100], !P0 ;  /* 0x1dc001000409bfae */ /* 0x0003e8000c101d44 */
[----:B------:R-:W2:Y:S01]  /*15540*/  SHFL.IDX PT, R6, R0, 0x2, 0x181f ;  /* 0x00581f0000067f89 */ /* 0x000ea200000e0000 */
[----:B-1----:R-:W-:-:S05]  /*15550*/  VIADD R4, R17, 0x20 ;  /* 0x0000002011047836 */ /* 0x002fca0000000000 */
[----:B------:R-:W-:-:S13]  /*15560*/  ISETP.GE.AND P3, PT, R4, R2, PT ;  /* 0x000000020400720c */ /* 0x000fda0003f66270 */
[----:B0-----:R-:W-:-:S05]  /*15570*/  @!P3 LEA R7, P4, R10, R7, 0x1 ;  /* 0x000000070a07b211 */ /* 0x001fca00078808ff */
[----:B--2---:R-:W-:-:S04]  /*15580*/  @!P3 IMAD.X R4, RZ, RZ, R6, P4 ;  /* 0x000000ffff04b224 */ /* 0x004fc800020e0606 */
[----:B------:R-:W-:Y:S02]  /*15590*/  @!P3 IMAD.MOV.U32 R5, RZ, RZ, R4 ;  /* 0x000000ffff05b224 */ /* 0x000fe400078e0004 */
[----:B------:R-:W-:-:S05]  /*155a0*/  @!P3 IMAD.MOV.U32 R4, RZ, RZ, R7 ;  /* 0x000000ffff04b224 */ /* 0x000fca00078e0007 */
        /* <DEDUP_REMOVED lines=39> */
[----:B0-----:R-:W-:-:S02]  /*15820*/  IADD3 R4, R17, 0x60, RZ ;  /* 0x0000006011047810 */ /* 0x001fc40007ffe0ff */
[----:B------:R-:W0:Y:S02]  /*15830*/  SHFL.IDX PT, R5, R3, 0x6, 0x181f ;  /* 0x00d81f0003057f89 */ /* 0x000e2400000e0000 */
[----:B------:R-:W-:Y:S02]  /*15840*/  ISETP.GE.AND P4, PT, R4, R2, PT ;  /* 0x000000020400720c */ /* 0x000fe40003f86270 */
[----:B------:R-:W-:Y:S04]  /*15850*/  SHFL.IDX PT, R3, R3, 0x7, 0x181f ;  /* 0x00f81f0003037f89 */ /* 0x000fe800000e0000 */
[----:B------:R-:W1:Y:S04]  /*15860*/  SHFL.IDX PT, R4, R0, 0x6, 0x181f ;  /* 0x00d81f0000047f89 */ /* 0x000e6800000e0000 */
[----:B------:R-:W2:Y:S03]  /*15870*/  SHFL.IDX PT, R0, R0, 0x7, 0x181f ;  /* 0x00f81f0000007f89 */ /* 0x000ea600000e0000 */
        /* <DEDUP_REMOVED lines=8> */
.L_x_2686:
        /* <DEDUP_REMOVED lines=13> */
.L_x_2565:
[----:B------:R-:W-:Y:S05]  /*159d0*/  BSYNC B0 ;  /* 0x0000000000007941 */ /* 0x000fea0003800000 */
.L_x_2564:
[----:B01----:R-:W2:Y:S01]  /*159e0*/  LDL R9, [R1+0x4] ;  /* 0x0000040001097983 */ /* 0x003ea20000100800 */
[----:B------:R-:W-:Y:S01]  /*159f0*/  PLOP3.LUT P0, PT, PT, PT, PT, 0x80, 0x0 ;  /* 0x000000000000781c */ /* 0x000fe20003f0f070 */
[----:B------:R-:W-:Y:S01]  /*15a00*/  NOP ;  /* 0x0000000000007918 */ /* 0x000fe20000000000 */
[----:B--2---:R-:W-:-:S11]  /*15a10*/  VIADD R6, R9, 0x36800 ;  /* 0x0003680009067836 */ /* 0x004fd60000000000 */
.L_x_2566:
        /* <DEDUP_REMOVED lines=19> */
.L_x_2687:
[----:B------:R-:W-:Y:S05]  /*15b50*/  BSYNC B0 ;  /* 0x0000000000007941 */ /* 0x000fea0003800000 */
.L_x_2567:
[----:B0-----:R-:W2:Y:S01]  /*15b60*/  LDL R2, [R1+0x2c] ;  /* 0x00002c0001027983 */ /* 0x001ea20000100800 */
[----:B------:R-:W-:Y:S01]  /*15b70*/  BSSY B0, `(.L_x_2569) ;  /* 0x0000256000007945 */ /* 0x000fe20003800000 */
[----:B--2---:R-:W-:-:S13]  /*15b80*/  ISETP.GE.AND P0, PT, R2, 0x2, PT ;  /* 0x000000020200780c */ /* 0x004fda0003f06270 */
[----:B------:R-:W-:Y:S05]  /*15b90*/  @!P0 BRA `(.L_x_2570) ;  /* 0x00000024004c8947 */ /* 0x000fea0003800000 */
[C---:B------:R-:W-:Y:S01]  /*15ba0*/  LOP3.LUT R0, R2.reuse, 0x1, RZ, 0xc0, !PT ;  /* 0x0000000102007812 */ /* 0x040fe200078ec0ff */
[----:B------:R-:W-:Y:S01]  /*15bb0*/  VIADD R4, R2, 0xfffffffe ;  /* 0xfffffffe02047836 */ /* 0x000fe20000000000 */
[----:B------:R-:W-:Y:S02]  /*15bc0*/  BSSY B2, `(.L_x_2571) ;  /* 0x00000cc000027945 */ /* 0x000fe40003800000 */
[----:B------:R-:W-:Y:S01]  /*15bd0*/  ISETP.NE.U32.AND P0, PT, R0, 0x1, PT ;  /* 0x000000010000780c */ /* 0x000fe20003f05070 */
[----:B------:R-:W-:-:S12]  /*15be0*/  IMAD.MOV.U32 R0, RZ, RZ, R4 ;  /* 0x000000ffff007224 */ /* 0x000fd800078e0004 */
[----:B------:R-:W-:Y:S05]  /*15bf0*/  @!P0 BRA `(.L_x_2572) ;  /* 0x0000000c00208947 */ /* 0x000fea0003800000 */
        /* <DEDUP_REMOVED lines=14> */
[----:B------:R-:W-:Y:S01]  /*15ce0*/  ISETP.NE.AND.EX P0, PT, RZ, UR5, PT, P0 ;  /* 0x00000005ff007c0c */ /* 0x000fe2000bf05300 */
[----:B------:R-:W-:-:S12]  /*15cf0*/  IMAD.MOV.U32 R8, RZ, RZ, R4 ;  /* 0x000000ffff087224 */ /* 0x000fd800078e0004 */
[----:B0-----:R-:W-:Y:S05]  /*15d00*/  @!P0 BRA `(.L_x_2575) ;  /* 0x0000000000548947 */ /* 0x001fea0003800000 */
[----:B------:R-:W2:Y:S01]  /*15d10*/  LDL R10, [R1+0x1c] ;  /* 0x00001c00010a7983 */ /* 0x000ea20000100800 */
[----:B------:R-:W0:Y:S03]  /*15d20*/  LDC R5, c[0x0][0x43c] ;  /* 0x00010f00ff057b82 */ /* 0x000e260000000800 */
[----:B------:R-:W3:Y:S01]  /*15d30*/  LDL R7, [R1+0x10] ;  /* 0x0000100001077983 */ /* 0x000ee20000100800 */
[----:B------:R-:W-:Y:S01]  /*15d40*/  IMAD.MOV.U32 R0, RZ, RZ, R4 ;  /* 0x000000ffff007224 */ /* 0x000fe200078e0004 */
[----:B------:R-:W-:Y:S01]  /*15d50*/  ULDC.64 UR6, c[0x0][0x428] ;  /* 0x00010a0000067ab9 */ /* 0x000fe20000000a00 */
[----:B------:R-:W-:Y:S01]  /*15d60*/  ULDC.64 UR8, c[0x0][0x208] ;  /* 0x0000820000087ab9 */ /* 0x000fe20000000a00 */
[----:B0-----:R-:W-:-:S13]  /*15d70*/  ISETP.NE.AND P0, PT, R5, 0x1, PT ;  /* 0x000000010500780c */ /* 0x001fda0003f05270 */
[----:B-----5:R-:W0:Y:S02]  /*15d80*/  @P0 LDC.64 R2, c[0x0][0x440] ;  /* 0x00011000ff020b82 */ /* 0x020e240000000a00 */
[----:B0-----:R-:W-:-:S05]  /*15d90*/  @P0 IMAD.HI.U32 R2, R4, R2, RZ ;  /* 0x0000000204020227 */ /* 0x001fca00078e00ff */
[----:B------:R-:W-:-:S04]  /*15da0*/  @P0 SHF.R.U32.HI R0, RZ, R3, R2 ;  /* 0x00000003ff000219 */ /* 0x000fc80000011602 */
[--C-:B------:R-:W-:Y:S01]  /*15db0*/  SHF.R.S32.HI R3, RZ, 0x1f, R0.reuse ;  /* 0x0000001fff037819 */ /* 0x100fe20000011400 */
[----:B------:R-:W-:-:S04]  /*15dc0*/  IMAD.MOV R8, RZ, RZ, -R0 ;  /* 0x000000ffff087224 */ /* 0x000fc800078e0a00 */
[----:B------:R-:W-:Y:S02]  /*15dd0*/  IMAD R8, R5, R8, R4 ;  /* 0x0000000805087224 */ /* 0x000fe400078e0204 */
[----:B--2---:R-:W-:-:S04]  /*15de0*/  IMAD R2, R10, UR6, RZ ;  /* 0x000000060a027c24 */ /* 0x004fc8000f8e02ff */
[----:B---3--:R-:W-:Y:S02]  /*15df0*/  IMAD R5, R7, UR7, R2 ;  /* 0x0000000707057c24 */ /* 0x008fe4000f8e0202 */
[----:B------:R-:W-:-:S04]  /*15e00*/  IMAD.MOV.U32 R2, RZ, RZ, R0 ;  /* 0x000000ffff027224 */ /* 0x000fc800078e0000 */
[----:B------:R-:W-:-:S04]  /*15e10*/  IMAD.WIDE.U32 R2, R7, UR6, R2 ;  /* 0x0000000607027c25 */ /* 0x000fc8000f8e0002 */
[----:B------:R-:W-:Y:S01]  /*15e20*/  IMAD.IADD R0, R5, 0x1, R3 ;  /* 0x0000000105007824 */ /* 0x000fe200078e0203 */
[----:B------:R-:W-:-:S04]  /*15e30*/  LEA R10, P0, R2, UR4, 0x2 ;  /* 0x00000004020a7c11 */ /* 0x000fc8000f8010ff */
[----:B------:R-:W-:-:S05]  /*15e40*/  LEA.HI.X R11, R2, UR5, R0, 0x2, P0 ;  /* 0x00000005020b7c11 */ /* 0x000fca00080f1400 */
[----:B------:R0:W5:Y:S04]  /*15e50*/  LDG.E R3, desc[UR8][R10.64] ;  /* 0x000000080a037981 */ /* 0x000168000c1e1900 */
.L_x_2575:
[----:B------:R-:W2:Y:S01]  /*15e60*/  LDL R0, [R1+0x4] ;  /* 0x0000040001007983 */ /* 0x000ea20000100800 */
[----:B------:R-:W-:Y:S01]  /*15e70*/  BSSY B3, `(.L_x_2576) ;  /* 0x0000005000037945 */ /* 0x000fe20003800000 */
[----:B--2---:R-:W-:Y:S01]  /*15e80*/  IMAD R2, R9, 0x8, R0 ;  /* 0x0000000809027824 */ /* 0x004fe200078e0200 */
[----:B------:R-:W-:-:S04]  /*15e90*/  SHF.L.U32 R0, R12, 0x1f, RZ ;  /* 0x0000001f0c007819 */ /* 0x000fc800000006ff */
[----:B------:R-:W1:Y:S02]  /*15ea0*/  SYNCS.PHASECHK.TRANS64.TRYWAIT P0, [R2+URZ+0x36840], R0 ;  /* 0x03684000020075a7 */ /* 0x000e64000800017f */
[----:B-1----:R-:W-:Y:S05]  /*15eb0*/  @!P0 BRA `(.L_x_2577) ;  /* 0x0000004800888947 */ /* 0x002fea0003800000 */
.L_x_2688:
[----:B------:R-:W-:Y:S05]  /*15ec0*/  BSYNC B3 ;  /* 0x0000000000037941 */ /* 0x000fea0003800000 */
.L_x_2576:
[----:B------:R-:W2:Y:S01]  /*15ed0*/  S2R R5, SR_TID.X ;  /* 0x0000000000057919 */ /* 0x000ea20000002100 */
        /* <DEDUP_REMOVED lines=11> */
.L_x_2579:
[----:B------:R-:W-:Y:S05]  /*15f90*/  BSYNC B3 ;  /* 0x0000000000037941 */ /* 0x000fea0003800000 */
.L_x_2578:
        /* <DEDUP_REMOVED lines=13> */
.L_x_2580:
        /* <DEDUP_REMOVED lines=10> */
[----:B------:R-:W-:Y:S01]  /*16110*/  IMAD.MOV.U32 R15, RZ, RZ, 0x40 ;  /* 0x00000040ff0f7424 */ /* 0x000fe200078e00ff */
[----:B------:R-:W-:Y:S01]  /*16120*/  PLOP3.LUT P0, PT, PT, PT, PT, 0x80, 0x0 ;  /* 0x000000000000781c */ /* 0x000fe20003f0f070 */
[----:B------:R-:W-:Y:S01]  /*16130*/  VIADD R5, R7, 0x24c00 ;  /* 0x00024c0007057836 */ /* 0x000fe20000000000 */
[----:B------:R-:W-:Y:S01]  /*16140*/  UMOV UR6, 0x0 ;  /* 0x0000000000067882 */ /* 0x000fe20000000000 */
[----:B------:R-:W-:Y:S01]  /*16150*/  UMOV UR7, 0x14f00000 ;  /* 0x14f0000000077882 */ /* 0x000fe20000000000 */
[----:B------:R-:W-:-:S15]  /*16160*/  R2UR UR10, R15 ;  /* 0x000000000f0a72ca */ /* 0x000fde00000e0000 */
.L_x_2581:
        /* <DEDUP_REMOVED lines=16> */
.L_x_2582:
        /* <DEDUP_REMOVED lines=10> */
[----:B0-----:R-:W2:Y:S04]  /*16310*/  LDL.LU R10, [R1+0x14] ;  /* 0x00001400010a7983 */ /* 0x001ea80000300800 */
[----:B------:R-:W3:Y:S01]  /*16320*/  LDL R5, [R1+0x8] ;  /* 0x0000080001057983 */ /* 0x000ee20000100800 */
[----:B------:R-:W-:Y:S01]  /*16330*/  BSSY B3, `(.L_x_2583) ;  /* 0x0000005000037945 */ /* 0x000fe20003800000 */
[----:B--2---:R-:W-:Y:S01]  /*16340*/  SHF.L.U32 R0, R10, 0x1f, RZ ;  /* 0x0000001f0a007819 */ /* 0x004fe200000006ff */
[----:B---3--:R-:W-:-:S04]  /*16350*/  IMAD R2, R5, 0x8, R6 ;  /* 0x0000000805027824 */ /* 0x008fc800078e0206 */
[----:B------:R-:W0:Y:S02]  /*16360*/  SYNCS.PHASECHK.TRANS64.TRYWAIT P0, [R2+URZ+0x60], R0 ;  /* 0x00006000020075a7 */ /* 0x000e24000800017f */
[----:B0-----:R-:W-:Y:S05]  /*16370*/  @!P0 BRA `(.L_x_2584) ;  /* 0x00000044006c8947 */ /* 0x001fea0003800000 */
.L_x_2689:
[----:B------:R-:W-:Y:S05]  /*16380*/  BSYNC B3 ;  /* 0x0000000000037941 */ /* 0x000fea0003800000 */
.L_x_2583:
        /* <DEDUP_REMOVED lines=14> */
.L_x_2586:
[----:B------:R-:W-:Y:S05]  /*16470*/  BSYNC B3 ;  /* 0x0000000000037941 */ /* 0x000fea0003800000 */
.L_x_2585:
        /* <DEDUP_REMOVED lines=8> */
[----:B------:R-:W-:Y:S01]  /*16500*/  PLOP3.LUT P0, PT, PT, PT, PT, 0x80, 0x0 ;  /* 0x000000000000781c */ /* 0x000fe20003f0f070 */
[C-C-:B--2--5:R-:W-:Y:S02]  /*16510*/  IMAD R2, R17.reuse, 0x8, R0.reuse ;  /* 0x0000000811027824 */ /* 0x164fe400078e0200 */
[----:B------:R-:W-:Y:S02]  /*16520*/  IMAD R0, R17, 0xa800, R0 ;  /* 0x0000a80011007824 */ /* 0x000fe400078e0200 */
[----:B------:R-:W-:Y:S02]  /*16530*/  VIADD R2, R2, 0x36850 ;  /* 0x0003685002027836 */ /* 0x000fe40000000000 */
[----:B---3--:R-:W-:Y:S02]  /*16540*/  IMAD R5, R5, 0x70, R7 ;  /* 0x0000007005057824 */ /* 0x008fe400078e0207 */
[----:B------:R-:W-:-:S07]  /*16550*/  VIADD R7, R0, 0x400 ;  /* 0x0000040000077836 */ /* 0x000fce0000000000 */
.L_x_2587:
        /* <DEDUP_REMOVED lines=16> */
.L_x_2588:
        /* <DEDUP_REMOVED lines=16> */
.L_x_2589:
        /* <DEDUP_REMOVED lines=13> */
.L_x_2574:
[----:B------:R-:W-:Y:S05]  /*16830*/  BSYNC B1 ;  /* 0x0000000000017941 */ /* 0x000fea0003800000 */
.L_x_2573:
[----:B------:R-:W2:Y:S04]  /*16840*/  LDL.LU R0, [R1+0x2c] ;  /* 0x00002c0001007983 */ /* 0x000ea80000300800 */
[----:B------:R3:W-:Y:S04]  /*16850*/  STL [R1+0x8], R9 ;  /* 0x0000080901007387 */ /* 0x0007e80000100800 */
[----:B------:R3:W-:Y:S02]  /*16860*/  STL [R1+0x14], R12 ;  /* 0x0000140c01007387 */ /* 0x0007e40000100800 */
[----:B--23--:R-:W-:-:S07]  /*16870*/  VIADD R0, R0, 0xfffffffd ;  /* 0xfffffffd00007836 */ /* 0x00cfce0000000000 */
.L_x_2572:
[----:B------:R-:W-:Y:S05]  /*16880*/  BSYNC B2 ;  /* 0x0000000000027941 */ /* 0x000fea0003800000 */
.L_x_2571:
[----:B------:R-:W-:-:S13]  /*16890*/  ISETP.NE.AND P0, PT, R4, RZ, PT ;  /* 0x000000ff0400720c */ /* 0x000fda0003f05270 */
[----:B------:R-:W-:Y:S05]  /*168a0*/  @!P0 BRA `(.L_x_2570) ;  /* 0x0000001800088947 */ /* 0x000fea0003800000 */
[----:B0-----:R0:W5:Y:S02]  /*168b0*/  LDL R8, [R1] ;  /* 0x0000000001087983 */ /* 0x0011640000100800 */
.L_x_2624:
        /* <DEDUP_REMOVED lines=21> */
[----:B------:R-:W-:Y:S01]  /*16a10*/  ULDC.64 UR8, c[0x0][0x208] ;  /* 0x0000820000087ab9 */ /* 0x000fe20000000a00 */
        /* <DEDUP_REMOVED lines=10> */
[----:B------:R-:W-:-:S04]  /*16ac0*/  IMAD.WIDE.U32 R2, R9, UR6, R2 ;  /* 0x0000000609027c25 */ /* 0x000fc8000f8e0002 */
[----:B------:R-:W-:Y:S01]  /*16ad0*/  IMAD.IADD R3, R8, 0x1, R3 ;  /* 0x0000000108037824 */ /* 0x000fe200078e0203 */
[----:B------:R-:W-:-:S04]  /*16ae0*/  LEA R8, P0, R2, UR4, 0x2 ;  /* 0x0000000402087c11 */ /* 0x000fc8000f8010ff */
[----:B------:R-:W-:-:S05]  /*16af0*/  LEA.HI.X R9, R2, UR5, R3, 0x2, P0 ;  /* 0x0000000502097c11 */ /* 0x000fca00080f1403 */
[----:B------:R2:W5:Y:S04]  /*16b00*/  LDG.E R8, desc[UR8][R8.64] ;  /* 0x0000000808087981 */ /* 0x000568000c1e1900 */
.L_x_2592:
[----:B------:R-:W3:Y:S01]  /*16b10*/  LDL R2, [R1+0x4] ;  /* 0x0000040001027983 */ /* 0x000ee20000100800 */
[----:B------:R-:W-:Y:S01]  /*16b20*/  BSSY B2, `(.L_x_2593) ;  /* 0x0000005000027945 */ /* 0x000fe20003800000 */
[----:B---3--:R-:W-:Y:S01]  /*16b30*/  IMAD R3, R4, 0x8, R2 ;  /* 0x0000000804037824 */ /* 0x008fe200078e0202 */
[----:B------:R-:W-:-:S04]  /*16b40*/  SHF.L.U32 R2, R5, 0x1f, RZ ;  /* 0x0000001f05027819 */ /* 0x000fc800000006ff */
[----:B------:R-:W3:Y:S02]  /*16b50*/  SYNCS.PHASECHK.TRANS64.TRYWAIT P0, [R3+URZ+0x36840], R2 ;  /* 0x03684002030075a7 */ /* 0x000ee4000800017f */
[----:B---3--:R-:W-:Y:S05]  /*16b60*/  @!P0 BRA `(.L_x_2594) ;  /* 0x0000003c00848947 */ /* 0x008fea0003800000 */
.L_x_2690:
[----:B------:R-:W-:Y:S05]  /*16b70*/  BSYNC B2 ;  /* 0x0000000000027941 */ /* 0x000fea0003800000 */
.L_x_2593:
        /* <DEDUP_REMOVED lines=12> */
.L_x_2596:
[----:B------:R-:W-:Y:S05]  /*16c40*/  BSYNC B2 ;  /* 0x0000000000027941 */ /* 0x000fea0003800000 */
.L_x_2595:
        /* <DEDUP_REMOVED lines=13> */
.L_x_2597:
        /* <DEDUP_REMOVED lines=16> */
.L_x_2598:
        /* <DEDUP_REMOVED lines=16> */
.L_x_2599:
        /* <DEDUP_REMOVED lines=17> */
.L_x_2691:
[----:B------:R-:W-:Y:S05]  /*17030*/  BSYNC B2 ;  /* 0x0000000000027941 */ /* 0x000fea0003800000 */
.L_x_2600:
[----:B------:R-:W-:Y:S01]  /*17040*/  BSSY B2, `(.L_x_2602) ;  /* 0x000000b000027945 */ /* 0x000fe20003800000 */
[----:B------:R-:W-:Y:S02]  /*17050*/  IMAD.MOV.U32 R12, RZ, RZ, 0x0 ;  /* 0x00000000ff0c7424 */ /* 0x000fe400078e00ff */
[----:B------:R-:W-:Y:S01]  /*17060*/  IMAD.MOV.U32 R13, RZ, RZ, 0x14f00000 ;  /* 0x14f00000ff0d7424 */ /* 0x000fe200078e00ff */
[----:B------:R-:W-:Y:S06]  /*17070*/  @P1 BRA `(.L_x_2603) ;  /* 0x00000000001c1947 */ /* 0x000fec0003800000 */
[----:B------:R-:W3:Y:S01]  /*17080*/  S2R R9, SR_TID.X ;  /* 0x0000000000097919 */ /* 0x000ee20000002100 */
[----:B--2---:R-:W-:-:S04]  /*17090*/  IMAD.MOV.U32 R3, RZ, RZ, 0xa800 ;  /* 0x0000a800ff037424 */ /* 0x004fc800078e00ff */
[----:B------:R4:W-:Y:S01]  /*170a0*/  SYNCS.ARRIVE.TRANS64 RZ, [R2+URZ+0x50], R3 ;  /* 0x0000500302ff79a7 */ /* 0x0009e2000800003f */
[----:B---3--:R-:W-:-:S04]  /*170b0*/  LOP3.LUT R9, R9, 0x1f, RZ, 0xc0, !PT ;  /* 0x0000001f09097812 */ /* 0x008fc800078ec0ff */
[----:B------:R-:W-:-:S13]  /*170c0*/  ISETP.NE.AND P0, PT, R9, RZ, PT ;  /* 0x000000ff0900720c */ /* 0x000fda0003f05270 */
[----:B----4-:R-:W-:Y:S05]  /*170d0*/  @!P0 BRA `(.L_x_2603) ;  /* 0x0000000000048947 */ /* 0x010fea0003800000 */
[----:B------:R-:W-:Y:S01]  /*170e0*/  BPT.TRAP 0x1 ;  /* 0x000000040000795c */ /* 0x000fe20000300000 */
.L_x_2603:
[----:B------:R-:W-:Y:S05]  /*170f0*/  BSYNC B2 ;  /* 0x0000000000027941 */ /* 0x000fea0003800000 */
.L_x_2602:
        /* <DEDUP_REMOVED lines=14> */
.L_x_2604:
        /* <DEDUP_REMOVED lines=16> */
.L_x_2605:
        /* <DEDUP_REMOVED lines=16> */
.L_x_2606:
        /* <DEDUP_REMOVED lines=13> */
.L_x_2591:
[----:B------:R-:W-:Y:S05]  /*174b0*/  BSYNC B1 ;  /* 0x0000000000017941 */ /* 0x000fea0003800000 */
.L_x_2590:
        /* <DEDUP_REMOVED lines=20> */
[----:B------:R-:W-:Y:S01]  /*17600*/  ULDC.64 UR8, c[0x0][0x208] ;  /* 0x0000820000087ab9 */ /* 0x000fe20000000a00 */
        /* <DEDUP_REMOVED lines=15> */
.L_x_2609:
[----:B------:R-:W4:Y:S01]  /*17700*/  LDL R2, [R1+0x4] ;  /* 0x0000040001027983 */ /* 0x000f220000100800 */
[----:B------:R-:W-:Y:S01]  /*17710*/  SHF.L.U32 R3, R10, 0x1f, RZ ;  /* 0x0000001f0a037819 */ /* 0x000fe200000006ff */
[----:B------:R-:W-:Y:S01]  /*17720*/  BSSY B2, `(.L_x_2610) ;  /* 0x0000004000027945 */ /* 0x000fe20003800000 */
[----:B----4-:R-:W-:-:S04]  /*17730*/  IMAD R2, R11, 0x8, R2 ;  /* 0x000000080b027824 */ /* 0x010fc800078e0202 */
[----:B------:R-:W4:Y:S02]  /*17740*/  SYNCS.PHASECHK.TRANS64.TRYWAIT P0, [R2+URZ+0x36840], R3 ;  /* 0x03684003020075a7 */ /* 0x000f24000800017f */
[----:B----4-:R-:W-:Y:S05]  /*17750*/  @!P0 BRA `(.L_x_2611) ;  /* 0x0000003000b08947 */ /* 0x010fea0003800000 */
.L_x_2692:
[----:B------:R-:W-:Y:S05]  /*17760*/  BSYNC B2 ;  /* 0x0000000000027941 */ /* 0x000fea0003800000 */
.L_x_2610:
        /* <DEDUP_REMOVED lines=12> */
.L_x_2613:
[----:B------:R-:W-:Y:S05]  /*17830*/  BSYNC B2 ;  /* 0x0000000000027941 */ /* 0x000fea0003800000 */
.L_x_2612:
        /* <DEDUP_REMOVED lines=15> */
.L_x_2614:
        /* <DEDUP_REMOVED lines=16> */
.L_x_2615:
        /* <DEDUP_REMOVED lines=16> */
.L_x_2616:
        /* <DEDUP_REMOVED lines=11> */
[----:B------:R-:W-:Y:S01]  /*17be0*/  IMAD R2, R4, 0x8, R6 ;  /* 0x0000000804027824 */ /* 0x000fe200078e0206 */
[----:B------:R-:W-:Y:S03]  /*17bf0*/  BSSY B2, `(.L_x_2617) ;  /* 0x0000003000027945 */ /* 0x000fe60003800000 */
[----:B------:R-:W2:Y:S02]  /*17c00*/  SYNCS.PHASECHK.TRANS64.TRYWAIT P0, [R2+URZ+0x60], R5 ;  /* 0x00006005020075a7 */ /* 0x000ea4000800017f */
[----:B--2---:R-:W-:Y:S05]  /*17c10*/  @!P0 BRA `(.L_x_2618) ;  /* 0x0000002c00948947 */ /* 0x004fea0003800000 */
.L_x_2693:
[----:B------:R-:W-:Y:S05]  /*17c20*/  BSYNC B2 ;  /* 0x0000000000027941 */ /* 0x000fea0003800000 */
.L_x_2617:
        /* <DEDUP_REMOVED lines=11> */
.L_x_2620:
[----:B------:R-:W-:Y:S05]  /*17ce0*/  BSYNC B2 ;  /* 0x0000000000027941 */ /* 0x000fea0003800000 */
.L_x_2619:
        /* <DEDUP_REMOVED lines=13> */
.L_x_2621:
        /* <DEDUP_REMOVED lines=16> */
.L_x_2622:
        /* <DEDUP_REMOVED lines=16> */
.L_x_2623:
        /* <DEDUP_REMOVED lines=13> */
.L_x_2608:
[----:B------:R-:W-:Y:S05]  /*18090*/  BSYNC B1 ;  /* 0x0000000000017941 */ /* 0x000fea0003800000 */
.L_x_2607:
[C---:B------:R-:W-:Y:S01]  /*180a0*/  ISETP.GT.AND P0, PT, R0.reuse, 0x1, PT ;  /* 0x000000010000780c */ /* 0x040fe20003f04270 */
[----:B------:R-:W-:-:S12]  /*180b0*/  VIADD R0, R0, 0xfffffffe ;  /* 0xfffffffe00007836 */ /* 0x000fd80000000000 */
[----:B------:R-:W-:Y:S05]  /*180c0*/  @P0 BRA `(.L_x_2624) ;  /* 0xffffffe400fc0947 */ /* 0x000fea000383ffff */
.L_x_2570:
[----:B------:R-:W-:Y:S05]  /*180d0*/  BSYNC B0 ;  /* 0x0000000000007941 */ /* 0x000fea0003800000 */
.L_x_2569:
        /* <DEDUP_REMOVED lines=18> */
.L_x_2626:
[----:B------:R-:W-:Y:S05]  /*18200*/  BSYNC B0 ;  /* 0x0000000000007941 */ /* 0x000fea0003800000 */
.L_x_2625:
        /* <DEDUP_REMOVED lines=13> */
.L_x_2694:
[----:B------:R-:W-:Y:S05]  /*182e0*/  BSYNC B1 ;  /* 0x0000000000017941 */ /* 0x000fea0003800000 */
.L_x_2629:
        /* <DEDUP_REMOVED lines=9> */
.L_x_2632:
[----:B------:R-:W-:Y:S05]  /*18380*/  BSYNC B1 ;  /* 0x0000000000017941 */ /* 0x000fea0003800000 */
.L_x_2631:
[----:B------:R-:W2:Y:S04]  /*18390*/  LDL.LU R5, [R1+0x18] ;  /* 0x0000180001057983 */ /* 0x000ea80000300800 */
[----:B------:R-:W2:Y:S04]  /*183a0*/  LDL.LU R3, [R1+0xc] ;  /* 0x00000c0001037983 */ /* 0x000ea80000300800 */
[----:B------:R-:W3:Y:S04]  /*183b0*/  LDL R4, [R1+0x4] ;  /* 0x0000040001047983 */ /* 0x000ee80000100800 */
[----:B0-----:R-:W3:Y:S01]  /*183c0*/  LDL R2, [R1+0x8] ;  /* 0x0000080001027983 */ /* 0x001ee20000100800 */
        /* <DEDUP_REMOVED lines=8> */
[----:B---3--:R-:W-:-:S04]  /*18450*/  IMAD R2, R2, 0xa800, R4 ;  /* 0x0000a80002027824 */ /* 0x008fc800078e0204 */
[----:B------:R-:W-:-:S07]  /*18460*/  VIADD R4, R2, 0x400 ;  /* 0x0000040002047836 */ /* 0x000fce0000000000 */
.L_x_2633:
        /* <DEDUP_REMOVED lines=16> */
.L_x_2634:
        /* <DEDUP_REMOVED lines=16> */
.L_x_2635:
        /* <DEDUP_REMOVED lines=11> */
.L_x_2628:
[----:B------:R-:W-:Y:S05]  /*18720*/  BSYNC B0 ;  /* 0x0000000000007941 */ /* 0x000fea0003800000 */
.L_x_2627:
        /* <DEDUP_REMOVED lines=9> */
.L_x_2549:
[----:B------:R-:W-:Y:S05]  /*187c0*/  BSYNC B7 ;  /* 0x0000000000077941 */ /* 0x000fea0003800000 */
.L_x_2547:
[----:B0-----:R-:W2:Y:S02]  /*187d0*/  LDL R0, [R1+0x50] ;  /* 0x0000500001007983 */ /* 0x001ea40000100800 */
        /* <DEDUP_REMOVED lines=12> */
.L_x_2636:
[----:B------:R-:W0:Y:S01]  /*188a0*/  S2R R0, SR_TID.X ;  /* 0x0000000000007919 */ /* 0x000e220000002100 */
[----:B------:R-:W-:Y:S01]  /*188b0*/  UMOV UR4, 0xffffffff ;  /* 0xffffffff00047882 */ /* 0x000fe20000000000 */
[----:B0-----:R-:W-:-:S04]  /*188c0*/  LOP3.LUT R6, R0, 0x1f, RZ, 0xc0, !PT ;  /* 0x0000001f00067812 */ /* 0x001fc800078ec0ff */
[----:B------:R-:W-:Y:S01]  /*188d0*/  ISETP.NE.AND P0, PT, R6, 0x1f, PT ;  /* 0x0000001f0600780c */ /* 0x000fe20003f05270 */
[----:B------:R-:W-:-:S12]  /*188e0*/  BRA.DIV UR4, `(.L_x_2638) ;  /* 0x0000002204887947 */ /* 0x000fd8000b800000 */
[----:B------:R-:W-:Y:S01]  /*188f0*/  IMAD.IADD R5, R19, 0x1, R6 ;  /* 0x0000000113057824 */ /* 0x000fe200078e0206 */
[----:B------:R-:W-:Y:S01]  /*18900*/  ULDC UR4, c[0x0][0xc3c] ;  /* 0x00030f0000047ab9 */ /* 0x000fe20000000800 */
[----:B------:R-:W-:-:S03]  /*18910*/  ULDC.64 UR6, c[0x0][0x208] ;  /* 0x0000820000067ab9 */ /* 0x000fc60000000a00 */
        /* <DEDUP_REMOVED lines=9> */
[----:B0-----:R-:W-:Y:S02]  /*189b0*/  IMAD.MOV.U32 R2, RZ, RZ, RZ ;  /* 0x000000ffff027224 */ /* 0x001fe400078e00ff */
[----:B--2---:R-:W-:Y:S01]  /*189c0*/  @!P1 IMAD.MOV.U32 R2, RZ, RZ, R3 ;  /* 0x000000ffff029224 */ /* 0x004fe200078e0003 */
[----:B------:R-:W-:-:S04]  /*189d0*/  ISETP.NE.AND P1, PT, R6, RZ, PT ;  /* 0x000000ff0600720c */ /* 0x000fc80003f25270 */
[----:B------:R-:W0:Y:S02]  /*189e0*/  SHFL.UP PT, R14, R2, 0x1, RZ ;  /* 0x04200000020e7989 */ /* 0x000e2400000e00ff */
[----:B0-----:R-:W-:-:S05]  /*189f0*/  SEL R5, R14, RZ, P1 ;  /* 0x000000ff0e057207 */ /* 0x001fca0000800000 */
[----:B------:R-:W-:Y:S02]  /*18a00*/  IMAD.IADD R3, R2, 0x1, R5 ;  /* 0x0000000102037824 */ /* 0x000fe400078e0205 */
[----:B------:R-:W-:Y:S04]  /*18a10*/  SHFL.IDX PT, R5, R16, 0x1, 0x1f ;  /* 0x00201f0010057f89 */ /* 0x000fe800000e0000 */
        /* <DEDUP_REMOVED lines=12> */
[----:B------:R0:W2:Y:S02]  /*18ae0*/  SHFL.IDX PT, R16, R3, 0x1f, 0x1f ;  /* 0x03e01f0003107f89 */ /* 0x0000a400000e0000 */
.L_x_2704:
[----:B------:R-:W-:Y:S02]  /*18af0*/  ULDC UR4, c[0x0][0xc38] ;  /* 0x00030e0000047ab9 */ /* 0x000fe40000000800 */
[----:B------:R-:W-:-:S04]  /*18b00*/  IMAD.U32 R4, RZ, RZ, UR4 ;  /* 0x00000004ff047e24 */ /* 0x000fc8000f8e00ff */
[----:B--2---:R-:W-:-:S04]  /*18b10*/  IMAD R16, R16, R4, RZ ;  /* 0x0000000410107224 */ /* 0x004fc800078e02ff */
[----:B------:R-:W-:-:S05]  /*18b20*/  IMAD.IADD R5, R5, 0x1, R16 ;  /* 0x0000000105057824 */ /* 0x000fca00078e0210 */
[----:B------:R-:W-:-:S13]  /*18b30*/  ISETP.GT.AND P6, PT, R5, R0, PT ;  /* 0x000000000500720c */ /* 0x000fda0003fc4270 */
[----:B------:R-:W-:Y:S05]  /*18b40*/  @P6 BRA `(.L_x_2639) ;  /* 0x0000000000a06947 */ /* 0x000fea0003800000 */
.L_x_2644:
[----:B------:R-:W2:Y:S01]  /*18b50*/  LDC R2, c[0x0][0xc3c] ;  /* 0x00030f00ff027b82 */ /* 0x000ea20000000800 */
[----:B------:R-:W-:-:S04]  /*18b60*/  IADD3 R19, R19, 0x1f, RZ ;  /* 0x0000001f13137810 */ /* 0x000fc80007ffe0ff */
[----:B--2---:R-:W-:-:S13]  /*18b70*/  ISETP.GE.AND P6, PT, R19, R2, PT ;  /* 0x000000021300720c */ /* 0x004fda0003fc6270 */
[----:B------:R-:W-:Y:S05]  /*18b80*/  @P6 BRA `(.L_x_2640) ;  /* 0x0000000400dc6947 */ /* 0x000fea0003800000 */
[----:B0-----:R-:W0:Y:S01]  /*18b90*/  S2R R3, SR_TID.X ;  /* 0x0000000000037919 */ /* 0x001e220000002100 */
[----:B------:R-:W-:Y:S01]  /*18ba0*/  BSSY B0, `(.L_x_2641) ;  /* 0x000000a000007945 */ /* 0x000fe20003800000 */
[----:B0-----:R-:W-:-:S05]  /*18bb0*/  LOP3.LUT R3, R3, 0x1f, RZ, 0xc0, !PT ;  /* 0x0000001f03037812 */ /* 0x001fca00078ec0ff */
[----:B------:R-:W-:-:S05]  /*18bc0*/  IMAD.IADD R4, R19, 0x1, R3 ;  /* 0x0000000113047824 */ /* 0x000fca00078e0203 */
[----:B------:R-:W-:Y:S01]  /*18bd0*/  ISETP.GE.OR P6, PT, R4, R2, !P0 ;  /* 0x000000020400720c */ /* 0x000fe200047c6670 */
[----:B------:R-:W-:-:S12]  /*18be0*/  IMAD.MOV.U32 R2, RZ, RZ, RZ ;  /* 0x000000ffff027224 */ /* 0x000fd800078e00ff */
[----:B------:R-:W-:Y:S05]  /*18bf0*/  @P6 BRA `(.L_x_2642) ;  /* 0x0000000000106947 */ /* 0x000fea0003800000 */
[----:B------:R-:W0:Y:S01]  /*18c00*/  LDC.64 R2, c[0x0][0xc80] ;  /* 0x00032000ff027b82 */ /* 0x000e220000000a00 */
[----:B------:R-:W-:Y:S01]  /*18c10*/  ULDC.64 UR4, c[0x0][0x208] ;  /* 0x0000820000047ab9 */ /* 0x000fe20000000a00 */
[----:B0-----:R-:W-:-:S06]  /*18c20*/  IMAD.WIDE R2, R4, 0x4, R2 ;  /* 0x0000000404027825 */ /* 0x001fcc00078e0202 */
[----:B------:R0:W5:Y:S02]  /*18c30*/  LDG.E R2, desc[UR4][R2.64] ;  /* 0x0000000402027981 */ /* 0x000164000c1e1900 */
.L_x_2642:
[----:B------:R-:W-:Y:S05]  /*18c40*/  BSYNC B0 ;  /* 0x0000000000007941 */ /* 0x000fea0003800000 */
.L_x_2641:
        /* <DEDUP_REMOVED lines=18> */
.L_x_2712:
[----:B------:R-:W-:Y:S02]  /*18d70*/  ULDC UR4, c[0x0][0xc38] ;  /* 0x00030e0000047ab9 */ /* 0x000fe40000000800 */
[----:B------:R-:W-:-:S04]  /*18d80*/  IMAD.U32 R4, RZ, RZ, UR4 ;  /* 0x00000004ff047e24 */ /* 0x000fc8000f8e00ff */
[----:B--2---:R-:W-:-:S04]  /*18d90*/  IMAD R16, R16, R4, RZ ;  /* 0x0000000410107224 */ /* 0x004fc800078e02ff */
[----:B------:R-:W-:-:S05]  /*18da0*/  IMAD.IADD R5, R16, 0x1, R5 ;  /* 0x0000000110057824 */ /* 0x000fca00078e0205 */
[----:B------:R-:W-:-:S13]  /*18db0*/  ISETP.GT.AND P6, PT, R5, R0, PT ;  /* 0x000000000500720c */ /* 0x000fda0003fc4270 */
[----:B------:R-:W-:Y:S05]  /*18dc0*/  @!P6 BRA `(.L_x_2644) ;  /* 0xfffffffc0060e947 */ /* 0x000fea000383ffff */
.L_x_2639:
        /* <DEDUP_REMOVED lines=8> */
.L_x_2716:
[----:B------:R-:W-:Y:S01]  /*18e50*/  ISETP.NE.AND P0, PT, R5, RZ, PT ;  /* 0x000000ff0500720c */ /* 0x000fe20003f05270 */
[----:B------:R-:W-:-:S12]  /*18e60*/  IMAD.MOV.U32 R5, RZ, RZ, RZ ;  /* 0x000000ffff057224 */ /* 0x000fd800078e00ff */
[----:B------:R-:W-:Y:S05]  /*18e70*/  @!P0 BRA `(.L_x_2646) ;  /* 0x0000000000148947 */ /* 0x000fea0003800000 */
[----:B------:R-:W-:Y:S01]  /*18e80*/  UMOV UR4, 0xffffffff ;  /* 0xffffffff00047882 */ /* 0x000fe20000000000 */
[----:B------:R-:W-:Y:S02]  /*18e90*/  VIADD R12, R6, 0xffffffff ;  /* 0xffffffff060c7836 */ /* 0x000fe40000000000 */
[----:B------:R-:W-:Y:S05]  /*18ea0*/  BRA.DIV UR4, `(.L_x_2647) ;  /* 0x0000002604607947 */ /* 0x000fea000b800000 */
[----:B0-----:R0:W0:Y:S02]  /*18eb0*/  SHFL.IDX PT, R3, R3, R12, 0x1f ;  /* 0x00001f0c03037589 */ /* 0x00102400000e0000 */
.L_x_2719:
[----:B0-----:R-:W-:-:S07]  /*18ec0*/  IMAD.MOV.U32 R5, RZ, RZ, R3 ;  /* 0x000000ffff057224 */ /* 0x001fce00078e0003 */
.L_x_2646:
[----:B0-2---:R-:W0:Y:S01]  /*18ed0*/  LDC.64 R2, c[0x0][0xc90] ;  /* 0x00032400ff027b82 */ /* 0x005e220000000a00 */
[----:B------:R-:W-:Y:S01]  /*18ee0*/  IMAD.IADD R19, R6, 0x1, R19 ;  /* 0x0000000106137824 */ /* 0x000fe200078e0213 */
[----:B------:R-:W-:-:S03]  /*18ef0*/  ULDC.64 UR4, c[0x0][0x208] ;  /* 0x0000820000047ab9 */ /* 0x000fc60000000a00 */
[----:B0-----:R-:W-:-:S05]  /*18f00*/  IMAD.WIDE R2, R19, 0x4, R2 ;  /* 0x0000000413027825 */ /* 0x001fca00078e0202 */
[----:B----4-:R-:W3:Y:S01]  /*18f10*/  LDG.E R7, desc[UR4][R2.64] ;  /* 0x0000000402077981 */ /* 0x010ee2000c1e1900 */
[----:B------:R-:W-:-:S04]  /*18f20*/  IMAD R16, R5, R4, R16 ;  /* 0x0000000405107224 */ /* 0x000fc800078e0210 */
[----:B------:R-:W-:Y:S02]  /*18f30*/  IMAD.IADD R0, R0, 0x1, -R16 ;  /* 0x0000000100007824 */ /* 0x000fe400078e0a10 */
[----:B---3--:R-:W-:-:S05]  /*18f40*/  IMAD R6, R17, R7, RZ ;  /* 0x0000000711067224 */ /* 0x008fca00078e02ff */
[----:B-----5:R-:W-:-:S04]  /*18f50*/  IABS R8, R6 ;  /* 0x0000000600087213 */ /* 0x020fc80000000000 */
        /* <DEDUP_REMOVED lines=58> */
.L_x_2640:
[----:B------:R-:W-:Y:S01]  /*19300*/  UMOV UR4, URZ ;  /* 0x0000003f00047c82 */ /* 0x000fe20008000000 */
[----:B------:R-:W-:Y:S01]  /*19310*/  UMOV UR5, URZ ;  /* 0x0000003f00057c82 */ /* 0x000fe20008000000 */
[----:B------:R-:W-:Y:S01]  /*19320*/  ULDC UR6, c[0x0][0xc3c] ;  /* 0x00030f0000067ab9 */ /* 0x000fe20000000800 */
[----:B------:R-:W-:Y:S02]  /*19330*/  IMAD.MOV.U32 R16, RZ, RZ, R0 ;  /* 0x000000ffff107224 */ /* 0x000fe400078e0000 */
[----:B------:R-:W-:Y:S02]  /*19340*/  IMAD.U32 R17, RZ, RZ, UR4 ;  /* 0x00000004ff117e24 */ /* 0x000fe4000f8e00ff */
[----:B------:R-:W-:Y:S02]  /*19350*/  IMAD.U32 R18, RZ, RZ, UR5 ;  /* 0x00000005ff127e24 */ /* 0x000fe4000f8e00ff */
[----:B------:R-:W-:-:S07]  /*19360*/  IMAD.U32 R19, RZ, RZ, UR6 ;  /* 0x00000006ff137e24 */ /* 0x000fce000f8e00ff */
.L_x_2648:
        /* <DEDUP_REMOVED lines=12> */
.L_x_2637:
[----:B------:R-:W-:Y:S02]  /*19430*/  ULDC UR4, c[0x0][0xc3c] ;  /* 0x00030f0000047ab9 */ /* 0x000fe40000000800 */
[----:B--2---:R-:W-:-:S13]  /*19440*/  ISETP.GE.AND P0, PT, R19, UR4, PT ;  /* 0x0000000413007c0c */ /* 0x004fda000bf06270 */
[----:B------:R-:W-:Y:S05]  /*19450*/  @!P0 BRA `(.L_x_2649) ;  /* 0xffffffa400788947 */ /* 0x000fea000383ffff */
[----:B------:R-:W-:Y:S05]  /*19460*/  BSYNC B8 ;  /* 0x0000000000087941 */ /* 0x000fea0003800000 */
.L_x_2543:
[----:B0-----:R-:W2:Y:S01]  /*19470*/  LDL.LU R0, [R1+0x48] ;  /* 0x0000480001007983 */ /* 0x001ea20000300800 */
[----:B------:R-:W-:Y:S01]  /*19480*/  BSSY B0, `(.L_x_2650) ;  /* 0x000000b000007945 */ /* 0x000fe20003800000 */
[----:B------:R-:W0:Y:S01]  /*19490*/  S2R R5, SR_CgaCtaId ;  /* 0x0000000000057919 */ /* 0x000e220000008800 */
[----:B--2---:R-:W-:-:S05]  /*194a0*/  VIADD R0, R0, 0x1 ;  /* 0x0000000100007836 */ /* 0x004fca0000000000 */
[----:B---3--:R-:W-:-:S04]  /*194b0*/  LEA.HI R2, R0, R0, RZ, 0x1 ;  /* 0x0000000000027211 */ /* 0x008fc800078f08ff */
[----:B------:R-:W-:-:S05]  /*194c0*/  LOP3.LUT R3, R2, 0xfffffffe, RZ, 0xc0, !PT ;  /* 0xfffffffe02037812 */ /* 0x000fca00078ec0ff */
[----:B------:R-:W-:Y:S01]  /*194d0*/  IMAD.IADD R3, R0, 0x1, -R3 ;  /* 0x0000000100037824 */ /* 0x000fe200078e0a03 */
[----:B------:R-:W-:-:S04]  /*194e0*/  MOV R0, 0x400 ;  /* 0x0000040000007802 */ /* 0x000fc80000000f00 */
[----:B0-----:R-:W-:Y:S02]  /*194f0*/  LEA R0, R5, R0, 0x18 ;  /* 0x0000000005007211 */ /* 0x001fe400078ec0ff */
[----:B------:R-:W-:-:S04]  /*19500*/  SHF.L.U32 R3, R3, 0x1f, RZ ;  /* 0x0000001f03037819 */ /* 0x000fc800000006ff */
[----:B------:R-:W0:Y:S02]  /*19510*/  SYNCS.PHASECHK.TRANS64.TRYWAIT P0, [R0+URZ+0x36820], R3 ;  /* 0x03682003000075a7 */ /* 0x000e24000800017f */
[----:B0-----:R-:W-:Y:S05]  /*19520*/  @!P0 BRA `(.L_x_2651) ;  /* 0x0000001c00e88947 */ /* 0x001fea0003800000 */
.L_x_2720:
[----:B------:R-:W-:Y:S05]  /*19530*/  BSYNC B0 ;  /* 0x0000000000007941 */ /* 0x000fea0003800000 */
.L_x_2650:
[----:B------:R-:W-:-:S03]  /*19540*/  UMOV UR4, 0xffffffff ;  /* 0xffffffff00047882 */ /* 0x000fc60000000000 */
[----:B------:R-:W-:Y:S05]  /*19550*/  BRA.DIV UR4, `(.L_x_2652) ;  /* 0x0000001e04f07947 */ /* 0x000fea000b800000 */
[----:B------:R-:W2:Y:S02]  /*19560*/  S2R R2, SR_TID.X ;  /* 0x0000000000027919 */ /* 0x000ea40000002100 */
[----:B--2---:R-:W-:-:S04]  /*19570*/  SHF.R.U32.HI R2, RZ, 0x5, R2 ;  /* 0x00000005ff027819 */ /* 0x004fc80000011602 */
[----:B------:R-:W-:-:S05]  /*19580*/  LOP3.LUT R2, R2, 0x3, RZ, 0xc0, !PT ;  /* 0x0000000302027812 */ /* 0x000fca00078ec0ff */
[----:B------:R2:W3:Y:S02]  /*19590*/  SHFL.IDX PT, R14, R2, RZ, 0x1f ;  /* 0x00001fff020e7589 */ /* 0x0004e400000e0000 */
.L_x_2723:
[----:B---3--:R-:W-:Y:S01]  /*195a0*/  ISETP.NE.AND P0, PT, R14, RZ, PT ;  /* 0x000000ff0e00720c */ /* 0x008fe20003f05270 */
[----:B------:R-:W-:-:S12]  /*195b0*/  BSSY B0, `(.L_x_2653) ;  /* 0x0000029000007945 */ /* 0x000fd80003800000 */
[----:B------:R-:W-:Y:S05]  /*195c0*/  @P0 BRA `(.L_x_2654) ;  /* 0x00000000009c0947 */ /* 0x000fea0003800000 */
[----:B------:R-:W-:-:S03]  /*195d0*/  UMOV UR4, 0xffffffff ;  /* 0xffffffff00047882 */ /* 0x000fc60000000000 */
[----:B------:R-:W-:Y:S05]  /*195e0*/  BRA.DIV UR4, `(.L_x_2655) ;  /* 0x0000002204007947 */ /* 0x000fea000b800000 */
[----:B------:R-:W-:-:S13]  /*195f0*/  ELECT P6, URZ, PT ;  /* 0x00000000003f782f */ /* 0x000fda00038c0000 */
.L_x_2726:
        /* <DEDUP_REMOVED lines=8> */
.L_x_2656:
[----:B0-----:R-:W2:Y:S04]  /*19680*/  LDL R3, [R1+0x8] ;  /* 0x0000080001037983 */ /* 0x001ea80000100800 */
[----:B----4-:R-:W3:Y:S01]  /*19690*/  LDL.LU R7, [R1+0x14] ;  /* 0x0000140001077983 */ /* 0x010ee20000300800 */
        /* <DEDUP_REMOVED lines=12> */
.L_x_2727:
[----:B------:R-:W2:Y:S02]  /*19760*/  SYNCS.PHASECHK.TRANS64.TRYWAIT P0, [R7+URZ], R2 ;  /* 0x00000002070075a7 */ /* 0x000ea4000800017f */
[----:B--2---:R-:W-:Y:S05]  /*19770*/  @!P0 BRA `(.L_x_2658) ;  /* 0x0000001c00d08947 */ /* 0x004fea0003800000 */
.L_x_2728:
[----:B------:R-:W-:Y:S05]  /*19780*/  @!P2 BRA `(.L_x_2659) ;  /* 0x000000000004a947 */ /* 0x000fea0003800000 */
[----:B------:R-:W-:Y:S01]  /*19790*/  BPT.TRAP 0x1 ;  /* 0x000000040000795c */ /* 0x000fe20000300000 */
.L_x_2659:
[----:B------:R-:W3:Y:S01]  /*197a0*/  LDL.LU R4, [R1+0x8] ;  /* 0x0000080001047983 */ /* 0x000ee20000300800 */
[----:B------:R-:W-:-:S04]  /*197b0*/  VIADD R0, R0, 0x36860 ;  /* 0x0003686000007836 */ /* 0x000fc80000000000 */
[----:B---3--:R-:W-:-:S04]  /*197c0*/  IMAD R4, R4, 0x8, R0 ;  /* 0x0000000804047824 */ /* 0x008fc800078e0200 */
[----:B------:R-:W3:Y:S02]  /*197d0*/  SYNCS.PHASECHK.TRANS64.TRYWAIT P0, [R4+URZ], R5 ;  /* 0x00000005040075a7 */ /* 0x000ee4000800017f */
[----:B---3--:R-:W-:Y:S05]  /*197e0*/  @!P0 BRA `(.L_x_2660) ;  /* 0x0000001c00c88947 */ /* 0x008fea0003800000 */
.L_x_2729:
[----:B------:R-:W-:-:S07]  /*197f0*/  IMAD R3, R3, 0x8, R0 ;  /* 0x0000000803037824 */ /* 0x000fce00078e0200 */
.L_x_2661:
[----:B----4-:R4:W0:Y:S02]  /*19800*/  SYNCS.PHASECHK.TRANS64.TRYWAIT P0, [R3+URZ], R2 ;  /* 0x00000002030075a7 */ /* 0x010824000800017f */
[----:B0-----:R-:W-:Y:S05]  /*19810*/  @!P0 NANOSLEEP.SYNCS 0x989680 ;  /* 0x009896800000895d */ /* 0x001fea0003900000 */
[----:B------:R-:W0:Y:S02]  /*19820*/  @!P0 SYNCS.PHASECHK.TRANS64 P0, [R3+URZ], R2 ;  /* 0x00000002030085a7 */ /* 0x000e24000800007f */
[----:B0-----:R-:W-:Y:S05]  /*19830*/  @!P0 BRA `(.L_x_2661) ;  /* 0xfffffffc00f08947 */ /* 0x001fea000383ffff */
.L_x_2654:
[----:B------:R-:W-:Y:S05]  /*19840*/  BSYNC B0 ;  /* 0x0000000000007941 */ /* 0x000fea0003800000 */
.L_x_2653:
[----:B------:R-:W-:Y:S05]  /*19850*/  EXIT ;  /* 0x000000000000794d */ /* 0x000fea0003800000 */
.L_x_2485:
[----:B0-----:R-:W-:-:S04]  /*19860*/  IMAD.U32 R3, RZ, RZ, UR38 ;  /* 0x00000026ff037e24 */ /* 0x001fc8000f8e00ff */
[----:B------:R0:W1:Y:S03]  /*19870*/  SYNCS.PHASECHK.TRANS64.TRYWAIT P1, [R3+URZ+0x36800], R0 ;  /* 0x03680000030075a7 */ /* 0x000066000802017f */
[----:B-1----:R-:W-:Y:S05]  /*19880*/  @!P1 NANOSLEEP.SYNCS 0x989680 ;  /* 0x009896800000995d */ /* 0x002fea0003900000 */
[----:B------:R-:W1:Y:S02]  /*19890*/  @!P1 SYNCS.PHASECHK.TRANS64 P1, [R3+URZ+0x36800], R0 ;  /* 0x03680000030095a7 */ /* 0x000e64000802007f */
[----:B-1----:R-:W-:Y:S05]  /*198a0*/  @!P1 BRA `(.L_x_2485) ;  /* 0xfffffffc00ec9947 */ /* 0x002fea000383ffff */
[----:B------:R-:W-:Y:S05]  /*198b0*/  BRA `(.L_x_2662) ;  /* 0xfffffe8000987947 */ /* 0x000fea000383ffff */
.L_x_2489:
[----:B-1----:R1:W2:Y:S02]  /*198c0*/  SYNCS.PHASECHK.TRANS64.TRYWAIT P2, [R0+URZ+0x36830], R3 ;  /* 0x03683003000075a7 */ /* 0x0022a4000804017f */
[----:B--2---:R-:W-:Y:S05]  /*198d0*/  @!P2 NANOSLEEP.SYNCS 0x989680 ;  /* 0x009896800000a95d */ /* 0x004fea0003900000 */
[----:B------:R-:W2:Y:S02]  /*198e0*/  @!P2 SYNCS.PHASECHK.TRANS64 P2, [R0+URZ+0x36830], R3 ;  /* 0x036830030000a5a7 */ /* 0x000ea4000804007f */
[----:B--2---:R-:W-:Y:S05]  /*198f0*/  @!P2 BRA `(.L_x_2489) ;  /* 0xfffffffc00f0a947 */ /* 0x004fea000383ffff */
[----:B------:R-:W-:Y:S05]  /*19900*/  BRA `(.L_x_2488) ;  /* 0xfffffe8000bc7947 */ /* 0x000fea000383ffff */
.L_x_2494:
[----:B-1----:R-:W-:-:S04]  /*19910*/  IMAD.U32 R7, RZ, RZ, UR37 ;  /* 0x00000025ff077e24 */ /* 0x002fc8000f8e00ff */
[----:B------:R1:W2:Y:S03]  /*19920*/  SYNCS.PHASECHK.TRANS64.TRYWAIT P3, [R7+URZ+0x36830], R6 ;  /* 0x03683006070075a7 */ /* 0x0002a6000806017f */
[----:B--2---:R-:W-:Y:S05]  /*19930*/  @!P3 NANOSLEEP.SYNCS 0x989680 ;  /* 0x009896800000b95d */ /* 0x004fea0003900000 */
[----:B------:R-:W2:Y:S02]  /*19940*/  @!P3 SYNCS.PHASECHK.TRANS64 P3, [R7+URZ+0x36830], R6 ;  /* 0x036830060700b5a7 */ /* 0x000ea4000806007f */
[----:B--2---:R-:W-:Y:S05]  /*19950*/  @!P3 BRA `(.L_x_2494) ;  /* 0xfffffffc00ecb947 */ /* 0x004fea000383ffff */
[----:B------:R-:W-:Y:S05]  /*19960*/  BRA `(.L_x_2493) ;  /* 0xfffffecc00307947 */ /* 0x000fea000383ffff */
.L_x_2498:
[----:B-1----:R-:W-:-:S04]  /*19970*/  IMAD.U32 R7, RZ, RZ, UR4 ;  /* 0x00000004ff077e24 */ /* 0x002fc8000f8e00ff */
[----:B------:R1:W3:Y:S03]  /*19980*/  SYNCS.PHASECHK.TRANS64.TRYWAIT P3, [R7+URZ+0x36850], R0 ;  /* 0x03685000070075a7 */ /* 0x0002e6000806017f */
[----:B---3--:R-:W-:Y:S05]  /*19990*/  @!P3 NANOSLEEP.SYNCS 0x989680 ;  /* 0x009896800000b95d */ /* 0x008fea0003900000 */
[----:B------:R-:W3:Y:S02]  /*199a0*/  @!P3 SYNCS.PHASECHK.TRANS64 P3, [R7+URZ+0x36850], R0 ;  /* 0x036850000700b5a7 */ /* 0x000ee4000806007f */
[----:B---3--:R-:W-:Y:S05]  /*199b0*/  @!P3 BRA `(.L_x_2498) ;  /* 0xfffffffc00ecb947 */ /* 0x008fea000383ffff */
[----:B------:R-:W-:Y:S05]  /*199c0*/  BRA `(.L_x_2497) ;  /* 0xfffffef0007c7947 */ /* 0x000fea000383ffff */
.L_x_2504:
[----:B-1----:R-:W-:-:S04]  /*199d0*/  IMAD.U32 R7, RZ, RZ, UR4 ;  /* 0x00000004ff077e24 */ /* 0x002fc8000f8e00ff */
[----:B------:R1:W2:Y:S03]  /*199e0*/  SYNCS.PHASECHK.TRANS64.TRYWAIT P2, [R7+URZ+0x36830], R6 ;  /* 0x03683006070075a7 */ /* 0x0002a6000804017f */
[----:B--2---:R-:W-:Y:S05]  /*199f0*/  @!P2 NANOSLEEP.SYNCS 0x989680 ;  /* 0x009896800000a95d */ /* 0x004fea0003900000 */
[----:B------:R-:W2:Y:S02]  /*19a00*/  @!P2 SYNCS.PHASECHK.TRANS64 P2, [R7+URZ+0x36830], R6 ;  /* 0x036830060700a5a7 */ /* 0x000ea4000804007f */
[----:B--2---:R-:W-:Y:S05]  /*19a10*/  @!P2 BRA `(.L_x_2504) ;  /* 0xfffffffc00eca947 */ /* 0x004fea000383ffff */
[----:B------:R-:W-:Y:S05]  /*19a20*/  BRA `(.L_x_2503) ;  /* 0xffffff1400b47947 */ /* 0x000fea000383ffff */
.L_x_2508:
[----:B-1----:R-:W-:-:S04]  /*19a30*/  IMAD.U32 R7, RZ, RZ, UR14 ;  /* 0x0000000eff077e24 */ /* 0x002fc8000f8e00ff */
[----:B------:R1:W3:Y:S03]  /*19a40*/  SYNCS.PHASECHK.TRANS64.TRYWAIT P2, [R7+URZ+0x36850], R0 ;  /* 0x03685000070075a7 */ /* 0x0002e6000804017f */
[----:B---3--:R-:W-:Y:S05]  /*19a50*/  @!P2 NANOSLEEP.SYNCS 0x989680 ;  /* 0x009896800000a95d */ /* 0x008fea0003900000 */
[----:B------:R-:W3:Y:S02]  /*19a60*/  @!P2 SYNCS.PHASECHK.TRANS64 P2, [R7+URZ+0x36850], R0 ;  /* 0x036850000700a5a7 */ /* 0x000ee4000804007f */
[----:B---3--:R-:W-:Y:S05]  /*19a70*/  @!P2 BRA `(.L_x_2508) ;  /* 0xfffffffc00eca947 */ /* 0x008fea000383ffff */
[----:B------:R-:W-:Y:S05]  /*19a80*/  BRA `(.L_x_2507) ;  /* 0xffffff3c00007947 */ /* 0x000fea000383ffff */
.L_x_2513:
[----:B-1----:R-:W-:-:S04]  /*19a90*/  IMAD.U32 R5, RZ, RZ, UR5 ;  /* 0x00000005ff057e24 */ /* 0x002fc8000f8e00ff */
[----:B------:R1:W2:Y:S03]  /*19aa0*/  SYNCS.PHASECHK.TRANS64.TRYWAIT P0, [R5+URZ+0x36850], R0 ;  /* 0x03685000050075a7 */ /* 0x0002a6000800017f */
[----:B--2---:R-:W-:Y:S05]  /*19ab0*/  @!P0 NANOSLEEP.SYNCS 0x989680 ;  /* 0x009896800000895d */ /* 0x004fea0003900000 */
[----:B------:R-:W2:Y:S02]  /*19ac0*/  @!P0 SYNCS.PHASECHK.TRANS64 P0, [R5+URZ+0x36850], R0 ;  /* 0x03685000050085a7 */ /* 0x000ea4000800007f */
[----:B--2---:R-:W-:Y:S05]  /*19ad0*/  @!P0 BRA `(.L_x_2513) ;  /* 0xfffffffc00ec8947 */ /* 0x004fea000383ffff */
[----:B------:R-:W-:Y:S05]  /*19ae0*/  BRA `(.L_x_2512) ;  /* 0xffffff5c00707947 */ /* 0x000fea000383ffff */
.L_x_2555:
        /* <DEDUP_REMOVED lines=8> */
[----:B01----:R-:W-:Y:S05]  /*19b70*/  WARPSYNC.COLLECTIVE R15, `(.L_x_2664) ;  /* 0x000000000f087348 */ /* 0x003fea0003c00000 */
[----:B------:R2:W3:Y:S02]  /*19b80*/  SHFL.IDX P6, R14, R13, R12, R11 ;  /* 0x0000000c0d0e7389 */ /* 0x0004e400000c000b */
[----:B0123--:R-:W-:Y:S01]  /*19b90*/  ENDCOLLECTIVE ;  /* 0x000000000000791b */ /* 0x00ffe20003800000 */
.L_x_2664:
[----:B------:R-:W-:Y:S05]  /*19ba0*/  BSYNC B0 ;  /* 0x0000000000007941 */ /* 0x000fea0003800000 */
.L_x_2663:
[----:B------:R-:W-:Y:S05]  /*19bb0*/  BRA `(.L_x_2665) ;  /* 0xffffffa800d87947 */ /* 0x000fea000383ffff */
.L_x_2557:
[----:B------:R-:W-:Y:S01]  /*19bc0*/  BSSY B0, `(.L_x_2666) ;  /* 0x0000006000007945 */ /* 0x000fe20003800000 */
[----:B------:R-:W-:-:S07]  /*19bd0*/  IMAD.MOV.U32 R15, RZ, RZ, -0x1 ;  /* 0xffffffffff0f7424 */ /* 0x000fce00078e00ff */
[----:B0123--:R-:W-:Y:S05]  /*19be0*/  WARPSYNC.COLLECTIVE R15, `(.L_x_2667) ;  /* 0x000000000f0c7348 */ /* 0x00ffea0003c00000 */
[----:B------:R-:W-:Y:S02]  /*19bf0*/  ELECT P6, UR62, PT ;  /* 0x00000000003e782f */ /* 0x000fe400038c0000 */
[----:B------:R-:W-:Y:S01]  /*19c00*/  MOV R14, UR62 ;  /* 0x0000003e000e7c02 */ /* 0x000fe20008000f00 */
[----:B0123--:R-:W-:Y:S10]  /*19c10*/  ENDCOLLECTIVE ;  /* 0x000000000000791b */ /* 0x00fff40003800000 */
.L_x_2667:
[----:B------:R-:W-:Y:S05]  /*19c20*/  BSYNC B0 ;  /* 0x0000000000007941 */ /* 0x000fea0003800000 */
.L_x_2666:
[----:B------:R-:W-:Y:S05]  /*19c30*/  BRA `(.L_x_2668) ;  /* 0xffffffa800e07947 */ /* 0x000fea000383ffff */
.L_x_2559:
[----:B---3--:R3:W4:Y:S02]  /*19c40*/  SYNCS.PHASECHK.TRANS64.TRYWAIT P0, [R0+URZ+0x36840], R2 ;  /* 0x03684002000075a7 */ /* 0x008724000800017f */
[----:B----4-:R-:W-:Y:S05]  /*19c50*/  @!P0 NANOSLEEP.SYNCS 0x989680 ;  /* 0x009896800000895d */ /* 0x010fea0003900000 */
[----:B------:R-:W4:Y:S02]  /*19c60*/  @!P0 SYNCS.PHASECHK.TRANS64 P0, [R0+URZ+0x36840], R2 ;  /* 0x03684002000085a7 */ /* 0x000f24000800007f */
[----:B----4-:R-:W-:Y:S05]  /*19c70*/  @!P0 BRA `(.L_x_2559) ;  /* 0xfffffffc00f08947 */ /* 0x010fea000383ffff */
[----:B------:R-:W-:Y:S05]  /*19c80*/  BRA `(.L_x_2669) ;  /* 0xffffffac00507947 */ /* 0x000fea000383ffff */
.L_x_2563:
[----:B------:R-:W2:Y:S01]  /*19c90*/  LDL.LU R11, [R1+0x34] ;  /* 0x00003400010b7983 */ /* 0x000ea20000300800 */
[----:B------:R-:W-:Y:S01]  /*19ca0*/  IMAD.MOV.U32 R13, RZ, RZ, R0 ;  /* 0x000000ffff0d7224 */ /* 0x000fe200078e0000 */
[----:B------:R-:W-:Y:S01]  /*19cb0*/  LOP3.LUT R8, R8, 0x7f, RZ, 0xc0, !PT ;  /* 0x0000007f08087812 */ /* 0x000fe200078ec0ff */
[----:B------:R-:W-:Y:S02]  /*19cc0*/  IMAD.MOV.U32 R12, RZ, RZ, RZ ;  /* 0x000000ffff0c7224 */ /* 0x000fe400078e00ff */
[----:B------:R-:W-:Y:S01]  /*19cd0*/  IMAD.MOV.U32 R15, RZ, RZ, -0x1 ;  /* 0xffffffffff0f7424 */ /* 0x000fe200078e00ff */
[----:B------:R-:W-:-:S05]  /*19ce0*/  SHF.R.U32.HI R6, RZ, 0x3, R8 ;  /* 0x00000003ff067819 */ /* 0x000fca0000011608 */
[----:B------:R-:W-:Y:S02]  /*19cf0*/  IMAD R17, R17, 0x80, R6 ;  /* 0x0000008011117824 */ /* 0x000fe400078e0206 */
[----:B--2---:R-:W-:Y:S02]  /*19d00*/  IMAD R2, R11, R7, RZ ;  /* 0x000000070b027224 */ /* 0x004fe400078e02ff */
[----:B------:R-:W-:-:S03]  /*19d10*/  IMAD.MOV.U32 R11, RZ, RZ, 0x181f ;  /* 0x0000181fff0b7424 */ /* 0x000fc600078e00ff */
[----:B------:R-:W-:-:S13]  /*19d20*/  ISETP.GE.AND P3, PT, R17, R2, PT ;  /* 0x000000021100720c */ /* 0x000fda0003f66270 */
[----:B-----5:R-:W-:Y:S05]  /*19d30*/  WARPSYNC.COLLECTIVE R15, `(.L_x_2670) ;  /* 0x000000000f087348 */ /* 0x020fea0003c00000 */
[----:B------:R0:W1:Y:S02]  /*19d40*/  SHFL.IDX P6, R14, R13, R12, R11 ;  /* 0x0000000c0d0e7389 */ /* 0x00006400000c000b */
[----:B01---5:R-:W-:Y:S01]  /*19d50*/  ENDCOLLECTIVE ;  /* 0x000000000000791b */ /* 0x023fe20003800000 */
.L_x_2670:
[----:B------:R-:W-:Y:S02]  /*19d60*/  IMAD.MOV.U32 R13, RZ, RZ, R3 ;  /* 0x000000ffff0d7224 */ /* 0x000fe400078e0003 */
[----:B------:R-:W-:-:S07]  /*19d70*/  IMAD.MOV.U32 R4, RZ, RZ, R14 ;  /* 0x000000ffff047224 */ /* 0x000fce00078e000e */
[----:B------:R-:W-:Y:S05]  /*19d80*/  WARPSYNC.COLLECTIVE R15, `(.L_x_2671) ;  /* 0x000000000f087348 */ /* 0x000fea0003c00000 */
[----:B------:R0:W1:Y:S02]  /*19d90*/  SHFL.IDX P6, R14, R13, R12, R11 ;  /* 0x0000000c0d0e7389 */ /* 0x00006400000c000b */
[----:B01----:R-:W-:Y:S01]  /*19da0*/  ENDCOLLECTIVE ;  /* 0x000000000000791b */ /* 0x003fe20003800000 */
.L_x_2671:
        /* <DEDUP_REMOVED lines=18> */
.L_x_2672:
[----:B------:R-:W-:-:S05]  /*19ed0*/  VIADD R4, R17, 0x10 ;  /* 0x0000001011047836 */ /* 0x000fca0000000000 */
[----:B------:R-:W-:Y:S01]  /*19ee0*/  ISETP.GE.AND P3, PT, R4, R2, PT ;  /* 0x000000020400720c */ /* 0x000fe20003f66270 */
[----:B------:R-:W-:Y:S02]  /*19ef0*/  IMAD.MOV.U32 R13, RZ, RZ, R3 ;  /* 0x000000ffff0d7224 */ /* 0x000fe400078e0003 */
[----:B------:R-:W-:-:S10]  /*19f00*/  IMAD.MOV.U32 R8, RZ, RZ, R14 ;  /* 0x000000ffff087224 */ /* 0x000fd400078e000e */
[----:B------:R-:W-:Y:S05]  /*19f10*/  WARPSYNC.COLLECTIVE R15, `(.L_x_2673) ;  /* 0x000000000f087348 */ /* 0x000fea0003c00000 */
[----:B------:R0:W1:Y:S02]  /*19f20*/  SHFL.IDX P6, R14, R13, R12, R11 ;  /* 0x0000000c0d0e7389 */ /* 0x00006400000c000b */
[----:B01----:R-:W-:Y:S01]  /*19f30*/  ENDCOLLECTIVE ;  /* 0x000000000000791b */ /* 0x003fe20003800000 */
.L_x_2673:
[----:B------:R-:W-:Y:S01]  /*19f40*/  ULDC.64 UR4, c[0x0][0x208] ;  /* 0x0000820000047ab9 */ /* 0x000fe20000000a00 */
[----:B------:R-:W-:Y:S02]  /*19f50*/  IMAD.MOV.U32 R13, RZ, RZ, R0 ;  /* 0x000000ffff0d7224 */ /* 0x000fe400078e0000 */
[----:B------:R-:W-:Y:S02]  /*19f60*/  IMAD.MOV.U32 R12, RZ, RZ, 0x2 ;  /* 0x00000002ff0c7424 */ /* 0x000fe400078e00ff */
[----:B------:R-:W-:-:S05]  /*19f70*/  IMAD.MOV.U32 R6, RZ, RZ, R14 ;  /* 0x000000ffff067224 */ /* 0x000fca00078e000e */
[----:B------:R-:W-:-:S05]  /*19f80*/  @!P3 LEA R7, P5, R10, R6, 0x1 ;  /* 0x000000060a07b211 */ /* 0x000fca00078a08ff */
[----:B------:R-:W-:Y:S02]  /*19f90*/  @!P3 IMAD.X R6, RZ, RZ, R8, P5 ;  /* 0x000000ffff06b224 */ /* 0x000fe400028e0608 */
        /* <DEDUP_REMOVED lines=11> */
.L_x_2674:
[----:B------:R-:W-:-:S05]  /*1a050*/  VIADD R4, R17, 0x20 ;  /* 0x0000002011047836 */ /* 0x000fca0000000000 */
[----:B------:R-:W-:Y:S01]  /*1a060*/  ISETP.GE.AND P3, PT, R4, R2, PT ;  /* 0x000000020400720c */ /* 0x000fe20003f66270 */
[----:B------:R-:W-:Y:S02]  /*1a070*/  IMAD.MOV.U32 R13, RZ, RZ, R3 ;  /* 0x000000ffff0d7224 */ /* 0x000fe400078e0003 */
[----:B------:R-:W-:-:S10]  /*1a080*/  IMAD.MOV.U32 R6, RZ, RZ, R14 ;  /* 0x000000ffff067224 */ /* 0x000fd400078e000e */
[----:B------:R-:W-:Y:S05]  /*1a090*/  WARPSYNC.COLLECTIVE R15, `(.L_x_2675) ;  /* 0x000000000f087348 */ /* 0x000fea0003c00000 */
[----:B------:R0:W1:Y:S02]  /*1a0a0*/  SHFL.IDX P6, R14, R13, R12, R11 ;  /* 0x0000000c0d0e7389 */ /* 0x00006400000c000b */
[----:B01----:R-:W-:Y:S01]  /*1a0b0*/  ENDCOLLECTIVE ;  /* 0x000000000000791b */ /* 0x003fe20003800000 */
.L_x_2675:
        /* <DEDUP_REMOVED lines=18> */
.L_x_2676:
[----:B------:R-:W-:-:S05]  /*1a1e0*/  VIADD R4, R17, 0x30 ;  /* 0x0000003011047836 */ /* 0x000fca0000000000 */
[----:B------:R-:W-:Y:S01]  /*1a1f0*/  ISETP.GE.AND P3, PT, R4, R2, PT ;  /* 0x000000020400720c */ /* 0x000fe20003f66270 */
[----:B------:R-:W-:Y:S02]  /*1a200*/  IMAD.MOV.U32 R13, RZ, RZ, R3 ;  /* 0x000000ffff0d7224 */ /* 0x000fe400078e0003 */
[----:B------:R-:W-:-:S10]  /*1a210*/  IMAD.MOV.U32 R4, RZ, RZ, R14 ;  /* 0x000000ffff047224 */ /* 0x000fd400078e000e */
[----:B------:R-:W-:Y:S05]  /*1a220*/  WARPSYNC.COLLECTIVE R15, `(.L_x_2677) ;  /* 0x000000000f087348 */ /* 0x000fea0003c00000 */
[----:B------:R0:W1:Y:S02]  /*1a230*/  SHFL.IDX P6, R14, R13, R12, R11 ;  /* 0x0000000c0d0e7389 */ /* 0x00006400000c000b */
[----:B01----:R-:W-:Y:S01]  /*1a240*/  ENDCOLLECTIVE ;  /* 0x000000000000791b */ /* 0x003fe20003800000 */
.L_x_2677:
        /* <DEDUP_REMOVED lines=18> */
.L_x_2678:
[----:B------:R-:W-:-:S05]  /*1a370*/  VIADD R4, R17, 0x40 ;  /* 0x0000004011047836 */ /* 0x000fca0000000000 */
[----:B------:R-:W-:Y:S01]  /*1a380*/  ISETP.GE.AND P3, PT, R4, R2, PT ;  /* 0x000000020400720c */ /* 0x000fe20003f66270 */
[----:B------:R-:W-:Y:S01]  /*1a390*/  IMAD.MOV.U32 R13, RZ, RZ, R3 ;  /* 0x000000ffff0d7224 */ /* 0x000fe200078e0003 */
[----:B------:R-:W-:-:S11]  /*1a3a0*/  MOV R4, R14 ;  /* 0x0000000e00047202 */ /* 0x000fd60000000f00 */
[----:B------:R-:W-:Y:S05]  /*1a3b0*/  WARPSYNC.COLLECTIVE R15, `(.L_x_2679) ;  /* 0x000000000f087348 */ /* 0x000fea0003c00000 */
[----:B------:R0:W1:Y:S02]  /*1a3c0*/  SHFL.IDX P6, R14, R13, R12, R11 ;  /* 0x0000000c0d0e7389 */ /* 0x00006400000c000b */
[----:B01----:R-:W-:Y:S01]  /*1a3d0*/  ENDCOLLECTIVE ;  /* 0x000000000000791b */ /* 0x003fe20003800000 */
.L_x_2679:
        /* <DEDUP_REMOVED lines=18> */
.L_x_2680:
[----:B------:R-:W-:-:S05]  /*1a500*/  VIADD R4, R17, 0x50 ;  /* 0x0000005011047836 */ /* 0x000fca0000000000 */
[----:B------:R-:W-:Y:S01]  /*1a510*/  ISETP.GE.AND P3, PT, R4, R2, PT ;  /* 0x000000020400720c */ /* 0x000fe20003f66270 */
[----:B------:R-:W-:Y:S02]  /*1a520*/  IMAD.MOV.U32 R13, RZ, RZ, R3 ;  /* 0x000000ffff0d7224 */ /* 0x000fe400078e0003 */
[----:B------:R-:W-:-:S10]  /*1a530*/  IMAD.MOV.U32 R4, RZ, RZ, R14 ;  /* 0x000000ffff047224 */ /* 0x000fd400078e000e */
[----:B------:R-:W-:Y:S05]  /*1a540*/  WARPSYNC.COLLECTIVE R15, `(.L_x_2681) ;  /* 0x000000000f087348 */ /* 0x000fea0003c00000 */
[----:B------:R0:W1:Y:S02]  /*1a550*/  SHFL.IDX P6, R14, R13, R12, R11 ;  /* 0x0000000c0d0e7389 */ /* 0x00006400000c000b */
[----:B01----:R-:W-:Y:S01]  /*1a560*/  ENDCOLLECTIVE ;  /* 0x000000000000791b */ /* 0x003fe20003800000 */
.L_x_2681:
[----:B------:R-:W-:Y:S01]  /*1a570*/  ULDC.64 UR4, c[0x0][0x208] ;  /* 0x0000820000047ab9 */ /* 0x000fe20000000a00 */
[----:B------:R-:W-:Y:S02]  /*1a580*/  IMAD.MOV.U32 R13, RZ, RZ, R0 ;  /* 0x000000ffff0d7224 */ /* 0x000fe400078e0000 */
[----:B------:R-:W-:Y:S02]  /*1a590*/  IMAD.MOV.U32 R12, RZ, RZ, 0x6 ;  /* 0x00000006ff0c7424 */ /* 0x000fe400078e00ff */
[----:B------:R-:W-:-:S05]  /*1a5a0*/  IMAD.MOV.U32 R5, RZ, RZ, R14 ;  /* 0x000000ffff057224 */ /* 0x000fca00078e000e */
[----:B------:R-:W-:-:S05]  /*1a5b0*/  @!P3 LEA R5, P4, R10, R5, 0x1 ;  /* 0x000000050a05b211 */ /* 0x000fca00078808ff */
[----:B------:R-:W-:Y:S01]  /*1a5c0*/  @!P3 IMAD.X R4, RZ, RZ, R4, P4 ;  /* 0x000000ffff04b224 */ /* 0x000fe200020e0604 */
[----:B------:R-:W-:-:S04]  /*1a5d0*/  ISETP.GE.AND P4, PT, R7, R2, PT ;  /* 0x000000020700720c */ /* 0x000fc80003f86270 */
        /* <DEDUP_REMOVED lines=12> */
.L_x_2682:
[----:B------:R-:W-:Y:S02]  /*1a6a0*/  IMAD.MOV.U32 R13, RZ, RZ, R3 ;  /* 0x000000ffff0d7224 */ /* 0x000fe400078e0003 */
[----:B------:R-:W-:-:S07]  /*1a6b0*/  IMAD.MOV.U32 R4, RZ, RZ, R14 ;  /* 0x000000ffff047224 */ /* 0x000fce00078e000e */
[----:B------:R-:W-:Y:S05]  /*1a6c0*/  WARPSYNC.COLLECTIVE R15, `(.L_x_2683) ;  /* 0x000000000f087348 */ /* 0x000fea0003c00000 */
[----:B------:R0:W1:Y:S02]  /*1a6d0*/  SHFL.IDX P6, R14, R13, R12, R11 ;  /* 0x0000000c0d0e7389 */ /* 0x00006400000c000b */
[----:B01----:R-:W-:Y:S01]  /*1a6e0*/  ENDCOLLECTIVE ;  /* 0x000000000000791b */ /* 0x003fe20003800000 */
.L_x_2683:
        /* <DEDUP_REMOVED lines=18> */
.L_x_2684:
[----:B------:R-:W-:Y:S02]  /*1a810*/  IMAD.MOV.U32 R13, RZ, RZ, R3 ;  /* 0x000000ffff0d7224 */ /* 0x000fe400078e0003 */
[----:B------:R-:W-:-:S07]  /*1a820*/  IMAD.MOV.U32 R0, RZ, RZ, R14 ;  /* 0x000000ffff007224 */ /* 0x000fce00078e000e */
[----:B------:R-:W-:Y:S05]  /*1a830*/  WARPSYNC.COLLECTIVE R15, `(.L_x_2685) ;  /* 0x000000000f087348 */ /* 0x000fea0003c00000 */
[----:B------:R0:W1:Y:S02]  /*1a840*/  SHFL.IDX P6, R14, R13, R12, R11 ;  /* 0x0000000c0d0e7389 */ /* 0x00006400000c000b */
[----:B01----:R-:W-:Y:S01]  /*1a850*/  ENDCOLLECTIVE ;  /* 0x000000000000791b */ /* 0x003fe20003800000 */
.L_x_2685:
[----:B------:R-:W-:Y:S01]  /*1a860*/  IMAD.MOV.U32 R3, RZ, RZ, R14 ;  /* 0x000000ffff037224 */ /* 0x000fe200078e000e */
[----:B------:R-:W-:Y:S06]  /*1a870*/  BRA `(.L_x_2686) ;  /* 0xffffffb000207947 */ /* 0x000fec000383ffff */
.L_x_2568:
[----:B0-----:R-:W2:Y:S02]  /*1a880*/  LDL R2, [R1+0x4] ;  /* 0x0000040001027983 */ /* 0x001ea40000100800 */
[----:B--2---:R0:W1:Y:S02]  /*1a890*/  SYNCS.PHASECHK.TRANS64.TRYWAIT P0, [R2+URZ+0x36820], R0 ;  /* 0x03682000020075a7 */ /* 0x004064000800017f */
[----:B-1----:R-:W-:Y:S05]  /*1a8a0*/  @!P0 NANOSLEEP.SYNCS 0x989680 ;  /* 0x009896800000895d */ /* 0x002fea0003900000 */
[----:B------:R-:W1:Y:S02]  /*1a8b0*/  @!P0 SYNCS.PHASECHK.TRANS64 P0, [R2+URZ+0x36820], R0 ;  /* 0x03682000020085a7 */ /* 0x000e64000800007f */
[----:B-1----:R-:W-:Y:S05]  /*1a8c0*/  @!P0 BRA `(.L_x_2568) ;  /* 0xfffffffc00ec8947 */ /* 0x002fea000383ffff */
[----:B------:R-:W-:Y:S05]  /*1a8d0*/  BRA `(.L_x_2687) ;  /* 0xffffffb0009c7947 */ /* 0x000fea000383ffff */
.L_x_2577:
[----:B-1----:R1:W2:Y:S02]  /*1a8e0*/  SYNCS.PHASECHK.TRANS64.TRYWAIT P0, [R2+URZ+0x36840], R0 ;  /* 0x03684000020075a7 */ /* 0x0022a4000800017f */
[----:B--2---:R-:W-:Y:S05]  /*1a8f0*/  @!P0 NANOSLEEP.SYNCS 0x989680 ;  /* 0x009896800000895d */ /* 0x004fea0003900000 */
[----:B------:R-:W2:Y:S02]  /*1a900*/  @!P0 SYNCS.PHASECHK.TRANS64 P0, [R2+URZ+0x36840], R0 ;  /* 0x03684000020085a7 */ /* 0x000ea4000800007f */
[----:B--2---:R-:W-:Y:S05]  /*1a910*/  @!P0 BRA `(.L_x_2577) ;  /* 0xfffffffc00f08947 */ /* 0x004fea000383ffff */
[----:B------:R-:W-:Y:S05]  /*1a920*/  BRA `(.L_x_2688) ;  /* 0xffffffb400647947 */ /* 0x000fea000383ffff */
.L_x_2584:
[----:B0-----:R0:W1:Y:S02]  /*1a930*/  SYNCS.PHASECHK.TRANS64.TRYWAIT P0, [R2+URZ+0x60], R0 ;  /* 0x00006000020075a7 */ /* 0x001064000800017f */
[----:B-1----:R-:W-:Y:S05]  /*1a940*/  @!P0 NANOSLEEP.SYNCS 0x989680 ;  /* 0x009896800000895d */ /* 0x002fea0003900000 */
[----:B------:R-:W1:Y:S02]  /*1a950*/  @!P0 SYNCS.PHASECHK.TRANS64 P0, [R2+URZ+0x60], R0 ;  /* 0x00006000020085a7 */ /* 0x000e64000800007f */
[----:B-1----:R-:W-:Y:S05]  /*1a960*/  @!P0 BRA `(.L_x_2584) ;  /* 0xfffffffc00f08947 */ /* 0x002fea000383ffff */
[----:B------:R-:W-:Y:S05]  /*1a970*/  BRA `(.L_x_2689) ;  /* 0xffffffb800807947 */ /* 0x000fea000383ffff */
.L_x_2594:
[----:B---3--:R3:W4:Y:S02]  /*1a980*/  SYNCS.PHASECHK.TRANS64.TRYWAIT P0, [R3+URZ+0x36840], R2 ;  /* 0x03684002030075a7 */ /* 0x008724000800017f */
[----:B----4-:R-:W-:Y:S05]  /*1a990*/  @!P0 NANOSLEEP.SYNCS 0x989680 ;  /* 0x009896800000895d */ /* 0x010fea0003900000 */
[----:B------:R-:W4:Y:S02]  /*1a9a0*/  @!P0 SYNCS.PHASECHK.TRANS64 P0, [R3+URZ+0x36840], R2 ;  /* 0x03684002030085a7 */ /* 0x000f24000800007f */
[----:B----4-:R-:W-:Y:S05]  /*1a9b0*/  @!P0 BRA `(.L_x_2594) ;  /* 0xfffffffc00f08947 */ /* 0x010fea000383ffff */
[----:B------:R-:W-:Y:S05]  /*1a9c0*/  BRA `(.L_x_2690) ;  /* 0xffffffc000687947 */ /* 0x000fea000383ffff */
.L_x_2601:
[----:B--2---:R2:W3:Y:S02]  /*1a9d0*/  SYNCS.PHASECHK.TRANS64.TRYWAIT P0, [R2+URZ+0x60], R3 ;  /* 0x00006003020075a7 */ /* 0x0044e4000800017f */
[----:B---3--:R-:W-:Y:S05]  /*1a9e0*/  @!P0 NANOSLEEP.SYNCS 0x989680 ;  /* 0x009896800000895d */ /* 0x008fea0003900000 */
[----:B------:R-:W3:Y:S02]  /*1a9f0*/  @!P0 SYNCS.PHASECHK.TRANS64 P0, [R2+URZ+0x60], R3 ;  /* 0x00006003020085a7 */ /* 0x000ee4000800007f */
[----:B---3--:R-:W-:Y:S05]  /*1aa00*/  @!P0 BRA `(.L_x_2601) ;  /* 0xfffffffc00f08947 */ /* 0x008fea000383ffff */
[----:B------:R-:W-:Y:S05]  /*1aa10*/  BRA `(.L_x_2691) ;  /* 0xffffffc400847947 */ /* 0x000fea000383ffff */
.L_x_2611:
[----:B----4-:R4:W0:Y:S02]  /*1aa20*/  SYNCS.PHASECHK.TRANS64.TRYWAIT P0, [R2+URZ+0x36840], R3 ;  /* 0x03684003020075a7 */ /* 0x010824000800017f */
[----:B0-----:R-:W-:Y:S05]  /*1aa30*/  @!P0 NANOSLEEP.SYNCS 0x989680 ;  /* 0x009896800000895d */ /* 0x001fea0003900000 */
[----:B------:R-:W0:Y:S02]  /*1aa40*/  @!P0 SYNCS.PHASECHK.TRANS64 P0, [R2+URZ+0x36840], R3 ;  /* 0x03684003020085a7 */ /* 0x000e24000800007f */
[----:B0-----:R-:W-:Y:S05]  /*1aa50*/  @!P0 BRA `(.L_x_2611) ;  /* 0xfffffffc00f08947 */ /* 0x001fea000383ffff */
[----:B------:R-:W-:Y:S05]  /*1aa60*/  BRA `(.L_x_2692) ;  /* 0xffffffcc003c7947 */ /* 0x000fea000383ffff */
.L_x_2618:
[----:B--2---:R2:W3:Y:S02]  /*1aa70*/  SYNCS.PHASECHK.TRANS64.TRYWAIT P0, [R2+URZ+0x60], R5 ;  /* 0x00006005020075a7 */ /* 0x0044e4000800017f */
[----:B---3--:R-:W-:Y:S05]  /*1aa80*/  @!P0 NANOSLEEP.SYNCS 0x989680 ;  /* 0x009896800000895d */ /* 0x008fea0003900000 */
[----:B------:R-:W3:Y:S02]  /*1aa90*/  @!P0 SYNCS.PHASECHK.TRANS64 P0, [R2+URZ+0x60], R5 ;  /* 0x00006005020085a7 */ /* 0x000ee4000800007f */
[----:B---3--:R-:W-:Y:S05]  /*1aaa0*/  @!P0 BRA `(.L_x_2618) ;  /* 0xfffffffc00f08947 */ /* 0x008fea000383ffff */
[----:B------:R-:W-:Y:S05]  /*1aab0*/  BRA `(.L_x_2693) ;  /* 0xffffffd000587947 */ /* 0x000fea000383ffff */
.L_x_2630:
[----:B0-----:R0:W2:Y:S02]  /*1aac0*/  SYNCS.PHASECHK.TRANS64.TRYWAIT P0, [R0+URZ+0x36860], R2 ;  /* 0x03686002000075a7 */ /* 0x0010a4000800017f */
[----:B--2---:R-:W-:Y:S05]  /*1aad0*/  @!P0 NANOSLEEP.SYNCS 0x989680 ;  /* 0x009896800000895d */ /* 0x004fea0003900000 */
[----:B------:R-:W2:Y:S02]  /*1aae0*/  @!P0 SYNCS.PHASECHK.TRANS64 P0, [R0+URZ+0x36860], R2 ;  /* 0x03686002000085a7 */ /* 0x000ea4000800007f */
[----:B--2---:R-:W-:Y:S05]  /*1aaf0*/  @!P0 BRA `(.L_x_2630) ;  /* 0xfffffffc00f08947 */ /* 0x004fea000383ffff */
[----:B------:R-:W-:Y:S05]  /*1ab00*/  BRA `(.L_x_2694) ;  /* 0xffffffd400f47947 */ /* 0x000fea000383ffff */
.L_x_2638:
[----:B------:R-:W-:Y:S01]  /*1ab10*/  BSSY B0, `(.L_x_2695) ;  /* 0x0000008000007945 */ /* 0x000fe20003800000 */
[----:B------:R-:W-:Y:S02]  /*1ab20*/  IMAD.MOV.U32 R13, RZ, RZ, R16 ;  /* 0x000000ffff0d7224 */ /* 0x000fe400078e0010 */
[----:B------:R-:W-:Y:S02]  /*1ab30*/  IMAD.MOV.U32 R12, RZ, RZ, RZ ;  /* 0x000000ffff0c7224 */ /* 0x000fe400078e00ff */
[----:B------:R-:W-:Y:S02]  /*1ab40*/  IMAD.MOV.U32 R11, RZ, RZ, 0x1f ;  /* 0x0000001fff0b7424 */ /* 0x000fe400078e00ff */
[----:B------:R-:W-:-:S07]  /*1ab50*/  IMAD.MOV.U32 R15, RZ, RZ, -0x1 ;  /* 0xffffffffff0f7424 */ /* 0x000fce00078e00ff */
[----:B-1--45:R-:W-:Y:S05]  /*1ab60*/  WARPSYNC.COLLECTIVE R15, `(.L_x_2696) ;  /* 0x000000000f087348 */ /* 0x032fea0003c00000 */
[----:B------:R0:W2:Y:S02]  /*1ab70*/  SHFL.IDX P6, R14, R13, R12, R11 ;  /* 0x0000000c0d0e7389 */ /* 0x0000a400000c000b */
[----:B012-45:R-:W-:Y:S01]  /*1ab80*/  ENDCOLLECTIVE ;  /* 0x000000000000791b */ /* 0x037fe20003800000 */
.L_x_2696:
[----:B------:R-:W-:Y:S05]  /*1ab90*/  BSYNC B0 ;  /* 0x0000000000007941 */ /* 0x000fea0003800000 */
.L_x_2695:
        /* <DEDUP_REMOVED lines=9> */
.L_x_2697:
        /* <DEDUP_REMOVED lines=19> */
.L_x_2698:
[----:B------:R-:W-:Y:S01]  /*1ad60*/  IMAD.MOV.U32 R12, RZ, RZ, 0x2 ;  /* 0x00000002ff0c7424 */ /* 0x000fe200078e00ff */
[----:B------:R-:W-:-:S05]  /*1ad70*/  SEL R7, R14, RZ, P1 ;  /* 0x000000ff0e077207 */ /* 0x000fca0000800000 */
[----:B------:R-:W-:-:S04]  /*1ad80*/  IMAD.IADD R3, R2, 0x1, R7 ;  /* 0x0000000102037824 */ /* 0x000fc800078e0207 */
[----:B------:R-:W-:-:S07]  /*1ad90*/  IMAD.MOV.U32 R13, RZ, RZ, R3 ;  /* 0x000000ffff0d7224 */ /* 0x000fce00078e0003 */
[----:B------:R-:W-:Y:S05]  /*1ada0*/  WARPSYNC.COLLECTIVE R15, `(.L_x_2699) ;  /* 0x000000000f087348 */ /* 0x000fea0003c00000 */
[----:B------:R0:W1:Y:S02]  /*1adb0*/  SHFL.UP P6, R14, R13, R12, R11 ;  /* 0x0400000c0d0e7389 */ /* 0x00006400000c000b */
[----:B01----:R-:W-:Y:S01]  /*1adc0*/  ENDCOLLECTIVE ;  /* 0x000000000000791b */ /* 0x003fe20003800000 */
.L_x_2699:
        /* <DEDUP_REMOVED lines=8> */
.L_x_2700:
        /* <DEDUP_REMOVED lines=8> */
.L_x_2701:
        /* <DEDUP_REMOVED lines=8> */
.L_x_2702:
        /* <DEDUP_REMOVED lines=9> */
.L_x_2703:
[----:B------:R-:W-:Y:S01]  /*1afe0*/  IMAD.MOV.U32 R16, RZ, RZ, R14 ;  /* 0x000000ffff107224 */ /* 0x000fe200078e000e */
[----:B------:R-:W-:Y:S06]  /*1aff0*/  BRA `(.L_x_2704) ;  /* 0xffffffd800bc7947 */ /* 0x000fec000383ffff */
.L_x_2643:
[----:B------:R-:W-:Y:S01]  /*1b000*/  BSSY B0, `(.L_x_2705) ;  /* 0x0000008000007945 */ /* 0x000fe20003800000 */
[----:B-----5:R-:W-:Y:S02]  /*1b010*/  IMAD.MOV.U32 R13, RZ, RZ, R2 ;  /* 0x000000ffff0d7224 */ /* 0x020fe400078e0002 */
[----:B------:R-:W-:Y:S02]  /*1b020*/  IMAD.MOV.U32 R12, RZ, RZ, 0x1 ;  /* 0x00000001ff0c7424 */ /* 0x000fe400078e00ff */
[----:B------:R-:W-:Y:S02]  /*1b030*/  IMAD.MOV.U32 R11, RZ, RZ, RZ ;  /* 0x000000ffff0b7224 */ /* 0x000fe400078e00ff */
[----:B------:R-:W-:-:S07]  /*1b040*/  IMAD.MOV.U32 R15, RZ, RZ, -0x1 ;  /* 0xffffffffff0f7424 */ /* 0x000fce00078e00ff */
[----:B01--4-:R-:W-:Y:S05]  /*1b050*/  WARPSYNC.COLLECTIVE R15, `(.L_x_2706) ;  /* 0x000000000f087348 */ /* 0x013fea0003c00000 */
[----:B------:R2:W3:Y:S02]  /*1b060*/  SHFL.UP P6, R14, R13, R12, R11 ;  /* 0x0400000c0d0e7389 */ /* 0x0004e400000c000b */
[----:B01234-:R-:W-:Y:S01]  /*1b070*/  ENDCOLLECTIVE ;  /* 0x000000000000791b */ /* 0x01ffe20003800000 */
.L_x_2706:
[----:B------:R-:W-:Y:S05]  /*1b080*/  BSYNC B0 ;  /* 0x0000000000007941 */ /* 0x000fea0003800000 */
.L_x_2705:
        /* <DEDUP_REMOVED lines=9> */
.L_x_2707:
[----:B------:R-:W-:Y:S01]  /*1b120*/  IMAD.MOV.U32 R12, RZ, RZ, 0x4 ;  /* 0x00000004ff0c7424 */ /* 0x000fe200078e00ff */
[----:B------:R-:W-:-:S05]  /*1b130*/  SEL R14, R14, RZ, P2 ;  /* 0x000000ff0e0e7207 */ /* 0x000fca0001000000 */
[----:B------:R-:W-:-:S04]  /*1b140*/  IMAD.IADD R3, R3, 0x1, R14 ;  /* 0x0000000103037824 */ /* 0x000fc800078e020e */
[----:B------:R-:W-:-:S07]  /*1b150*/  IMAD.MOV.U32 R13, RZ, RZ, R3 ;  /* 0x000000ffff0d7224 */ /* 0x000fce00078e0003 */
[----:B------:R-:W-:Y:S05]  /*1b160*/  WARPSYNC.COLLECTIVE R15, `(.L_x_2708) ;  /* 0x000000000f087348 */ /* 0x000fea0003c00000 */
[----:B------:R0:W1:Y:S02]  /*1b170*/  SHFL.UP P6, R14, R13, R12, R11 ;  /* 0x0400000c0d0e7389 */ /* 0x00006400000c000b */
[----:B01----:R-:W-:Y:S01]  /*1b180*/  ENDCOLLECTIVE ;  /* 0x000000000000791b */ /* 0x003fe20003800000 */
.L_x_2708:
[----:B------:R-:W-:Y:S01]  /*1b190*/  IMAD.MOV.U32 R12, RZ, RZ, 0x8 ;  /* 0x00000008ff0c7424 */ /* 0x000fe200078e00ff */
[----:B------:R-:W-:-:S05]  /*1b1a0*/  SEL R14, R14, RZ, P3 ;  /* 0x000000ff0e0e7207 */ /* 0x000fca0001800000 */
[----:B------:R-:W-:-:S04]  /*1b1b0*/  IMAD.IADD R3, R3, 0x1, R14 ;  /* 0x0000000103037824 */ /* 0x000fc800078e020e */
[----:B------:R-:W-:-:S07]  /*1b1c0*/  IMAD.MOV.U32 R13, RZ, RZ, R3 ;  /* 0x000000ffff0d7224 */ /* 0x000fce00078e0003 */
[----:B------:R-:W-:Y:S05]  /*1b1d0*/  WARPSYNC.COLLECTIVE R15, `(.L_x_2709) ;  /* 0x000000000f087348 */ /* 0x000fea0003c00000 */
[----:B------:R0:W1:Y:S02]  /*1b1e0*/  SHFL.UP P6, R14, R13, R12, R11 ;  /* 0x0400000c0d0e7389 */ /* 0x00006400000c000b */
[----:B01----:R-:W-:Y:S01]  /*1b1f0*/  ENDCOLLECTIVE ;  /* 0x000000000000791b */ /* 0x003fe20003800000 */
.L_x_2709:
[----:B------:R-:W-:Y:S01]  /*1b200*/  IMAD.MOV.U32 R12, RZ, RZ, 0x10 ;  /* 0x00000010ff0c7424 */ /* 0x000fe200078e00ff */
[----:B------:R-:W-:-:S05]  /*1b210*/  SEL R14, R14, RZ, P4 ;  /* 0x000000ff0e0e7207 */ /* 0x000fca0002000000 */
[----:B------:R-:W-:-:S04]  /*1b220*/  IMAD.IADD R3, R3, 0x1, R14 ;  /* 0x0000000103037824 */ /* 0x000fc800078e020e */
[----:B------:R-:W-:-:S07]  /*1b230*/  IMAD.MOV.U32 R13, RZ, RZ, R3 ;  /* 0x000000ffff0d7224 */ /* 0x000fce00078e0003 */
[----:B------:R-:W-:Y:S05]  /*1b240*/  WARPSYNC.COLLECTIVE R15, `(.L_x_2710) ;  /* 0x000000000f087348 */ /* 0x000fea0003c00000 */
[----:B------:R0:W1:Y:S02]  /*1b250*/  SHFL.UP P6, R14, R13, R12, R11 ;  /* 0x0400000c0d0e7389 */ /* 0x00006400000c000b */
[----:B01----:R-:W-:Y:S01]  /*1b260*/  ENDCOLLECTIVE ;  /* 0x000000000000791b */ /* 0x003fe20003800000 */
.L_x_2710:
        /* <DEDUP_REMOVED lines=8> */
.L_x_2711:
[----:B------:R-:W-:Y:S01]  /*1b2f0*/  IMAD.MOV.U32 R16, RZ, RZ, R14 ;  /* 0x000000ffff107224 */ /* 0x000fe200078e000e */
[----:B------:R-:W-:Y:S06]  /*1b300*/  BRA `(.L_x_2712) ;  /* 0xffffffd800987947 */ /* 0x000fec000383ffff */
.L_x_2645:
[----:B------:R-:W-:Y:S01]  /*1b310*/  BSSY B0, `(.L_x_2713) ;  /* 0x0000006000007945 */ /* 0x000fe20003800000 */
[----:B------:R-:W-:Y:S01]  /*1b320*/  PLOP3.LUT P6, PT, P6, PT, PT, 0x8, 0x0 ;  /* 0x000000000000781c */ /* 0x000fe200037ce170 */
[----:B------:R-:W-:-:S12]  /*1b330*/  IMAD.MOV.U32 R15, RZ, RZ, -0x1 ;  /* 0xffffffffff0f7424 */ /* 0x000fd800078e00ff */
[----:B01--45:R-:W-:Y:S05]  /*1b340*/  WARPSYNC.COLLECTIVE R15, `(.L_x_2714) ;  /* 0x000000000f087348 */ /* 0x033fea0003c00000 */
[----:B------:R-:W-:Y:S01]  /*1b350*/  VOTE.ANY R14, PT, P6 ;  /* 0x00000000000e7806 */ /* 0x000fe200030e0100 */
[----:B01--45:R-:W-:Y:S06]  /*1b360*/  ENDCOLLECTIVE ;  /* 0x000000000000791b */ /* 0x033fec0003800000 */
.L_x_2714:
[----:B------:R-:W-:Y:S05]  /*1b370*/  BSYNC B0 ;  /* 0x0000000000007941 */ /* 0x000fea0003800000 */
.L_x_2713:
        /* <DEDUP_REMOVED lines=9> */
.L_x_2715:
[----:B------:R-:W-:Y:S01]  /*1b410*/  IMAD.MOV.U32 R17, RZ, RZ, R14 ;  /* 0x000000ffff117224 */ /* 0x000fe200078e000e */
[----:B------:R-:W-:Y:S06]  /*1b420*/  BRA `(.L_x_2716) ;  /* 0xffffffd800887947 */ /* 0x000fec000383ffff */
.L_x_2647:
[----:B------:R-:W-:Y:S01]  /*1b430*/  BSSY B0, `(.L_x_2717) ;  /* 0x0000007000007945 */ /* 0x000fe20003800000 */
[----:B------:R-:W-:Y:S02]  /*1b440*/  IMAD.MOV.U32 R13, RZ, RZ, R3 ;  /* 0x000000ffff0d7224 */ /* 0x000fe400078e0003 */
[----:B------:R-:W-:Y:S02]  /*1b450*/  IMAD.MOV.U32 R11, RZ, RZ, 0x1f ;  /* 0x0000001fff0b7424 */ /* 0x000fe400078e00ff */
[----:B------:R-:W-:-:S07]  /*1b460*/  IMAD.MOV.U32 R15, RZ, RZ, -0x1 ;  /* 0xffffffffff0f7424 */ /* 0x000fce00078e00ff */
[----:B012345:R-:W-:Y:S05]  /*1b470*/  WARPSYNC.COLLECTIVE R15, `(.L_x_2718) ;  /* 0x000000000f087348 */ /* 0x03ffea0003c00000 */
[----:B------:R0:W0:Y:S02]  /*1b480*/  SHFL.IDX P6, R14, R13, R12, R11 ;  /* 0x0000000c0d0e7389 */ /* 0x00002400000c000b */
[----:B012345:R-:W-:Y:S01]  /*1b490*/  ENDCOLLECTIVE ;  /* 0x000000000000791b */ /* 0x03ffe20003800000 */
.L_x_2718:
[----:B------:R-:W-:Y:S05]  /*1b4a0*/  BSYNC B0 ;  /* 0x0000000000007941 */ /* 0x000fea0003800000 */
.L_x_2717:
[----:B------:R-:W-:Y:S01]  /*1b4b0*/  IMAD.MOV.U32 R3, RZ, RZ, R14 ;  /* 0x000000ffff037224 */ /* 0x000fe200078e000e */
[----:B------:R-:W-:Y:S06]  /*1b4c0*/  BRA `(.L_x_2719) ;  /* 0xffffffd8007c7947 */ /* 0x000fec000383ffff */
.L_x_2651:
[----:B0-----:R0:W2:Y:S02]  /*1b4d0*/  SYNCS.PHASECHK.TRANS64.TRYWAIT P0, [R0+URZ+0x36820], R3 ;  /* 0x03682003000075a7 */ /* 0x0010a4000800017f */
[----:B--2---:R-:W-:Y:S05]  /*1b4e0*/  @!P0 NANOSLEEP.SYNCS 0x989680 ;  /* 0x009896800000895d */ /* 0x004fea0003900000 */
[----:B------:R-:W2:Y:S02]  /*1b4f0*/  @!P0 SYNCS.PHASECHK.TRANS64 P0, [R0+URZ+0x36820], R3 ;  /* 0x03682003000085a7 */ /* 0x000ea4000800007f */
[----:B--2---:R-:W-:Y:S05]  /*1b500*/  @!P0 BRA `(.L_x_2651) ;  /* 0xfffffffc00f08947 */ /* 0x004fea000383ffff */
[----:B------:R-:W-:Y:S05]  /*1b510*/  BRA `(.L_x_2720) ;  /* 0xffffffe000047947 */ /* 0x000fea000383ffff */
.L_x_2652:
        /* <DEDUP_REMOVED lines=11> */
.L_x_2722:
[----:B------:R-:W-:Y:S05]  /*1b5d0*/  BSYNC B0 ;  /* 0x0000000000007941 */ /* 0x000fea0003800000 */
.L_x_2721:
[----:B------:R-:W-:Y:S05]  /*1b5e0*/  BRA `(.L_x_2723) ;  /* 0xffffffdc00ec7947 */ /* 0x000fea000383ffff */
.L_x_2655:
[----:B------:R-:W-:Y:S01]  /*1b5f0*/  BSSY B1, `(.L_x_2724) ;  /* 0x0000006000017945 */ /* 0x000fe20003800000 */
[----:B------:R-:W-:-:S07]  /*1b600*/  IMAD.MOV.U32 R15, RZ, RZ, -0x1 ;  /* 0xffffffffff0f7424 */ /* 0x000fce00078e00ff */
[----:B012-45:R-:W-:Y:S05]  /*1b610*/  WARPSYNC.COLLECTIVE R15, `(.L_x_2725) ;  /* 0x000000000f0c7348 */ /* 0x037fea0003c00000 */
[----:B------:R-:W-:Y:S02]  /*1b620*/  ELECT P6, UR62, PT ;  /* 0x00000000003e782f */ /* 0x000fe400038c0000 */
[----:B------:R-:W-:Y:S01]  /*1b630*/  MOV R14, UR62 ;  /* 0x0000003e000e7c02 */ /* 0x000fe20008000f00 */
[----:B012-45:R-:W-:Y:S10]  /*1b640*/  ENDCOLLECTIVE ;  /* 0x000000000000791b */ /* 0x037ff40003800000 */
.L_x_2725:
[----:B------:R-:W-:Y:S05]  /*1b650*/  BSYNC B1 ;  /* 0x0000000000017941 */ /* 0x000fea0003800000 */
.L_x_2724:
[----:B------:R-:W-:Y:S05]  /*1b660*/  BRA `(.L_x_2726) ;  /* 0xffffffdc00e47947 */ /* 0x000fea000383ffff */
.L_x_2657:
[----:B0-----:R0:W2:Y:S02]  /*1b670*/  SYNCS.PHASECHK.TRANS64.TRYWAIT P0, [R6+URZ], R5 ;  /* 0x00000005060075a7 */ /* 0x0010a4000800017f */
[----:B--2---:R-:W-:Y:S05]  /*1b680*/  @!P0 NANOSLEEP.SYNCS 0x989680 ;  /* 0x009896800000895d */ /* 0x004fea0003900000 */
[----:B------:R-:W2:Y:S02]  /*1b690*/  @!P0 SYNCS.PHASECHK.TRANS64 P0, [R6+URZ], R5 ;  /* 0x00000005060085a7 */ /* 0x000ea4000800007f */
[----:B--2---:R-:W-:Y:S05]  /*1b6a0*/  @!P0 BRA `(.L_x_2657) ;  /* 0xfffffffc00f08947 */ /* 0x004fea000383ffff */
[----:B------:R-:W-:Y:S05]  /*1b6b0*/  BRA `(.L_x_2727) ;  /* 0xffffffe000287947 */ /* 0x000fea000383ffff */
.L_x_2658:
[----:B--2---:R2:W3:Y:S02]  /*1b6c0*/  SYNCS.PHASECHK.TRANS64.TRYWAIT P0, [R7+URZ], R2 ;  /* 0x00000002070075a7 */ /* 0x0044e4000800017f */
[----:B---3--:R-:W-:Y:S05]  /*1b6d0*/  @!P0 NANOSLEEP.SYNCS 0x989680 ;  /* 0x009896800000895d */ /* 0x008fea0003900000 */
[----:B------:R-:W3:Y:S02]  /*1b6e0*/  @!P0 SYNCS.PHASECHK.TRANS64 P0, [R7+URZ], R2 ;  /* 0x00000002070085a7 */ /* 0x000ee4000800007f */
[----:B---3--:R-:W-:Y:S05]  /*1b6f0*/  @!P0 BRA `(.L_x_2658) ;  /* 0xfffffffc00f08947 */ /* 0x008fea000383ffff */
[----:B------:R-:W-:Y:S05]  /*1b700*/  BRA `(.L_x_2728) ;  /* 0xffffffe0001c7947 */ /* 0x000fea000383ffff */
.L_x_2660:
[----:B---3--:R3:W4:Y:S02]  /*1b710*/  SYNCS.PHASECHK.TRANS64.TRYWAIT P0, [R4+URZ], R5 ;  /* 0x00000005040075a7 */ /* 0x008724000800017f */
[----:B----4-:R-:W-:Y:S05]  /*1b720*/  @!P0 NANOSLEEP.SYNCS 0x989680 ;  /* 0x009896800000895d */ /* 0x010fea0003900000 */
[----:B------:R-:W4:Y:S02]  /*1b730*/  @!P0 SYNCS.PHASECHK.TRANS64 P0, [R4+URZ], R5 ;  /* 0x00000005040085a7 */ /* 0x000f24000800007f */
[----:B----4-:R-:W-:Y:S05]  /*1b740*/  @!P0 BRA `(.L_x_2660) ;  /* 0xfffffffc00f08947 */ /* 0x010fea000383ffff */
[----:B------:R-:W-:Y:S05]  /*1b750*/  BRA `(.L_x_2729) ;  /* 0xffffffe000247947 */ /* 0x000fea000383ffff */
.L_x_2730:
        /* <DEDUP_REMOVED lines=10> */
.L_x_3248:


//--------------------- .text._ZN7cutlass13device_kernelIN5flash11enable_sm90INS1_16FlashAttnFwdSm90INS1_25CollectiveMainloopFwdSm90ILi2EN4cute5tupleIJNS5_1CILi1EEES8_S8_EEENS6_IJNS7_ILi128EEENS7_ILi112EEENS7_ILi192EEEEEELi192ENS_6half_tEfNS_4arch4Sm90ELb1ELb0ELb1ELb1ELb0ELb1ELb0ELb1ELb1ELb1ELb0ELb0EEENS1_21CollectiveEpilogueFwdINS6_IJSA_SC_SB_EEES9_SE_SG_Li256ELb1ELb1ELb0ELb0EEENS1_36VarlenDynamicPersistentTileSchedulerILi128ELi112ELi256ELi128ELb0ELb1ELb1ELb1ELb1ELb1EEEEEEEEEvNT_6ParamsE --------------------------
	.section	.text._ZN7cutlass13device_kernelIN5flash11enable_sm90INS1_16FlashAttnFwdSm90INS1_25CollectiveMainloopFwdSm90ILi2EN4cute5tupleIJNS5_1CILi1EEES8_S8_EEENS6_IJNS7_ILi128EEENS7_ILi112EEENS7_ILi192EEEEEELi192ENS_6half_tEfNS_4arch4Sm90ELb1ELb0ELb1ELb1ELb0ELb1ELb0ELb1ELb1ELb1ELb0ELb0EEENS1_21CollectiveEpilogueFwdINS6_IJSA_SC_SB_EEES9_SE_SG_Li256ELb1ELb1ELb0ELb0EEENS1_36VarlenDynamicPersistentTileSchedulerILi128ELi112ELi256ELi128ELb0ELb1ELb1ELb1ELb1ELb1EEEEEEEEEvNT_6ParamsE,"ax",@progbits
	.align	128
.text._ZN7cutlass13device_kernelIN5flash11enable_sm90INS1_16FlashAttnFwdSm90INS1_25CollectiveMainloopFwdSm90ILi2EN4cute5tupleIJNS5_1CILi1EEES8_S8_EEENS6_IJNS7_ILi128EEENS7_ILi112EEENS7_ILi192EEEEEELi192ENS_6half_tEfNS_4arch4Sm90ELb1ELb0ELb1ELb1ELb0ELb1ELb0ELb1ELb1ELb1ELb0ELb0EEENS1_21CollectiveEpilogueFwdINS6_IJSA_SC_SB_EEES9_SE_SG_Li256ELb1ELb1ELb0ELb0EEENS1_36VarlenDynamicPersistentTileSchedulerILi128ELi112ELi256ELi128ELb0ELb1ELb1ELb1ELb1ELb1EEEEEEEEEvNT_6ParamsE:
        .type           _ZN7cutlass13device_kernelIN5flash11enable_sm90INS1_16FlashAttnFwdSm90INS1_25CollectiveMainloopFwdSm90ILi2EN4cute5tupleIJNS5_1CILi1EEES8_S8_EEENS6_IJNS7_ILi128EEENS7_ILi112EEENS7_ILi192EEEEEELi192ENS_6half_tEfNS_4arch4Sm90ELb1ELb0ELb1ELb1ELb0ELb1ELb0ELb1ELb1ELb1ELb0ELb0EEENS1_21CollectiveEpilogueFwdINS6_IJSA_SC_SB_EEES9_SE_SG_Li256ELb1ELb1ELb0ELb0EEENS1_36VarlenDynamicPersistentTileSchedulerILi128ELi112ELi256ELi128ELb0ELb1ELb1ELb1ELb1ELb1EEEEEEEEEvNT_6ParamsE,@function
        .size           _ZN7cutlass13device_kernelIN5flash11enable_sm90INS1_16FlashAttnFwdSm90INS1_25CollectiveMainloopFwdSm90ILi2EN4cute5tupleIJNS5_1CILi1EEES8_S8_EEENS6_IJNS7_ILi128EEENS7_ILi112EEENS7_ILi192EEEEEELi192ENS_6half_tEfNS_4arch4Sm90ELb1ELb0ELb1ELb1ELb0ELb1ELb0ELb1ELb1ELb1ELb0ELb0EEENS1_21CollectiveEpilogueFwdINS6_IJSA_SC_SB_EEES9_SE_SG_Li256ELb1ELb1ELb0ELb0EEENS1_36VarlenDynamicPersistentTileSchedulerILi128ELi112ELi256ELi128ELb0ELb1ELb1ELb1ELb1ELb1EEEEEEEEEvNT_6ParamsE,(.L_x_3249 - _ZN7cutlass13device_kernelIN5flash11enable_sm90INS1_16FlashAttnFwdSm90INS1_25CollectiveMainloopFwdSm90ILi2EN4cute5tupleIJNS5_1CILi1EEES8_S8_EEENS6_IJNS7_ILi128EEENS7_ILi112EEENS7_ILi192EEEEEELi192ENS_6half_tEfNS_4arch4Sm90ELb1ELb0ELb1ELb1ELb0ELb1ELb0ELb1ELb1ELb1ELb0ELb0EEENS1_21CollectiveEpilogueFwdINS6_IJSA_SC_SB_EEES9_SE_SG_Li256ELb1ELb1ELb0ELb0EEENS1_36VarlenDynamicPersistentTileSchedulerILi128ELi112ELi256ELi128ELb0ELb1ELb1ELb1ELb1ELb1EEEEEEEEEvNT_6ParamsE)
        .other          _ZN7cutlass13device_kernelIN5flash11enable_sm90INS1_16FlashAttnFwdSm90INS1_25CollectiveMainloopFwdSm90ILi2EN4cute5tupleIJNS5_1CILi1EEES8_S8_EEENS6_IJNS7_ILi128EEENS7_ILi112EEENS7_ILi192EEEEEELi192ENS_6half_tEfNS_4arch4Sm90ELb1ELb0ELb1ELb1ELb0ELb1ELb0ELb1ELb1ELb1ELb0ELb0EEENS1_21CollectiveEpilogueFwdINS6_IJSA_SC_SB_EEES9_SE_SG_Li256ELb1ELb1ELb0ELb0EEENS1_36VarlenDynamicPersistentTileSchedulerILi128ELi112ELi256ELi128ELb0ELb1ELb1ELb1ELb1ELb1EEEEEEEEEvNT_6ParamsE,@"STO_CUDA_ENTRY STV_DEFAULT"
_ZN7cutlass13device_kernelIN5flash11enable_sm90INS1_16FlashAttnFwdSm90INS1_25CollectiveMainloopFwdSm90ILi2EN4cute5tupleIJNS5_1CILi1EEES8_S8_EEENS6_IJNS7_ILi128EEENS7_ILi112EEENS7_ILi192EEEEEELi192ENS_6half_tEfNS_4arch4Sm90ELb1ELb0ELb1ELb1ELb0ELb1ELb0ELb1ELb1ELb1ELb0ELb0EEENS1_21CollectiveEpilogueFwdINS6_IJSA_SC_SB_EEES9_SE_SG_Li256ELb1ELb1ELb0ELb0EEENS1_36VarlenDynamicPersistentTileSchedulerILi128ELi112ELi256ELi128ELb0ELb1ELb1ELb1ELb1ELb1EEEEEEEEEvNT_6ParamsE:
        /* <DEDUP_REMOVED lines=24> */
.L_x_2732:
[----:B------:R-:W-:Y:S05]  /*0180*/  BSYNC B0 ;  /* 0x0000000000007941 */ /* 0x000fea0003800000 */
.L_x_2731:
        /* <DEDUP_REMOVED lines=41> */
.L_x_2733:
        /* <DEDUP_REMOVED lines=22> */
.L_x_2734:
        /* <DEDUP_REMOVED lines=18> */
.L_x_2735:
        /* <DEDUP_REMOVED lines=22> */
.L_x_2736:
        /* <DEDUP_REMOVED lines=22> */
.L_x_2737:
        /* <DEDUP_REMOVED lines=10> */
.L_x_2740:
        /* <DEDUP_REMOVED lines=15> */
[----:B------:R-:W2:Y:S01]  /*0af0*/  LDL R0, [R1+0x98] ;  /* 0x0000980001007983 */ /* 0x000ea20000100800 */
[----:B------:R-:W-:Y:S01]  /*0b00*/  VIADD R18, R4, 0xffffff80 ;  /* 0xffffff8004127836 */ /* 0x000fe20000000000 */
[----:B------:R-:W-:Y:S01]  /*0b10*/  R2UR UR4, R16 ;  /* 0x00000000100472ca */ /* 0x000fe200000e0000 */
[----:B------:R-:W-:Y:S01]  /*0b20*/  IMAD.MOV.U32 R17, RZ, RZ, RZ ;  /* 0x000000ffff117224 */ /* 0x000fe200078e00ff */
[----:B------:R-:W-:Y:S01]  /*0b30*/  CS2R R208, SRZ ;  /* 0x0000000000d07805 */ /* 0x000fe2000001ff00 */
[----:B------:R-:W-:-:S10]  /*0b40*/  IMAD.MOV.U32 R205, RZ, RZ, RZ ;  /* 0x000000ffffcd7224 */ /* 0x000fd400078e00ff */
[----:B------:R-:W-:Y:S01]  /*0b50*/  UIADD3 UR4, UR4, 0x15400, URZ ;  /* 0x0001540004047890 */ /* 0x000fe2000fffe03f */
[----:B--2---:R-:W-:Y:S02]  /*0b60*/  R2UR UR5, R0 ;  /* 0x00000000000572ca */ /* 0x004fe400000e0000 */
[----:B------:R-:W-:-:S04]  /*0b70*/  SHF.R.S32.HI R0, RZ, 0x1f, R18 ;  /* 0x0000001fff007819 */ /* 0x000fc80000011412 */
[----:B0-----:R-:W-:-:S04]  /*0b80*/  LEA.HI R2, R0, R18, RZ, 0x7 ;  /* 0x0000001200027211 */ /* 0x001fc800078f38ff */
[----:B------:R-:W-:Y:S02]  /*0b90*/  LOP3.LUT R3, R2, 0xffffff80, RZ, 0xc0, !PT ;  /* 0xffffff8002037812 */ /* 0x000fe400078ec0ff */
[----:B------:R-:W-:Y:S01]  /*0ba0*/  SHF.R.S32.HI R11, RZ, 0x7, R2 ;  /* 0x00000007ff0b7819 */ /* 0x000fe20000011402 */
[----:B------:R-:W-:Y:S01]  /*0bb0*/  ULOP3.LUT UR5, UR5, 0x1, URZ, 0xfc, !UPT ;  /* 0x0000000105057892 */ /* 0x000fe2000f8efc3f */
[----:B------:R-:W-:Y:S02]  /*0bc0*/  IADD3 R15, R18, -R3, RZ ;  /* 0x80000003120f7210 */ /* 0x000fe40007ffe0ff */
[----:B------:R-:W-:Y:S02]  /*0bd0*/  LEA.HI R3, R0, R18, RZ, 0x4 ;  /* 0x0000001200037211 */ /* 0x000fe400078f20ff */
[----:B------:R-:W-:Y:S02]  /*0be0*/  SHF.R.S32.HI R7, RZ, 0x1f, R15 ;  /* 0x0000001fff077819 */ /* 0x000fe4000001140f */
[----:B------:R-:W-:-:S02]  /*0bf0*/  SHF.R.S32.HI R6, RZ, 0x4, R3 ;  /* 0x00000004ff067819 */ /* 0x000fc40000011403 */
[-C--:B------:R-:W-:Y:S02]  /*0c00*/  LEA.HI R8, R7, R15.reuse, RZ, 0x2 ;  /* 0x0000000f07087211 */ /* 0x080fe400078f10ff */
[----:B------:R-:W-:Y:S02]  /*0c10*/  LEA.HI R4, R3, R6, RZ, 0x1 ;  /* 0x0000000603047211 */ /* 0x000fe400078f08ff */
[--C-:B------:R-:W-:Y:S02]  /*0c20*/  SHF.R.S32.HI R9, RZ, 0x2, R8.reuse ;  /* 0x00000002ff097819 */ /* 0x100fe40000011408 */
[----:B------:R-:W-:Y:S02]  /*0c30*/  SHF.R.S32.HI R10, RZ, 0x1f, R8 ;  /* 0x0000001fff0a7819 */ /* 0x000fe40000011408 */
[----:B------:R-:W-:Y:S02]  /*0c40*/  LEA.HI R7, R7, R15, RZ, 0x5 ;  /* 0x0000000f07077211 */ /* 0x000fe400078f28ff */
[----:B------:R-:W-:-:S02]  /*0c50*/  LEA.HI R10, R10, R9, RZ, 0x3 ;  /* 0x000000090a0a7211 */ /* 0x000fc400078f18ff */
[----:B------:R-:W-:Y:S02]  /*0c60*/  LOP3.LUT R3, R3, 0x3fffff0, RZ, 0xc0, !PT ;  /* 0x03fffff003037812 */ /* 0x000fe400078ec0ff */
[----:B------:R-:W-:Y:S02]  /*0c70*/  LOP3.LUT R10, R10, 0xfffffff8, RZ, 0xc0, !PT ;  /* 0xfffffff80a0a7812 */ /* 0x000fe400078ec0ff */
[----:B------:R-:W-:Y:S01]  /*0c80*/  LOP3.LUT R5, R4, 0x1ffffffe, RZ, 0xc0, !PT ;  /* 0x1ffffffe04057812 */ /* 0x000fe200078ec0ff */
[----:B------:R-:W-:Y:S01]  /*0c90*/  IMAD.IADD R3, R18, 0x1, -R3 ;  /* 0x0000000112037824 */ /* 0x000fe200078e0a03 */
[----:B------:R-:W-:Y:S01]  /*0ca0*/  LEA.HI R4, R0, R18, RZ, 0x5 ;  /* 0x0000001200047211 */ /* 0x000fe200078f28ff */
[----:B------:R-:W-:Y:S01]  /*0cb0*/  IMAD.IADD R10, R9, 0x1, -R10 ;  /* 0x00000001090a7824 */ /* 0x000fe200078e0a0a */
[----:B------:R-:W-:Y:S01]  /*0cc0*/  SHF.R.S32.HI R7, RZ, 0x5, R7 ;  /* 0x00000005ff077819 */ /* 0x000fe20000011407 */
[----:B------:R-:W-:Y:S01]  /*0cd0*/  IMAD.IADD R5, R6, 0x1, -R5 ;  /* 0x0000000106057824 */ /* 0x000fe200078e0a05 */
[----:B------:R-:W-:-:S02]  /*0ce0*/  SHF.R.S32.HI R4, RZ, 0x5, R4 ;  /* 0x00000005ff047819 */ /* 0x000fc40000011404 */
[----:B------:R-:W-:Y:S01]  /*0cf0*/  LEA.HI R6, R0, R18, RZ, 0x2 ;  /* 0x0000001200067211 */ /* 0x000fe200078f10ff */
[----:B------:R-:W-:Y:S01]  /*0d00*/  IMAD R7, R7, 0x10, R10 ;  /* 0x0000001007077824 */ /* 0x000fe200078e020a */
[----:B------:R-:W-:Y:S01]  /*0d10*/  LEA.HI R2, R2, R11, RZ, 0x1 ;  /* 0x0000000b02027211 */ /* 0x000fe200078f08ff */
[C---:B------:R-:W-:Y:S01]  /*0d20*/  IMAD.SHL.U32 R220, R4.reuse, 0x200, RZ ;  /* 0x0000020004dc7824 */ /* 0x040fe200078e00ff */
[----:B------:R-:W-:Y:S02]  /*0d30*/  LEA R10, R4, R3, 0x4 ;  /* 0x00000003040a7211 */ /* 0x000fe400078e20ff */
[--C-:B------:R-:W-:Y:S02]  /*0d40*/  SHF.R.S32.HI R204, RZ, 0x2, R6.reuse ;  /* 0x00000002ffcc7819 */ /* 0x100fe40000011406 */
[----:B------:R-:W-:Y:S01]  /*0d50*/  SHF.R.S32.HI R3, RZ, 0x1f, R6 ;  /* 0x0000001fff037819 */ /* 0x000fe20000011406 */
[----:B------:R-:W-:Y:S01]  /*0d60*/  IMAD R12, R10, 0x8, R5 ;  /* 0x000000080a0c7824 */ /* 0x000fe200078e0205 */
[----:B------:R-:W-:Y:S01]  /*0d70*/  LOP3.LUT R6, R6, 0xfffffffc, RZ, 0xc0, !PT ;  /* 0xfffffffc06067812 */ /* 0x000fe200078ec0ff */
[----:B------:R-:W-:Y:S01]  /*0d80*/  VIADD R9, R204, 0x40 ;  /* 0x00000040cc097836 */ /* 0x000fe20000000000 */
[----:B------:R-:W-:-:S02]  /*0d90*/  LOP3.LUT R2, R2, 0x3fffffe, RZ, 0xc0, !PT ;  /* 0x03fffffe02027812 */ /* 0x000fc400078ec0ff */
[----:B------:R-:W-:Y:S01]  /*0da0*/  IADD3 R20, R18, -R6, RZ ;  /* 0x8000000612147210 */ /* 0x000fe20007ffe0ff */
[----:B------:R-:W-:Y:S01]  /*0db0*/  IMAD.SHL.U32 R217, R9, 0x40, RZ ;  /* 0x0000004009d97824 */ /* 0x000fe200078e00ff */
[----:B------:R-:W-:Y:S01]  /*0dc0*/  LEA.HI R3, R3, R204, RZ, 0x3 ;  /* 0x000000cc03037211 */ /* 0x000fe200078f18ff */
[----:B------:R-:W-:Y:S01]  /*0dd0*/  IMAD.IADD R2, R11, 0x1, -R2 ;  /* 0x000000010b027824 */ /* 0x000fe200078e0a02 */
[----:B------:R-:W-:Y:S01]  /*0de0*/  LEA.HI R0, R0, R18, RZ, 0x3 ;  /* 0x0000001200007211 */ /* 0x000fe200078f18ff */
[----:B------:R-:W-:Y:S01]  /*0df0*/  IMAD.SHL.U32 R22, R20, 0x4, RZ ;  /* 0x0000000414167824 */ /* 0x000fe200078e00ff */
[----:B------:R-:W-:Y:S01]  /*0e00*/  LOP3.LUT R3, R3, 0xfffffff8, RZ, 0xc0, !PT ;  /* 0xfffffff803037812 */ /* 0x000fe200078ec0ff */
[----:B------:R-:W-:Y:S01]  /*0e10*/  IMAD R13, R2, 0x40, R7 ;  /* 0x00000040020d7824 */ /* 0x000fe200078e0207 */
[----:B------:R-:W-:Y:S01]  /*0e20*/  SHF.R.S32.HI R2, RZ, 0x1f, R9 ;  /* 0x0000001fff027819 */ /* 0x000fe20000011409 */
[C---:B------:R-:W-:Y:S01]  /*0e30*/  VIADD R212, R22.reuse, 0x40 ;  /* 0x0000004016d47836 */ /* 0x040fe20000000000 */
[----:B------:R-:W-:Y:S01]  /*0e40*/  IADD3 R213, R22, 0x20, RZ ;  /* 0x0000002016d57810 */ /* 0x000fe20007ffe0ff */
[----:B------:R-:W-:Y:S01]  /*0e50*/  IMAD.IADD R228, R204, 0x1, -R3 ;  /* 0x00000001cce47824 */ /* 0x000fe200078e0a03 */
[----:B------:R-:W-:Y:S01]  /*0e60*/  LEA.HI R2, R2, R9, RZ, 0x3 ;  /* 0x0000000902027211 */ /* 0x000fe200078f18ff */
[----:B------:R-:W-:Y:S01]  /*0e70*/  STL [R1+0x90], R13 ;  /* 0x0000900d01007387 */ /* 0x000fe20000100800 */
[C---:B------:R-:W-:Y:S01]  /*0e80*/  IADD3 R207, R22.reuse, R212, RZ ;  /* 0x000000d416cf7210 */ /* 0x040fe20007ffe0ff */
[----:B------:R-:W-:Y:S01]  /*0e90*/  IMAD.IADD R206, R22, 0x1, R213 ;  /* 0x0000000116ce7824 */ /* 0x000fe200078e02d5 */
[----:B------:R-:W-:Y:S01]  /*0ea0*/  LOP3.LUT R217, R217, 0x1c0, RZ, 0xc0, !PT ;  /* 0x000001c0d9d97812 */ /* 0x000fe200078ec0ff */
[----:B------:R-:W-:Y:S01]  /*0eb0*/  IMAD.SHL.U32 R2, R2, 0x40, RZ ;  /* 0x0000004002027824 */ /* 0x000fe200078e00ff */
[----:B------:R-:W-:Y:S01]  /*0ec0*/  LOP3.LUT R233, R0, 0xfffffff8, RZ, 0xc0, !PT ;  /* 0xfffffff800e97812 */ /* 0x000fe200078ec0ff */
[----:B------:R-:W-:Y:S01]  /*0ed0*/  IMAD.SHL.U32 R218, R228, 0x40, RZ ;  /* 0x00000040e4da7824 */ /* 0x000fe200078e00ff */
[----:B------:R-:W-:Y:S01]  /*0ee0*/  SHF.R.S32.HI R3, RZ, 0x1f, R206 ;  /* 0x0000001fff037819 */ /* 0x000fe200000114ce */
[----:B------:R-:W-:Y:S01]  /*0ef0*/  STL [R1+0x48], RZ ;  /* 0x000048ff01007387 */ /* 0x000fe20000100800 */
[----:B------:R-:W-:Y:S01]  /*0f00*/  LOP3.LUT R222, R2, 0xfffffe00, RZ, 0xc0, !PT ;  /* 0xfffffe0002de7812 */ /* 0x000fe200078ec0ff */
[C---:B------:R-:W-:Y:S01]  /*0f10*/  VIADD R214, R22.reuse, 0x30 ;  /* 0x0000003016d67836 */ /* 0x040fe20000000000 */
[----:B------:R-:W-:Y:S01]  /*0f20*/  SHF.R.S32.HI R2, RZ, 0x1f, R207 ;  /* 0x0000001fff027819 */ /* 0x000fe200000114cf */
[----:B------:R-:W-:Y:S01]  /*0f30*/  VIADD R216, R22, 0x50 ;  /* 0x0000005016d87836 */ /* 0x000fe20000000000 */
[----:B------:R-:W-:-:S02]  /*0f40*/  LEA.HI R5, R3, R206, RZ, 0x6 ;  /* 0x000000ce03057211 */ /* 0x000fc400078f30ff */
[----:B------:R-:W-:Y:S02]  /*0f50*/  LOP3.LUT R218, R218, 0x1c0, RZ, 0xc0, !PT ;  /* 0x000001c0dada7812 */ /* 0x000fe400078ec0ff */
[----:B------:R-:W-:Y:S01]  /*0f60*/  LEA.HI R4, R3, R206, RZ, 0x3 ;  /* 0x000000ce03047211 */ /* 0x000fe200078f18ff */
[----:B------:R-:W-:Y:S01]  /*0f70*/  IMAD.SHL.U32 R5, R5, 0x80, RZ ;  /* 0x0000008005057824 */ /* 0x000fe200078e00ff */
[CC--:B------:R-:W-:Y:S02]  /*0f80*/  LEA.HI R6, R2.reuse, R207.reuse, RZ, 0x6 ;  /* 0x000000cf02067211 */ /* 0x0c0fe400078f30ff */
[----:B------:R-:W-:Y:S02]  /*0f90*/  LEA.HI R3, R2, R207, RZ, 0x3 ;  /* 0x000000cf02037211 */ /* 0x000fe400078f18ff */
[----:B------:R-:W-:Y:S01]  /*0fa0*/  SHF.R.U32.HI R14, RZ, 0x3, R217 ;  /* 0x00000003ff0e7819 */ /* 0x000fe200000116d9 */
[----:B------:R-:W-:Y:S01]  /*0fb0*/  IMAD.SHL.U32 R7, R6, 0x80, RZ ;  /* 0x0000008006077824 */ /* 0x000fe200078e00ff */
[----:B------:R-:W-:-:S02]  /*0fc0*/  SHF.R.U32.HI R219, RZ, 0x3, R218 ;  /* 0x00000003ffdb7819 */ /* 0x000fc400000116da */
[C-C-:B------:R-:W-:Y:S02]  /*0fd0*/  LOP3.LUT R2, R218.reuse, 0x38, R4.reuse, 0xf8, !PT ;  /* 0x00000038da027812 */ /* 0x140fe400078ef804 */
[----:B------:R-:W-:Y:S02]  /*0fe0*/  LOP3.LUT R9, R217, 0x38, R4, 0xf8, !PT ;  /* 0x00000038d9097812 */ /* 0x000fe400078ef804 */
[----:B------:R-:W-:Y:S02]  /*0ff0*/  LOP3.LUT R6, R218, 0x38, R3, 0xf8, !PT ;  /* 0x00000038da067812 */ /* 0x000fe400078ef803 */
[----:B------:R-:W-:Y:S02]  /*1000*/  LOP3.LUT R5, R5, 0xffffe000, RZ, 0xc0, !PT ;  /* 0xffffe00005057812 */ /* 0x000fe400078ec0ff */
[----:B------:R-:W-:Y:S02]  /*1010*/  LOP3.LUT R2, R2, R219, RZ, 0x3c, !PT ;  /* 0x000000db02027212 */ /* 0x000fe400078e3cff */
[----:B------:R-:W-:-:S02]  /*1020*/  LOP3.LUT R10, R9, R14, RZ, 0x3c, !PT ;  /* 0x0000000e090a7212 */ /* 0x000fc400078e3cff */
[----:B------:R-:W-:Y:S01]  /*1030*/  IADD3 R233, R18, -R233, RZ ;  /* 0x800000e912e97210 */ /* 0x000fe20007ffe0ff */
[----:B------:R-:W-:Y:S01]  /*1040*/  IMAD.SHL.U32 R18, R20, 0x8, RZ ;  /* 0x0000000814127824 */ /* 0x000fe200078e00ff */
[----:B------:R-:W-:Y:S02]  /*1050*/  LOP3.LUT R9, R6, R219, RZ, 0x3c, !PT ;  /* 0x000000db06097212 */ /* 0x000fe400078e3cff */
[-C--:B------:R-:W-:Y:S01]  /*1060*/  IADD3 R6, R2, R5.reuse, R220 ;  /* 0x0000000502067210 */ /* 0x080fe20007ffe0dc */
[----:B------:R-:W-:Y:S01]  /*1070*/  IMAD.U32 R2, RZ, RZ, UR5 ;  /* 0x00000005ff027e24 */ /* 0x000fe2000f8e00ff */
[----:B------:R-:W-:Y:S01]  /*1080*/  IADD3 R10, R10, R5, R222 ;  /* 0x000000050a0a7210 */ /* 0x000fe20007ffe0de */
[----:B------:R-:W-:Y:S01]  /*1090*/  IMAD.SHL.U32 R225, R233, 0x8, RZ ;  /* 0x00000008e9e17824 */ /* 0x000fe200078e00ff */
[----:B------:R-:W-:Y:S02]  /*10a0*/  LOP3.LUT R11, R217, 0x38, R3, 0xf8, !PT ;  /* 0x00000038d90b7812 */ /* 0x000fe400078ef803 */
[----:B------:R-:W-:Y:S01]  /*10b0*/  SHF.R.S32.HI R5, RZ, 0x3, R0 ;  /* 0x00000003ff057819 */ /* 0x000fe20000011400 */
[----:B------:R-:W-:Y:S01]  /*10c0*/  IMAD.U32 R0, RZ, RZ, UR4 ;  /* 0x00000004ff007e24 */ /* 0x000fe2000f8e00ff */
[----:B------:R-:W-:Y:S01]  /*10d0*/  LOP3.LUT R7, R7, 0xffffe000, RZ, 0xc0, !PT ;  /* 0xffffe00007077812 */ /* 0x000fe200078ec0ff */
[----:B------:R-:W-:Y:S01]  /*10e0*/  STL [R1+0x44], R2 ;  /* 0x0000440201007387 */ /* 0x000fe20000100800 */
[----:B------:R-:W-:Y:S01]  /*10f0*/  LOP3.LUT R11, R11, R14, RZ, 0x3c, !PT ;  /* 0x0000000e0b0b7212 */ /* 0x000fe200078e3cff */
[----:B------:R-:W-:Y:S01]  /*1100*/  VIADD R231, R225, 0x40 ;  /* 0x00000040e1e77836 */ /* 0x000fe20000000000 */
[----:B------:R-:W-:Y:S01]  /*1110*/  IADD3 R215, R22, 0x10, RZ ;  /* 0x0000001016d77810 */ /* 0x000fe20007ffe0ff */
[----:B------:R0:W-:Y:S01]  /*1120*/  STL [R1+0x8c], R0 ;  /* 0x00008c0001007387 */ /* 0x0001e20000100800 */
[-C--:B------:R-:W-:Y:S01]  /*1130*/  IADD3 R9, R9, R7.reuse, R220 ;  /* 0x0000000709097210 */ /* 0x080fe20007ffe0dc */
[----:B------:R-:W-:Y:S01]  /*1140*/  VIADD R232, R225, 0x80 ;  /* 0x00000080e1e87836 */ /* 0x000fe20000000000 */
[----:B------:R-:W-:-:S02]  /*1150*/  IADD3 R11, R11, R7, R222 ;  /* 0x000000070b0b7210 */ /* 0x000fc40007ffe0de */
[----:B------:R-:W-:Y:S02]  /*1160*/  SHF.R.S32.HI R7, RZ, 0x1f, R213 ;  /* 0x0000001fff077819 */ /* 0x000fe400000114d5 */
[----:B------:R-:W-:Y:S02]  /*1170*/  LOP3.LUT R229, R8, 0x7ffffffc, RZ, 0xc0, !PT ;  /* 0x7ffffffc08e57812 */ /* 0x000fe400078ec0ff */
[----:B------:R-:W-:Y:S02]  /*1180*/  SHF.R.S32.HI R8, RZ, 0x1f, R231 ;  /* 0x0000001fff087819 */ /* 0x000fe400000114e7 */
[----:B0-----:R-:W-:Y:S01]  /*1190*/  SHF.R.S32.HI R0, RZ, 0x1f, R225 ;  /* 0x0000001fff007819 */ /* 0x001fe200000114e1 */
[----:B------:R-:W-:Y:S01]  /*11a0*/  IMAD.IADD R229, R15, 0x1, -R229 ;  /* 0x000000010fe57824 */ /* 0x000fe200078e0ae5 */
[----:B------:R-:W-:Y:S02]  /*11b0*/  SHF.R.S32.HI R0, RZ, 0x1f, R215 ;  /* 0x0000001fff007819 */ /* 0x000fe400000114d7 */
[----:B------:R-:W-:-:S02]  /*11c0*/  SHF.R.S32.HI R8, RZ, 0x1f, R214 ;  /* 0x0000001fff087819 */ /* 0x000fc400000114d6 */
[----:B------:R-:W-:Y:S01]  /*11d0*/  LOP3.LUT R5, R217, 0x38, R18, 0xf8, !PT ;  /* 0x00000038d9057812 */ /* 0x000fe200078ef812 */
[----:B------:R0:W-:Y:S01]  /*11e0*/  STL [R1+0x74], R0 ;  /* 0x0000740001007387 */ /* 0x0001e20000100800 */
[----:B------:R-:W-:Y:S02]  /*11f0*/  LEA.HI R2, R20, R20, RZ, 0x1 ;  /* 0x0000001414027211 */ /* 0x000fe400078f08ff */
[----:B------:R-:W-:Y:S01]  /*1200*/  LOP3.LUT R5, R222, R5, R14, 0xf6, !PT ;  /* 0x00000005de057212 */ /* 0x000fe200078ef60e */
[----:B------:R1:W-:Y:S01]  /*1210*/  STL [R1+0x70], R7 ;  /* 0x0000700701007387 */ /* 0x0003e20000100800 */
[----:B------:R-:W-:-:S03]  /*1220*/  LOP3.LUT R2, R2, 0x1ffffffe, RZ, 0xc0, !PT ;  /* 0x1ffffffe02027812 */ /* 0x000fc600078ec0ff */
[----:B------:R-:W-:Y:S01]  /*1230*/  STL [R1+0x6c], R8 ;  /* 0x00006c0801007387 */ /* 0x000fe20000100800 */
[----:B------:R-:W-:Y:S02]  /*1240*/  IADD3 R2, R20, -R2, RZ ;  /* 0x8000000214027210 */ /* 0x000fe40007ffe0ff */
[----:B0-----:R-:W-:Y:S02]  /*1250*/  SHF.R.S32.HI R0, RZ, 0x1f, R232 ;  /* 0x0000001fff007819 */ /* 0x001fe400000114e8 */
[----:B------:R-:W-:Y:S01]  /*1260*/  SHF.R.S32.HI R0, RZ, 0x1f, R216 ;  /* 0x0000001fff007819 */ /* 0x000fe200000114d8 */
[----:B------:R-:W-:Y:S01]  /*1270*/  IMAD R230, R2, 0x8, R13 ;  /* 0x0000000802e67824 */ /* 0x000fe200078e020d */
[----:B-1----:R-:W-:-:S05]  /*1280*/  SHF.R.S32.HI R7, RZ, 0x1f, R212 ;  /* 0x0000001fff077819 */ /* 0x002fca00000114d4 */
[----:B------:R0:W-:Y:S04]  /*1290*/  STL [R1+0x68], R7 ;  /* 0x0000680701007387 */ /* 0x0001e80000100800 */
[----:B------:R1:W-:Y:S01]  /*12a0*/  STL [R1+0x64], R0 ;  /* 0x0000640001007387 */ /* 0x0003e20000100800 */
[----:B0-----:R-:W-:Y:S01]  /*12b0*/  IMAD.SHL.U32 R7, R12, 0x8, RZ ;  /* 0x000000080c077824 */ /* 0x001fe200078e00ff */
[----:B-1----:R-:W-:-:S04]  /*12c0*/  SHF.R.S32.HI R0, RZ, 0x3, R4 ;  /* 0x00000003ff007819 */ /* 0x002fc80000011404 */
[----:B------:R-:W-:Y:S01]  /*12d0*/  STL [R1+0x94], R7 ;  /* 0x0000940701007387 */ /* 0x000fe20000100800 */
[----:B------:R-:W-:Y:S02]  /*12e0*/  SHF.R.S32.HI R4, RZ, 0x3, R3 ;  /* 0x00000003ff047819 */ /* 0x000fe40000011403 */
[----:B------:R-:W-:Y:S01]  /*12f0*/  LEA R3, R5, UR4, 0x1 ;  /* 0x0000000405037c11 */ /* 0x000fe2000f8e08ff */
[----:B------:R0:W-:Y:S04]  /*1300*/  STL [R1+0x5c], R0 ;  /* 0x00005c0001007387 */ /* 0x0001e80000100800 */
[----:B------:R1:W-:Y:S04]  /*1310*/  STL [R1+0x60], R4 ;  /* 0x0000600401007387 */ /* 0x0003e80000100800 */
[----:B------:R2:W-:Y:S01]  /*1320*/  STL [R1+0x84], R3 ;  /* 0x0000840301007387 */ /* 0x0005e20000100800 */
[----:B0-----:R-:W-:-:S02]  /*1330*/  LEA R0, R6, UR4, 0x1 ;  /* 0x0000000406007c11 */ /* 0x001fc4000f8e08ff */
[----:B-1----:R-:W-:-:S03]  /*1340*/  LEA R4, R10, UR4, 0x1 ;  /* 0x000000040a047c11 */ /* 0x002fc6000f8e08ff */
[----:B------:R0:W-:Y:S01]  /*1350*/  STL [R1+0x88], R0 ;  /* 0x0000880001007387 */ /* 0x0001e20000100800 */
[----:B--2---:R-:W-:-:S03]  /*1360*/  LEA R3, R9, UR4, 0x1 ;  /* 0x0000000409037c11 */ /* 0x004fc6000f8e08ff */
[----:B------:R1:W-:Y:S04]  /*1370*/  STL [R1+0x7c], R4 ;  /* 0x00007c0401007387 */ /* 0x0003e80000100800 */
[----:B------:R1:W-:Y:S01]  /*1380*/  STL [R1+0x80], R3 ;  /* 0x0000800301007387 */ /* 0x0003e20000100800 */
[----:B0-----:R-:W-:-:S05]  /*1390*/  LEA R0, R11, UR4, 0x1 ;  /* 0x000000040b007c11 */ /* 0x001fca000f8e08ff */
[----:B------:R1:W-:Y:S02]  /*13a0*/  STL [R1+0x78], R0 ;  /* 0x0000780001007387 */ /* 0x0003e40000100800 */
.L_x_2965:
[----:B01--4-:R-:W0:Y:S01]  /*13b0*/  LDC.64 R2, c[0x0][0xc88] ;  /* 0x00032200ff027b82 */ /* 0x013e220000000a00 */
[----:B------:R-:W-:Y:S01]  /*13c0*/  ULDC.64 UR4, c[0x0][0xa28] ;  /* 0x00028a0000047ab9 */ /* 0x000fe20000000a00 */
[----:B------:R-:W-:Y:S01]  /*13d0*/  ULDC.64 UR8, c[0x0][0xa18] ;  /* 0x0002860000087ab9 */ /* 0x000fe20000000a00 */
[----:B------:R-:W-:Y:S01]  /*13e0*/  ULDC.64 UR6, c[0x0][0xa08] ;  /* 0x0002820000067ab9 */ /* 0x000fe20000000a00 */
[----:B0-----:R-:W-:-:S05]  /*13f0*/  IMAD.WIDE R2, R27, 0x4, R2 ;  /* 0x000000041b027825 */ /* 0x001fca00078e0202 */
[----:B--2---:R-:W2:Y:S01]  /*1400*/  LDG.E R237, desc[UR60][R2.64] ;  /* 0x0000003c02ed7981 */ /* 0x004ea2000c1e1900 */
[----:B------:R-:W-:Y:S01]  /*1410*/  ISETP.NE.U32.AND P2, PT, RZ, UR4, PT ;  /* 0x00000004ff007c0c */ /* 0x000fe2000bf45070 */
[----:B------:R-:W-:Y:S01]  /*1420*/  IMAD.MOV.U32 R121, RZ, RZ, RZ ;  /* 0x000000ffff797224 */ /* 0x000fe200078e00ff */
[----:B------:R-:W-:Y:S02]  /*1430*/  ISETP.NE.U32.AND P1, PT, RZ, UR8, PT ;  /* 0x00000008ff007c0c */ /* 0x000fe4000bf25070 */
[----:B------:R-:W-:Y:S02]  /*1440*/  ISETP.NE.AND.EX P2, PT, RZ, UR5, PT, P2 ;  /* 0x00000005ff007c0c */ /* 0x000fe4000bf45320 */
[----:B------:R-:W-:Y:S02]  /*1450*/  ISETP.NE.AND.EX P1, PT, RZ, UR9, PT, P1 ;  /* 0x00000009ff007c0c */ /* 0x000fe4000bf25310 */
[----:B------:R-:W-:Y:S02]  /*1460*/  ISETP.NE.U32.AND P0, PT, RZ, UR6, PT ;  /* 0x00000006ff007c0c */ /* 0x000fe4000bf05070 */
[----:B------:R-:W-:-:S02]  /*1470*/  MOV R9, RZ ;  /* 0x000000ff00097202 */ /* 0x000fc40000000f00 */
[----:B------:R-:W-:Y:S02]  /*1480*/  ISETP.NE.AND.EX P0, PT, RZ, UR7, PT, P0 ;  /* 0x00000007ff007c0c */ /* 0x000fe4000bf05300 */
[----:B--2---:R-:W-:Y:S01]  /*1490*/  SHF.R.S32.HI R0, RZ, 0x1f, R237 ;  /* 0x0000001fff007819 */ /* 0x004fe200000114ed */
[C---:B------:R-:W-:Y:S02]  /*14a0*/  IMAD.SHL.U32 R235, R237.reuse, 0x4, RZ ;  /* 0x00000004edeb7824 */ /* 0x040fe400078e00ff */
[C---:B------:R-:W-:Y:S02]  /*14b0*/  @P2 LEA R2, P3, R237.reuse, UR4, 0x2 ;  /* 0x00000004ed022c11 */ /* 0x040fe4000f8610ff */
[C-C-:B------:R-:W-:Y:S01]  /*14c0*/  SHF.L.U64.HI R236, R237.reuse, 0x2, R0.reuse ;  /* 0x00000002edec7819 */ /* 0x140fe20000010200 */
[----:B------:R0:W-:Y:S01]  /*14d0*/  STL [R1+0x58], R0 ;  /* 0x0000580001007387 */ /* 0x0001e20000100800 */
[----:B------:R-:W-:Y:S01]  /*14e0*/  @P2 LEA.HI.X R3, R237, UR5, R0, 0x2, P3 ;  /* 0x00000005ed032c11 */ /* 0x000fe200098f1400 */
[----:B------:R-:W-:Y:S01]  /*14f0*/  ULDC UR4, c[0x0][0x288] ;  /* 0x0000a20000047ab9 */ /* 0x000fe20000000800 */
[----:B---3--:R-:W-:-:S03]  /*1500*/  IADD3 R6, P4, R235, UR6, RZ ;  /* 0x00000006eb067c10 */ /* 0x008fc6000ff9e0ff */
[----:B------:R0:W5:Y:S01]  /*1510*/  @P2 LDG.E R9, desc[UR60][R2.64] ;  /* 0x0000003c02092981 */ /* 0x000162000c1e1900 */
[----:B------:R-:W-:Y:S01]  /*1520*/  @P1 IADD3 R4, P2, R235, UR8, RZ ;  /* 0x00000008eb041c10 */ /* 0x000fe2000ff5e0ff */
[----:B------:R-:W-:Y:S01]  /*1530*/  IMAD.U32 R226, RZ, RZ, UR4 ;  /* 0x00000004ffe27e24 */ /* 0x000fe2000f8e00ff */
[C---:B------:R-:W-:Y:S01]  /*1540*/  IADD3.X R7, R236.reuse, UR7, RZ, P4, !PT ;  /* 0x00000007ec077c10 */ /* 0x040fe2000a7fe4ff */
[----:B------:R-:W-:Y:S01]  /*1550*/  ULDC.64 UR4, c[0x0][0x418] ;  /* 0x0001060000047ab9 */ /* 0x000fe20000000a00 */
[----:B------:R-:W-:Y:S01]  /*1560*/  @P1 IADD3.X R5, R236, UR9, RZ, P2, !PT ;  /* 0x00000009ec051c10 */ /* 0x000fe200097fe4ff */
[----:B------:R-:W-:Y:S02]  /*1570*/  ULDC.64 UR6, c[0x0][0xa20] ;  /* 0x0002880000067ab9 */ /* 0x000fe40000000a00 */
[----:B------:R0:W5:Y:S04]  /*1580*/  @P0 LDG.E R121, desc[UR60][R6.64] ;  /* 0x0000003c06790981 */ /* 0x000168000c1e1900 */
[----:B------:R0:W5:Y:S01]  /*1590*/  @P1 LDG.E R226, desc[UR60][R4.64] ;  /* 0x0000003c04e21981 */ /* 0x000162000c1e1900 */
[----:B------:R-:W-:-:S03]  /*15a0*/  UISETP.NE.U32.AND UP0, UPT, UR4, URZ, UPT ;  /* 0x0000003f0400728c */ /* 0x000fc6000bf05070 */
[----:B------:R-:W-:Y:S01]  /*15b0*/  ULDC UR4, c[0x0][0x424] ;  /* 0x0001090000047ab9 */ /* 0x000fe20000000800 */
        /* <DEDUP_REMOVED lines=8> */
[----:B------:R-:W-:Y:S01]  /*1640*/  IMAD.MOV.U32 R27, RZ, RZ, R237 ;  /* 0x000000ffff1b7224 */ /* 0x000fe200078e00ed */
[----:B0-----:R-:W-:Y:S06]  /*1650*/  @P1 BRA `(.L_x_2742) ;  /* 0x0000000000241947 */ /* 0x001fec0003800000 */
        /* <DEDUP_REMOVED lines=9> */
.L_x_2742:
[----:B------:R-:W-:Y:S02]  /*16f0*/  IMAD.U32 R2, RZ, RZ, UR5 ;  /* 0x00000005ff027e24 */ /* 0x000fe4000f8e00ff */
[----:B------:R-:W-:Y:S01]  /*1700*/  IMAD.U32 R28, RZ, RZ, UR4 ;  /* 0x00000004ff1c7e24 */ /* 0x000fe2000f8e00ff */
[----:B------:R-:W-:Y:S06]  /*1710*/  @!P2 BRA `(.L_x_2743) ;  /* 0x000000000010a947 */ /* 0x000fec0003800000 */
[----:B------:R-:W-:-:S04]  /*1720*/  IADD3 R4, P0, R235, UR6, RZ ;  /* 0x00000006eb047c10 */ /* 0x000fc8000ff1e0ff */
[----:B------:R-:W-:-:S05]  /*1730*/  IADD3.X R5, R236, UR7, RZ, P0, !PT ;  /* 0x00000007ec057c10 */ /* 0x000fca00087fe4ff */
[----:B------:R0:W5:Y:S01]  /*1740*/  LDG.E R28, desc[UR60][R4.64] ;  /* 0x0000003c041c7981 */ /* 0x000162000c1e1900 */
[----:B------:R-:W-:Y:S05]  /*1750*/  BRA `(.L_x_2744) ;  /* 0x0000000000107947 */ /* 0x000fea0003800000 */
.L_x_2743:
[----:B------:R-:W-:Y:S05]  /*1760*/  @!P0 BRA `(.L_x_2744) ;  /* 0x00000000000c8947 */ /* 0x000fea0003800000 */
[----:B------:R-:W2:Y:S04]  /*1770*/  LDG.E R3, desc[UR60][R6.64] ;  /* 0x0000003c06037981 */ /* 0x000ea8000c1e1900 */
[----:B------:R-:W2:Y:S02]  /*1780*/  LDG.E R28, desc[UR60][R6.64+0x4] ;  /* 0x0000043c061c7981 */ /* 0x000ea4000c1e1900 */
[----:B--2---:R-:W-:-:S07]  /*1790*/  IMAD.IADD R28, R28, 0x1, -R3 ;  /* 0x000000011c1c7824 */ /* 0x004fce00078e0a03 */
.L_x_2744:
[----:B------:R-:W-:Y:S01]  /*17a0*/  ULDC.64 UR4, c[0x0][0xa10] ;  /* 0x0002840000047ab9 */ /* 0x000fe20000000a00 */
[----:B------:R-:W1:Y:S01]  /*17b0*/  LDC R8, c[0x0][0x448] ;  /* 0x00011200ff087b82 */ /* 0x000e620000000800 */
[----:B------:R-:W-:-:S04]  /*17c0*/  ISETP.NE.U32.AND P0, PT, RZ, UR4, PT ;  /* 0x00000004ff007c0c */ /* 0x000fc8000bf05070 */
[----:B------:R-:W-:Y:S01]  /*17d0*/  ISETP.NE.AND.EX P0, PT, RZ, UR5, PT, P0 ;  /* 0x00000005ff007c0c */ /* 0x000fe2000bf05300 */
[----:B------:R-:W-:-:S12]  /*17e0*/  ULDC.64 UR4, c[0x0][0xa30] ;  /* 0x00028c0000047ab9 */ /* 0x000fd80000000a00 */
[----:B0-----:R-:W0:Y:S02]  /*17f0*/  @P0 LDC.64 R4, c[0x0][0xa10] ;  /* 0x00028400ff040b82 */ /* 0x001e240000000a00 */
[----:B0-----:R-:W-:-:S05]  /*1800*/  @P0 IMAD.WIDE R4, R27, 0x4, R4 ;  /* 0x000000041b040825 */ /* 0x001fca00078e0204 */
[----:B------:R-:W2:Y:S04]  /*1810*/  @P0 LDG.E R0, desc[UR60][R4.64] ;  /* 0x0000003c04000981 */ /* 0x000ea8000c1e1900 */
[----:B------:R0:W2:Y:S01]  /*1820*/  @P0 LDG.E R3, desc[UR60][R4.64+0x4] ;  /* 0x0000043c04030981 */ /* 0x0000a2000c1e1900 */
[----:B------:R-:W-:Y:S01]  /*1830*/  ISETP.NE.U32.AND P1, PT, RZ, UR4, PT ;  /* 0x00000004ff007c0c */ /* 0x000fe2000bf25070 */
[----:B-----5:R-:W-:-:S03]  /*1840*/  IMAD.MOV.U32 R144, RZ, RZ, R28 ;  /* 0x000000ffff907224 */ /* 0x020fc600078e001c */
[----:B------:R-:W-:-:S13]  /*1850*/  ISETP.NE.AND.EX P1, PT, RZ, UR5, PT, P1 ;  /* 0x00000005ff007c0c */ /* 0x000fda000bf25310 */
[----:B------:R-:W-:-:S04]  /*1860*/  @P1 IADD3 R6, P2, R235, UR4, RZ ;  /* 0x00000004eb061c10 */ /* 0x000fc8000ff5e0ff */
[----:B------:R-:W-:-:S05]  /*1870*/  @P1 IADD3.X R7, R236, UR5, RZ, P2, !PT ;  /* 0x00000005ec071c10 */ /* 0x000fca00097fe4ff */
[----:B------:R3:W5:Y:S01]  /*1880*/  @P1 LDG.E R144, desc[UR60][R6.64] ;  /* 0x0000003c06901981 */ /* 0x000762000c1e1900 */
[----:B-1----:R-:W-:Y:S01]  /*1890*/  ISETP.NE.AND P1, PT, R8, 0x1, PT ;  /* 0x000000010800780c */ /* 0x002fe20003f25270 */
[----:B------:R-:W-:Y:S01]  /*18a0*/  IMAD.IADD R9, R28, 0x1, -R9 ;  /* 0x000000011c097824 */ /* 0x000fe200078e0a09 */
[----:B------:R-:W-:Y:S02]  /*18b0*/  SHF.L.U32 R224, R25, 0x7, RZ ;  /* 0x0000000719e07819 */ /* 0x000fe400000006ff */
[----:B------:R-:W-:-:S03]  /*18c0*/  PLOP3.LUT P2, PT, PT, PT, PT, 0x80, 0x0 ;  /* 0x000000000000781c */ /* 0x000fc60003f4f070 */
[----:B0-----:R-:W-:Y:S02]  /*18d0*/  VIADD R4, R224, 0x7f ;  /* 0x0000007fe0047836 */ /* 0x001fe40000000000 */
[----:B---3--:R-:W-:-:S04]  /*18e0*/  IMAD.MOV.U32 R6, RZ, RZ, RZ ;  /* 0x000000ffff067224 */ /* 0x008fc800078e00ff */
[----:B------:R-:W0:Y:S08]  /*18f0*/  @P1 LDC R11, c[0x0][0x44c] ;  /* 0x00011300ff0b1b82 */ /* 0x000e300000000800 */
[----:B------:R-:W1:Y:S01]  /*1900*/  @P1 LDC R5, c[0x0][0x450] ;  /* 0x00011400ff051b82 */ /* 0x000e620000000800 */
[----:B--2---:R-:W-:Y:S02]  /*1910*/  @P0 IMAD.IADD R2, R3, 0x1, -R0 ;  /* 0x0000000103020824 */ /* 0x004fe400078e0a00 */
[----:B0-----:R-:W-:-:S04]  /*1920*/  @P1 IMAD.HI.U32 R0, R4, R11, RZ ;  /* 0x0000000b04001227 */ /* 0x001fc800078e00ff */
[----:B------:R-:W-:Y:S01]  /*1930*/  IMAD.IADD R227, R9, 0x1, R2 ;  /* 0x0000000109e37824 */ /* 0x000fe200078e0202 */
[----:B-1----:R-:W-:Y:S01]  /*1940*/  @P1 SHF.R.U32.HI R4, RZ, R5, R0 ;  /* 0x00000005ff041219 */ /* 0x002fe20000011600 */
[----:B------:R-:W-:-:S03]  /*1950*/  IMAD.MOV R0, RZ, RZ, -R9 ;  /* 0x000000ffff007224 */ /* 0x000fc600078e0a09 */
[C---:B------:R-:W-:Y:S02]  /*1960*/  IADD3 R149, R227.reuse, 0x70, -R226 ;  /* 0x00000070e3957810 */ /* 0x040fe40007ffe8e2 */
[----:B------:R-:W-:Y:S02]  /*1970*/  IADD3 R5, R227, 0x6f, RZ ;  /* 0x0000006fe3057810 */ /* 0x000fe40007ffe0ff */
[----:B------:R-:W-:Y:S01]  /*1980*/  VIMNMX R0, RZ, R0, !PT ;  /* 0x00000000ff007248 */ /* 0x000fe20007fe0100 */
[----:B------:R-:W-:Y:S02]  /*1990*/  IMAD.IADD R7, R149, 0x1, R4 ;  /* 0x0000000195077824 */ /* 0x000fe400078e0204 */
[----:B------:R-:W-:Y:S01]  /*19a0*/  IMAD.MOV.U32 R4, RZ, RZ, RZ ;  /* 0x000000ffff047224 */ /* 0x000fe200078e00ff */
[----:B------:R-:W-:Y:S01]  /*19b0*/  SHF.R.U32.HI R124, RZ, 0x4, R0 ;  /* 0x00000004ff7c7819 */ /* 0x000fe20000011600 */
[----:B------:R-:W-:-:S04]  /*19c0*/  IMAD.HI R6, R7, -0x6db6db6d, R6 ;  /* 0x9249249307067827 */ /* 0x000fc800078e0206 */
[----:B------:R-:W-:Y:S01]  /*19d0*/  IMAD.HI R4, R5, -0x6db6db6d, R4 ;  /* 0x9249249305047827 */ /* 0x000fe200078e0204 */
[----:B------:R-:W-:-:S03]  /*19e0*/  SHF.R.U32.HI R5, RZ, 0x1f, R6 ;  /* 0x0000001fff057819 */ /* 0x000fc60000011606 */
[----:B------:R-:W-:Y:S01]  /*19f0*/  IMAD.WIDE.U32 R124, R124, 0x24924925, RZ ;  /* 0x249249257c7c7825 */ /* 0x000fe200078e00ff */
[----:B------:R-:W-:Y:S02]  /*1a00*/  SHF.R.U32.HI R3, RZ, 0x1f, R4 ;  /* 0x0000001fff037819 */ /* 0x000fe40000011604 */
[----:B------:R-:W-:Y:S01]  /*1a10*/  LEA.HI.SX32 R5, R6, R5, 0x1a ;  /* 0x0000000506057211 */ /* 0x000fe200078fd2ff */
[----:B------:R-:W-:Y:S01]  /*1a20*/  IMAD.MOV.U32 R24, RZ, RZ, R125 ;  /* 0x000000ffff187224 */ /* 0x000fe200078e007d */
[----:B------:R-:W-:-:S04]  /*1a30*/  LEA.HI.SX32 R150, R4, R3, 0x1a ;  /* 0x0000000304967211 */ /* 0x000fc800078fd2ff */
[----:B------:R-:W-:-:S05]  /*1a40*/  VIMNMX R5, R150, R5, PT ;  /* 0x0000000596057248 */ /* 0x000fca0003fe0100 */
[----:B------:R-:W-:-:S05]  /*1a50*/  IMAD R5, R5, 0x70, -R9 ;  /* 0x0000007005057824 */ /* 0x000fca00078e0a09 */
[----:B------:R-:W-:-:S04]  /*1a60*/  VIMNMX R5, R5, R2, PT ;  /* 0x0000000205057248 */ /* 0x000fc80003fe0100 */
[----:B------:R-:W-:-:S13]  /*1a70*/  ISETP.GT.AND P0, PT, R5, R0, PT ;  /* 0x000000000500720c */ /* 0x000fda0003f04270 */
[----:B------:R-:W-:Y:S01]  /*1a80*/  @P0 IADD3 R5, R5, 0x6f, RZ ;  /* 0x0000006f05050810 */ /* 0x000fe20007ffe0ff */
[----:B------:R-:W-:-:S04]  /*1a90*/  @P0 IMAD.MOV.U32 R4, RZ, RZ, RZ ;  /* 0x000000ffff040224 */ /* 0x000fc800078e00ff */
[----:B------:R-:W-:-:S05]  /*1aa0*/  @P0 IMAD.HI R4, R5, -0x6db6db6d, R4 ;  /* 0x9249249305040827 */ /* 0x000fca00078e0204 */
[----:B------:R-:W-:-:S04]  /*1ab0*/  @P0 SHF.R.U32.HI R3, RZ, 0x1f, R4 ;  /* 0x0000001fff030819 */ /* 0x000fc80000011604 */
[----:B------:R-:W-:-:S04]  /*1ac0*/  @P0 LEA.HI.SX32 R24, R4, R3, 0x1a ;  /* 0x0000000304180211 */ /* 0x000fc800078fd2ff */
[----:B------:R-:W-:-:S13]  /*1ad0*/  ISETP.GT.AND P0, PT, R24, R125, PT ;  /* 0x0000007d1800720c */ /* 0x000fda0003f04270 */
[----:B------:R-:W-:Y:S05]  /*1ae0*/  @!P0 BRA `(.L_x_2745) ;  /* 0x0000008c00008947 */ /* 0x000fea0003800000 */
        /* <DEDUP_REMOVED lines=20> */
.L_x_2747:
[----:B------:R-:W-:Y:S05]  /*1c30*/  BSYNC B6 ;  /* 0x0000000000067941 */ /* 0x000fea0003800000 */
.L_x_2746:
        /* <DEDUP_REMOVED lines=20> */
.L_x_2749:
[----:B------:R-:W-:Y:S05]  /*1d80*/  BSYNC B6 ;  /* 0x0000000000067941 */ /* 0x000fea0003800000 */
.L_x_2748:
[----:B------:R-:W-:Y:S01]  /*1d90*/  ULDC.64 UR4, c[0x0][0x9f8] ;  /* 0x00027e0000047ab9 */ /* 0x000fe20000000a00 */
[----:B------:R-:W2:Y:S01]  /*1da0*/  LDL.LU R30, [R1+0x20] ;  /* 0x00002000011e7983 */ /* 0x000ea20000300800 */
        /* <DEDUP_REMOVED lines=9> */
[----:B------:R-:W-:-:S07]  /*1e40*/  SHF.R.S32.HI R147, RZ, 0x1f, R204 ;  /* 0x0000001fff937819 */ /* 0x000fce00000114cc */
[----:B------:R-:W3:Y:S03]  /*1e50*/  LDC.64 R100, c[0x0][0x3f8] ;  /* 0x0000fe00ff647b82 */ /* 0x000ee60000000a00 */
[----:B------:R-:W-:-:S04]  /*1e60*/  @P0 IADD3 R4, P1, R235, UR4, RZ ;  /* 0x00000004eb040c10 */ /* 0x000fc8000ff3e0ff */
[----:B------:R-:W-:Y:S01]  /*1e70*/  @P0 IADD3.X R5, R236, UR5, RZ, P1, !PT ;  /* 0x00000005ec050c10 */ /* 0x000fe20008ffe4ff */
[----:B------:R-:W-:Y:S01]  /*1e80*/  ULDC.64 UR4, c[0x0][0x330] ;  /* 0x0000cc0000047ab9 */ /* 0x000fe20000000a00 */
[----:B------:R-:W4:Y:S03]  /*1e90*/  LDC R31, c[0x0][0x3f4] ;  /* 0x0000fd00ff1f7b82 */ /* 0x000f260000000800 */
        /* <DEDUP_REMOVED lines=10> */
[----:B0-----:R-:W-:Y:S01]  /*1f40*/  SHF.L.U32 R5, R0, 0x1, RZ ;  /* 0x0000000100057819 */ /* 0x001fe200000006ff */
[C---:B------:R-:W-:Y:S01]  /*1f50*/  VIADD R0, R18.reuse, 0x60 ;  /* 0x0000006012007836 */ /* 0x040fe20000000000 */
[----:B------:R-:W-:Y:S01]  /*1f60*/  SEL R4, RZ, 0x1, P0 ;  /* 0x00000001ff047807 */ /* 0x000fe20000000000 */
[----:B------:R-:W-:Y:S01]  /*1f70*/  IMAD.IADD R115, R115, 0x1, R3 ;  /* 0x0000000173737824 */ /* 0x000fe200078e0203 */
[----:B------:R-:W-:Y:S01]  /*1f80*/  ISETP.GE.AND P0, PT, R207, UR6, PT ;  /* 0x00000006cf007c0c */ /* 0x000fe2000bf06270 */
[----:B------:R-:W-:Y:S01]  /*1f90*/  VIADD R3, R18, 0x80 ;  /* 0x0000008012037836 */ /* 0x000fe20000000000 */
[----:B------:R-:W-:Y:S01]  /*1fa0*/  ISETP.GE.AND P1, PT, R0, UR6, PT ;  /* 0x0000000600007c0c */ /* 0x000fe2000bf26270 */
[-C--:B------:R-:W-:Y:S01]  /*1fb0*/  IMAD R10, R12, R112.reuse, RZ ;  /* 0x000000700c0a7224 */ /* 0x080fe200078e02ff */
[----:B------:R-:W-:Y:S01]  /*1fc0*/  LOP3.LUT R6, R5, 0x2, R4, 0xe2, !PT ;  /* 0x0000000205067812 */ /* 0x000fe200078ee204 */
[----:B------:R-:W-:Y:S01]  /*1fd0*/  IMAD.WIDE.U32 R4, R121, R112, RZ ;  /* 0x0000007079047225 */ /* 0x000fe200078e00ff */
[----:B------:R-:W-:-:S02]  /*1fe0*/  ISETP.GE.AND P2, PT, R3, UR6, PT ;  /* 0x0000000603007c0c */ /* 0x000fc4000bf46270 */
[----:B------:R-:W-:Y:S01]  /*1ff0*/  SEL R7, RZ, 0x4, P0 ;  /* 0x00000004ff077807 */ /* 0x000fe20000000000 */
[----:B------:R-:W-:Y:S01]  /*2000*/  IMAD R11, R121, R113, R10 ;  /* 0x00000071790b7224 */ /* 0x000fe200078e020a */
[----:B------:R-:W-:Y:S01]  /*2010*/  SEL R8, RZ, 0x8, P1 ;  /* 0x00000008ff087807 */ /* 0x000fe20000800000 */
[----:B------:R-:W-:Y:S01]  /*2020*/  IMAD R9, R9, UR4, RZ ;  /* 0x0000000409097c24 */ /* 0x000fe2000f8e02ff */
[----:B------:R-:W-:Y:S01]  /*2030*/  SEL R29, RZ, 0x10, P2 ;  /* 0x00000010ff1d7807 */ /* 0x000fe20001000000 */
[----:B------:R-:W-:Y:S01]  /*2040*/  IMAD.IADD R5, R5, 0x1, R11 ;  /* 0x0000000105057824 */ /* 0x000fe200078e020b */
[----:B------:R-:W-:Y:S01]  /*2050*/  LOP3.LUT R6, R8, R6, R7, 0xfe, !PT ;  /* 0x0000000608067212 */ /* 0x000fe200078efe07 */
[C---:B------:R-:W-:Y:S01]  /*2060*/  IMAD R9, R26.reuse, UR5, R9 ;  /* 0x000000051a097c24 */ /* 0x040fe2000f8e0209 */
[----:B------:R-:W-:Y:S01]  /*2070*/  ISETP.NE.U32.AND P0, PT, RZ, UR8, PT ;  /* 0x00000008ff007c0c */ /* 0x000fe2000bf05070 */
[----:B------:R-:W-:Y:S01]  /*2080*/  IMAD.WIDE.U32 R4, R26, UR4, R4 ;  /* 0x000000041a047c25 */ /* 0x000fe2000f8e0004 */
[----:B------:R-:W-:Y:S01]  /*2090*/  LOP3.LUT R29, R6, R29, RZ, 0xfc, !PT ;  /* 0x0000001d061d7212 */ /* 0x000fe200078efcff */
[----:B------:R-:W-:Y:S01]  /*20a0*/  ULDC.64 UR4, c[0x0][0x310] ;  /* 0x0000c40000047ab9 */ /* 0x000fe20000000a00 */
[----:B------:R-:W-:Y:S01]  /*20b0*/  ISETP.NE.AND.EX P0, PT, RZ, UR9, PT, P0 ;  /* 0x00000009ff007c0c */ /* 0x000fe2000bf05300 */
[----:B------:R-:W-:Y:S01]  /*20c0*/  IMAD.IADD R5, R5, 0x1, R9 ;  /* 0x0000000105057824 */ /* 0x000fe200078e0209 */
[----:B------:R-:W-:Y:S01]  /*20d0*/  SHF.R.S32.HI R23, RZ, 0x1f, R22 ;  /* 0x0000001fff177819 */ /* 0x000fe20000011416 */
[----:B-1----:R-:W-:Y:S01]  /*20e0*/  IMAD.WIDE.U32 R108, R204, R106, R18 ;  /* 0x0000006acc6c7225 */ /* 0x002fe200078e0012 */
[----:B----4-:R-:W-:-:S02]  /*20f0*/  ISETP.GE.AND P1, PT, R206, R31, PT ;  /* 0x0000001fce00720c */ /* 0x010fc40003f26270 */
[----:B------:R-:W-:Y:S01]  /*2100*/  ISETP.GE.AND P3, PT, R207, R31, PT ;  /* 0x0000001fcf00720c */ /* 0x000fe20003f66270 */
[----:B------:R-:W-:Y:S01]  /*2110*/  IMAD.WIDE.U32 R110, R204, R106, R22 ;  /* 0x0000006acc6e7225 */ /* 0x000fe200078e0016 */
[----:B------:R-:W-:Y:S02]  /*2120*/  SHF.R.U32.HI R25, RZ, 0x3, R217 ;  /* 0x00000003ff197819 */ /* 0x000fe400000116d9 */
[----:B------:R-:W-:Y:S01]  /*2130*/  LOP3.LUT P2, RZ, R228, 0x4, RZ, 0xc0, !PT ;  /* 0x00000004e4ff7812 */ /* 0x000fe2000784c0ff */
[-C--:B---3--:R-:W-:Y:S01]  /*2140*/  IMAD.WIDE.U32 R104, R204, R100.reuse, R22 ;  /* 0x00000064cc687225 */ /* 0x088fe200078e0016 */
[----:B------:R-:W-:Y:S02]  /*2150*/  SHF.L.U64.HI R135, R112, 0x6, R113 ;  /* 0x0000000670877819 */ /* 0x000fe40000010271 */
[----:B------:R-:W-:Y:S01]  /*2160*/  LEA.HI R151, R151, 0x8, RZ, 0x19 ;  /* 0x0000000897977811 */ /* 0x000fe200078fc8ff */
[----:B------:R-:W-:-:S04]  /*2170*/  IMAD.WIDE.U32 R102, R204, R100, R18 ;  /* 0x00000064cc667225 */ /* 0x000fc800078e0012 */
[----:B------:R-:W-:Y:S02]  /*2180*/  IMAD.SHL.U32 R136, R112, 0x40, RZ ;  /* 0x0000004070887824 */ /* 0x000fe400078e00ff */
[----:B------:R-:W-:Y:S02]  /*2190*/  IMAD R15, R107, 0x70, RZ ;  /* 0x000000706b0f7824 */ /* 0x000fe400078e02ff */
[----:B------:R-:W-:Y:S02]  /*21a0*/  VIADD R32, R204, 0x40 ;  /* 0x00000040cc207836 */ /* 0x000fe40000000000 */
[----:B------:R-:W-:Y:S02]  /*21b0*/  IMAD R133, R101, 0x70, RZ ;  /* 0x0000007065857824 */ /* 0x000fe400078e02ff */
[----:B------:R-:W-:Y:S01]  /*21c0*/  IMAD.SHL.U32 R124, R31, 0x2, RZ ;  /* 0x000000021f7c7824 */ /* 0x000fe200078e00ff */
[----:B------:R-:W-:Y:S02]  /*21d0*/  SHF.R.S32.HI R148, RZ, 0x1f, R32 ;  /* 0x0000001fff947819 */ /* 0x000fe40000011420 */
[----:B--2---:R-:W-:-:S04]  /*21e0*/  LOP3.LUT R30, R30, 0xfffffffe, RZ, 0xc0, !PT ;  /* 0xfffffffe1e1e7812 */ /* 0x004fc800078ec0ff */
[----:B------:R-:W-:-:S04]  /*21f0*/  @P3 LOP3.LUT R30, R30, 0x1, RZ, 0xfc, !PT ;  /* 0x000000011e1e3812 */ /* 0x000fc800078efcff */
[----:B------:R-:W-:-:S04]  /*2200*/  LOP3.LUT R30, R30, 0xfffffffb, RZ, 0xc0, !PT ;  /* 0xfffffffb1e1e7812 */ /* 0x000fc800078ec0ff */
[----:B------:R-:W-:-:S05]  /*2210*/  @P2 LOP3.LUT R30, R30, 0x4, RZ, 0xfc, !PT ;  /* 0x000000041e1e2812 */ /* 0x000fca00078efcff */
[----:B------:R0:W-:Y:S01]  /*2220*/  STL [R1+0x20], R30 ;  /* 0x0000201e01007387 */ /* 0x0001e20000100800 */
[----:B------:R-:W-:Y:S02]  /*2230*/  SHF.R.S32.HI R6, RZ, 0x1f, R27 ;  /* 0x0000001fff067819 */ /* 0x000fe4000001141b */
[----:B------:R-:W-:Y:S02]  /*2240*/  SEL R9, R27, RZ, !P0 ;  /* 0x000000ff1b097207 */ /* 0x000fe40004000000 */
[----:B------:R-:W-:Y:S01]  /*2250*/  SEL R8, R6, RZ, !P0 ;  /* 0x000000ff06087207 */ /* 0x000fe20004000000 */
[----:B------:R-:W-:Y:S02]  /*2260*/  IMAD R6, R147, R106, RZ ;  /* 0x0000006a93067224 */ /* 0x000fe400078e02ff */
[----:B------:R-:W-:-:S04]  /*2270*/  IMAD.WIDE.U32 R116, R9, UR4, R4 ;  /* 0x0000000409747c25 */ /* 0x000fc8000f8e0004 */
[----:B------:R-:W-:Y:S02]  /*2280*/  IMAD R10, R8, UR4, RZ ;  /* 0x00000004080a7c24 */ /* 0x000fe4000f8e02ff */
[C---:B------:R-:W-:Y:S02]  /*2290*/  IMAD R11, R204.reuse, R107, R6 ;  /* 0x0000006bcc0b7224 */ /* 0x040fe400078e0206 */
        /* <DEDUP_REMOVED lines=13> */
[----:B------:R-:W-:-:S04]  /*2370*/  IMAD.WIDE.U32 R114, R9, UR4, R114 ;  /* 0x0000000409727c25 */ /* 0x000fc8000f8e0072 */
[----:B------:R-:W-:Y:S01]  /*2380*/  IMAD R39, R9, UR5, R8 ;  /* 0x0000000509277c24 */ /* 0x000fe2000f8e0208 */
[C---:B------:R-:W-:Y:S01]  /*2390*/  SEL R9, R31.reuse, RZ, P1 ;  /* 0x000000ff1f097207 */ /* 0x040fe20000800000 */
[----:B------:R-:W-:Y:S01]  /*23a0*/  IMAD R11, R204, R101, R7 ;  /* 0x00000065cc0b7224 */ /* 0x000fe200078e0207 */
[C---:B------:R-:W-:Y:S01]  /*23b0*/  SEL R7, R31.reuse, RZ, P0 ;  /* 0x000000ff1f077207 */ /* 0x040fe20000000000 */
[-C--:B-----5:R-:W-:Y:S01]  /*23c0*/  IMAD.WIDE.U32 R110, R144, R106.reuse, R110 ;  /* 0x0000006a906e7225 */ /* 0x0a0fe200078e006e */
[----:B------:R-:W-:Y:S02]  /*23d0*/  SEL R8, R31, RZ, P3 ;  /* 0x000000ff1f087207 */ /* 0x000fe40001800000 */
[----:B------:R-:W-:Y:S01]  /*23e0*/  IADD3 R7, R18, R7, RZ ;  /* 0x0000000712077210 */ /* 0x000fe20007ffe0ff */
[----:B------:R-:W-:Y:S01]  /*23f0*/  IMAD.IADD R9, R206, 0x1, R9 ;  /* 0x00000001ce097824 */ /* 0x000fe200078e0209 */
[----:B------:R-:W-:Y:S01]  /*2400*/  IADD3 R120, P3, R204, R121, RZ ;  /* 0x00000079cc787210 */ /* 0x000fe20007f7e0ff */
[----:B------:R-:W-:Y:S01]  /*2410*/  IMAD.IADD R13, R207, 0x1, R8 ;  /* 0x00000001cf0d7824 */ /* 0x000fe200078e0208 */
[----:B------:R-:W-:Y:S01]  /*2420*/  SHF.R.S32.HI R8, RZ, 0x1f, R7 ;  /* 0x0000001fff087819 */ /* 0x000fe20000011407 */
[----:B------:R-:W-:Y:S01]  /*2430*/  IMAD.IADD R105, R105, 0x1, R11 ;  /* 0x0000000169697824 */ /* 0x000fe200078e020b */
[----:B------:R-:W-:Y:S01]  /*2440*/  SHF.R.S32.HI R10, RZ, 0x1f, R9 ;  /* 0x0000001fff0a7819 */ /* 0x000fe20000011409 */
[----:B------:R-:W-:Y:S01]  /*2450*/  IMAD.IADD R103, R11, 0x1, R103 ;  /* 0x000000010b677824 */ /* 0x000fe200078e0267 */
[-C--:B------:R-:W-:Y:S01]  /*2460*/  LEA.HI R21, R8, R7.reuse, RZ, 0x3 ;  /* 0x0000000708157211 */ /* 0x080fe200078f18ff */
[----:B------:R-:W-:Y:S01]  /*2470*/  IMAD.WIDE.U32 R108, R144, R106, R108 ;  /* 0x0000006a906c7225 */ /* 0x000fe200078e006c */
[----:B------:R-:W-:-:S02]  /*2480*/  LEA.HI R7, R8, R7, RZ, 0x6 ;  /* 0x0000000708077211 */ /* 0x000fc400078f30ff */
[-C--:B------:R-:W-:Y:S01]  /*2490*/  LEA.HI R8, R10, R9.reuse, RZ, 0x6 ;  /* 0x000000090a087211 */ /* 0x080fe200078f30ff */
[-C--:B------:R-:W-:Y:S01]  /*24a0*/  IMAD.WIDE.U32 R104, R144, R100.reuse, R104 ;  /* 0x0000006490687225 */ /* 0x080fe200078e0068 */
[----:B------:R-:W-:Y:S02]  /*24b0*/  LEA.HI R26, R10, R9, RZ, 0x3 ;  /* 0x000000090a1a7211 */ /* 0x000fe400078f18ff */
[----:B------:R-:W-:Y:S01]  /*24c0*/  SHF.R.S32.HI R7, RZ, 0x6, R7 ;  /* 0x00000006ff077819 */ /* 0x000fe20000011407 */
[----:B------:R-:W-:Y:S01]  /*24d0*/  IMAD.WIDE.U32 R102, R144, R100, R102 ;  /* 0x0000006490667225 */ /* 0x000fe200078e0066 */
[----:B------:R-:W-:Y:S02]  /*24e0*/  SHF.R.S32.HI R9, RZ, 0x6, R8 ;  /* 0x00000006ff097819 */ /* 0x000fe40000011408 */
[----:B------:R-:W-:Y:S01]  /*24f0*/  SHF.R.S32.HI R20, RZ, 0x1f, R13 ;  /* 0x0000001fff147819 */ /* 0x000fe2000001140d */
[C---:B------:R-:W-:Y:S01]  /*2500*/  IMAD R143, R7.reuse, 0x1c00, R220 ;  /* 0x00001c00078f7824 */ /* 0x040fe200078e02dc */
[C-C-:B------:R-:W-:Y:S01]  /*2510*/  LOP3.LUT R8, R218.reuse, 0x38, R21.reuse, 0xf8, !PT ;  /* 0x00000038da087812 */ /* 0x140fe200078ef815 */
[----:B------:R-:W-:Y:S01]  /*2520*/  IMAD R141, R7, 0x1c00, R222 ;  /* 0x00001c00078d7824 */ /* 0x000fe200078e02de */
[----:B------:R-:W-:Y:S01]  /*2530*/  LOP3.LUT R10, R218, 0x38, R26, 0xf8, !PT ;  /* 0x00000038da0a7812 */ /* 0x000fe200078ef81a */
[C---:B------:R-:W-:Y:S01]  /*2540*/  IMAD R142, R9.reuse, 0x1c00, R220 ;  /* 0x00001c00098e7824 */ /* 0x040fe200078e02dc */
[----:B------:R-:W-:Y:S01]  /*2550*/  LEA.HI R28, R20, R13, RZ, 0x3 ;  /* 0x0000000d141c7211 */ /* 0x000fe200078f18ff */
[----:B------:R-:W-:Y:S01]  /*2560*/  IMAD R139, R9, 0x1c00, R222 ;  /* 0x00001c00098b7824 */ /* 0x000fe200078e02de */
[----:B------:R-:W-:Y:S01]  /*2570*/  LOP3.LUT R11, R217, 0x38, R21, 0xf8, !PT ;  /* 0x00000038d90b7812 */ /* 0x000fe200078ef815 */
[----:B------:R-:W-:Y:S01]  /*2580*/  IMAD.IADD R38, R115, 0x1, R39 ;  /* 0x0000000173267824 */ /* 0x000fe200078e0227 */
[----:B------:R-:W-:-:S02]  /*2590*/  LOP3.LUT R8, R8, R219, RZ, 0x3c, !PT ;  /* 0x000000db08087212 */ /* 0x000fc400078e3cff */
[----:B------:R-:W-:Y:S02]  /*25a0*/  LOP3.LUT R7, R10, R219, RZ, 0x3c, !PT ;  /* 0x000000db0a077212 */ /* 0x000fe400078e3cff */
[----:B------:R-:W-:Y:S01]  /*25b0*/  LEA.HI R13, R20, R13, RZ, 0x6 ;  /* 0x0000000d140d7211 */ /* 0x000fe200078f30ff */
[----:B------:R-:W-:Y:S01]  /*25c0*/  IMAD.IADD R143, R143, 0x1, R8 ;  /* 0x000000018f8f7824 */ /* 0x000fe200078e0208 */
[----:B------:R-:W-:Y:S02]  /*25d0*/  LOP3.LUT R14, R11, R25, RZ, 0x3c, !PT ;  /* 0x000000190b0e7212 */ /* 0x000fe400078e3cff */
[----:B------:R-:W-:Y:S02]  /*25e0*/  IADD3 R142, R142, R7, RZ ;  /* 0x000000078e8e7210 */ /* 0x000fe40007ffe0ff */
[----:B------:R-:W-:Y:S01]  /*25f0*/  SHF.R.S32.HI R13, RZ, 0x6, R13 ;  /* 0x00000006ff0d7819 */ /* 0x000fe2000001140d */
[----:B------:R-:W-:Y:S01]  /*2600*/  IMAD.IADD R141, R141, 0x1, R14 ;  /* 0x000000018d8d7824 */ /* 0x000fe200078e020e */
[----:B------:R-:W-:-:S02]  /*2610*/  LOP3.LUT R7, R217, 0x38, R26, 0xf8, !PT ;  /* 0x00000038d9077812 */ /* 0x000fc400078ef81a */
[----:B------:R-:W-:Y:S01]  /*2620*/  LOP3.LUT R11, R217, 0x38, R28, 0xf8, !PT ;  /* 0x00000038d90b7812 */ /* 0x000fe200078ef81c */
[C---:B------:R-:W-:Y:S01]  /*2630*/  IMAD R138, R13.reuse, 0x1c00, R222 ;  /* 0x00001c000d8a7824 */ /* 0x040fe200078e02de */
[----:B------:R-:W-:Y:S01]  /*2640*/  LOP3.LUT R8, R218, 0x38, R28, 0xf8, !PT ;  /* 0x00000038da087812 */ /* 0x000fe200078ef81c */
[----:B------:R-:W-:Y:S01]  /*2650*/  IMAD R140, R13, 0x1c00, R220 ;  /* 0x00001c000d8c7824 */ /* 0x000fe200078e02dc */
[-C--:B------:R-:W-:Y:S01]  /*2660*/  LOP3.LUT R10, R7, R25.reuse, RZ, 0x3c, !PT ;  /* 0x00000019070a7212 */ /* 0x080fe200078e3cff */
[----:B------:R-:W-:Y:S01]  /*2670*/  IMAD R13, R113, 0x70, RZ ;  /* 0x00000070710d7824 */ /* 0x000fe200078e02ff */
[----:B------:R-:W-:Y:S01]  /*2680*/  LOP3.LUT R11, R11, R25, RZ, 0x3c, !PT ;  /* 0x000000190b0b7212 */ /* 0x000fe200078e3cff */
[----:B------:R-:W-:Y:S01]  /*2690*/  IMAD.WIDE.U32 R112, R112, 0x70, RZ ;  /* 0x0000007070707825 */ /* 0x000fe200078e00ff */
[----:B------:R-:W-:Y:S02]  /*26a0*/  LOP3.LUT R7, R8, R219, RZ, 0x3c, !PT ;  /* 0x000000db08077212 */ /* 0x000fe400078e3cff */
[----:B------:R-:W-:Y:S01]  /*26b0*/  SHF.R.S32.HI R9, RZ, 0x1f, R144 ;  /* 0x0000001fff097819 */ /* 0x000fe20000011490 */
[----:B------:R-:W-:Y:S01]  /*26c0*/  IMAD.IADD R138, R138, 0x1, R11 ;  /* 0x000000018a8a7824 */ /* 0x000fe200078e020b */
[----:B------:R-:W-:Y:S01]  /*26d0*/  SHF.L.U32 R8, R106, 0x6, RZ ;  /* 0x000000066a087819 */ /* 0x000fe200000006ff */
[----:B------:R-:W-:Y:S01]  /*26e0*/  IMAD.IADD R140, R140, 0x1, R7 ;  /* 0x000000018c8c7824 */ /* 0x000fe200078e0207 */
[----:B------:R-:W-:Y:S01]  /*26f0*/  LOP3.LUT R14, R218, 0x18, R18, 0xf8, !PT ;  /* 0x00000018da0e7812 */ /* 0x000fe200078ef812 */
[----:B------:R-:W-:Y:S01]  /*2700*/  VIADD R11, R18, 0xa0 ;  /* 0x000000a0120b7836 */ /* 0x000fe20000000000 */
[----:B------:R-:W-:Y:S01]  /*2710*/  IADD3.X R121, R12, R147, RZ, P3, !PT ;  /* 0x000000930c797210 */ /* 0x000fe20001ffe4ff */
[C---:B------:R-:W-:Y:S01]  /*2720*/  IMAD R7, R9.reuse, R106, RZ ;  /* 0x0000006a09077224 */ /* 0x040fe200078e02ff */
[----:B------:R-:W-:Y:S01]  /*2730*/  LOP3.LUT R137, R14, R219, RZ, 0x3c, !PT ;  /* 0x000000db0e897212 */ /* 0x000fe200078e3cff */
[----:B------:R-:W-:Y:S01]  /*2740*/  IMAD R9, R9, R100, RZ ;  /* 0x0000006409097224 */ /* 0x000fe200078e02ff */
[----:B------:R-:W-:Y:S01]  /*2750*/  ISETP.GE.AND P2, PT, R11, UR6, PT ;  /* 0x000000060b007c0c */ /* 0x000fe2000bf46270 */
[----:B------:R-:W-:Y:S01]  /*2760*/  IMAD R27, R144, R107, R7 ;  /* 0x0000006b901b7224 */ /* 0x000fe200078e0207 */
[C---:B------:R-:W-:Y:S01]  /*2770*/  SHF.L.U64.HI R7, R106.reuse, 0x6, R107 ;  /* 0x000000066a077819 */ /* 0x040fe2000001026b */
[----:B------:R-:W-:Y:S01]  /*2780*/  IMAD.WIDE.U32 R106, R106, 0x70, RZ ;  /* 0x000000706a6a7825 */ /* 0x000fe200078e00ff */
[----:B0-----:R-:W-:-:S02]  /*2790*/  SEL R30, RZ, 0x20, P2 ;  /* 0x00000020ff1e7807 */ /* 0x001fc40001000000 */
[----:B------:R-:W-:Y:S01]  /*27a0*/  IADD3 R12, R111, R27, RZ ;  /* 0x0000001b6f0c7210 */ /* 0x000fe20007ffe0ff */
[----:B------:R-:W-:Y:S01]  /*27b0*/  IMAD R25, R144, R101, R9 ;  /* 0x0000006590197224 */ /* 0x000fe200078e0209 */
[----:B------:R-:W-:Y:S01]  /*27c0*/  SHF.L.U64.HI R9, R100, 0x6, R101 ;  /* 0x0000000664097819 */ /* 0x000fe20000010265 */
[----:B------:R-:W-:Y:S01]  /*27d0*/  IMAD.IADD R132, R113, 0x1, R13 ;  /* 0x0000000171847824 */ /* 0x000fe200078e020d */
[----:B------:R-:W-:Y:S01]  /*27e0*/  SHF.R.S32.HI R20, RZ, 0x3, R21 ;  /* 0x00000003ff147819 */ /* 0x000fe20000011415 */
[----:B------:R-:W-:Y:S01]  /*27f0*/  IMAD.IADD R134, R107, 0x1, R15 ;  /* 0x000000016b867824 */ /* 0x000fe200078e020f */
[----:B------:R-:W-:Y:S01]  /*2800*/  LOP3.LUT R37, R29, R30, RZ, 0xfc, !PT ;  /* 0x0000001e1d257212 */ /* 0x000fe200078efcff */
[----:B------:R-:W-:Y:S01]  /*2810*/  IMAD.IADD R139, R139, 0x1, R10 ;  /* 0x000000018b8b7824 */ /* 0x000fe200078e020a */
[----:B------:R-:W-:Y:S01]  /*2820*/  LOP3.LUT R21, R21, 0xfffffff8, RZ, 0xc0, !PT ;  /* 0xfffffff815157812 */ /* 0x000fe200078ec0ff */
[----:B------:R-:W-:Y:S01]  /*2830*/  IMAD.IADD R13, R27, 0x1, R109 ;  /* 0x000000011b0d7824 */ /* 0x000fe200078e026d */
[----:B------:R-:W-:Y:S01]  /*2840*/  SHF.R.S32.HI R27, RZ, 0x3, R28 ;  /* 0x00000003ff1b7819 */ /* 0x000fe2000001141c */
[----:B------:R-:W-:Y:S01]  /*2850*/  IMAD.IADD R14, R105, 0x1, R25 ;  /* 0x00000001690e7824 */ /* 0x000fe200078e0219 */
[----:B------:R-:W-:Y:S01]  /*2860*/  LOP3.LUT R28, R28, 0xfffffff8, RZ, 0xc0, !PT ;  /* 0xfffffff81c1c7812 */ /* 0x000fe200078ec0ff */
[----:B------:R-:W-:Y:S01]  /*2870*/  IMAD.IADD R15, R25, 0x1, R103 ;  /* 0x00000001190f7824 */ /* 0x000fe200078e0267 */
[----:B------:R-:W-:Y:S01]  /*2880*/  SHF.R.S32.HI R25, RZ, 0x3, R26 ;  /* 0x00000003ff197819 */ /* 0x000fe2000001141a */
[----:B------:R-:W-:Y:S01]  /*2890*/  IMAD.SHL.U32 R10, R100, 0x40, RZ ;  /* 0x00000040640a7824 */ /* 0x000fe200078e00ff */
[----:B------:R-:W-:Y:S01]  /*28a0*/  LOP3.LUT R26, R26, 0xfffffff8, RZ, 0xc0, !PT ;  /* 0xfffffff81a1a7812 */ /* 0x000fe200078ec0ff */
[----:B------:R-:W-:Y:S01]  /*28b0*/  IMAD.WIDE.U32 R100, R100, 0x70, RZ ;  /* 0x0000007064647825 */ /* 0x000fe200078e00ff */
[----:B------:R-:W-:-:S02]  /*28c0*/  LOP3.LUT R33, R37, 0x2, RZ, 0xc0, !PT ;  /* 0x0000000225217812 */ /* 0x000fc400078ec0ff */
[C---:B------:R-:W-:Y:S01]  /*28d0*/  LOP3.LUT R34, R37.reuse, 0x4, RZ, 0xc0, !PT ;  /* 0x0000000425227812 */ /* 0x040fe200078ec0ff */
[----:B------:R-:W-:Y:S01]  /*28e0*/  IMAD.IADD R137, R220, 0x1, R137 ;  /* 0x00000001dc897824 */ /* 0x000fe200078e0289 */
[----:B------:R-:W-:Y:S01]  /*28f0*/  LOP3.LUT R35, R37, 0x8, RZ, 0xc0, !PT ;  /* 0x0000000825237812 */ /* 0x000fe200078ec0ff */
[----:B------:R-:W-:Y:S01]  /*2900*/  IMAD.IADD R133, R101, 0x1, R133 ;  /* 0x0000000165857824 */ /* 0x000fe200078e0285 */
[----:B------:R-:W-:Y:S02]  /*2910*/  LOP3.LUT R36, R37, 0x10, RZ, 0xc0, !PT ;  /* 0x0000001025247812 */ /* 0x000fe400078ec0ff */
[----:B------:R-:W-:Y:S02]  /*2920*/  LOP3.LUT R29, R29, 0x1, RZ, 0xc0, !PT ;  /* 0x000000011d1d7812 */ /* 0x000fe400078ec0ff */
[----:B------:R-:W-:Y:S02]  /*2930*/  SHF.R.S32.HI R30, RZ, 0x1f, R21 ;  /* 0x0000001fff1e7819 */ /* 0x000fe40000011415 */
[----:B------:R-:W-:-:S02]  /*2940*/  SHF.R.S32.HI R31, RZ, 0x1f, R26 ;  /* 0x0000001fff1f7819 */ /* 0x000fc4000001141a */
[----:B------:R-:W-:Y:S02]  /*2950*/  SHF.R.S32.HI R32, RZ, 0x1f, R28 ;  /* 0x0000001fff207819 */ /* 0x000fe4000001141c */
[----:B------:R-:W-:-:S07]  /*2960*/  LOP3.LUT R37, R37, 0x20, RZ, 0xc0, !PT ;  /* 0x0000002025257812 */ /* 0x000fce00078ec0ff */
.L_x_2849:
[----:B------:R-:W2:Y:S01]  /*2970*/  LDL.LU R43, [R1+0x20] ;  /* 0x00002000012b7983 */ /* 0x000ea20000300800 */
[----:B-----5:R-:W-:Y:S01]  /*2980*/  IADD3 R49, R24, -0x1, RZ ;  /* 0xffffffff18317810 */ /* 0x020fe20007ffe0ff */
[----:B------:R-:W0:Y:S01]  /*2990*/  LDC.64 R122, c[0x0][0x2e8] ;  /* 0x0000ba00ff7a7b82 */ /* 0x000e220000000a00 */
[----:B------:R-:W-:Y:S01]  /*29a0*/  LOP3.LUT P5, RZ, R228, 0x4, RZ, 0xc0, !PT ;  /* 0x00000004e4ff7812 */ /* 0x000fe200078ac0ff */
[----:B------:R-:W-:Y:S05]  /*29b0*/  YIELD ;  /* 0x0000000000007946 */ /* 0x000fea0003800000 */
[----:B------:R-:W-:Y:S01]  /*29c0*/  SHF.R.S32.HI R48, RZ, 0x1f, R49 ;  /* 0x0000001fff307819 */ /* 0x000fe20000011431 */
[-C--:B------:R-:W-:Y:S01]  /*29d0*/  IMAD R39, R132, R49.reuse, RZ ;  /* 0x0000003184277224 */ /* 0x080fe200078e02ff */
[----:B------:R-:W1:Y:S01]  /*29e0*/  LDC R119, c[0x0][0x3f4] ;  /* 0x0000fd00ff777b82 */ /* 0x000e620000000800 */
[----:B------:R-:W-:Y:S01]  /*29f0*/  IMAD.WIDE.U32 R126, R112, R49, RZ ;  /* 0x00000031707e7225 */ /* 0x000fe200078e00ff */
[----:B------:R-:W-:Y:S03]  /*2a00*/  BSSY B0, `(.L_x_2750) ;  /* 0x000074d000007945 */ /* 0x000fe60003800000 */
[----:B------:R-:W-:Y:S01]  /*2a10*/  IMAD R39, R48, R112, R39 ;  /* 0x0000007030277224 */ /* 0x000fe200078e0227 */
[----:B------:R-:W-:-:S02]  /*2a20*/  IADD3 R24, P2, P3, R4, R126, R136 ;  /* 0x0000007e04187210 */ /* 0x000fc40007b5e088 */
[----:B------:R-:W-:Y:S01]  /*2a30*/  IADD3 R41, P4, R4, R126, RZ ;  /* 0x0000007e04297210 */ /* 0x000fe20007f9e0ff */
[----:B------:R-:W-:Y:S02]  /*2a40*/  IMAD.IADD R92, R127, 0x1, R39 ;  /* 0x000000017f5c7824 */ /* 0x000fe400078e0227 */
[----:B------:R-:W-:Y:S02]  /*2a50*/  IMAD R39, R17, 0x5400, R137 ;  /* 0x0000540011277824 */ /* 0x000fe400078e0289 */
[----:B------:R-:W-:Y:S01]  /*2a60*/  IMAD.X R42, R92, 0x1, R6, P4 ;  /* 0x000000015c2a7824 */ /* 0x000fe200020e0606 */
[----:B------:R-:W-:Y:S02]  /*2a70*/  IADD3.X R40, R6, R92, R135, P2, P3 ;  /* 0x0000005c06287210 */ /* 0x000fe400017e6487 */
[----:B------:R-:W-:Y:S02]  /*2a80*/  ISETP.GT.AND P3, PT, R49, R125, PT ;  /* 0x0000007d3100720c */ /* 0x000fe40003f64270 */
[----:B0-----:R-:W-:-:S02]  /*2a90*/  LEA R44, P2, R24, R122, 0x1 ;  /* 0x0000007a182c7211 */ /* 0x001fc400078408ff */
[----:B------:R-:W-:Y:S02]  /*2aa0*/  LEA R46, P4, R41, R122, 0x1 ;  /* 0x0000007a292e7211 */ /* 0x000fe400078808ff */
[-C--:B------:R-:W-:Y:S01]  /*2ab0*/  LEA.HI.X R45, R24, R123.reuse, R40, 0x1, P2 ;  /* 0x0000007b182d7211 */ /* 0x080fe200010f0c28 */
[----:B------:R-:W-:Y:S01]  /*2ac0*/  IMAD.MOV.U32 R24, RZ, RZ, R49 ;  /* 0x000000ffff187224 */ /* 0x000fe200078e0031 */
[----:B-1----:R-:W-:Y:S02]  /*2ad0*/  ISETP.GE.AND P2, PT, R119, 0x1, PT ;  /* 0x000000017700780c */ /* 0x002fe40003f46270 */
[----:B------:R-:W-:Y:S01]  /*2ae0*/  LEA.HI.X R47, R41, R123, R42, 0x1, P4 ;  /* 0x0000007b292f7211 */ /* 0x000fe200020f0c2a */
[C---:B------:R-:W-:Y:S02]  /*2af0*/  VIADD R41, R39.reuse, 0x20 ;  /* 0x0000002027297836 */ /* 0x040fe40000000000 */
[C---:B------:R-:W-:Y:S01]  /*2b00*/  @P5 VIADD R41, R39.reuse, 0xffffffe0 ;  /* 0xffffffe027295836 */ /* 0x040fe20000000000 */
[----:B------:R-:W-:-:S03]  /*2b10*/  LEA R39, R39, R118, 0x1 ;  /* 0x0000007627277211 */ /* 0x000fc600078e08ff */
[----:B------:R-:W-:Y:S01]  /*2b20*/  IMAD R96, R41, 0x2, R118 ;  /* 0x0000000229607824 */ /* 0x000fe200078e0276 */
[----:B--2---:R-:W-:-:S04]  /*2b30*/  LOP3.LUT R43, R43, 0xfffffffd, RZ, 0xc0, !PT ;  /* 0xfffffffd2b2b7812 */ /* 0x004fc800078ec0ff */
[----:B------:R-:W-:-:S05]  /*2b40*/  @P3 LOP3.LUT R43, R43, 0x2, RZ, 0xfc, !PT ;  /* 0x000000022b2b3812 */ /* 0x000fca00078efcff */
[----:B------:R0:W-:Y:S01]  /*2b50*/  STL [R1+0x20], R43 ;  /* 0x0000202b01007387 */ /* 0x0001e20000100800 */
[----:B------:R-:W-:Y:S05]  /*2b60*/  @!P2 BRA `(.L_x_2751) ;  /* 0x0000006c00f4a947 */ /* 0x000fea0003800000 */
[----:B------:R-:W-:Y:S01]  /*2b70*/  ULDC.U8 UR4, c[0x0][0x410] ;  /* 0x0001040000047ab9 */ /* 0x000fe20000000000 */
[-C--:B------:R-:W-:Y:S01]  /*2b80*/  IMAD R41, R133, R49.reuse, RZ ;  /* 0x0000003185297224 */ /* 0x080fe200078e02ff */
[----:B------:R-:W-:Y:S01]  /*2b90*/  ISETP.NE.AND P2, PT, RZ, UR4, PT ;  /* 0x00000004ff007c0c */ /* 0x000fe2000bf45270 */
[-C--:B0-----:R-:W-:Y:S02]  /*2ba0*/  IMAD R43, R134, R49.reuse, RZ ;  /* 0x00000031862b7224 */ /* 0x081fe400078e02ff */
        /* <DEDUP_REMOVED lines=65> */
.L_x_2754:
[----:B------:R-:W-:Y:S05]  /*2fc0*/  BSYNC B1 ;  /* 0x0000000000017941 */ /* 0x000fea0003800000 */
.L_x_2753:
[----:B0-----:R-:W-:Y:S01]  /*2fd0*/  VIADD R40, R204, 0x40 ;  /* 0x00000040cc287836 */ /* 0x001fe20000000000 */
        /* <DEDUP_REMOVED lines=20> */
[----:B------:R-:W-:Y:S02]  /*3120*/  IADD3.X R41, R14, R98, R9, P2, P5 ;  /* 0x000000620e297210 */ /* 0x000fe400017ea409 */
        /* <DEDUP_REMOVED lines=35> */
.L_x_2756:
[----:B------:R-:W-:Y:S05]  /*3360*/  BSYNC B1 ;  /* 0x0000000000017941 */ /* 0x000fea0003800000 */
.L_x_2755:
[----:B0-----:R-:W2:Y:S01]  /*3370*/  LDL R40, [R1+0x44] ;  /* 0x0000440001287983 */ /* 0x001ea20000100800 */
[----:B------:R-:W-:Y:S01]  /*3380*/  IMAD.MOV.U32 R41, RZ, RZ, R77 ;  /* 0x000000ffff297224 */ /* 0x000fe200078e004d */
[----:B------:R-:W-:Y:S01]  /*3390*/  MOV R43, R85 ;  /* 0x00000055002b7202 */ /* 0x000fe20000000f00 */
[----:B------:R-:W-:Y:S01]  /*33a0*/  IMAD.MOV.U32 R42, RZ, RZ, R84 ;  /* 0x000000ffff2a7224 */ /* 0x000fe200078e0054 */
[----:B------:R-:W-:Y:S02]  /*33b0*/  PRMT R156, R129, 0x7610, R156 ;  /* 0x00007610819c7816 */ /* 0x000fe4000000009c */
[----:B------:R-:W-:Y:S02]  /*33c0*/  PRMT R155, R155, 0x5410, R128 ;  /* 0x000054109b9b7816 */ /* 0x000fe40000000080 */
        /* <DEDUP_REMOVED lines=8> */
[----:B------:R-:W-:Y:S02]  /*3450*/  IMAD.MOV.U32 R42, RZ, RZ, R86 ;  /* 0x000000ffff2a7224 */ /* 0x000fe400078e0056 */
[----:B------:R-:W-:-:S05]  /*3460*/  IMAD.MOV.U32 R43, RZ, RZ, R87 ;  /* 0x000000ffff2b7224 */ /* 0x000fca00078e0057 */
[----:B------:R-:W-:Y:S01]  /*3470*/  PRMT R166, R43, 0x7610, R166 ;  /* 0x000076102ba67816 */ /* 0x000fe200000000a6 */
[----:B------:R-:W-:Y:S01]  /*3480*/  IMAD.MOV.U32 R43, RZ, RZ, R95 ;  /* 0x000000ffff2b7224 */ /* 0x000fe200078e005f */
[----:B--2---:R-:W-:Y:S02]  /*3490*/  R2UR UR4, R40 ;  /* 0x00000000280472ca */ /* 0x004fe400000e0000 */
[----:B------:R-:W-:-:S04]  /*34a0*/  MOV R40, R76 ;  /* 0x0000004c00287202 */ /* 0x000fc80000000f00 */
[----:B------:R-:W-:Y:S01]  /*34b0*/  PRMT R158, R41, 0x5410, R40 ;  /* 0x00005410299e7816 */ /* 0x000fe20000000028 */
[----:B------:R-:W-:Y:S02]  /*34c0*/  IMAD.MOV.U32 R40, RZ, RZ, R80 ;  /* 0x000000ffff287224 */ /* 0x000fe400078e0050 */
[----:B------:R-:W-:-:S04]  /*34d0*/  IMAD.MOV.U32 R41, RZ, RZ, R81 ;  /* 0x000000ffff297224 */ /* 0x000fc800078e0051 */
[----:B------:R-:W-:Y:S01]  /*34e0*/  UISETP.NE.AND UP0, UPT, UR4, 0x3, UPT ;  /* 0x000000030400788c */ /* 0x000fe2000bf05270 */
[----:B------:R-:W-:Y:S01]  /*34f0*/  PRMT R161, R41, 0x5410, R40 ;  /* 0x0000541029a17816 */ /* 0x000fe20000000028 */
[----:B------:R-:W-:Y:S02]  /*3500*/  IMAD.MOV.U32 R40, RZ, RZ, R92 ;  /* 0x000000ffff287224 */ /* 0x000fe400078e005c */
[----:B------:R-:W-:Y:S02]  /*3510*/  IMAD.MOV.U32 R41, RZ, RZ, R93 ;  /* 0x000000ffff297224 */ /* 0x000fe400078e005d */
[----:B------:R-:W-:-:S03]  /*3520*/  PLOP3.LUT P2, PT, PT, PT, UP0, 0x80, 0x0 ;  /* 0x000000000000781c */ /* 0x000fc60003f4f008 */
[----:B------:R-:W-:Y:S01]  /*3530*/  PRMT R163, R40, 0x5410, R41 ;  /* 0x0000541028a37816 */ /* 0x000fe20000000029 */
[----:B------:R-:W-:Y:S01]  /*3540*/  IMAD.MOV.U32 R41, RZ, RZ, R75 ;  /* 0x000000ffff297224 */ /* 0x000fe200078e004b */
[----:B------:R-:W-:-:S04]  /*3550*/  MOV R40, R74 ;  /* 0x0000004a00287202 */ /* 0x000fc80000000f00 */
[----:B------:R-:W-:Y:S01]  /*3560*/  PRMT R156, R156, 0x5410, R40 ;  /* 0x000054109c9c7816 */ /* 0x000fe20000000028 */
[----:B------:R-:W-:Y:S01]  /*3570*/  IMAD.MOV.U32 R40, RZ, RZ, R82 ;  /* 0x000000ffff287224 */ /* 0x000fe200078e0052 */
[----:B------:R-:W-:Y:S02]  /*3580*/  PRMT R157, R41, 0x7610, R157 ;  /* 0x00007610299d7816 */ /* 0x000fe4000000009d */
[----:B------:R-:W-:Y:S02]  /*3590*/  MOV R41, R83 ;  /* 0x0000005300297202 */ /* 0x000fe40000000f00 */
[----:B------:R-:W-:Y:S01]  /*35a0*/  PRMT R164, R164, 0x5410, R40 ;  /* 0x00005410a4a47816 */ /* 0x000fe20000000028 */
[----:B------:R-:W-:Y:S01]  /*35b0*/  IMAD.MOV.U32 R40, RZ, RZ, R127 ;  /* 0x000000ffff287224 */ /* 0x000fe200078e007f */
[----:B------:R-:W-:Y:S01]  /*35c0*/  PRMT R165, R41, 0x5410, R42 ;  /* 0x0000541029a57816 */ /* 0x000fe2000000002a */
[----:B------:R-:W-:Y:S01]  /*35d0*/  IMAD.MOV.U32 R42, RZ, RZ, R94 ;  /* 0x000000ffff2a7224 */ /* 0x000fe200078e005e */
[----:B------:R-:W-:-:S02]  /*35e0*/  MOV R41, R126 ;  /* 0x0000007e00297202 */ /* 0x000fc40000000f00 */
[----:B------:R-:W-:Y:S01]  /*35f0*/  PRMT R167, R43, 0x5410, R40 ;  /* 0x000054102ba77816 */ /* 0x000fe20000000028 */
[----:B-----5:R-:W-:Y:S01]  /*3600*/  IMAD.MOV.U32 R43, RZ, RZ, R48 ;  /* 0x000000ffff2b7224 */ /* 0x020fe200078e0030 */
        /* <DEDUP_REMOVED lines=8> */
[----:B------:R-:W-:Y:S02]  /*3690*/  IMAD.MOV.U32 R40, RZ, RZ, R61 ;  /* 0x000000ffff287224 */ /* 0x000fe400078e003d */
[----:B------:R-:W-:Y:S02]  /*36a0*/  IMAD.MOV.U32 R43, RZ, RZ, R56 ;  /* 0x000000ffff2b7224 */ /* 0x000fe400078e0038 */
        /* <DEDUP_REMOVED lines=25> */
[----:B------:R-:W-:Y:S01]  /*3840*/  IMAD.MOV.U32 R40, RZ, RZ, R67 ;  /* 0x000000ffff287224 */ /* 0x000fe200078e0043 */
[----:B------:R-:W-:Y:S02]  /*3850*/  MOV R42, R71 ;  /* 0x00000047002a7202 */ /* 0x000fe40000000f00 */
[----:B------:R-:W-:Y:S02]  /*3860*/  PRMT R155, R43, 0x7610, R155 ;  /* 0x000076102b9b7816 */ /* 0x000fe4000000009b */
[----:B------:R-:W-:-:S02]  /*3870*/  PRMT R157, R157, 0x5410, R40 ;  /* 0x000054109d9d7816 */ /* 0x000fc40000000028 */
[----:B------:R-:W-:Y:S01]  /*3880*/  PRMT R160, R41, 0x5410, R42 ;  /* 0x0000541029a07816 */ /* 0x000fe2000000002a */
[----:B------:R-:W-:Y:S06]  /*3890*/  @!P2 BRA `(.L_x_2757) ;  /* 0x000000000004a947 */ /* 0x000fec0003800000 */
[----:B------:R-:W-:Y:S01]  /*38a0*/  BPT.TRAP 0x1 ;  /* 0x000000040000795c */ /* 0x000fe20000300000 */
.L_x_2757:
[----:B------:R-:W-:Y:S01]  /*38b0*/  IMAD R98, R17, 0x8, R16 ;  /* 0x0000000811627824 */ /* 0x000fe200078e0210 */
[----:B------:R-:W-:Y:S01]  /*38c0*/  SHF.L.U32 R99, R209, 0x1f, RZ ;  /* 0x0000001fd1637819 */ /* 0x000fe200000006ff */
[----:B------:R-:W-:Y:S03]  /*38d0*/  BSSY B1, `(.L_x_2758) ;  /* 0x0000003000017945 */ /* 0x000fe60003800000 */
[----:B------:R-:W0:Y:S02]  /*38e0*/  SYNCS.PHASECHK.TRANS64.TRYWAIT P5, [R98+URZ+0x36890], R99 ;  /* 0x03689063620075a7 */ /* 0x000e2400080a017f */
[----:B0-----:R-:W-:Y:S05]  /*38f0*/  @!P5 BRA `(.L_x_2759) ;  /* 0x000002a800d0d947 */ /* 0x001fea0003800000 */
.L_x_3132:
[----:B------:R-:W-:Y:S05]  /*3900*/  BSYNC B1 ;  /* 0x0000000000017941 */ /* 0x000fea0003800000 */
.L_x_2758:
        /* <DEDUP_REMOVED lines=20> */
[-C--:B------:R-:W-:Y:S01]  /*3a50*/  FFMA.FTZ R91, R91, R122.reuse, -R126 ;  /* 0x0000007a5b5b7223 */ /* 0x080fe2000001087e */
[--C-:B------:R-:W-:Y:S02]  /*3a60*/  HADD2.F32 R126, -RZ, R43.reuse.H0_H0 ;  /* 0x2000002bff7e7230 */ /* 0x100fe40000004100 */
[----:B------:R-:W-:Y:S01]  /*3a70*/  FFMA.FTZ R90, R41, R122, R90 ;  /* 0x0000007a295a7223 */ /* 0x000fe2000001005a */
[----:B------:R-:W-:Y:S01]  /*3a80*/  SHF.R.U32.HI R41, RZ, 0x10, R127 ;  /* 0x00000010ff297819 */ /* 0x000fe2000001167f */
[----:B------:R-:W-:Y:S02]  /*3a90*/  IMAD.MOV.U32 R122, RZ, RZ, R40 ;  /* 0x000000ffff7a7224 */ /* 0x000fe400078e0028 */
[----:B------:R-:W-:Y:S01]  /*3aa0*/  HADD2.F32 R40, -RZ, R43.H1_H1 ;  /* 0x3000002bff287230 */ /* 0x000fe20000004100 */
[----:B------:R-:W-:Y:S01]  /*3ab0*/  F2FP.F16.F32.PACK_AB R90, R90, R91 ;  /* 0x0000005b5a5a723e */ /* 0x000fe200000000ff */
[----:B------:R-:W-:-:S05]  /*3ac0*/  HADD2.F32 R41, -RZ, R41.H0_H0 ;  /* 0x20000029ff297230 */ /* 0x000fca0000004100 */
[-C--:B------:R-:W-:Y:S01]  /*3ad0*/  FMUL.FTZ R43, R40, R41.reuse ;  /* 0x00000029282b7220 */ /* 0x080fe20000410000 */
[----:B------:R-:W-:-:S03]  /*3ae0*/  FMUL.FTZ R127, R126, R41 ;  /* 0x000000297e7f7220 */ /* 0x000fc60000410000 */
[-C--:B------:R-:W-:Y:S01]  /*3af0*/  FFMA.FTZ R41, R126, R123.reuse, -R43 ;  /* 0x0000007b7e297223 */ /* 0x080fe2000001082b */
[----:B------:R-:W-:Y:S01]  /*3b00*/  FFMA.FTZ R40, R40, R123, R127 ;  /* 0x0000007b28287223 */ /* 0x000fe2000001007f */
[----:B------:R-:W-:Y:S02]  /*3b10*/  HADD2.F32 R126, -RZ, R152.H1_H1 ;  /* 0x30000098ff7e7230 */ /* 0x000fe40000004100 */
[--C-:B------:R-:W-:Y:S02]  /*3b20*/  HADD2.F32 R123, -RZ, R122.reuse.H1_H1 ;  /* 0x3000007aff7b7230 */ /* 0x100fe40000004100 */
[----:B------:R-:W-:Y:S01]  /*3b30*/  HADD2.F32 R43, -RZ, R122.H0_H0 ;  /* 0x2000007aff2b7230 */ /* 0x000fe20000004100 */
[----:B------:R-:W-:Y:S01]  /*3b40*/  F2FP.F16.F32.PACK_AB R91, R40, R41 ;  /* 0x00000029285b723e */ /* 0x000fe200000000ff */
[----:B------:R-:W-:Y:S02]  /*3b50*/  HADD2.F32 R122, -RZ, R152.H0_H0 ;  /* 0x20000098ff7a7230 */ /* 0x000fe40000004100 */
[----:B------:R-:W-:Y:S01]  /*3b60*/  FMUL.FTZ R152, R123, R126 ;  /* 0x0000007e7b987220 */ /* 0x000fe20000410000 */
[----:B------:R-:W-:-:S02]  /*3b70*/  HADD2.F32 R127, -RZ, R42.H0_H0 ;  /* 0x2000002aff7f7230 */ /* 0x000fc40000004100 */
[C---:B------:R-:W-:Y:S01]  /*3b80*/  FMUL.FTZ R126, R43.reuse, R126 ;  /* 0x0000007e2b7e7220 */ /* 0x040fe20000410000 */
[----:B------:R-:W-:Y:S02]  /*3b90*/  IMAD.MOV.U32 R41, RZ, RZ, R90 ;  /* 0x000000ffff297224 */ /* 0x000fe400078e005a */
[-C--:B------:R-:W-:Y:S01]  /*3ba0*/  FFMA.FTZ R43, R43, R122.reuse, -R152 ;  /* 0x0000007a2b2b7223 */ /* 0x080fe20000010898 */
[----:B------:R-:W-:Y:S01]  /*3bb0*/  FFMA.FTZ R122, R123, R122, R126 ;  /* 0x0000007a7b7a7223 */ /* 0x000fe2000001007e */
[----:B------:R-:W-:Y:S02]  /*3bc0*/  HADD2.F32 R126, -RZ, R167.H1_H1 ;  /* 0x300000a7ff7e7230 */ /* 0x000fe40000004100 */
[----:B------:R-:W-:Y:S02]  /*3bd0*/  HADD2.F32 R123, -RZ, R42.H1_H1 ;  /* 0x3000002aff7b7230 */ /* 0x000fe40000004100 */
[----:B------:R-:W-:Y:S01]  /*3be0*/  HADD2.F32 R42, -RZ, R164.H0_H0 ;  /* 0x200000a4ff2a7230 */ /* 0x000fe20000004100 */
[----:B------:R-:W-:-:S02]  /*3bf0*/  F2FP.F16.F32.PACK_AB R40, R122, R43 ;  /* 0x0000002b7a28723e */ /* 0x000fc400000000ff */
[-C--:B------:R-:W-:Y:S01]  /*3c00*/  FMUL.FTZ R152, R123, R126.reuse ;  /* 0x0000007e7b987220 */ /* 0x080fe20000410000 */
[C---:B------:R-:W-:Y:S01]  /*3c10*/  FMUL.FTZ R126, R127.reuse, R126 ;  /* 0x0000007e7f7e7220 */ /* 0x040fe20000410000 */
[----:B------:R-:W-:Y:S02]  /*3c20*/  MOV R43, R91 ;  /* 0x0000005b002b7202 */ /* 0x000fe40000000f00 */
[-C--:B------:R-:W-:Y:S01]  /*3c30*/  FFMA.FTZ R152, R127, R42.reuse, -R152 ;  /* 0x0000002a7f987223 */ /* 0x080fe20000010898 */
[----:B------:R-:W-:-:S05]  /*3c40*/  FFMA.FTZ R123, R123, R42, R126 ;  /* 0x0000002a7b7b7223 */ /* 0x000fca000001007e */
[----:B------:R-:W-:-:S07]  /*3c50*/  F2FP.F16.F32.PACK_AB R42, R123, R152 ;  /* 0x000000987b2a723e */ /* 0x000fce00000000ff */
.L_x_2765:
[----:B------:R-:W-:Y:S05]  /*3c60*/  BSYNC B3 ;  /* 0x0000000000037941 */ /* 0x000fea0003800000 */
.L_x_2764:
[----:B--2---:R1:W-:Y:S02]  /*3c70*/  STG.E.128 desc[UR60][R46.64], R40 ;  /* 0x000000282e007986 */ /* 0x0043e4000c101d3c */
.L_x_2763:
[----:B------:R-:W-:Y:S05]  /*3c80*/  BSYNC B2 ;  /* 0x0000000000027941 */ /* 0x000fea0003800000 */
.L_x_2762:
[----:B------:R-:W-:Y:S01]  /*3c90*/  ISETP.NE.AND P3, PT, R33, RZ, PT ;  /* 0x000000ff2100720c */ /* 0x000fe20003f65270 */
[----:B------:R-:W-:-:S12]  /*3ca0*/  BSSY B2, `(.L_x_2766) ;  /* 0x0000031000027945 */ /* 0x000fd80003800000 */
[----:B------:R-:W-:Y:S05]  /*3cb0*/  @!P3 BRA `(.L_x_2767) ;  /* 0x0000000000bcb947 */ /* 0x000fea0003800000 */
[----:B-1----:R1:W2:Y:S01]  /*3cc0*/  LDS.128 R40, [R96+0x21000] ;  /* 0x0210000060287984 */ /* 0x0022a20000000c00 */
[----:B------:R-:W-:Y:S01]  /*3cd0*/  ISETP.GE.AND P3, PT, R215, R119, PT ;  /* 0x00000077d700720c */ /* 0x000fe20003f66270 */
[----:B------:R-:W-:-:S12]  /*3ce0*/  BSSY B3, `(.L_x_2768) ;  /* 0x000002b000037945 */ /* 0x000fd80003800000 */
[----:B-1----:R-:W-:Y:S05]  /*3cf0*/  @P3 BRA `(.L_x_2769) ;  /* 0x0000000000a43947 */ /* 0x002fea0003800000 */
[--C-:B------:R-:W-:Y:S01]  /*3d00*/  SHF.R.U64 R91, R94, 0x10, R95.reuse ;  /* 0x000000105e5b7819 */ /* 0x100fe2000000125f */
[----:B------:R-:W-:Y:S01]  /*3d10*/  HADD2.F32 R127, -RZ, R163.H1_H1 ;  /* 0x300000a3ff7f7230 */ /* 0x000fe20000004100 */
[----:B------:R-:W-:Y:S01]  /*3d20*/  SHF.R.U32.HI R94, RZ, 0x10, R95 ;  /* 0x00000010ff5e7819 */ /* 0x000fe2000001165f */
[----:B--2---:R-:W-:Y:S01]  /*3d30*/  HADD2.F32 R95, -RZ, R40.H1_H1 ;  /* 0x30000028ff5f7230 */ /* 0x004fe20000004100 */
[--C-:B------:R-:W-:Y:S01]  /*3d40*/  SHF.R.U64 R90, R92, 0x10, R93.reuse ;  /* 0x000000105c5a7819 */ /* 0x100fe2000000125d */
[----:B------:R-:W-:Y:S01]  /*3d50*/  HADD2.F32 R122, -RZ, R91.H0_H0 ;  /* 0x2000005bff7a7230 */ /* 0x000fe20000004100 */
[----:B------:R-:W-:Y:S01]  /*3d60*/  SHF.R.U32.HI R92, RZ, 0x10, R93 ;  /* 0x00000010ff5c7819 */ /* 0x000fe2000001165d */
[--C-:B------:R-:W-:Y:S02]  /*3d70*/  HADD2.F32 R93, -RZ, R41.reuse.H1_H1 ;  /* 0x30000029ff5d7230 */ /* 0x100fe40000004100 */
[----:B------:R-:W-:Y:S02]  /*3d80*/  HADD2.F32 R41, -RZ, R41.H0_H0 ;  /* 0x20000029ff297230 */ /* 0x000fe40000004100 */
[----:B------:R-:W-:-:S02]  /*3d90*/  HADD2.F32 R94, -RZ, R94.H0_H0 ;  /* 0x2000005eff5e7230 */ /* 0x000fc40000004100 */
[-C--:B------:R-:W-:Y:S01]  /*3da0*/  FMUL.FTZ R126, R93, R122.reuse ;  /* 0x0000007a5d7e7220 */ /* 0x080fe20000410000 */
[--C-:B------:R-:W-:Y:S02]  /*3db0*/  HADD2.F32 R91, -RZ, R43.reuse.H1_H1 ;  /* 0x3000002bff5b7230 */ /* 0x100fe40000004100 */
[----:B------:R-:W-:Y:S01]  /*3dc0*/  FMUL.FTZ R152, R41, R122 ;  /* 0x0000007a29987220 */ /* 0x000fe20000410000 */
[----:B------:R-:W-:Y:S02]  /*3dd0*/  HADD2.F32 R90, -RZ, R90.H0_H0 ;  /* 0x2000005aff5a7230 */ /* 0x000fe40000004100 */
[----:B------:R-:W-:Y:S02]  /*3de0*/  HADD2.F32 R43, -RZ, R43.H0_H0 ;  /* 0x2000002bff2b7230 */ /* 0x000fe40000004100 */
[----:B------:R-:W-:Y:S01]  /*3df0*/  FMUL.FTZ R122, R91, R94 ;  /* 0x0000005e5b7a7220 */ /* 0x000fe20000410000 */
[----:B------:R-:W-:Y:S02]  /*3e00*/  HADD2.F32 R92, -RZ, R92.H0_H0 ;  /* 0x2000005cff5c7230 */ /* 0x000fe40000004100 */
[-C--:B------:R-:W-:Y:S01]  /*3e10*/  FFMA.FTZ R41, R41, R90.reuse, -R126 ;  /* 0x0000005a29297223 */ /* 0x080fe2000001087e */
[----:B------:R-:W-:Y:S01]  /*3e20*/  FFMA.FTZ R90, R93, R90, R152 ;  /* 0x0000005a5d5a7223 */ /* 0x000fe20000010098 */
[----:B------:R-:W-:Y:S01]  /*3e30*/  FMUL.FTZ R94, R43, R94 ;  /* 0x0000005e2b5e7220 */ /* 0x000fe20000410000 */
[----:B------:R-:W-:-:S02]  /*3e40*/  HADD2.F32 R93, -RZ, R166.H1_H1 ;  /* 0x300000a6ff5d7230 */ /* 0x000fc40000004100 */
[-C--:B------:R-:W-:Y:S01]  /*3e50*/  FFMA.FTZ R43, R43, R92.reuse, -R122 ;  /* 0x0000005c2b2b7223 */ /* 0x080fe2000001087a */
[----:B------:R-:W-:Y:S02]  /*3e60*/  HADD2.F32 R122, -RZ, R40.H0_H0 ;  /* 0x20000028ff7a7230 */ /* 0x000fe40000004100 */
[----:B------:R-:W-:Y:S01]  /*3e70*/  FFMA.FTZ R92, R91, R92, R94 ;  /* 0x0000005c5b5c7223 */ /* 0x000fe2000001005e */
[----:B------:R-:W-:Y:S02]  /*3e80*/  HADD2.F32 R91, -RZ, R167.H0_H0 ;  /* 0x200000a7ff5b7230 */ /* 0x000fe40000004100 */
[-C--:B------:R-:W-:Y:S01]  /*3e90*/  FMUL.FTZ R123, R95, R93.reuse ;  /* 0x0000005d5f7b7220 */ /* 0x080fe20000410000 */
[--C-:B------:R-:W-:Y:S02]  /*3ea0*/  HADD2.F32 R40, -RZ, R42.reuse.H1_H1 ;  /* 0x3000002aff287230 */ /* 0x100fe40000004100 */
[----:B------:R-:W-:Y:S01]  /*3eb0*/  FMUL.FTZ R126, R122, R93 ;  /* 0x0000005d7a7e7220 */ /* 0x000fe20000410000 */
[----:B------:R-:W-:Y:S01]  /*3ec0*/  HADD2.F32 R94, -RZ, R163.H0_H0 ;  /* 0x200000a3ff5e7230 */ /* 0x000fe20000004100 */
[----:B------:R-:W-:Y:S01]  /*3ed0*/  F2FP.F16.F32.PACK_AB R41, R90, R41 ;  /* 0x000000295a29723e */ /* 0x000fe200000000ff */
[----:B------:R-:W-:-:S02]  /*3ee0*/  HADD2.F32 R42, -RZ, R42.H0_H0 ;  /* 0x2000002aff2a7230 */ /* 0x000fc40000004100 */
[----:B------:R-:W-:Y:S01]  /*3ef0*/  FMUL.FTZ R93, R40, R91 ;  /* 0x0000005b285d7220 */ /* 0x000fe20000410000 */
[----:B------:R-:W-:Y:S01]  /*3f00*/  F2FP.F16.F32.PACK_AB R43, R92, R43 ;  /* 0x0000002b5c2b723e */ /* 0x000fe200000000ff */
        /* <DEDUP_REMOVED lines=8> */
.L_x_2769:
[----:B------:R-:W-:Y:S05]  /*3f90*/  BSYNC B3 ;  /* 0x0000000000037941 */ /* 0x000fea0003800000 */
.L_x_2768:
[----:B--2---:R2:W-:Y:S02]  /*3fa0*/  STG.E.128 desc[UR60][R46.64+0x40], R40 ;  /* 0x000040282e007986 */ /* 0x0045e4000c101d3c */
.L_x_2767:
[----:B------:R-:W-:Y:S05]  /*3fb0*/  BSYNC B2 ;  /* 0x0000000000027941 */ /* 0x000fea0003800000 */
.L_x_2766:
        /* <DEDUP_REMOVED lines=26> */
[----:B------:R-:W-:-:S02]  /*4160*/  HADD2.F32 R87, -RZ, R165.H1_H1 ;  /* 0x300000a5ff577230 */ /* 0x000fc40000004100 */
[-C--:B------:R-:W-:Y:S01]  /*4170*/  FFMA.FTZ R41, R41, R90.reuse, -R84 ;  /* 0x0000005a29297223 */ /* 0x080fe20000010854 */
[--C-:B------:R-:W-:Y:S02]  /*4180*/  HADD2.F32 R91, -RZ, R40.reuse.H1_H1 ;  /* 0x30000028ff5b7230 */ /* 0x100fe40000004100 */
[----:B------:R-:W-:Y:S01]  /*4190*/  FFMA.FTZ R84, R85, R90, R94 ;  /* 0x0000005a55547223 */ /* 0x000fe2000001005e */
[----:B------:R-:W-:Y:S01]  /*41a0*/  HADD2.F32 R92, -RZ, R40.H0_H0 ;  /* 0x20000028ff5c7230 */ /* 0x000fe20000004100 */
[----:B------:R-:W-:Y:S01]  /*41b0*/  F2FP.F16.F32.PACK_AB R43, R86, R43 ;  /* 0x0000002b562b723e */ /* 0x000fe200000000ff */
[----:B------:R-:W-:Y:S02]  /*41c0*/  HADD2.F32 R85, -RZ, R166.H0_H0 ;  /* 0x200000a6ff557230 */ /* 0x000fe40000004100 */
        /* <DEDUP_REMOVED lines=15> */
.L_x_2773:
[----:B------:R-:W-:Y:S05]  /*42c0*/  BSYNC B3 ;  /* 0x0000000000037941 */ /* 0x000fea0003800000 */
.L_x_2772:
[----:B--2---:R3:W-:Y:S02]  /*42d0*/  STG.E.128 desc[UR60][R46.64+0x80], R40 ;  /* 0x000080282e007986 */ /* 0x0047e4000c101d3c */
.L_x_2771:
[----:B------:R-:W-:Y:S05]  /*42e0*/  BSYNC B2 ;  /* 0x0000000000027941 */ /* 0x000fea0003800000 */
.L_x_2770:
        /* <DEDUP_REMOVED lines=34> */
[--C-:B------:R-:W-:Y:S02]  /*4510*/  HADD2.F32 R40, -RZ, R42.reuse.H1_H1 ;  /* 0x3000002aff287230 */ /* 0x100fe40000004100 */
        /* <DEDUP_REMOVED lines=13> */
.L_x_2777:
[----:B------:R-:W-:Y:S05]  /*45f0*/  BSYNC B3 ;  /* 0x0000000000037941 */ /* 0x000fea0003800000 */
.L_x_2776:
[----:B--2---:R4:W-:Y:S02]  /*4600*/  STG.E.128 desc[UR60][R46.64+0xc0], R40 ;  /* 0x0000c0282e007986 */ /* 0x0049e4000c101d3c */
.L_x_2775:
[----:B------:R-:W-:Y:S05]  /*4610*/  BSYNC B2 ;  /* 0x0000000000027941 */ /* 0x000fea0003800000 */
.L_x_2774:
        /* <DEDUP_REMOVED lines=8> */
[----:B--2---:R-:W-:Y:S01]  /*46a0*/  HADD2.F32 R81, -RZ, R41.H1_H1 ;  /* 0x30000029ff517230 */ /* 0x004fe20000004100 */
[----:B------:R-:W-:Y:S01]  /*46b0*/  SHF.R.U32.HI R79, RZ, 0x10, R79 ;  /* 0x00000010ff4f7819 */ /* 0x000fe2000001164f */
[----:B------:R-:W-:Y:S01]  /*46c0*/  HADD2.F32 R80, -RZ, R43.H1_H1 ;  /* 0x3000002bff507230 */ /* 0x000fe20000004100 */
[--C-:B------:R-:W-:Y:S01]  /*46d0*/  SHF.R.U64 R76, R76, 0x10, R77.reuse ;  /* 0x000000104c4c7819 */ /* 0x100fe2000000124d */
[----:B------:R-:W-:Y:S01]  /*46e0*/  HADD2.F32 R78, -RZ, R78.H0_H0 ;  /* 0x2000004eff4e7230 */ /* 0x000fe20000004100 */
[----:B------:R-:W-:Y:S01]  /*46f0*/  SHF.R.U32.HI R77, RZ, 0x10, R77 ;  /* 0x00000010ff4d7819 */ /* 0x000fe2000001164d */
[----:B------:R-:W-:Y:S02]  /*4700*/  HADD2.F32 R79, -RZ, R79.H0_H0 ;  /* 0x2000004fff4f7230 */ /* 0x000fe40000004100 */
[----:B------:R-:W-:Y:S02]  /*4710*/  HADD2.F32 R41, -RZ, R41.H0_H0 ;  /* 0x20000029ff297230 */ /* 0x000fe40000004100 */
[----:B------:R-:W-:Y:S01]  /*4720*/  FMUL.FTZ R84, R81, R78 ;  /* 0x0000004e51547220 */ /* 0x000fe20000410000 */
[----:B------:R-:W-:-:S02]  /*4730*/  HADD2.F32 R82, -RZ, R43.H0_H0 ;  /* 0x2000002bff527230 */ /* 0x000fc40000004100 */
[-C--:B------:R-:W-:Y:S01]  /*4740*/  FMUL.FTZ R43, R80, R79.reuse ;  /* 0x0000004f502b7220 */ /* 0x080fe20000410000 */
[----:B------:R-:W-:Y:S02]  /*4750*/  HADD2.F32 R76, -RZ, R76.H0_H0 ;  /* 0x2000004cff4c7230 */ /* 0x000fe40000004100 */
[C---:B------:R-:W-:Y:S01]  /*4760*/  FMUL.FTZ R78, R41.reuse, R78 ;  /* 0x0000004e294e7220 */ /* 0x040fe20000410000 */
[----:B------:R-:W-:Y:S02]  /*4770*/  HADD2.F32 R77, -RZ, R77.H0_H0 ;  /* 0x2000004dff4d7230 */ /* 0x000fe40000004100 */
[C---:B------:R-:W-:Y:S01]  /*4780*/  FMUL.FTZ R79, R82.reuse, R79 ;  /* 0x0000004f524f7220 */ /* 0x040fe20000410000 */
[-C--:B------:R-:W-:Y:S01]  /*4790*/  FFMA.FTZ R84, R41, R76.reuse, -R84 ;  /* 0x0000004c29547223 */ /* 0x080fe20000010854 */
[----:B------:R-:W-:Y:S01]  /*47a0*/  FFMA.FTZ R81, R81, R76, R78 ;  /* 0x0000004c51517223 */ /* 0x000fe2000001004e */
[-C--:B------:R-:W-:Y:S01]  /*47b0*/  FFMA.FTZ R43, R82, R77.reuse, -R43 ;  /* 0x0000004d522b7223 */ /* 0x080fe2000001082b */
[----:B------:R-:W-:Y:S01]  /*47c0*/  FFMA.FTZ R80, R80, R77, R79 ;  /* 0x0000004d50507223 */ /* 0x000fe2000001004f */
[----:B------:R-:W-:-:S02]  /*47d0*/  HADD2.F32 R76, -RZ, R159.H0_H0 ;  /* 0x2000009fff4c7230 */ /* 0x000fc40000004100 */
[--C-:B------:R-:W-:Y:S02]  /*47e0*/  HADD2.F32 R77, -RZ, R40.reuse.H1_H1 ;  /* 0x30000028ff4d7230 */ /* 0x100fe40000004100 */
[----:B------:R-:W-:Y:S01]  /*47f0*/  HADD2.F32 R78, -RZ, R40.H0_H0 ;  /* 0x20000028ff4e7230 */ /* 0x000fe20000004100 */
[----:B------:R-:W-:Y:S01]  /*4800*/  F2FP.F16.F32.PACK_AB R43, R80, R43 ;  /* 0x0000002b502b723e */ /* 0x000fe200000000ff */
[----:B------:R-:W-:Y:S02]  /*4810*/  HADD2.F32 R159, -RZ, R159.H1_H1 ;  /* 0x3000009fff9f7230 */ /* 0x000fe40000004100 */
[-C--:B------:R-:W-:Y:S01]  /*4820*/  FMUL.FTZ R83, R77, R76.reuse ;  /* 0x0000004c4d537220 */ /* 0x080fe20000410000 */
[----:B------:R-:W-:Y:S02]  /*4830*/  HADD2.F32 R40, -RZ, R42.H1_H1 ;  /* 0x3000002aff287230 */ /* 0x000fe40000004100 */
[----:B------:R-:W-:Y:S01]  /*4840*/  FMUL.FTZ R76, R78, R76 ;  /* 0x0000004c4e4c7220 */ /* 0x000fe20000410000 */
[----:B------:R-:W-:-:S02]  /*4850*/  HADD2.F32 R41, -RZ, R158.H1_H1 ;  /* 0x3000009eff297230 */ /* 0x000fc40000004100 */
[----:B------:R-:W-:Y:S02]  /*4860*/  HADD2.F32 R42, -RZ, R42.H0_H0 ;  /* 0x2000002aff2a7230 */ /* 0x000fe40000004100 */
[----:B------:R-:W-:Y:S01]  /*4870*/  FMUL.FTZ R85, R40, R159 ;  /* 0x0000009f28557220 */ /* 0x000fe20000410000 */
[----:B------:R-:W-:Y:S02]  /*4880*/  HADD2.F32 R79, -RZ, R158.H0_H0 ;  /* 0x2000009eff4f7230 */ /* 0x000fe40000004100 */
[-C--:B------:R-:W-:Y:S01]  /*4890*/  FFMA.FTZ R83, R78, R41.reuse, -R83 ;  /* 0x000000294e537223 */ /* 0x080fe20000010853 */
[----:B------:R-:W-:Y:S01]  /*48a0*/  FFMA.FTZ R76, R77, R41, R76 ;  /* 0x000000294d4c7223 */ /* 0x000fe2000001004c */
[C---:B------:R-:W-:Y:S01]  /*48b0*/  FMUL.FTZ R159, R42.reuse, R159 ;  /* 0x0000009f2a9f7220 */ /* 0x040fe20000410000 */
[----:B------:R-:W-:Y:S01]  /*48c0*/  F2FP.F16.F32.PACK_AB R41, R81, R84 ;  /* 0x000000545129723e */ /* 0x000fe200000000ff */
[-C--:B------:R-:W-:Y:S02]  /*48d0*/  FFMA.FTZ R85, R42, R79.reuse, -R85 ;  /* 0x0000004f2a557223 */ /* 0x080fe40000010855 */
[----:B------:R-:W-:Y:S01]  /*48e0*/  FFMA.FTZ R40, R40, R79, R159 ;  /* 0x0000004f28287223 */ /* 0x000fe2000001009f */
[----:B------:R-:W-:-:S04]  /*48f0*/  F2FP.F16.F32.PACK_AB R76, R76, R83 ;  /* 0x000000534c4c723e */ /* 0x000fc800000000ff */
[----:B------:R-:W-:Y:S01]  /*4900*/  F2FP.F16.F32.PACK_AB R42, R40, R85 ;  /* 0x00000055282a723e */ /* 0x000fe200000000ff */
[----:B------:R-:W-:-:S07]  /*4910*/  IMAD.MOV.U32 R40, RZ, RZ, R76 ;  /* 0x000000ffff287224 */ /* 0x000fce00078e004c */
.L_x_2781:
[----:B------:R-:W-:Y:S05]  /*4920*/  BSYNC B3 ;  /* 0x0000000000037941 */ /* 0x000fea0003800000 */
.L_x_2780:
[----:B--2---:R1:W-:Y:S02]  /*4930*/  STG.E.128 desc[UR60][R46.64+0x100], R40 ;  /* 0x000100282e007986 */ /* 0x0043e4000c101d3c */
.L_x_2779:
[----:B------:R-:W-:Y:S05]  /*4940*/  BSYNC B2 ;  /* 0x0000000000027941 */ /* 0x000fea0003800000 */
.L_x_2778:
[----:B------:R-:W-:-:S13]  /*4950*/  ISETP.NE.AND P3, PT, R37, RZ, PT ;  /* 0x000000ff2500720c */ /* 0x000fda0003f65270 */
[----:B------:R-:W-:Y:S05]  /*4960*/  @!P3 BRA `(.L_x_2761) ;  /* 0x0000000000bcb947 */ /* 0x000fea0003800000 */
[----:B-1234-:R1:W2:Y:S01]  /*4970*/  LDS.128 R40, [R96+0x28000] ;  /* 0x0280000060287984 */ /* 0x01e2a20000000c00 */
[----:B------:R-:W-:Y:S01]  /*4980*/  ISETP.GE.AND P3, PT, R216, R119, PT ;  /* 0x00000077d800720c */ /* 0x000fe20003f66270 */
[----:B------:R-:W-:-:S12]  /*4990*/  BSSY B2, `(.L_x_2782) ;  /* 0x000002b000027945 */ /* 0x000fd80003800000 */
[----:B-1----:R-:W-:Y:S05]  /*49a0*/  @P3 BRA `(.L_x_2783) ;  /* 0x0000000000a43947 */ /* 0x002fea0003800000 */
[----:B------:R-:W-:Y:S02]  /*49b0*/  SHF.R.U64 R76, R72, 0x10, R73 ;  /* 0x00000010484c7819 */ /* 0x000fe40000001249 */
[----:B------:R-:W-:Y:S01]  /*49c0*/  SHF.R.U64 R77, R74, 0x10, R75 ;  /* 0x000000104a4d7819 */ /* 0x000fe2000000124b */
[----:B--2---:R-:W-:Y:S01]  /*49d0*/  HADD2.F32 R74, -RZ, R41.H0_H0 ;  /* 0x20000029ff4a7230 */ /* 0x004fe20000004100 */
[----:B------:R-:W-:Y:S02]  /*49e0*/  SHF.R.U32.HI R72, RZ, 0x10, R73 ;  /* 0x00000010ff487819 */ /* 0x000fe40000011649 */
[----:B------:R-:W-:Y:S01]  /*49f0*/  SHF.R.U32.HI R80, RZ, 0x10, R75 ;  /* 0x00000010ff507819 */ /* 0x000fe2000001164b */
[----:B------:R-:W-:Y:S01]  /*4a00*/  HADD2.F32 R77, -RZ, R77.H0_H0 ;  /* 0x2000004dff4d7230 */ /* 0x000fe20000004100 */
[----:B------:R-:W-:Y:S01]  /*4a10*/  MOV R73, R43 ;  /* 0x0000002b00497202 */ /* 0x000fe20000000f00 */
[----:B------:R-:W-:Y:S02]  /*4a20*/  HADD2.F32 R43, -RZ, R76.H0_H0 ;  /* 0x2000004cff2b7230 */ /* 0x000fe40000004100 */
[----:B------:R-:W-:-:S02]  /*4a30*/  HADD2.F32 R76, -RZ, R41.H1_H1 ;  /* 0x30000029ff4c7230 */ /* 0x000fc40000004100 */
[----:B------:R-:W-:Y:S02]  /*4a40*/  HADD2.F32 R80, -RZ, R80.H0_H0 ;  /* 0x20000050ff507230 */ /* 0x000fe40000004100 */
[--C-:B------:R-:W-:Y:S02]  /*4a50*/  HADD2.F32 R75, -RZ, R73.reuse.H1_H1 ;  /* 0x30000049ff4b7230 */ /* 0x100fe40000004100 */
[-C--:B------:R-:W-:Y:S01]  /*4a60*/  FMUL.FTZ R41, R76, R77.reuse ;  /* 0x0000004d4c297220 */ /* 0x080fe20000410000 */
[----:B------:R-:W-:Y:S02]  /*4a70*/  HADD2.F32 R73, -RZ, R73.H0_H0 ;  /* 0x20000049ff497230 */ /* 0x000fe40000004100 */
[C---:B------:R-:W-:Y:S01]  /*4a80*/  FMUL.FTZ R77, R74.reuse, R77 ;  /* 0x0000004d4a4d7220 */ /* 0x040fe20000410000 */
[----:B------:R-:W-:Y:S02]  /*4a90*/  HADD2.F32 R78, -RZ, R72.H0_H0 ;  /* 0x20000048ff4e7230 */ /* 0x000fe40000004100 */
[-C--:B------:R-:W-:Y:S01]  /*4aa0*/  FMUL.FTZ R82, R75, R80.reuse ;  /* 0x000000504b527220 */ /* 0x080fe20000410000 */
[-C--:B------:R-:W-:Y:S01]  /*4ab0*/  FFMA.FTZ R41, R74, R43.reuse, -R41 ;  /* 0x0000002b4a297223 */ /* 0x080fe20000010829 */
[C---:B------:R-:W-:Y:S01]  /*4ac0*/  FMUL.FTZ R80, R73.reuse, R80 ;  /* 0x0000005049507220 */ /* 0x040fe20000410000 */
[----:B------:R-:W-:Y:S01]  /*4ad0*/  FFMA.FTZ R72, R76, R43, R77 ;  /* 0x0000002b4c487223 */ /* 0x000fe2000001004d */
[----:B------:R-:W-:Y:S01]  /*4ae0*/  FFMA.FTZ R43, R73, R78, -R82 ;  /* 0x0000004e492b7223 */ /* 0x000fe20000010852 */
[----:B------:R-:W-:-:S02]  /*4af0*/  HADD2.F32 R73, -RZ, R40.H1_H1 ;  /* 0x30000028ff497230 */ /* 0x000fc40000004100 */
[----:B------:R-:W-:Y:S01]  /*4b00*/  FFMA.FTZ R74, R75, R78, R80 ;  /* 0x0000004e4b4a7223 */ /* 0x000fe20000010050 */
[----:B------:R-:W-:Y:S01]  /*4b10*/  HADD2.F32 R77, -RZ, R156.H1_H1 ;  /* 0x3000009cff4d7230 */ /* 0x000fe20000004100 */
[----:B------:R-:W-:Y:S01]  /*4b20*/  F2FP.F16.F32.PACK_AB R41, R72, R41 ;  /* 0x000000294829723e */ /* 0x000fe200000000ff */
[----:B------:R-:W-:Y:S02]  /*4b30*/  HADD2.F32 R40, -RZ, R40.H0_H0 ;  /* 0x20000028ff287230 */ /* 0x000fe40000004100 */
[----:B------:R-:W-:Y:S02]  /*4b40*/  HADD2.F32 R78, -RZ, R157.H0_H0 ;  /* 0x2000009dff4e7230 */ /* 0x000fe40000004100 */
[-C--:B------:R-:W-:Y:S01]  /*4b50*/  FMUL.FTZ R79, R73, R77.reuse ;  /* 0x0000004d494f7220 */ /* 0x080fe20000410000 */
[--C-:B------:R-:W-:Y:S02]  /*4b60*/  HADD2.F32 R75, -RZ, R42.reuse.H1_H1 ;  /* 0x3000002aff4b7230 */ /* 0x100fe40000004100 */
[----:B------:R-:W-:Y:S01]  /*4b70*/  FMUL.FTZ R80, R40, R77 ;  /* 0x0000004d28507220 */ /* 0x000fe20000410000 */
[----:B------:R-:W-:Y:S01]  /*4b80*/  HADD2.F32 R42, -RZ, R42.H0_H0 ;  /* 0x2000002aff2a7230 */ /* 0x000fe20000004100 */
[----:B------:R-:W-:Y:S01]  /*4b90*/  F2FP.F16.F32.PACK_AB R43, R74, R43 ;  /* 0x0000002b4a2b723e */ /* 0x000fe200000000ff */
[----:B------:R-:W-:-:S02]  /*4ba0*/  HADD2.F32 R76, -RZ, R155.H1_H1 ;  /* 0x3000009bff4c7230 */ /* 0x000fc40000004100 */
[-C--:B------:R-:W-:Y:S01]  /*4bb0*/  FMUL.FTZ R77, R75, R78.reuse ;  /* 0x0000004e4b4d7220 */ /* 0x080fe20000410000 */
[----:B------:R-:W-:Y:S02]  /*4bc0*/  HADD2.F32 R156, -RZ, R156.H0_H0 ;  /* 0x2000009cff9c7230 */ /* 0x000fe40000004100 */
[----:B------:R-:W-:Y:S01]  /*4bd0*/  FMUL.FTZ R78, R42, R78 ;  /* 0x0000004e2a4e7220 */ /* 0x000fe20000410000 */
[-C--:B------:R-:W-:Y:S01]  /*4be0*/  FFMA.FTZ R79, R40, R76.reuse, -R79 ;  /* 0x0000004c284f7223 */ /* 0x080fe2000001084f */
[----:B------:R-:W-:Y:S01]  /*4bf0*/  FFMA.FTZ R80, R73, R76, R80 ;  /* 0x0000004c49507223 */ /* 0x000fe20000010050 */
[-C--:B------:R-:W-:Y:S01]  /*4c00*/  FFMA.FTZ R77, R42, R156.reuse, -R77 ;  /* 0x0000009c2a4d7223 */ /* 0x080fe2000001084d */
[----:B------:R-:W-:-:S03]  /*4c10*/  FFMA.FTZ R78, R75, R156, R78 ;  /* 0x0000009c4b4e7223 */ /* 0x000fc6000001004e */
[----:B------:R-:W-:Y:S02]  /*4c20*/  F2FP.F16.F32.PACK_AB R40, R80, R79 ;  /* 0x0000004f5028723e */ /* 0x000fe400000000ff */
[----:B------:R-:W-:-:S07]  /*4c30*/  F2FP.F16.F32.PACK_AB R42, R78, R77 ;  /* 0x0000004d4e2a723e */ /* 0x000fce00000000ff */
.L_x_2783:
[----:B------:R-:W-:Y:S05]  /*4c40*/  BSYNC B2 ;  /* 0x0000000000027941 */ /* 0x000fea0003800000 */
.L_x_2782:
[----:B--2---:R1:W-:Y:S02]  /*4c50*/  STG.E.128 desc[UR60][R46.64+0x140], R40 ;  /* 0x000140282e007986 */ /* 0x0043e4000c101d3c */
.L_x_2761:
[----:B------:R-:W-:Y:S05]  /*4c60*/  BSYNC B1 ;  /* 0x0000000000017941 */ /* 0x000fea0003800000 */
.L_x_2760:
        /* <DEDUP_REMOVED lines=17> */
[----:B------:R-:W-:-:S02]  /*4d80*/  HADD2.F32 R72, -RZ, R72.H0_H0 ;  /* 0x20000048ff487230 */ /* 0x000fc40000004100 */
[--C-:B------:R-:W-:Y:S02]  /*4d90*/  HADD2.F32 R41, -RZ, R47.reuse.H1_H1 ;  /* 0x3000002fff297230 */ /* 0x100fe40000004100 */
[-C--:B------:R-:W-:Y:S01]  /*4da0*/  FMUL.FTZ R71, R43, R69.reuse ;  /* 0x000000452b477220 */ /* 0x080fe20000410000 */
[----:B------:R-:W-:Y:S02]  /*4db0*/  HADD2.F32 R47, -RZ, R47.H0_H0 ;  /* 0x2000002fff2f7230 */ /* 0x000fe40000004100 */
[C---:B------:R-:W-:Y:S01]  /*4dc0*/  FMUL.FTZ R74, R40.reuse, R69 ;  /* 0x00000045284a7220 */ /* 0x040fe20000410000 */
[----:B------:R-:W-:Y:S02]  /*4dd0*/  HADD2.F32 R68, -RZ, R68.H0_H0 ;  /* 0x20000044ff447230 */ /* 0x000fe40000004100 */
[-C--:B------:R-:W-:Y:S01]  /*4de0*/  FMUL.FTZ R76, R41, R72.reuse ;  /* 0x00000048294c7220 */ /* 0x080fe20000410000 */
[----:B------:R-:W-:Y:S02]  /*4df0*/  HADD2.F32 R70, -RZ, R73.H0_H0 ;  /* 0x20000049ff467230 */ /* 0x000fe40000004100 */
[----:B------:R-:W-:Y:S01]  /*4e00*/  FMUL.FTZ R72, R47, R72 ;  /* 0x000000482f487220 */ /* 0x000fe20000410000 */
[-C--:B------:R-:W-:Y:S01]  /*4e10*/  FFMA.FTZ R40, R40, R68.reuse, -R71 ;  /* 0x0000004428287223 */ /* 0x080fe20000010847 */
[----:B------:R-:W-:-:S02]  /*4e20*/  FFMA.FTZ R71, R43, R68, R74 ;  /* 0x000000442b477223 */ /* 0x000fc4000001004a */
[-C--:B------:R-:W-:Y:S01]  /*4e30*/  FFMA.FTZ R75, R41, R70.reuse, R72 ;  /* 0x00000046294b7223 */ /* 0x080fe20000010048 */
[--C-:B------:R-:W-:Y:S02]  /*4e40*/  HADD2.F32 R68, -RZ, R160.reuse.H0_H0 ;  /* 0x200000a0ff447230 */ /* 0x100fe40000004100 */
[----:B------:R-:W-:Y:S01]  /*4e50*/  FFMA.FTZ R76, R47, R70, -R76 ;  /* 0x000000462f4c7223 */ /* 0x000fe2000001084c */
[----:B------:R-:W-:Y:S02]  /*4e60*/  HADD2.F32 R160, -RZ, R160.H1_H1 ;  /* 0x300000a0ffa07230 */ /* 0x000fe40000004100 */
[----:B------:R-:W-:Y:S02]  /*4e70*/  HADD2.F32 R41, -RZ, R46.H1_H1 ;  /* 0x3000002eff297230 */ /* 0x000fe40000004100 */
[----:B------:R-:W-:Y:S02]  /*4e80*/  HADD2.F32 R43, -RZ, R42.H1_H1 ;  /* 0x3000002aff2b7230 */ /* 0x000fe40000004100 */
[----:B------:R-:W-:-:S02]  /*4e90*/  HADD2.F32 R46, -RZ, R46.H0_H0 ;  /* 0x2000002eff2e7230 */ /* 0x000fc40000004100 */
[----:B------:R-:W-:Y:S01]  /*4ea0*/  FMUL.FTZ R69, R41, R68 ;  /* 0x0000004429457220 */ /* 0x000fe20000410000 */
[----:B------:R-:W-:Y:S02]  /*4eb0*/  HADD2.F32 R42, -RZ, R42.H0_H0 ;  /* 0x2000002aff2a7230 */ /* 0x000fe40000004100 */
[----:B------:R-:W-:Y:S01]  /*4ec0*/  FMUL.FTZ R73, R43, R160 ;  /* 0x000000a02b497220 */ /* 0x000fe20000410000 */
        /* <DEDUP_REMOVED lines=12> */
.L_x_2788:
[----:B------:R-:W-:Y:S05]  /*4f90*/  BSYNC B2 ;  /* 0x0000000000027941 */ /* 0x000fea0003800000 */
.L_x_2787:
[----:B--2---:R1:W-:Y:S02]  /*4fa0*/  STG.E.128 desc[UR60][R44.64], R40 ;  /* 0x000000282c007986 */ /* 0x0043e4000c101d3c */
.L_x_2786:
[----:B------:R-:W-:Y:S05]  /*4fb0*/  BSYNC B1 ;  /* 0x0000000000017941 */ /* 0x000fea0003800000 */
.L_x_2785:
        /* <DEDUP_REMOVED lines=32> */
[----:B------:R-:W-:Y:S02]  /*51c0*/  HADD2.F32 R40, -RZ, R40.H0_H0 ;  /* 0x20000028ff287230 */ /* 0x000fe40000004100 */
[----:B------:R-:W-:Y:S01]  /*51d0*/  FMUL.FTZ R69, R42, R157 ;  /* 0x0000009d2a457220 */ /* 0x000fe20000410000 */
[----:B------:R-:W-:-:S02]  /*51e0*/  HADD2.F32 R46, -RZ, R46.H0_H0 ;  /* 0x2000002eff2e7230 */ /* 0x000fc40000004100 */
[CC--:B------:R-:W-:Y:S01]  /*51f0*/  FMUL.FTZ R65, R41.reuse, R155.reuse ;  /* 0x0000009b29417220 */ /* 0x0c0fe20000410000 */
[----:B------:R-:W-:Y:S02]  /*5200*/  HADD2.F32 R43, -RZ, R146.H1_H1 ;  /* 0x30000092ff2b7230 */ /* 0x000fe40000004100 */
        /* <DEDUP_REMOVED lines=11> */
.L_x_2792:
[----:B------:R-:W-:Y:S05]  /*52c0*/  BSYNC B2 ;  /* 0x0000000000027941 */ /* 0x000fea0003800000 */
.L_x_2791:
[----:B--2---:R1:W-:Y:S02]  /*52d0*/  STG.E.128 desc[UR60][R44.64+0x40], R40 ;  /* 0x000040282c007986 */ /* 0x0043e4000c101d3c */
.L_x_2790:
[----:B------:R-:W-:Y:S05]  /*52e0*/  BSYNC B1 ;  /* 0x0000000000017941 */ /* 0x000fea0003800000 */
.L_x_2789:
        /* <DEDUP_REMOVED lines=48> */
.L_x_2796:
[----:B------:R-:W-:Y:S05]  /*55f0*/  BSYNC B2 ;  /* 0x0000000000027941 */ /* 0x000fea0003800000 */
.L_x_2795:
[----:B--2---:R1:W-:Y:S02]  /*5600*/  STG.E.128 desc[UR60][R44.64+0x80], R40 ;  /* 0x000080282c007986 */ /* 0x0043e4000c101d3c */
.L_x_2794:
[----:B------:R-:W-:Y:S05]  /*5610*/  BSYNC B1 ;  /* 0x0000000000017941 */ /* 0x000fea0003800000 */
.L_x_2793:
        /* <DEDUP_REMOVED lines=48> */
.L_x_2800:
[----:B------:R-:W-:Y:S05]  /*5920*/  BSYNC B2 ;  /* 0x0000000000027941 */ /* 0x000fea0003800000 */
.L_x_2799:
[----:B--2---:R1:W-:Y:S02]  /*5930*/  STG.E.128 desc[UR60][R44.64+0xc0], R40 ;  /* 0x0000c0282c007986 */ /* 0x0043e4000c101d3c */
.L_x_2798:
[----:B------:R-:W-:Y:S05]  /*5940*/  BSYNC B1 ;  /* 0x0000000000017941 */ /* 0x000fea0003800000 */
.L_x_2797:
        /* <DEDUP_REMOVED lines=48> */
.L_x_2804:
[----:B------:R-:W-:Y:S05]  /*5c50*/  BSYNC B2 ;  /* 0x0000000000027941 */ /* 0x000fea0003800000 */
.L_x_2803:
[----:B--2---:R1:W-:Y:S02]  /*5c60*/  STG.E.128 desc[UR60][R44.64+0x100], R40 ;  /* 0x000100282c007986 */ /* 0x0043e4000c101d3c */
.L_x_2802:
[----:B------:R-:W-:Y:S05]  /*5c70*/  BSYNC B1 ;  /* 0x0000000000017941 */ /* 0x000fea0003800000 */
.L_x_2801:
        /* <DEDUP_REMOVED lines=47> */
.L_x_2806:
[----:B------:R-:W-:Y:S05]  /*5f70*/  BSYNC B1 ;  /* 0x0000000000017941 */ /* 0x000fea0003800000 */
.L_x_2805:
[----:B--2---:R1:W-:Y:S01]  /*5f80*/  STG.E.128 desc[UR60][R44.64+0x140], R40 ;  /* 0x000140282c007986 */ /* 0x0043e2000c101d3c */
[----:B------:R-:W-:Y:S05]  /*5f90*/  BRA `(.L_x_2784) ;  /* 0x0000003c00cc7947 */ /* 0x000fea0003800000 */
.L_x_2752:
        /* <DEDUP_REMOVED lines=47> */
.L_x_2808:
[----:B------:R-:W-:Y:S05]  /*6290*/  BSYNC B1 ;  /* 0x0000000000017941 */ /* 0x000fea0003800000 */
.L_x_2807:
[----:B0-----:R-:W-:Y:S01]  /*62a0*/  IADD3 R64, R204, 0x40, RZ ;  /* 0x00000040cc407810 */ /* 0x001fe20007ffe0ff */
[----:B------:R-:W-:Y:S01]  /*62b0*/  BSSY B1, `(.L_x_2809) ;  /* 0x000002f000017945 */ /* 0x000fe20003800000 */
[----:B------:R-:W-:Y:S02]  /*62c0*/  CS2R R70, SRZ ;  /* 0x0000000000467805 */ /* 0x000fe4000001ff00 */
[----:B------:R-:W-:Y:S02]  /*62d0*/  CS2R R68, SRZ ;  /* 0x0000000000447805 */ /* 0x000fe4000001ff00 */
[----:B------:R-:W-:Y:S02]  /*62e0*/  ISETP.GE.AND P3, PT, R64, R97, PT ;  /* 0x000000614000720c */ /* 0x000fe40003f66270 */
        /* <DEDUP_REMOVED lines=43> */
.L_x_2810:
[----:B------:R-:W-:Y:S05]  /*65a0*/  BSYNC B1 ;  /* 0x0000000000017941 */ /* 0x000fea0003800000 */
.L_x_2809:
[----:B0-----:R-:W2:Y:S01]  /*65b0*/  LDL R88, [R1+0x44] ;  /* 0x0000440001587983 */ /* 0x001ea20000100800 */
[----:B------:R-:W-:Y:S01]  /*65c0*/  IMAD.MOV.U32 R89, RZ, RZ, R41 ;  /* 0x000000ffff597224 */ /* 0x000fe200078e0029 */
[----:B------:R-:W-:Y:S01]  /*65d0*/  PRMT R171, R93, 0x5410, R94 ;  /* 0x000054105dab7816 */ /* 0x000fe2000000005e */
[----:B------:R-:W-:Y:S02]  /*65e0*/  IMAD.MOV.U32 R91, RZ, RZ, R45 ;  /* 0x000000ffff5b7224 */ /* 0x000fe400078e002d */
[----:B------:R-:W-:-:S05]  /*65f0*/  IMAD.MOV.U32 R90, RZ, RZ, R44 ;  /* 0x000000ffff5a7224 */ /* 0x000fca00078e002c */
[----:B------:R-:W-:Y:S01]  /*6600*/  PRMT R176, R90, 0x7610, R176 ;  /* 0x000076105ab07816 */ /* 0x000fe200000000b0 */
[----:B------:R-:W-:-:S05]  /*6610*/  IMAD.MOV.U32 R90, RZ, RZ, R48 ;  /* 0x000000ffff5a7224 */ /* 0x000fca00078e0030 */
[----:B------:R-:W-:Y:S02]  /*6620*/  PRMT R179, R90, 0x7610, R179 ;  /* 0x000076105ab37816 */ /* 0x000fe400000000b3 */
[----:B------:R-:W-:Y:S02]  /*6630*/  MOV R90, R52 ;  /* 0x00000034005a7202 */ /* 0x000fe40000000f00 */
        /* <DEDUP_REMOVED lines=15> */
[----:B------:R-:W-:Y:S01]  /*6730*/  PLOP3.LUT P2, PT, PT, PT, UP0, 0x80, 0x0 ;  /* 0x000000000000781c */ /* 0x000fe20003f4f008 */
        /* <DEDUP_REMOVED lines=52> */
[----:B------:R-:W-:-:S05]  /*6a80*/  IMAD.MOV.U32 R88, RZ, RZ, R85 ;  /* 0x000000ffff587224 */ /* 0x000fca00078e0055 */
[----:B------:R-:W-:Y:S01]  /*6a90*/  PRMT R170, R89, 0x5410, R88 ;  /* 0x0000541059aa7816 */ /* 0x000fe20000000058 */
[----:B------:R-:W-:Y:S06]  /*6aa0*/  @!P2 BRA `(.L_x_2811) ;  /* 0x000000000004a947 */ /* 0x000fec0003800000 */
[----:B------:R-:W-:Y:S01]  /*6ab0*/  BPT.TRAP 0x1 ;  /* 0x000000040000795c */ /* 0x000fe20000300000 */
.L_x_2811:
        /* <DEDUP_REMOVED lines=8> */
.L_x_3133:
[----:B------:R-:W-:Y:S05]  /*6b40*/  BSYNC B1 ;  /* 0x0000000000017941 */ /* 0x000fea0003800000 */
.L_x_2812:
        /* <DEDUP_REMOVED lines=34> */
[----:B------:R-:W-:Y:S01]  /*6d70*/  SHF.R.U32.HI R49, RZ, 0x10, R49 ;  /* 0x00000010ff317819 */ /* 0x000fe20000011631 */
[----:B------:R-:W-:Y:S01]  /*6d80*/  HADD2.F32 R161, -RZ, R161.H0_H0 ;  /* 0x200000a1ffa17230 */ /* 0x000fe20000004100 */
[----:B------:R-:W-:Y:S01]  /*6d90*/  SHF.R.U64 R50, R50, 0x10, R51 ;  /* 0x0000001032327819 */ /* 0x000fe20000001233 */
[----:B------:R-:W-:Y:S02]  /*6da0*/  HADD2.F32 R89, -RZ, R163.H0_H0 ;  /* 0x200000a3ff597230 */ /* 0x000fe40000004100 */
[----:B------:R-:W-:Y:S02]  /*6db0*/  HADD2.F32 R165, -RZ, R162.H0_H0 ;  /* 0x200000a2ffa57230 */ /* 0x000fe40000004100 */
[----:B------:R-:W-:-:S02]  /*6dc0*/  HADD2.F32 R164, -RZ, R164.H0_H0 ;  /* 0x200000a4ffa47230 */ /* 0x000fc40000004100 */
[-C--:B------:R-:W-:Y:S01]  /*6dd0*/  FMUL.FTZ R93, R89, R161.reuse ;  /* 0x000000a1595d7220 */ /* 0x080fe20000410000 */
[----:B------:R-:W-:Y:S02]  /*6de0*/  HADD2.F32 R49, -RZ, R49.H0_H0 ;  /* 0x20000031ff317230 */ /* 0x000fe40000004100 */
[C---:B------:R-:W-:Y:S01]  /*6df0*/  FMUL.FTZ R161, R165.reuse, R161 ;  /* 0x000000a1a5a17220 */ /* 0x040fe20000410000 */
[----:B------:R-:W-:Y:S02]  /*6e00*/  HADD2.F32 R50, -RZ, R50.H0_H0 ;  /* 0x20000032ff327230 */ /* 0x000fe40000004100 */
[-C--:B------:R-:W-:Y:S01]  /*6e10*/  FFMA.FTZ R93, R165, R164.reuse, -R93 ;  /* 0x000000a4a55d7223 */ /* 0x080fe2000001085d */
[----:B------:R-:W-:Y:S01]  /*6e20*/  FFMA.FTZ R89, R89, R164, R161 ;  /* 0x000000a459597223 */ /* 0x000fe200000100a1 */
[--C-:B------:R-:W-:Y:S02]  /*6e30*/  SHF.R.U32.HI R164, RZ, 0x10, R61.reuse ;  /* 0x00000010ffa47819 */ /* 0x100fe4000001163d */
[----:B------:R-:W-:Y:S01]  /*6e40*/  SHF.R.U64 R161, R60, 0x10, R61 ;  /* 0x000000103ca17819 */ /* 0x000fe2000000123d */
[----:B------:R-:W-:-:S02]  /*6e50*/  HADD2.F32 R60, -RZ, R163.H1_H1 ;  /* 0x300000a3ff3c7230 */ /* 0x000fc40000004100 */
[----:B------:R-:W-:Y:S02]  /*6e60*/  HADD2.F32 R164, -RZ, R164.H0_H0 ;  /* 0x200000a4ffa47230 */ /* 0x000fe40000004100 */
[----:B------:R-:W-:Y:S02]  /*6e70*/  HADD2.F32 R61, -RZ, R162.H1_H1 ;  /* 0x300000a2ff3d7230 */ /* 0x000fe40000004100 */
[----:B------:R-:W-:Y:S02]  /*6e80*/  HADD2.F32 R161, -RZ, R161.H0_H0 ;  /* 0x200000a1ffa17230 */ /* 0x000fe40000004100 */
[-C--:B------:R-:W-:Y:S01]  /*6e90*/  FMUL.FTZ R162, R60, R164.reuse ;  /* 0x000000a43ca27220 */ /* 0x080fe20000410000 */
[----:B------:R-:W-:-:S03]  /*6ea0*/  FMUL.FTZ R164, R61, R164 ;  /* 0x000000a43da47220 */ /* 0x000fc60000410000 */
[-C--:B------:R-:W-:Y:S01]  /*6eb0*/  FFMA.FTZ R61, R61, R49.reuse, -R162 ;  /* 0x000000313d3d7223 */ /* 0x080fe200000108a2 */
[----:B------:R-:W-:Y:S02]  /*6ec0*/  HADD2.F32 R162, -RZ, R178.H1_H1 ;  /* 0x300000b2ffa27230 */ /* 0x000fe40000004100 */
[----:B------:R-:W-:Y:S01]  /*6ed0*/  FFMA.FTZ R49, R60, R49, R164 ;  /* 0x000000313c317223 */ /* 0x000fe200000100a4 */
[----:B------:R-:W-:Y:S02]  /*6ee0*/  IMAD.MOV.U32 R60, RZ, RZ, R91 ;  /* 0x000000ffff3c7224 */ /* 0x000fe400078e005b */
[----:B------:R-:W-:Y:S01]  /*6ef0*/  HADD2.F32 R164, -RZ, R181.H0_H0 ;  /* 0x200000b5ffa47230 */ /* 0x000fe20000004100 */
[----:B------:R-:W-:Y:S01]  /*6f00*/  F2FP.F16.F32.PACK_AB R61, R61, R93 ;  /* 0x0000005d3d3d723e */ /* 0x000fe200000000ff */
[----:B------:R-:W-:Y:S01]  /*6f10*/  HADD2.F32 R91, -RZ, R95.H0_H0 ;  /* 0x2000005fff5b7230 */ /* 0x000fe20000004100 */
[----:B------:R-:W-:Y:S01]  /*6f20*/  F2FP.F16.F32.PACK_AB R49, R49, R89 ;  /* 0x000000593131723e */ /* 0x000fe200000000ff */
[----:B------:R-:W-:-:S02]  /*6f30*/  HADD2.F32 R163, -RZ, R60.H0_H0 ;  /* 0x2000003cffa37230 */ /* 0x000fc40000004100 */
[----:B------:R-:W-:Y:S02]  /*6f40*/  HADD2.F32 R60, -RZ, R60.H1_H1 ;  /* 0x3000003cff3c7230 */ /* 0x000fe40000004100 */
[----:B------:R-:W-:Y:S01]  /*6f50*/  FMUL.FTZ R165, R91, R164 ;  /* 0x000000a45ba57220 */ /* 0x000fe20000410000 */
[----:B------:R-:W-:Y:S02]  /*6f60*/  IMAD.MOV.U32 R89, RZ, RZ, R61 ;  /* 0x000000ffff597224 */ /* 0x000fe400078e003d */
[----:B------:R-:W-:Y:S02]  /*6f70*/  IMAD.MOV.U32 R93, RZ, RZ, R49 ;  /* 0x000000ffff5d7224 */ /* 0x000fe400078e0031 */
        /* <DEDUP_REMOVED lines=14> */
[----:B------:R-:W-:-:S03]  /*7060*/  HADD2.F32 R63, -RZ, R179.H0_H0 ;  /* 0x200000b3ff3f7230 */ /* 0x000fc60000004100 */
        /* <DEDUP_REMOVED lines=21> */
[----:B------:R-:W-:Y:S01]  /*71c0*/  HADD2.F32 R88, -RZ, R178.H0_H0 ;  /* 0x200000b2ff587230 */ /* 0x000fe20000004100 */
        /* <DEDUP_REMOVED lines=8> */
[----:B------:R-:W-:Y:S01]  /*7250*/  MOV R88, R48 ;  /* 0x0000003000587202 */ /* 0x000fe20000000f00 */
[----:B------:R-:W-:Y:S02]  /*7260*/  IMAD.MOV.U32 R92, RZ, RZ, R62 ;  /* 0x000000ffff5c7224 */ /* 0x000fe400078e003e */
[-C--:B------:R-:W-:Y:S01]  /*7270*/  FFMA.FTZ R63, R90, R50.reuse, -R63 ;  /* 0x000000325a3f7223 */ /* 0x080fe2000001083f */
[----:B------:R-:W-:-:S04]  /*7280*/  FFMA.FTZ R51, R94, R50, R51 ;  /* 0x000000325e337223 */ /* 0x000fc80000010033 */
[----:B------:R-:W-:Y:S01]  /*7290*/  F2FP.F16.F32.PACK_AB R63, R63, R95 ;  /* 0x0000005f3f3f723e */ /* 0x000fe200000000ff */
[----:B------:R-:W-:Y:S01]  /*72a0*/  IMAD.MOV.U32 R95, RZ, RZ, R60 ;  /* 0x000000ffff5f7224 */ /* 0x000fe200078e003c */
[----:B------:R-:W-:-:S03]  /*72b0*/  F2FP.F16.F32.PACK_AB R51, R51, R161 ;  /* 0x000000a13333723e */ /* 0x000fc600000000ff */
[----:B------:R-:W-:Y:S01]  /*72c0*/  IMAD.MOV.U32 R90, RZ, RZ, R63 ;  /* 0x000000ffff5a7224 */ /* 0x000fe200078e003f */
[----:B------:R-:W-:-:S07]  /*72d0*/  MOV R94, R51 ;  /* 0x00000033005e7202 */ /* 0x000fce0000000f00 */
.L_x_2819:
[----:B------:R-:W-:Y:S05]  /*72e0*/  BSYNC B3 ;  /* 0x0000000000037941 */ /* 0x000fea0003800000 */
.L_x_2818:
        /* <DEDUP_REMOVED lines=12> */
.L_x_2817:
[----:B------:R-:W-:Y:S05]  /*73b0*/  BSYNC B2 ;  /* 0x0000000000027941 */ /* 0x000fea0003800000 */
.L_x_2816:
        /* <DEDUP_REMOVED lines=26> */
[----:B--2---:R-:W-:Y:S01]  /*7560*/  IMAD.MOV.U32 R93, RZ, RZ, R61 ;  /* 0x000000ffff5d7224 */ /* 0x004fe200078e003d */
[----:B------:R-:W-:Y:S01]  /*7570*/  SHF.R.U64 R56, R56, 0x10, R57 ;  /* 0x0000001038387819 */ /* 0x000fe20000001239 */
[----:B0-----:R-:W-:Y:S01]  /*7580*/  IMAD.MOV.U32 R61, RZ, RZ, R49 ;  /* 0x000000ffff3d7224 */ /* 0x001fe200078e0031 */
[----:B------:R-:W-:Y:S01]  /*7590*/  SHF.R.U64 R44, R44, 0x10, R45 ;  /* 0x000000102c2c7819 */ /* 0x000fe2000000122d */
[----:B------:R-:W-:Y:S01]  /*75a0*/  HADD2.F32 R94, -RZ, R180.H0_H0 ;  /* 0x200000b4ff5e7230 */ /* 0x000fe20000004100 */
[----:B------:R-:W-:Y:S01]  /*75b0*/  SHF.R.U64 R58, R58, 0x10, R59 ;  /* 0x000000103a3a7819 */ /* 0x000fe2000000123b */
[----:B------:R-:W-:Y:S01]  /*75c0*/  HADD2.F32 R91, -RZ, R93.H0_H0 ;  /* 0x2000005dff5b7230 */ /* 0x000fe20000004100 */
[----:B------:R-:W-:Y:S01]  /*75d0*/  SHF.R.U64 R46, R46, 0x10, R47 ;  /* 0x000000102e2e7819 */ /* 0x000fe2000000122f */
[----:B------:R-:W-:Y:S02]  /*75e0*/  HADD2.F32 R92, -RZ, R61.H0_H0 ;  /* 0x2000003dff5c7230 */ /* 0x000fe40000004100 */
[----:B------:R-:W-:-:S02]  /*75f0*/  HADD2.F32 R49, -RZ, R177.H1_H1 ;  /* 0x300000b1ff317230 */ /* 0x000fc40000004100 */
        /* <DEDUP_REMOVED lines=10> */
[----:B------:R-:W-:-:S02]  /*76a0*/  HADD2.F32 R162, -RZ, R176.H1_H1 ;  /* 0x300000b0ffa27230 */ /* 0x000fc40000004100 */
[----:B------:R-:W-:Y:S02]  /*76b0*/  HADD2.F32 R94, -RZ, R94.H0_H0 ;  /* 0x2000005eff5e7230 */ /* 0x000fe40000004100 */
[----:B------:R-:W-:Y:S02]  /*76c0*/  HADD2.F32 R93, -RZ, R93.H0_H0 ;  /* 0x2000005dff5d7230 */ /* 0x000fe40000004100 */
[----:B------:R-:W-:Y:S02]  /*76d0*/  HADD2.F32 R44, -RZ, R44.H0_H0 ;  /* 0x2000002cff2c7230 */ /* 0x000fe40000004100 */
[-C--:B------:R-:W-:Y:S01]  /*76e0*/  FMUL.FTZ R95, R49, R94.reuse ;  /* 0x0000005e315f7220 */ /* 0x080fe20000410000 */
[C---:B------:R-:W-:Y:S01]  /*76f0*/  FMUL.FTZ R94, R61.reuse, R94 ;  /* 0x0000005e3d5e7220 */ /* 0x040fe20000410000 */
[----:B------:R-:W-:Y:S02]  /*7700*/  HADD2.F32 R57, -RZ, R176.H0_H0 ;  /* 0x200000b0ff397230 */ /* 0x000fe40000004100 */
[-C--:B------:R-:W-:Y:S01]  /*7710*/  FFMA.FTZ R61, R61, R93.reuse, -R95 ;  /* 0x0000005d3d3d7223 */ /* 0x080fe2000001085f */
[----:B------:R-:W-:Y:S01]  /*7720*/  FFMA.FTZ R49, R49, R93, R94 ;  /* 0x0000005d31317223 */ /* 0x000fe2000001005e */
[----:B------:R-:W-:-:S02]  /*7730*/  IMAD.MOV.U32 R93, RZ, RZ, R63 ;  /* 0x000000ffff5d7224 */ /* 0x000fc400078e003f */
[----:B------:R-:W-:Y:S01]  /*7740*/  HADD2.F32 R63, -RZ, R51.H0_H0 ;  /* 0x20000033ff3f7230 */ /* 0x000fe20000004100 */
[----:B------:R-:W-:Y:S01]  /*7750*/  F2FP.F16.F32.PACK_AB R61, R61, R92 ;  /* 0x0000005c3d3d723e */ /* 0x000fe200000000ff */
[----:B------:R-:W-:Y:S01]  /*7760*/  HADD2.F32 R95, -RZ, R177.H0_H0 ;  /* 0x200000b1ff5f7230 */ /* 0x000fe20000004100 */
[----:B------:R-:W-:Y:S01]  /*7770*/  F2FP.F16.F32.PACK_AB R91, R49, R91 ;  /* 0x0000005b315b723e */ /* 0x000fe200000000ff */
[--C-:B------:R-:W-:Y:S01]  /*7780*/  HADD2.F32 R94, -RZ, R93.reuse.H0_H0 ;  /* 0x2000005dff5e7230 */ /* 0x100fe20000004100 */
[----:B------:R-:W-:Y:S01]  /*7790*/  MOV R49, R61 ;  /* 0x0000003d00317202 */ /* 0x000fe20000000f00 */
[----:B------:R-:W-:Y:S02]  /*77a0*/  HADD2.F32 R93, -RZ, R93.H1_H1 ;  /* 0x3000005dff5d7230 */ /* 0x000fe40000004100 */
[----:B------:R-:W-:Y:S02]  /*77b0*/  HADD2.F32 R51, -RZ, R51.H1_H1 ;  /* 0x30000033ff337230 */ /* 0x000fe40000004100 */
[-C--:B------:R-:W-:Y:S01]  /*77c0*/  FMUL.FTZ R161, R94, R160.reuse ;  /* 0x000000a05ea17220 */ /* 0x080fe20000410000 */
[----:B------:R-:W-:Y:S01]  /*77d0*/  FMUL.FTZ R160, R63, R160 ;  /* 0x000000a03fa07220 */ /* 0x000fe20000410000 */
[----:B------:R-:W-:-:S02]  /*77e0*/  HADD2.F32 R58, -RZ, R58.H0_H0 ;  /* 0x2000003aff3a7230 */ /* 0x000fc40000004100 */
[-C--:B------:R-:W-:Y:S01]  /*77f0*/  FFMA.FTZ R63, R63, R95.reuse, -R161 ;  /* 0x0000005f3f3f7223 */ /* 0x080fe200000108a1 */
[----:B------:R-:W-:Y:S01]  /*7800*/  FFMA.FTZ R160, R94, R95, R160 ;  /* 0x0000005f5ea07223 */ /* 0x000fe200000100a0 */
[----:B------:R-:W-:Y:S01]  /*7810*/  SHF.R.U32.HI R94, RZ, 0x10, R59 ;  /* 0x00000010ff5e7819 */ /* 0x000fe2000001163b */
[----:B------:R-:W-:Y:S01]  /*7820*/  HADD2.F32 R59, -RZ, R175.H1_H1 ;  /* 0x300000afff3b7230 */ /* 0x000fe20000004100 */
[----:B------:R-:W-:Y:S01]  /*7830*/  SHF.R.U32.HI R95, RZ, 0x10, R47 ;  /* 0x00000010ff5f7819 */ /* 0x000fe2000001162f */
[----:B------:R-:W-:Y:S02]  /*7840*/  HADD2.F32 R46, -RZ, R46.H0_H0 ;  /* 0x2000002eff2e7230 */ /* 0x000fe40000004100 */
[----:B------:R-:W-:Y:S02]  /*7850*/  HADD2.F32 R94, -RZ, R94.H0_H0 ;  /* 0x2000005eff5e7230 */ /* 0x000fe40000004100 */
[----:B------:R-:W-:Y:S02]  /*7860*/  HADD2.F32 R95, -RZ, R95.H0_H0 ;  /* 0x2000005fff5f7230 */ /* 0x000fe40000004100 */
[----:B------:R-:W-:-:S02]  /*7870*/  IMAD.MOV.U32 R61, RZ, RZ, R91 ;  /* 0x000000ffff3d7224 */ /* 0x000fc400078e005b */
        /* <DEDUP_REMOVED lines=10> */
[C---:B------:R-:W-:Y:S01]  /*7920*/  FMUL.FTZ R162, R93.reuse, R162 ;  /* 0x000000a25da27220 */ /* 0x040fe20000410000 */
[----:B------:R-:W-:Y:S01]  /*7930*/  F2FP.F16.F32.PACK_AB R94, R94, R160 ;  /* 0x000000a05e5e723e */ /* 0x000fe200000000ff */
[-C--:B------:R-:W-:Y:S01]  /*7940*/  FMUL.FTZ R45, R60, R56.reuse ;  /* 0x000000383c2d7220 */ /* 0x080fe20000410000 */
[-C--:B------:R-:W-:Y:S01]  /*7950*/  FFMA.FTZ R95, R93, R57.reuse, -R95 ;  /* 0x000000395d5f7223 */ /* 0x080fe2000001085f */
[C---:B------:R-:W-:Y:S01]  /*7960*/  FMUL.FTZ R56, R48.reuse, R56 ;  /* 0x0000003830387220 */ /* 0x040fe20000410000 */
[----:B------:R-:W-:Y:S01]  /*7970*/  FFMA.FTZ R162, R51, R57, R162 ;  /* 0x0000003933a27223 */ /* 0x000fe200000100a2 */
[----:B------:R-:W-:Y:S01]  /*7980*/  FFMA.FTZ R45, R48, R44, -R45 ;  /* 0x0000002c302d7223 */ /* 0x000fe2000001082d */
[----:B------:R-:W-:-:S02]  /*7990*/  HADD2.F32 R51, -RZ, R50.H0_H0 ;  /* 0x20000032ff337230 */ /* 0x000fc40000004100 */
[----:B------:R-:W-:Y:S01]  /*79a0*/  FFMA.FTZ R56, R60, R44, R56 ;  /* 0x0000002c3c387223 */ /* 0x000fe20000010038 */
[--C-:B------:R-:W-:Y:S02]  /*79b0*/  HADD2.F32 R44, -RZ, R62.reuse.H0_H0 ;  /* 0x2000003eff2c7230 */ /* 0x100fe40000004100 */
[----:B------:R-:W-:Y:S01]  /*79c0*/  HADD2.F32 R48, -RZ, R175.H0_H0 ;  /* 0x200000afff307230 */ /* 0x000fe20000004100 */
[----:B------:R-:W-:Y:S01]  /*79d0*/  F2FP.F16.F32.PACK_AB R45, R45, R95 ;  /* 0x0000005f2d2d723e */ /* 0x000fe200000000ff */
[----:B------:R-:W-:Y:S02]  /*79e0*/  HADD2.F32 R62, -RZ, R62.H1_H1 ;  /* 0x3000003eff3e7230 */ /* 0x000fe40000004100 */
[-C--:B------:R-:W-:Y:S01]  /*79f0*/  FMUL.FTZ R57, R44, R59.reuse ;  /* 0x0000003b2c397220 */ /* 0x080fe20000410000 */
[C---:B------:R-:W-:Y:S01]  /*7a00*/  FMUL.FTZ R59, R51.reuse, R59 ;  /* 0x0000003b333b7220 */ /* 0x040fe20000410000 */
[----:B------:R-:W-:Y:S01]  /*7a10*/  HADD2.F32 R50, -RZ, R50.H1_H1 ;  /* 0x30000032ff327230 */ /* 0x000fe20000004100 */
[----:B------:R-:W-:Y:S01]  /*7a20*/  F2FP.F16.F32.PACK_AB R56, R56, R162 ;  /* 0x000000a23838723e */ /* 0x000fe200000000ff */
[-C--:B------:R-:W-:Y:S01]  /*7a30*/  FFMA.FTZ R57, R51, R48.reuse, -R57 ;  /* 0x0000003033397223 */ /* 0x080fe20000010839 */
[----:B------:R-:W-:Y:S01]  /*7a40*/  FFMA.FTZ R59, R44, R48, R59 ;  /* 0x000000302c3b7223 */ /* 0x000fe2000001003b */
[-C--:B------:R-:W-:Y:S01]  /*7a50*/  FMUL.FTZ R44, R62, R58.reuse ;  /* 0x0000003a3e2c7220 */ /* 0x080fe20000410000 */
[----:B------:R-:W-:Y:S01]  /*7a60*/  FMUL.FTZ R58, R50, R58 ;  /* 0x0000003a323a7220 */ /* 0x000fe20000410000 */
[----:B------:R-:W-:-:S02]  /*7a70*/  IMAD.MOV.U32 R51, RZ, RZ, R63 ;  /* 0x000000ffff337224 */ /* 0x000fc400078e003f */
[-C--:B------:R-:W-:Y:S01]  /*7a80*/  FFMA.FTZ R44, R50, R46.reuse, -R44 ;  /* 0x0000002e322c7223 */ /* 0x080fe2000001082c */
[----:B------:R-:W-:Y:S01]  /*7a90*/  FFMA.FTZ R58, R62, R46, R58 ;  /* 0x0000002e3e3a7223 */ /* 0x000fe2000001003a */
[----:B------:R-:W-:Y:S02]  /*7aa0*/  IMAD.MOV.U32 R48, RZ, RZ, R45 ;  /* 0x000000ffff307224 */ /* 0x000fe400078e002d */
[----:B------:R-:W-:Y:S01]  /*7ab0*/  IMAD.MOV.U32 R60, RZ, RZ, R56 ;  /* 0x000000ffff3c7224 */ /* 0x000fe200078e0038 */
[----:B------:R-:W-:Y:S01]  /*7ac0*/  F2FP.F16.F32.PACK_AB R44, R44, R57 ;  /* 0x000000392c2c723e */ /* 0x000fe200000000ff */
[----:B------:R-:W-:Y:S01]  /*7ad0*/  IMAD.MOV.U32 R63, RZ, RZ, R94 ;  /* 0x000000ffff3f7224 */ /* 0x000fe200078e005e */
[----:B------:R-:W-:-:S03]  /*7ae0*/  F2FP.F16.F32.PACK_AB R58, R58, R59 ;  /* 0x0000003b3a3a723e */ /* 0x000fc600000000ff */
[----:B------:R-:W-:Y:S01]  /*7af0*/  IMAD.MOV.U32 R50, RZ, RZ, R44 ;  /* 0x000000ffff327224 */ /* 0x000fe200078e002c */
[----:B------:R-:W-:-:S07]  /*7b00*/  MOV R62, R58 ;  /* 0x0000003a003e7202 */ /* 0x000fce0000000f00 */
.L_x_2823:
[----:B------:R-:W-:Y:S05]  /*7b10*/  BSYNC B3 ;  /* 0x0000000000037941 */ /* 0x000fea0003800000 */
.L_x_2822:
        /* <DEDUP_REMOVED lines=10> */
.L_x_2821:
[----:B------:R-:W-:Y:S05]  /*7bc0*/  BSYNC B2 ;  /* 0x0000000000027941 */ /* 0x000fea0003800000 */
.L_x_2820:
[----:B------:R-:W-:-:S13]  /*7bd0*/  ISETP.NE.AND P4, PT, R34, RZ, PT ;  /* 0x000000ff2200720c */ /* 0x000fda0003f85270 */
[----:B------:R-:W-:Y:S05]  /*7be0*/  @!P4 BRA `(.L_x_2815) ;  /* 0x0000000400f0c947 */ /* 0x000fea0003800000 */
[----:B0-----:R-:W3:Y:S01]  /*7bf0*/  LDL R44, [R1+0x20] ;  /* 0x00002000012c7983 */ /* 0x001ee20000100800 */
        /* <DEDUP_REMOVED lines=18> */
[----:B--2---:R-:W-:Y:S02]  /*7d20*/  IMAD R48, R17, 0x5400, R45 ;  /* 0x0000540011307824 */ /* 0x004fe400078e022d */
        /* <DEDUP_REMOVED lines=34> */
[----:B------:R-:W-:Y:S01]  /*7f50*/  HADD2.F32 R54, -RZ, R54.H0_H0 ;  /* 0x20000036ff367230 */ /* 0x000fe20000004100 */
[----:B------:R-:W-:Y:S01]  /*7f60*/  F2FP.F16.F32.PACK_AB R52, R52, R88 ;  /* 0x000000583434723e */ /* 0x000fe200000000ff */
        /* <DEDUP_REMOVED lines=14> */
[----:B------:R-:W-:Y:S01]  /*8050*/  HADD2.F32 R48, -RZ, R48.H1_H1 ;  /* 0x30000030ff307230 */ /* 0x000fe20000004100 */
[----:B------:R-:W-:Y:S01]  /*8060*/  F2FP.F16.F32.PACK_AB R43, R49, R43 ;  /* 0x0000002b312b723e */ /* 0x000fe200000000ff */
        /* <DEDUP_REMOVED lines=18> */
[----:B------:R-:W-:Y:S01]  /*8190*/  HADD2.F32 R46, -RZ, R46.H1_H1 ;  /* 0x3000002eff2e7230 */ /* 0x000fe20000004100 */
[----:B------:R-:W-:Y:S01]  /*81a0*/  F2FP.F16.F32.PACK_AB R40, R55, R40 ;  /* 0x000000283728723e */ /* 0x000fe200000000ff */
[----:B------:R-:W-:Y:S02]  /*81b0*/  HADD2.F32 R47, -RZ, R42.H0_H0 ;  /* 0x2000002aff2f7230 */ /* 0x000fe40000004100 */
[----:B------:R-:W-:Y:S01]  /*81c0*/  FMUL.FTZ R42, R45, R173 ;  /* 0x000000ad2d2a7220 */ /* 0x000fe20000410000 */
[----:B------:R-:W-:-:S02]  /*81d0*/  HADD2.F32 R171, -RZ, R171.H0_H0 ;  /* 0x200000abffab7230 */ /* 0x000fc40000004100 */
[----:B------:R-:W-:Y:S01]  /*81e0*/  FMUL.FTZ R48, R50, R53 ;  /* 0x0000003532307220 */ /* 0x000fe20000410000 */
[----:B------:R-:W-:Y:S01]  /*81f0*/  FMUL.FTZ R173, R44, R173 ;  /* 0x000000ad2cad7220 */ /* 0x000fe20000410000 */
[----:B------:R-:W-:Y:S01]  /*8200*/  FMUL.FTZ R53, R46, R53 ;  /* 0x000000352e357220 */ /* 0x000fe20000410000 */
[----:B------:R-:W-:Y:S01]  /*8210*/  F2FP.F16.F32.PACK_AB R41, R41, R174 ;  /* 0x000000ae2929723e */ /* 0x000fe200000000ff */
[-C--:B------:R-:W-:Y:S01]  /*8220*/  FFMA.FTZ R42, R44, R171.reuse, -R42 ;  /* 0x000000ab2c2a7223 */ /* 0x080fe2000001082a */
[----:B------:R-:W-:Y:S01]  /*8230*/  FFMA.FTZ R173, R45, R171, R173 ;  /* 0x000000ab2dad7223 */ /* 0x000fe200000100ad */
[-C--:B------:R-:W-:Y:S01]  /*8240*/  FFMA.FTZ R53, R50, R47.reuse, R53 ;  /* 0x0000002f32357223 */ /* 0x080fe20000010035 */
[----:B------:R-:W-:Y:S01]  /*8250*/  FFMA.FTZ R48, R46, R47, -R48 ;  /* 0x0000002f2e307223 */ /* 0x000fe20000010830 */
[----:B------:R-:W-:Y:S02]  /*8260*/  IMAD.MOV.U32 R44, RZ, RZ, R40 ;  /* 0x000000ffff2c7224 */ /* 0x000fe400078e0028 */
[----:B------:R-:W-:Y:S01]  /*8270*/  IMAD.MOV.U32 R45, RZ, RZ, R59 ;  /* 0x000000ffff2d7224 */ /* 0x000fe200078e003b */
[----:B------:R-:W-:Y:S01]  /*8280*/  F2FP.F16.F32.PACK_AB R53, R53, R173 ;  /* 0x000000ad3535723e */ /* 0x000fe200000000ff */
[----:B------:R-:W-:Y:S01]  /*8290*/  IMAD.MOV.U32 R49, RZ, RZ, R52 ;  /* 0x000000ffff317224 */ /* 0x000fe200078e0034 */
[----:B------:R-:W-:Y:S01]  /*82a0*/  F2FP.F16.F32.PACK_AB R42, R48, R42 ;  /* 0x0000002a302a723e */ /* 0x000fe200000000ff */
[----:B------:R-:W-:-:S02]  /*82b0*/  IMAD.MOV.U32 R48, RZ, RZ, R41 ;  /* 0x000000ffff307224 */ /* 0x000fc400078e0029 */
[----:B------:R-:W-:Y:S01]  /*82c0*/  IMAD.MOV.U32 R47, RZ, RZ, R43 ;  /* 0x000000ffff2f7224 */ /* 0x000fe200078e002b */
[----:B------:R-:W-:Y:S01]  /*82d0*/  MOV R46, R42 ;  /* 0x0000002a002e7202 */ /* 0x000fe20000000f00 */
[----:B------:R-:W-:Y:S02]  /*82e0*/  IMAD.MOV.U32 R50, RZ, RZ, R53 ;  /* 0x000000ffff327224 */ /* 0x000fe400078e0035 */
[----:B------:R-:W-:-:S07]  /*82f0*/  IMAD.MOV.U32 R51, RZ, RZ, R54 ;  /* 0x000000ffff337224 */ /* 0x000fce00078e0036 */
.L_x_2825:
[----:B------:R-:W-:Y:S05]  /*8300*/  BSYNC B2 ;  /* 0x0000000000027941 */ /* 0x000fea0003800000 */
.L_x_2824:
        /* <DEDUP_REMOVED lines=10> */
.L_x_2815:
[----:B------:R-:W-:Y:S05]  /*83b0*/  BSYNC B1 ;  /* 0x0000000000017941 */ /* 0x000fea0003800000 */
.L_x_2814:
[----:B---3--:R-:W-:Y:S02]  /*83c0*/  VIADD R41, R204, 0x40 ;  /* 0x00000040cc297836 */ /* 0x008fe40000000000 */
[-C--:B--2---:R-:W-:Y:S02]  /*83d0*/  IMAD R40, R148, R128.reuse, RZ ;  /* 0x0000008094287224 */ /* 0x084fe400078e02ff */
        /* <DEDUP_REMOVED lines=39> */
[--C-:B------:R-:W-:Y:S01]  /*8650*/  SHF.R.U64 R54, R84, 0x10, R85.reuse ;  /* 0x0000001054367819 */ /* 0x100fe20000001255 */
[----:B------:R-:W-:Y:S01]  /*8660*/  HADD2.F32 R61, -RZ, R170.H1_H1 ;  /* 0x300000aaff3d7230 */ /* 0x000fe20000004100 */
[----:B------:R-:W-:Y:S01]  /*8670*/  SHF.R.U32.HI R84, RZ, 0x10, R85 ;  /* 0x00000010ff547819 */ /* 0x000fe20000011655 */
[--C-:B--2---:R-:W-:Y:S01]  /*8680*/  HADD2.F32 R58, -RZ, R45.reuse.H0_H0 ;  /* 0x2000002dff3a7230 */ /* 0x104fe20000004100 */
[--C-:B------:R-:W-:Y:S01]  /*8690*/  SHF.R.U64 R53, R72, 0x10, R73.reuse ;  /* 0x0000001048357819 */ /* 0x100fe20000001249 */
[----:B------:R-:W-:Y:S01]  /*86a0*/  HADD2.F32 R60, -RZ, R45.H1_H1 ;  /* 0x3000002dff3c7230 */ /* 0x000fe20000004100 */
[----:B------:R-:W-:Y:S01]  /*86b0*/  SHF.R.U32.HI R72, RZ, 0x10, R73 ;  /* 0x00000010ff487819 */ /* 0x000fe20000011649 */
[--C-:B0-----:R-:W-:Y:S01]  /*86c0*/  HADD2.F32 R88, -RZ, R41.reuse.H0_H0 ;  /* 0x20000029ff587230 */ /* 0x101fe20000004100 */
[--C-:B------:R-:W-:Y:S01]  /*86d0*/  SHF.R.U64 R56, R86, 0x10, R87.reuse ;  /* 0x0000001056387819 */ /* 0x100fe20000001257 */
[----:B------:R-:W-:Y:S01]  /*86e0*/  HADD2.F32 R45, -RZ, R84.H0_H0 ;  /* 0x20000054ff2d7230 */ /* 0x000fe20000004100 */
[----:B------:R-:W-:Y:S01]  /*86f0*/  SHF.R.U32.HI R86, RZ, 0x10, R87 ;  /* 0x00000010ff567819 */ /* 0x000fe20000011657 */
[----:B------:R-:W-:-:S02]  /*8700*/  HADD2.F32 R62, -RZ, R41.H1_H1 ;  /* 0x30000029ff3e7230 */ /* 0x000fc40000004100 */
[-C--:B------:R-:W-:Y:S01]  /*8710*/  FMUL.FTZ R41, R58, R61.reuse ;  /* 0x0000003d3a297220 */ /* 0x080fe20000410000 */
[----:B------:R-:W-:Y:S02]  /*8720*/  HADD2.F32 R57, -RZ, R168.H1_H1 ;  /* 0x300000a8ff397230 */ /* 0x000fe40000004100 */
[----:B------:R-:W-:Y:S01]  /*8730*/  FMUL.FTZ R61, R88, R61 ;  /* 0x0000003d583d7220 */ /* 0x000fe20000410000 */
[----:B------:R-:W-:Y:S02]  /*8740*/  HADD2.F32 R59, -RZ, R72.H0_H0 ;  /* 0x20000048ff3b7230 */ /* 0x000fe40000004100 */
[-C--:B------:R-:W-:Y:S01]  /*8750*/  FMUL.FTZ R63, R60, R45.reuse ;  /* 0x0000002d3c3f7220 */ /* 0x080fe20000410000 */
[----:B------:R-:W-:Y:S01]  /*8760*/  FMUL.FTZ R73, R62, R45 ;  /* 0x0000002d3e497220 */ /* 0x000fe20000410000 */
[----:B------:R-:W-:Y:S01]  /*8770*/  FFMA.FTZ R45, R58, R57, R61 ;  /* 0x000000393a2d7223 */ /* 0x000fe2000001003d */
[----:B------:R-:W-:Y:S02]  /*8780*/  HADD2.F32 R61, -RZ, R169.H1_H1 ;  /* 0x300000a9ff3d7230 */ /* 0x000fe40000004100 */
[----:B------:R-:W-:Y:S01]  /*8790*/  FFMA.FTZ R58, R62, R59, -R63 ;  /* 0x0000003b3e3a7223 */ /* 0x000fe2000001083f */
[----:B------:R-:W-:Y:S01]  /*87a0*/  HADD2.F32 R62, -RZ, R47.H0_H0 ;  /* 0x2000002fff3e7230 */ /* 0x000fe20000004100 */
[--C-:B------:R-:W-:Y:S01]  /*87b0*/  SHF.R.U64 R55, R74, 0x10, R75.reuse ;  /* 0x000000104a377819 */ /* 0x100fe2000000124b */
[----:B------:R-:W-:Y:S01]  /*87c0*/  HADD2.F32 R84, -RZ, R43.H0_H0 ;  /* 0x2000002bff547230 */ /* 0x000fe20000004100 */
[----:B------:R-:W-:Y:S01]  /*87d0*/  SHF.R.U32.HI R74, RZ, 0x10, R75 ;  /* 0x00000010ff4a7819 */ /* 0x000fe2000001164b */
[----:B------:R-:W-:Y:S01]  /*87e0*/  FFMA.FTZ R41, R88, R57, -R41 ;  /* 0x0000003958297223 */ /* 0x000fe20000010829 */
[----:B------:R-:W-:Y:S01]  /*87f0*/  FFMA.FTZ R60, R60, R59, R73 ;  /* 0x0000003b3c3c7223 */ /* 0x000fe20000010049 */
[----:B------:R-:W-:-:S02]  /*8800*/  HADD2.F32 R72, -RZ, R47.H1_H1 ;  /* 0x3000002fff487230 */ /* 0x000fc40000004100 */
[----:B------:R-:W-:Y:S01]  /*8810*/  FMUL.FTZ R47, R84, R61 ;  /* 0x0000003d542f7220 */ /* 0x000fe20000410000 */
[----:B------:R-:W-:Y:S01]  /*8820*/  HADD2.F32 R86, -RZ, R86.H0_H0 ;  /* 0x20000056ff567230 */ /* 0x000fe20000004100 */
[----:B------:R-:W-:Y:S01]  /*8830*/  F2FP.F16.F32.PACK_AB R41, R58, R41 ;  /* 0x000000293a29723e */ /* 0x000fe200000000ff */
[----:B------:R-:W-:Y:S01]  /*8840*/  HADD2.F32 R57, -RZ, R167.H1_H1 ;  /* 0x300000a7ff397230 */ /* 0x000fe20000004100 */
[----:B------:R-:W-:Y:S01]  /*8850*/  F2FP.F16.F32.PACK_AB R45, R60, R45 ;  /* 0x0000002d3c2d723e */ /* 0x000fe200000000ff */
[----:B------:R-:W-:Y:S02]  /*8860*/  HADD2.F32 R59, -RZ, R43.H1_H1 ;  /* 0x3000002bff3b7230 */ /* 0x000fe40000004100 */
[----:B------:R-:W-:Y:S01]  /*8870*/  FMUL.FTZ R43, R62, R61 ;  /* 0x0000003d3e2b7220 */ /* 0x000fe20000410000 */
[----:B------:R-:W-:Y:S02]  /*8880*/  HADD2.F32 R74, -RZ, R74.H0_H0 ;  /* 0x2000004aff4a7230 */ /* 0x000fe40000004100 */
[-C--:B------:R-:W-:Y:S01]  /*8890*/  FMUL.FTZ R88, R72, R86.reuse ;  /* 0x0000005648587220 */ /* 0x080fe20000410000 */
[-C--:B------:R-:W-:Y:S01]  /*88a0*/  FFMA.FTZ R47, R62, R57.reuse, R47 ;  /* 0x000000393e2f7223 */ /* 0x080fe2000001002f */
[----:B------:R-:W-:Y:S01]  /*88b0*/  FFMA.FTZ R43, R84, R57, -R43 ;  /* 0x00000039542b7223 */ /* 0x000fe2000001082b */
[----:B------:R-:W-:Y:S01]  /*88c0*/  FMUL.FTZ R61, R59, R86 ;  /* 0x000000563b3d7220 */ /* 0x000fe20000410000 */
[----:B------:R-:W-:-:S02]  /*88d0*/  HADD2.F32 R84, -RZ, R54.H0_H0 ;  /* 0x20000036ff547230 */ /* 0x000fc40000004100 */
[-C--:B------:R-:W-:Y:S01]  /*88e0*/  FFMA.FTZ R62, R59, R74.reuse, -R88 ;  /* 0x0000004a3b3e7223 */ /* 0x080fe20000010858 */
[----:B------:R-:W-:Y:S02]  /*88f0*/  HADD2.F32 R170, -RZ, R170.H0_H0 ;  /* 0x200000aaffaa7230 */ /* 0x000fe40000004100 */
[----:B------:R-:W-:Y:S01]  /*8900*/  FFMA.FTZ R72, R72, R74, R61 ;  /* 0x0000004a48487223 */ /* 0x000fe2000001003d */
[----:B------:R-:W-:Y:S02]  /*8910*/  HADD2.F32 R54, -RZ, R40.H0_H0 ;  /* 0x20000028ff367230 */ /* 0x000fe40000004100 */
[----:B------:R-:W-:Y:S01]  /*8920*/  HADD2.F32 R59, -RZ, R44.H0_H0 ;  /* 0x2000002cff3b7230 */ /* 0x000fe20000004100 */
[----:B------:R-:W-:Y:S01]  /*8930*/  F2FP.F16.F32.PACK_AB R43, R62, R43 ;  /* 0x0000002b3e2b723e */ /* 0x000fe200000000ff */
[----:B------:R-:W-:Y:S01]  /*8940*/  HADD2.F32 R168, -RZ, R168.H0_H0 ;  /* 0x200000a8ffa87230 */ /* 0x000fe20000004100 */
[----:B------:R-:W-:Y:S01]  /*8950*/  F2FP.F16.F32.PACK_AB R47, R72, R47 ;  /* 0x0000002f482f723e */ /* 0x000fe200000000ff */
[----:B------:R-:W-:-:S02]  /*8960*/  HADD2.F32 R61, -RZ, R44.H1_H1 ;  /* 0x3000002cff3d7230 */ /* 0x000fc40000004100 */
[CC--:B------:R-:W-:Y:S01]  /*8970*/  FMUL.FTZ R44, R54.reuse, R170.reuse ;  /* 0x000000aa362c7220 */ /* 0x0c0fe20000410000 */
[----:B------:R-:W-:Y:S02]  /*8980*/  HADD2.F32 R74, -RZ, R53.H0_H0 ;  /* 0x20000035ff4a7230 */ /* 0x000fe40000004100 */
        /* <DEDUP_REMOVED lines=12> */
[----:B------:R-:W-:Y:S02]  /*8a50*/  HADD2.F32 R46, -RZ, R46.H1_H1 ;  /* 0x3000002eff2e7230 */ /* 0x000fe40000004100 */
[----:B------:R-:W-:Y:S01]  /*8a60*/  FMUL.FTZ R61, R56, R169 ;  /* 0x000000a9383d7220 */ /* 0x000fe20000410000 */
        /* <DEDUP_REMOVED lines=11> */
[----:B------:R-:W-:-:S03]  /*8b20*/  F2FP.F16.F32.PACK_AB R44, R57, R44 ;  /* 0x0000002c392c723e */ /* 0x000fc600000000ff */
[----:B------:R-:W-:Y:S02]  /*8b30*/  F2FP.F16.F32.PACK_AB R42, R42, R61 ;  /* 0x0000003d2a2a723e */ /* 0x000fe400000000ff */
[----:B------:R-:W-:-:S07]  /*8b40*/  F2FP.F16.F32.PACK_AB R46, R46, R169 ;  /* 0x000000a92e2e723e */ /* 0x000fce00000000ff */
.L_x_2829:
[----:B------:R-:W-:Y:S05]  /*8b50*/  BSYNC B2 ;  /* 0x0000000000027941 */ /* 0x000fea0003800000 */
.L_x_2828:
[----:B0-----:R3:W-:Y:S04]  /*8b60*/  STG.E.128 desc[UR60][R48.64], R40 ;  /* 0x0000002830007986 */ /* 0x0017e8000c101d3c */
[----:B--2---:R3:W-:Y:S02]  /*8b70*/  @!P3 STG.E.128 desc[UR60][R50.64], R44 ;  /* 0x0000002c3200b986 */ /* 0x0047e4000c101d3c */
.L_x_2827:
[----:B------:R-:W-:Y:S05]  /*8b80*/  BSYNC B1 ;  /* 0x0000000000017941 */ /* 0x000fea0003800000 */
.L_x_2826:
        /* <DEDUP_REMOVED lines=63> */
[----:B------:R-:W-:Y:S01]  /*8f80*/  HADD2.F32 R59, -RZ, R59.H1_H1 ;  /* 0x3000003bff3b7230 */ /* 0x000fe20000004100 */
[----:B------:R-:W-:Y:S01]  /*8f90*/  SHF.R.U64 R55, R80, 0x10, R81 ;  /* 0x0000001050377819 */ /* 0x000fe20000001251 */
[--C-:B------:R-:W-:Y:S02]  /*8fa0*/  HADD2.F32 R47, -RZ, R45.reuse.H0_H0 ;  /* 0x2000002dff2f7230 */ /* 0x100fe40000004100 */
[-C--:B------:R-:W-:Y:S01]  /*8fb0*/  FMUL.FTZ R74, R57, R72.reuse ;  /* 0x00000048394a7220 */ /* 0x080fe20000410000 */
[----:B------:R-:W-:Y:S01]  /*8fc0*/  HADD2.F32 R82, -RZ, R82.H0_H0 ;  /* 0x20000052ff527230 */ /* 0x000fe20000004100 */
[----:B------:R-:W-:Y:S01]  /*8fd0*/  F2FP.F16.F32.PACK_AB R41, R58, R41 ;  /* 0x000000293a29723e */ /* 0x000fe200000000ff */
[----:B------:R-:W-:Y:S02]  /*8fe0*/  HADD2.F32 R62, -RZ, R45.H1_H1 ;  /* 0x3000002dff3e7230 */ /* 0x000fe40000004100 */
[----:B------:R-:W-:Y:S01]  /*8ff0*/  FMUL.FTZ R72, R47, R72 ;  /* 0x000000482f487220 */ /* 0x000fe20000410000 */
[----:B------:R-:W-:-:S02]  /*9000*/  HADD2.F32 R68, -RZ, R157.H1_H1 ;  /* 0x3000009dff447230 */ /* 0x000fc40000004100 */
[-C--:B------:R-:W-:Y:S01]  /*9010*/  FMUL.FTZ R61, R59, R82.reuse ;  /* 0x000000523b3d7220 */ /* 0x080fe20000410000 */
[----:B------:R-:W-:Y:S02]  /*9020*/  HADD2.F32 R70, -RZ, R70.H0_H0 ;  /* 0x20000046ff467230 */ /* 0x000fe40000004100 */
[C---:B------:R-:W-:Y:S01]  /*9030*/  FMUL.FTZ R82, R62.reuse, R82 ;  /* 0x000000523e527220 */ /* 0x040fe20000410000 */
[----:B------:R-:W-:Y:S02]  /*9040*/  HADD2.F32 R166, -RZ, R166.H0_H0 ;  /* 0x200000a6ffa67230 */ /* 0x000fe40000004100 */
[-C--:B------:R-:W-:Y:S01]  /*9050*/  FFMA.FTZ R45, R47, R68.reuse, -R74 ;  /* 0x000000442f2d7223 */ /* 0x080fe2000001084a */
[----:B------:R-:W-:Y:S01]  /*9060*/  FFMA.FTZ R47, R57, R68, R72 ;  /* 0x00000044392f7223 */ /* 0x000fe20000010048 */
        /* <DEDUP_REMOVED lines=13> */
[C---:B------:R-:W-:Y:S01]  /*9140*/  FMUL.FTZ R59, R40.reuse, R59 ;  /* 0x0000003b283b7220 */ /* 0x040fe20000410000 */
[----:B------:R-:W-:Y:S02]  /*9150*/  HADD2.F32 R159, -RZ, R159.H0_H0 ;  /* 0x2000009fff9f7230 */ /* 0x000fe40000004100 */
[-C--:B------:R-:W-:Y:S01]  /*9160*/  FFMA.FTZ R61, R40, R53.reuse, -R61 ;  /* 0x00000035283d7223 */ /* 0x080fe2000001083d */
[----:B------:R-:W-:Y:S02]  /*9170*/  HADD2.F32 R40, -RZ, R42.H0_H0 ;  /* 0x2000002aff287230 */ /* 0x000fe40000004100 */
[----:B------:R-:W-:Y:S01]  /*9180*/  FFMA.FTZ R59, R44, R53, R59 ;  /* 0x000000352c3b7223 */ /* 0x000fe2000001003b */
[-C--:B------:R-:W-:Y:S01]  /*9190*/  FFMA.FTZ R70, R55, R158.reuse, -R70 ;  /* 0x0000009e37467223 */ /* 0x080fe20000010846 */
[----:B------:R-:W-:Y:S02]  /*91a0*/  HADD2.F32 R44, -RZ, R46.H0_H0 ;  /* 0x2000002eff2c7230 */ /* 0x000fe40000004100 */
[----:B------:R-:W-:Y:S01]  /*91b0*/  FFMA.FTZ R166, R57, R158, R166 ;  /* 0x0000009e39a67223 */ /* 0x000fe200000100a6 */
[----:B------:R-:W-:Y:S01]  /*91c0*/  HADD2.F32 R55, -RZ, R56.H0_H0 ;  /* 0x20000038ff377230 */ /* 0x000fe20000004100 */
[----:B------:R-:W-:Y:S01]  /*91d0*/  F2FP.F16.F32.PACK_AB R62, R62, R45 ;  /* 0x0000002d3e3e723e */ /* 0x000fe200000000ff */
[----:B------:R-:W-:-:S02]  /*91e0*/  HADD2.F32 R46, -RZ, R46.H1_H1 ;  /* 0x3000002eff2e7230 */ /* 0x000fc40000004100 */
[-C--:B------:R-:W-:Y:S01]  /*91f0*/  FMUL.FTZ R57, R44, R159.reuse ;  /* 0x0000009f2c397220 */ /* 0x080fe20000410000 */
[----:B------:R-:W-:Y:S02]  /*9200*/  HADD2.F32 R42, -RZ, R42.H1_H1 ;  /* 0x3000002aff2a7230 */ /* 0x000fe40000004100 */
        /* <DEDUP_REMOVED lines=14> */
[----:B------:R-:W-:-:S07]  /*92f0*/  F2FP.F16.F32.PACK_AB R46, R46, R159 ;  /* 0x0000009f2e2e723e */ /* 0x000fce00000000ff */
.L_x_2833:
[----:B------:R-:W-:Y:S05]  /*9300*/  BSYNC B2 ;  /* 0x0000000000027941 */ /* 0x000fea0003800000 */
.L_x_2832:
[----:B0-----:R4:W-:Y:S04]  /*9310*/  STG.E.128 desc[UR60][R48.64], R40 ;  /* 0x0000002830007986 */ /* 0x0019e8000c101d3c */
[----:B--2---:R4:W-:Y:S02]  /*9320*/  @!P3 STG.E.128 desc[UR60][R50.64], R44 ;  /* 0x0000002c3200b986 */ /* 0x0049e4000c101d3c */
.L_x_2831:
[----:B------:R-:W-:Y:S05]  /*9330*/  BSYNC B1 ;  /* 0x0000000000017941 */ /* 0x000fea0003800000 */
.L_x_2830:
[----:B------:R-:W-:-:S13]  /*9340*/  ISETP.NE.AND P3, PT, R34, RZ, PT ;  /* 0x000000ff2200720c */ /* 0x000fda0003f65270 */
[----:B------:R-:W-:Y:S05]  /*9350*/  @!P3 BRA `(.L_x_2784) ;  /* 0x0000000800dcb947 */ /* 0x000fea0003800000 */
[----:B---34-:R-:W2:Y:S01]  /*9360*/  LDL R40, [R1+0x20] ;  /* 0x0000200001287983 */ /* 0x018ea20000100800 */
        /* <DEDUP_REMOVED lines=18> */
[----:B------:R-:W-:-:S04]  /*9490*/  IMAD R41, R41, 0x1c00, R222 ;  /* 0x00001c0029297824 */ /* 0x000fc800078e02de */
[----:B------:R-:W-:Y:S02]  /*94a0*/  IMAD.IADD R40, R41, 0x1, R40 ;  /* 0x0000000129287824 */ /* 0x000fe400078e0228 */
[C---:B------:R-:W-:Y:S02]  /*94b0*/  IMAD R41, R17.reuse, 0x5400, R138 ;  /* 0x0000540011297824 */ /* 0x040fe400078e028a */
[----:B------:R-:W-:-:S03]  /*94c0*/  IMAD R43, R17, 0x5400, R40 ;  /* 0x00005400112b7824 */ /* 0x000fc600078e0228 */
[----:B------:R-:W-:Y:S01]  /*94d0*/  LEA R41, R41, R16, 0x1 ;  /* 0x0000001029297211 */ /* 0x000fe200078e08ff */
[----:B------:R-:W-:-:S05]  /*94e0*/  IMAD R44, R43, 0x2, R16 ;  /* 0x000000022b2c7824 */ /* 0x000fca00078e0210 */
[----:B------:R-:W0:Y:S04]  /*94f0*/  LDS.128 R40, [R41+0x21400] ;  /* 0x0214000029287984 */ /* 0x000e280000000c00 */
[----:B------:R-:W2:Y:S01]  /*9500*/  LDS.128 R44, [R44+0x21400] ;  /* 0x021400002c2c7984 */ /* 0x000ea20000000c00 */
[----:B------:R-:W-:Y:S05]  /*9510*/  @P3 BRA `(.L_x_2835) ;  /* 0x00000004005c3947 */ /* 0x000fea0003800000 */
[----:B0-----:R-:W-:Y:S01]  /*9520*/  IMAD.MOV.U32 R56, RZ, RZ, R40 ;  /* 0x000000ffff387224 */ /* 0x001fe200078e0028 */
[----:B------:R-:W-:Y:S01]  /*9530*/  SHF.R.U32.HI R62, RZ, 0x10, R77 ;  /* 0x00000010ff3e7819 */ /* 0x000fe2000001164d */
[----:B--2---:R-:W-:Y:S01]  /*9540*/  IMAD.MOV.U32 R40, RZ, RZ, R45 ;  /* 0x000000ffff287224 */ /* 0x004fe200078e002d */
[----:B------:R-:W-:Y:S01]  /*9550*/  SHF.R.U32.HI R60, RZ, 0x10, R65 ;  /* 0x00000010ff3c7819 */ /* 0x000fe20000011641 */
[----:B------:R-:W-:Y:S01]  /*9560*/  IMAD.MOV.U32 R57, RZ, RZ, R44 ;  /* 0x000000ffff397224 */ /* 0x000fe200078e002c */
[----:B------:R-:W-:Y:S01]  /*9570*/  MOV R45, R43 ;  /* 0x0000002b002d7202 */ /* 0x000fe20000000f00 */
[----:B------:R-:W-:Y:S01]  /*9580*/  IMAD.MOV.U32 R58, RZ, RZ, R47 ;  /* 0x000000ffff3a7224 */ /* 0x000fe200078e002f */
[----:B------:R-:W-:Y:S01]  /*9590*/  SHF.R.U64 R54, R64, 0x10, R65 ;  /* 0x0000001040367819 */ /* 0x000fe20000001241 */
[----:B------:R-:W-:Y:S01]  /*95a0*/  HADD2.F32 R61, -RZ, R156.H1_H1 ;  /* 0x3000009cff3d7230 */ /* 0x000fe20000004100 */
[----:B------:R-:W-:Y:S01]  /*95b0*/  SHF.R.U32.HI R63, RZ, 0x10, R79 ;  /* 0x00000010ff3f7819 */ /* 0x000fe2000001164f */
[--C-:B------:R-:W-:Y:S01]  /*95c0*/  HADD2.F32 R44, -RZ, R40.reuse.H0_H0 ;  /* 0x20000028ff2c7230 */ /* 0x100fe20000004100 */
[--C-:B------:R-:W-:Y:S01]  /*95d0*/  SHF.R.U64 R51, R66, 0x10, R67.reuse ;  /* 0x0000001042337819 */ /* 0x100fe20000001243 */
[----:B------:R-:W-:Y:S01]  /*95e0*/  HADD2.F32 R47, -RZ, R40.H1_H1 ;  /* 0x30000028ff2f7230 */ /* 0x000fe20000004100 */
        /* <DEDUP_REMOVED lines=11> */
[----:B------:R-:W-:Y:S01]  /*96a0*/  FMUL.FTZ R62, R43, R62 ;  /* 0x0000003e2b3e7220 */ /* 0x000fe20000410000 */
[-C--:B------:R-:W-:Y:S01]  /*96b0*/  FFMA.FTZ R40, R40, R59.reuse, -R41 ;  /* 0x0000003b28287223 */ /* 0x080fe20000010829 */
[----:B------:R-:W-:Y:S01]  /*96c0*/  FFMA.FTZ R41, R44, R59, R61 ;  /* 0x0000003b2c297223 */ /* 0x000fe2000001003d */
[----:B------:R-:W-:-:S02]  /*96d0*/  HADD2.F32 R59, -RZ, R58.H0_H0 ;  /* 0x2000003aff3b7230 */ /* 0x000fc40000004100 */
[-C--:B------:R-:W-:Y:S01]  /*96e0*/  FFMA.FTZ R44, R47, R60.reuse, R62 ;  /* 0x0000003c2f2c7223 */ /* 0x080fe2000001003e */
[----:B------:R-:W-:Y:S02]  /*96f0*/  HADD2.F32 R62, -RZ, R153.H0_H0 ;  /* 0x20000099ff3e7230 */ /* 0x000fe40000004100 */
[----:B------:R-:W-:Y:S01]  /*9700*/  FFMA.FTZ R43, R43, R60, -R64 ;  /* 0x0000003c2b2b7223 */ /* 0x000fe20000010840 */
[----:B------:R-:W-:Y:S02]  /*9710*/  HADD2.F32 R58, -RZ, R58.H1_H1 ;  /* 0x3000003aff3a7230 */ /* 0x000fe40000004100 */
[----:B------:R-:W-:Y:S02]  /*9720*/  HADD2.F32 R63, -RZ, R63.H0_H0 ;  /* 0x2000003fff3f7230 */ /* 0x000fe40000004100 */
[----:B------:R-:W-:Y:S01]  /*9730*/  FMUL.FTZ R64, R59, R62 ;  /* 0x0000003e3b407220 */ /* 0x000fe20000410000 */
[----:B------:R-:W-:Y:S01]  /*9740*/  HADD2.F32 R47, -RZ, R45.H0_H0 ;  /* 0x2000002dff2f7230 */ /* 0x000fe20000004100 */
[----:B------:R-:W-:Y:S01]  /*9750*/  F2FP.F16.F32.PACK_AB R43, R43, R40 ;  /* 0x000000282b2b723e */ /* 0x000fe200000000ff */
[----:B------:R-:W-:-:S02]  /*9760*/  HADD2.F32 R60, -RZ, R155.H0_H0 ;  /* 0x2000009bff3c7230 */ /* 0x000fc40000004100 */
[----:B------:R-:W-:Y:S02]  /*9770*/  HADD2.F32 R45, -RZ, R45.H1_H1 ;  /* 0x3000002dff2d7230 */ /* 0x000fe40000004100 */
[C---:B------:R-:W-:Y:S01]  /*9780*/  FMUL.FTZ R62, R47.reuse, R62 ;  /* 0x0000003e2f3e7220 */ /* 0x040fe20000410000 */
[----:B------:R-:W-:Y:S02]  /*9790*/  HADD2.F32 R61, -RZ, R66.H0_H0 ;  /* 0x20000042ff3d7230 */ /* 0x000fe40000004100 */
[-C--:B------:R-:W-:Y:S01]  /*97a0*/  FMUL.FTZ R66, R58, R63.reuse ;  /* 0x0000003f3a427220 */ /* 0x080fe20000410000 */
[----:B------:R-:W-:Y:S01]  /*97b0*/  FFMA.FTZ R64, R47, R60, -R64 ;  /* 0x0000003c2f407223 */ /* 0x000fe20000010840 */
[C---:B------:R-:W-:Y:S01]  /*97c0*/  FMUL.FTZ R65, R45.reuse, R63 ;  /* 0x0000003f2d417220 */ /* 0x040fe20000410000 */
[----:B------:R-:W-:Y:S02]  /*97d0*/  HADD2.F32 R156, -RZ, R156.H0_H0 ;  /* 0x2000009cff9c7230 */ /* 0x000fe40000004100 */
[----:B------:R-:W-:Y:S01]  /*97e0*/  FFMA.FTZ R63, R45, R61, -R66 ;  /* 0x0000003d2d3f7223 */ /* 0x000fe20000010842 */
[----:B------:R-:W-:-:S02]  /*97f0*/  HADD2.F32 R47, -RZ, R57.H0_H0 ;  /* 0x20000039ff2f7230 */ /* 0x000fc40000004100 */
[----:B------:R-:W-:Y:S01]  /*9800*/  FFMA.FTZ R65, R58, R61, R65 ;  /* 0x0000003d3a417223 */ /* 0x000fe20000010041 */
[----:B------:R-:W-:Y:S02]  /*9810*/  HADD2.F32 R45, -RZ, R56.H0_H0 ;  /* 0x20000038ff2d7230 */ /* 0x000fe40000004100 */
[----:B------:R-:W-:Y:S01]  /*9820*/  FFMA.FTZ R62, R59, R60, R62 ;  /* 0x0000003c3b3e7223 */ /* 0x000fe2000001003e */
[----:B------:R-:W-:Y:S02]  /*9830*/  HADD2.F32 R55, -RZ, R55.H0_H0 ;  /* 0x20000037ff377230 */ /* 0x000fe40000004100 */
[-C--:B------:R-:W-:Y:S01]  /*9840*/  FMUL.FTZ R58, R47, R156.reuse ;  /* 0x0000009c2f3a7220 */ /* 0x080fe20000410000 */
[----:B------:R-:W-:Y:S02]  /*9850*/  HADD2.F32 R57, -RZ, R57.H1_H1 ;  /* 0x30000039ff397230 */ /* 0x000fe40000004100 */
[----:B------:R-:W-:Y:S01]  /*9860*/  FMUL.FTZ R156, R45, R156 ;  /* 0x0000009c2d9c7220 */ /* 0x000fe20000410000 */
[----:B------:R-:W-:Y:S01]  /*9870*/  HADD2.F32 R154, -RZ, R154.H1_H1 ;  /* 0x3000009aff9a7230 */ /* 0x000fe20000004100 */
[----:B------:R-:W-:Y:S01]  /*9880*/  F2FP.F16.F32.PACK_AB R63, R63, R64 ;  /* 0x000000403f3f723e */ /* 0x000fe200000000ff */
[----:B------:R-:W-:-:S02]  /*9890*/  HADD2.F32 R56, -RZ, R56.H1_H1 ;  /* 0x30000038ff387230 */ /* 0x000fc40000004100 */
[-C--:B------:R-:W-:Y:S01]  /*98a0*/  FMUL.FTZ R59, R57, R55.reuse ;  /* 0x00000037393b7220 */ /* 0x080fe20000410000 */
[----:B------:R-:W-:Y:S02]  /*98b0*/  HADD2.F32 R54, -RZ, R54.H0_H0 ;  /* 0x20000036ff367230 */ /* 0x000fe40000004100 */
[-C--:B------:R-:W-:Y:S01]  /*98c0*/  FFMA.FTZ R156, R47, R154.reuse, R156 ;  /* 0x0000009a2f9c7223 */ /* 0x080fe2000001009c */
[----:B------:R-:W-:Y:S01]  /*98d0*/  FFMA.FTZ R58, R45, R154, -R58 ;  /* 0x0000009a2d3a7223 */ /* 0x000fe2000001083a */
[C---:B------:R-:W-:Y:S01]  /*98e0*/  FMUL.FTZ R60, R56.reuse, R55 ;  /* 0x00000037383c7220 */ /* 0x040fe20000410000 */
[----:B------:R-:W-:Y:S02]  /*98f0*/  HADD2.F32 R47, -RZ, R46.H0_H0 ;  /* 0x2000002eff2f7230 */ /* 0x000fe40000004100 */
[-C--:B------:R-:W-:Y:S01]  /*9900*/  FFMA.FTZ R59, R56, R54.reuse, -R59 ;  /* 0x00000036383b7223 */ /* 0x080fe2000001083b */
[----:B------:R-:W-:Y:S02]  /*9910*/  HADD2.F32 R56, -RZ, R153.H1_H1 ;  /* 0x30000099ff387230 */ /* 0x000fe40000004100 */
[----:B------:R-:W-:Y:S01]  /*9920*/  FFMA.FTZ R57, R57, R54, R60 ;  /* 0x0000003639397223 */ /* 0x000fe2000001003c */
[----:B------:R-:W-:-:S02]  /*9930*/  HADD2.F32 R53, -RZ, R53.H0_H0 ;  /* 0x20000035ff357230 */ /* 0x000fc40000004100 */
[----:B------:R-:W-:Y:S02]  /*9940*/  HADD2.F32 R45, -RZ, R42.H0_H0 ;  /* 0x2000002aff2d7230 */ /* 0x000fe40000004100 */
[----:B------:R-:W-:Y:S01]  /*9950*/  FMUL.FTZ R60, R47, R56 ;  /* 0x000000382f3c7220 */ /* 0x000fe20000410000 */
[----:B------:R-:W-:Y:S01]  /*9960*/  HADD2.F32 R46, -RZ, R46.H1_H1 ;  /* 0x3000002eff2e7230 */ /* 0x000fe20000004100 */
[----:B------:R-:W-:Y:S01]  /*9970*/  F2FP.F16.F32.PACK_AB R40, R59, R58 ;  /* 0x0000003a3b28723e */ /* 0x000fe200000000ff */
[----:B------:R-:W-:Y:S02]  /*9980*/  HADD2.F32 R42, -RZ, R42.H1_H1 ;  /* 0x3000002aff2a7230 */ /* 0x000fe40000004100 */
[----:B------:R-:W-:Y:S01]  /*9990*/  FMUL.FTZ R56, R45, R56 ;  /* 0x000000382d387220 */ /* 0x000fe20000410000 */
[----:B------:R-:W-:Y:S02]  /*99a0*/  HADD2.F32 R54, -RZ, R155.H1_H1 ;  /* 0x3000009bff367230 */ /* 0x000fe40000004100 */
[----:B------:R-:W-:Y:S01]  /*99b0*/  FMUL.FTZ R55, R46, R53 ;  /* 0x000000352e377220 */ /* 0x000fe20000410000 */
[----:B------:R-:W-:-:S02]  /*99c0*/  HADD2.F32 R51, -RZ, R51.H0_H0 ;  /* 0x20000033ff337230 */ /* 0x000fc40000004100 */
[C---:B------:R-:W-:Y:S01]  /*99d0*/  FMUL.FTZ R53, R42.reuse, R53 ;  /* 0x000000352a357220 */ /* 0x040fe20000410000 */
[-C--:B------:R-:W-:Y:S01]  /*99e0*/  FFMA.FTZ R60, R45, R54.reuse, -R60 ;  /* 0x000000362d3c7223 */ /* 0x080fe2000001083c */
[----:B------:R-:W-:Y:S01]  /*99f0*/  FFMA.FTZ R56, R47, R54, R56 ;  /* 0x000000362f387223 */ /* 0x000fe20000010038 */
[-C--:B------:R-:W-:Y:S01]  /*9a00*/  FFMA.FTZ R55, R42, R51.reuse, -R55 ;  /* 0x000000332a377223 */ /* 0x080fe20000010837 */
[----:B------:R-:W-:Y:S01]  /*9a10*/  FFMA.FTZ R53, R46, R51, R53 ;  /* 0x000000332e357223 */ /* 0x000fe20000010035 */
[----:B------:R-:W-:Y:S01]  /*9a20*/  F2FP.F16.F32.PACK_AB R45, R44, R41 ;  /* 0x000000292c2d723e */ /* 0x000fe200000000ff */
[----:B------:R-:W-:Y:S01]  /*9a30*/  IMAD.MOV.U32 R41, RZ, RZ, R43 ;  /* 0x000000ffff297224 */ /* 0x000fe200078e002b */
[----:B------:R-:W-:Y:S01]  /*9a40*/  F2FP.F16.F32.PACK_AB R47, R65, R62 ;  /* 0x0000003e412f723e */ /* 0x000fe200000000ff */
[----:B------:R-:W-:Y:S01]  /*9a50*/  IMAD.MOV.U32 R43, RZ, RZ, R63 ;  /* 0x000000ffff2b7224 */ /* 0x000fe200078e003f */
[----:B------:R-:W-:Y:S02]  /*9a60*/  F2FP.F16.F32.PACK_AB R44, R57, R156 ;  /* 0x0000009c392c723e */ /* 0x000fe400000000ff */
[----:B------:R-:W-:-:S02]  /*9a70*/  F2FP.F16.F32.PACK_AB R42, R55, R60 ;  /* 0x0000003c372a723e */ /* 0x000fc400000000ff */
[----:B------:R-:W-:-:S07]  /*9a80*/  F2FP.F16.F32.PACK_AB R46, R53, R56 ;  /* 0x00000038352e723e */ /* 0x000fce00000000ff */
.L_x_2835:
[----:B------:R-:W-:Y:S05]  /*9a90*/  BSYNC B1 ;  /* 0x0000000000017941 */ /* 0x000fea0003800000 */
.L_x_2834:
        /* <DEDUP_REMOVED lines=10> */
.L_x_2751:
[----:B------:R-:W2:Y:S02]  /*9b40*/  LDL R40, [R1+0x44] ;  /* 0x0000440001287983 */ /* 0x000ea40000100800 */
[----:B--2---:R-:W-:-:S13]  /*9b50*/  R2UR UR4, R40 ;  /* 0x00000000280472ca */ /* 0x004fda00000e0000 */
[----:B------:R-:W-:-:S06]  /*9b60*/  UISETP.NE.AND UP0, UPT, UR4, 0x3, UPT ;  /* 0x000000030400788c */ /* 0x000fcc000bf05270 */
[----:B------:R-:W-:-:S13]  /*9b70*/  PLOP3.LUT P2, PT, PT, PT, UP0, 0x80, 0x0 ;  /* 0x000000000000781c */ /* 0x000fda0003f4f008 */
[----:B------:R-:W-:Y:S05]  /*9b80*/  @!P2 BRA `(.L_x_2836) ;  /* 0x000000000004a947 */ /* 0x000fea0003800000 */
[----:B------:R-:W-:Y:S01]  /*9b90*/  BPT.TRAP 0x1 ;  /* 0x000000040000795c */ /* 0x000fe20000300000 */
.L_x_2836:
[----:B------:R-:W-:Y:S01]  /*9ba0*/  IMAD R98, R17, 0x8, R16 ;  /* 0x0000000811627824 */ /* 0x000fe200078e0210 */
[----:B------:R-:W-:Y:S01]  /*9bb0*/  SHF.L.U32 R99, R209, 0x1f, RZ ;  /* 0x0000001fd1637819 */ /* 0x000fe200000006ff */
[----:B------:R-:W-:Y:S01]  /*9bc0*/  IMAD R97, R24, -0x70, R2 ;  /* 0xffffff9018617824 */ /* 0x000fe200078e0202 */
[----:B------:R-:W-:Y:S02]  /*9bd0*/  BSSY B1, `(.L_x_2837) ;  /* 0x0000004000017945 */ /* 0x000fe40003800000 */
[----:B------:R-:W1:Y:S02]  /*9be0*/  SYNCS.PHASECHK.TRANS64.TRYWAIT P3, [R98+URZ+0x36890], R99 ;  /* 0x03689063620075a7 */ /* 0x000e64000806017f */
[----:B------:R-:W-:Y:S01]  /*9bf0*/  VIMNMX R97, R97, 0x70, PT ;  /* 0x0000007061617848 */ /* 0x000fe20003fe0100 */
[----:B-1----:R-:W-:Y:S06]  /*9c00*/  @!P3 BRA `(.L_x_2838) ;  /* 0x000002480034b947 */ /* 0x002fec0003800000 */
.L_x_3134:
[----:B------:R-:W-:Y:S05]  /*9c10*/  BSYNC B1 ;  /* 0x0000000000017941 */ /* 0x000fea0003800000 */
.L_x_2837:
        /* <DEDUP_REMOVED lines=21> */
.L_x_2840:
[----:B------:R-:W-:Y:S05]  /*9d70*/  BSYNC B1 ;  /* 0x0000000000017941 */ /* 0x000fea0003800000 */
.L_x_2839:
[----:B--2---:R-:W-:-:S04]  /*9d80*/  IADD3 R40, R204, 0x40, RZ ;  /* 0x00000040cc287810 */ /* 0x004fc80007ffe0ff */
[----:B------:R-:W-:-:S13]  /*9d90*/  ISETP.GE.AND P3, PT, R40, R97, PT ;  /* 0x000000612800720c */ /* 0x000fda0003f66270 */
        /* <DEDUP_REMOVED lines=19> */
.L_x_2784:
[----:B------:R-:W-:Y:S05]  /*9ed0*/  BSYNC B0 ;  /* 0x0000000000007941 */ /* 0x000fea0003800000 */
.L_x_2750:
        /* <DEDUP_REMOVED lines=17> */
.L_x_2842:
[----:B------:R-:W-:Y:S05]  /*9ff0*/  BSYNC B0 ;  /* 0x0000000000007941 */ /* 0x000fea0003800000 */
.L_x_2841:
[----:B------:R-:W1:Y:S01]  /*a000*/  SYNCS.PHASECHK.TRANS64.TRYWAIT P2, [R98+URZ+0x368b0], R99 ;  /* 0x0368b063620075a7 */ /* 0x000e62000804017f */
[----:B------:R-:W-:Y:S01]  /*a010*/  ULDC.64 UR4, c[0x0][0x318] ;  /* 0x0000c60000047ab9 */ /* 0x000fe20000000a00 */
[----:B------:R-:W-:Y:S01]  /*a020*/  ULDC.64 UR6, c[0x0][0x328] ;  /* 0x0000ca0000067ab9 */ /* 0x000fe20000000a00 */
[----:B0-----:R-:W-:Y:S01]  /*a030*/  IMAD.U32 R40, RZ, RZ, UR4 ;  /* 0x00000004ff287e24 */ /* 0x001fe2000f8e00ff */
[----:B------:R-:W-:Y:S01]  /*a040*/  BSSY B0, `(.L_x_2843) ;  /* 0x0000009000007945 */ /* 0x000fe20003800000 */
[----:B------:R-:W-:Y:S02]  /*a050*/  IMAD.U32 R42, RZ, RZ, UR6 ;  /* 0x00000006ff2a7e24 */ /* 0x000fe4000f8e00ff */
[----:B------:R-:W-:Y:S01]  /*a060*/  IMAD.U32 R41, RZ, RZ, UR7 ;  /* 0x00000007ff297e24 */ /* 0x000fe2000f8e00ff */
[----:B------:R0:W-:Y:S04]  /*a070*/  STL [R1+0x38], R40 ;  /* 0x0000382801007387 */ /* 0x0001e80000100800 */
[----:B------:R2:W-:Y:S01]  /*a080*/  STL [R1+0x40], R42 ;  /* 0x0000402a01007387 */ /* 0x0005e20000100800 */
[----:B0-----:R-:W-:-:S05]  /*a090*/  MOV R40, UR5 ;  /* 0x0000000500287c02 */ /* 0x001fca0008000f00 */
[----:B------:R2:W-:Y:S04]  /*a0a0*/  STL [R1+0x24], R40 ;  /* 0x0000242801007387 */ /* 0x0005e80000100800 */
[----:B------:R2:W-:Y:S02]  /*a0b0*/  STL [R1+0x3c], R41 ;  /* 0x00003c2901007387 */ /* 0x0005e40000100800 */
[----:B-12---:R-:W-:Y:S05]  /*a0c0*/  @!P2 BRA `(.L_x_2844) ;  /* 0x000002440018a947 */ /* 0x006fea0003800000 */
.L_x_3135:
[----:B------:R-:W-:Y:S05]  /*a0d0*/  BSYNC B0 ;  /* 0x0000000000007941 */ /* 0x000fea0003800000 */
.L_x_2843:
[----:B------:R1:W5:Y:S04]  /*a0e0*/  LDL R51, [R1+0x40] ;  /* 0x0000400001337983 */ /* 0x0003680000100800 */
[----:B------:R1:W5:Y:S04]  /*a0f0*/  LDL R50, [R1+0x3c] ;  /* 0x00003c0001327983 */ /* 0x0003680000100800 */
[----:B------:R1:W5:Y:S04]  /*a100*/  LDL R49, [R1+0x38] ;  /* 0x0000380001317983 */ /* 0x0003680000100800 */
[----:B------:R1:W5:Y:S01]  /*a110*/  LDL R48, [R1+0x24] ;  /* 0x0000240001307983 */ /* 0x0003620000100800 */
[----:B------:R-:W-:Y:S01]  /*a120*/  ISETP.GE.AND P2, PT, R204, R97, PT ;  /* 0x00000061cc00720c */ /* 0x000fe20003f46270 */
[----:B------:R-:W-:Y:S01]  /*a130*/  BSSY B0, `(.L_x_2845) ;  /* 0x0000022000007945 */ /* 0x000fe20003800000 */
[----:B------:R-:W-:-:S11]  /*a140*/  IMAD.WIDE R44, R24, 0x70, R120 ;  /* 0x00000070182c7825 */ /* 0x000fd600078e0278 */
[----:B-1----:R-:W-:Y:S05]  /*a150*/  @P2 BRA `(.L_x_2846) ;  /* 0x00000000007c2947 */ /* 0x002fea0003800000 */
[----:B-----5:R-:W-:Y:S01]  /*a160*/  R2UR UR7, R51 ;  /* 0x00000000330772ca */ /* 0x020fe200000e0000 */
[----:B------:R-:W-:Y:S01]  /*a170*/  IMAD.MOV.U32 R40, RZ, RZ, R114 ;  /* 0x000000ffff287224 */ /* 0x000fe200078e0072 */
[----:B------:R-:W-:Y:S01]  /*a180*/  R2UR UR4, R50 ;  /* 0x00000000320472ca */ /* 0x000fe200000e0000 */
[----:B------:R-:W-:Y:S01]  /*a190*/  IMAD.MOV.U32 R41, RZ, RZ, R38 ;  /* 0x000000ffff297224 */ /* 0x000fe200078e0026 */
[----:B------:R-:W-:Y:S02]  /*a1a0*/  R2UR UR6, R49 ;  /* 0x00000000310672ca */ /* 0x000fe400000e0000 */
[----:B------:R-:W-:-:S07]  /*a1b0*/  R2UR UR5, R48 ;  /* 0x00000000300572ca */ /* 0x000fce00000e0000 */
        /* <DEDUP_REMOVED lines=25> */
.L_x_2846:
[----:B------:R-:W-:Y:S05]  /*a350*/  BSYNC B0 ;  /* 0x0000000000007941 */ /* 0x000fea0003800000 */
.L_x_2845:
[----:B-1----:R-:W-:Y:S01]  /*a360*/  VIADD R40, R204, 0x40 ;  /* 0x00000040cc287836 */ /* 0x002fe20000000000 */
[----:B------:R-:W-:Y:S04]  /*a370*/  BSSY B0, `(.L_x_2847) ;  /* 0x0000024000007945 */ /* 0x000fe80003800000 */
[----:B------:R-:W-:-:S13]  /*a380*/  ISETP.GE.AND P2, PT, R40, R97, PT ;  /* 0x000000612800720c */ /* 0x000fda0003f46270 */
[----:B------:R-:W-:Y:S05]  /*a390*/  @P2 BRA `(.L_x_2848) ;  /* 0x0000000000842947 */ /* 0x000fea0003800000 */
[----:B-----5:R-:W-:Y:S01]  /*a3a0*/  R2UR UR7, R51 ;  /* 0x00000000330772ca */ /* 0x020fe200000e0000 */
[----:B------:R-:W-:Y:S01]  /*a3b0*/  IMAD.MOV.U32 R40, RZ, RZ, R114 ;  /* 0x000000ffff287224 */ /* 0x000fe200078e0072 */
[----:B------:R-:W-:Y:S01]  /*a3c0*/  R2UR UR4, R50 ;  /* 0x00000000320472ca */ /* 0x000fe200000e0000 */
[----:B------:R-:W-:Y:S01]  /*a3d0*/  IMAD.MOV.U32 R41, RZ, RZ, R38 ;  /* 0x000000ffff297224 */ /* 0x000fe200078e0026 */
[----:B------:R-:W-:Y:S02]  /*a3e0*/  IADD3 R43, P2, R44, 0x40, RZ ;  /* 0x000000402c2b7810 */ /* 0x000fe40007f5e0ff */
[----:B------:R-:W-:Y:S02]  /*a3f0*/  R2UR UR6, R49 ;  /* 0x00000000310672ca */ /* 0x000fe400000e0000 */
[----:B------:R-:W-:Y:S02]  /*a400*/  IADD3.X R44, RZ, R45, RZ, P2, !PT ;  /* 0x0000002dff2c7210 */ /* 0x000fe400017fe4ff */
        /* <DEDUP_REMOVED lines=26> */
.L_x_2848:
[----:B------:R-:W-:Y:S05]  /*a5b0*/  BSYNC B0 ;  /* 0x0000000000007941 */ /* 0x000fea0003800000 */
.L_x_2847:
[----:B------:R-:W2:Y:S01]  /*a5c0*/  LDL R39, [R1+0x20] ;  /* 0x0000200001277983 */ /* 0x000ea20000100800 */
        /* <DEDUP_REMOVED lines=13> */
[----:B-1----:R-:W-:Y:S02]  /*a6a0*/  SEL R40, RZ, 0x1, P3 ;  /* 0x00000001ff287807 */ /* 0x002fe40001800000 */
[----:B------:R-:W-:Y:S02]  /*a6b0*/  SEL R17, R17, RZ, P3 ;  /* 0x000000ff11117207 */ /* 0x000fe40001800000 */
[----:B------:R-:W-:Y:S02]  /*a6c0*/  LOP3.LUT R209, R209, R40, RZ, 0x3c, !PT ;  /* 0x00000028d1d17212 */ /* 0x000fe400078e3cff */
[----:B--2---:R-:W-:-:S13]  /*a6d0*/  LOP3.LUT P4, RZ, R39, 0x2, RZ, 0xc0, !PT ;  /* 0x0000000227ff7812 */ /* 0x004fda000788c0ff */
[----:B0-----:R-:W-:Y:S05]  /*a6e0*/  @P4 BRA `(.L_x_2849) ;  /* 0xffffff8000a04947 */ /* 0x001fea000383ffff */
.L_x_2745:
[----:B------:R-:W0:Y:S01]  /*a6f0*/  LDC R0, c[0x0][0x448] ;  /* 0x00011200ff007b82 */ /* 0x000e220000000800 */
[----:B------:R-:W-:Y:S01]  /*a700*/  VIADD R2, R224, 0x7f ;  /* 0x0000007fe0027836 */ /* 0x000fe20000000000 */
[----:B------:R-:W-:Y:S01]  /*a710*/  BSSY B0, `(.L_x_2850) ;  /* 0x0000047000007945 */ /* 0x000fe20003800000 */
[----:B------:R-:W-:Y:S02]  /*a720*/  CS2R R118, SRZ ;  /* 0x0000000000767805 */ /* 0x000fe4000001ff00 */
[----:B------:R-:W-:Y:S02]  /*a730*/  CS2R R116, SRZ ;  /* 0x0000000000747805 */ /* 0x000fe4000001ff00 */
[----:B------:R-:W-:Y:S02]  /*a740*/  CS2R R114, SRZ ;  /* 0x0000000000727805 */ /* 0x000fe4000001ff00 */
[----:B------:R-:W-:Y:S01]  /*a750*/  CS2R R112, SRZ ;  /* 0x0000000000707805 */ /* 0x000fe2000001ff00 */
[----:B------:R-:W-:Y:S01]  /*a760*/  IMAD.MOV.U32 R111, RZ, RZ, RZ ;  /* 0x000000ffff6f7224 */ /* 0x000fe200078e00ff */
[----:B------:R-:W-:-:S02]  /*a770*/  CS2R R106, SRZ ;  /* 0x00000000006a7805 */ /* 0x000fc4000001ff00 */
[----:B------:R-:W-:Y:S02]  /*a780*/  CS2R R108, SRZ ;  /* 0x00000000006c7805 */ /* 0x000fe4000001ff00 */
[----:B------:R-:W-:Y:S02]  /*a790*/  CS2R R70, SRZ ;  /* 0x0000000000467805 */ /* 0x000fe4000001ff00 */
[----:B------:R-:W-:Y:S01]  /*a7a0*/  CS2R R104, SRZ ;  /* 0x0000000000687805 */ /* 0x000fe2000001ff00 */
[----:B------:R-:W-:Y:S01]  /*a7b0*/  IMAD.MOV.U32 R103, RZ, RZ, RZ ;  /* 0x000000ffff677224 */ /* 0x000fe200078e00ff */
        /* <DEDUP_REMOVED lines=11> */
[----:B0-----:R-:W-:-:S02]  /*a870*/  ISETP.NE.AND P0, PT, R0, 0x1, PT ;  /* 0x000000010000780c */ /* 0x001fc40003f05270 */
        /* <DEDUP_REMOVED lines=17> */
[----:B-----5:R-:W-:Y:S02]  /*a990*/  CS2R R48, SRZ ;  /* 0x0000000000307805 */ /* 0x020fe4000001ff00 */
        /* <DEDUP_REMOVED lines=9> */
[----:B------:R-:W-:Y:S01]  /*aa30*/  MOV R10, RZ ;  /* 0x000000ff000a7202 */ /* 0x000fe20000000f00 */
[----:B------:R-:W-:Y:S01]  /*aa40*/  IMAD.MOV.U32 R30, RZ, RZ, RZ ;  /* 0x000000ffff1e7224 */ /* 0x000fe200078e00ff */
[----:B------:R-:W-:Y:S01]  /*aa50*/  MOV R5, RZ ;  /* 0x000000ff00057202 */ /* 0x000fe20000000f00 */
[----:B------:R-:W-:-:S02]  /*aa60*/  IMAD.MOV.U32 R6, RZ, RZ, RZ ;  /* 0x000000ffff067224 */ /* 0x000fc400078e00ff */
[----:B------:R-:W-:Y:S02]  /*aa70*/  IMAD.MOV.U32 R28, RZ, RZ, RZ ;  /* 0x000000ffff1c7224 */ /* 0x000fe400078e00ff */
[----:B------:R-:W-:Y:S02]  /*aa80*/  IMAD.MOV.U32 R136, RZ, RZ, RZ ;  /* 0x000000ffff887224 */ /* 0x000fe400078e00ff */
[----:B0-----:R-:W-:-:S05]  /*aa90*/  @P0 IMAD.HI.U32 R3, R2, R3, RZ ;  /* 0x0000000302030227 */ /* 0x001fca00078e00ff */
[----:B-1----:R-:W-:Y:S01]  /*aaa0*/  @P0 SHF.R.U32.HI R2, RZ, R0, R3 ;  /* 0x00000000ff020219 */ /* 0x002fe20000011603 */
[----:B------:R-:W-:Y:S01]  /*aab0*/  IMAD.MOV.U32 R0, RZ, RZ, RZ ;  /* 0x000000ffff007224 */ /* 0x000fe200078e00ff */
[----:B------:R-:W-:-:S03]  /*aac0*/  PLOP3.LUT P0, PT, PT, PT, PT, 0x80, 0x0 ;  /* 0x000000000000781c */ /* 0x000fc60003f0f070 */
[----:B------:R-:W-:Y:S02]  /*aad0*/  IMAD.IADD R3, R149, 0x1, R2 ;  /* 0x0000000195037824 */ /* 0x000fe400078e0202 */
[----:B------:R-:W-:-:S04]  /*aae0*/  IMAD.MOV.U32 R2, RZ, RZ, RZ ;  /* 0x000000ffff027224 */ /* 0x000fc800078e00ff */
[----:B------:R-:W-:-:S05]  /*aaf0*/  IMAD.HI R2, R3, -0x6db6db6d, R2 ;  /* 0x9249249303027827 */ /* 0x000fca00078e0202 */
[----:B------:R-:W-:-:S04]  /*ab00*/  SHF.R.U32.HI R3, RZ, 0x1f, R2 ;  /* 0x0000001fff037819 */ /* 0x000fc80000011602 */
[----:B------:R-:W-:Y:S02]  /*ab10*/  LEA.HI.SX32 R3, R2, R3, 0x1a ;  /* 0x0000000302037211 */ /* 0x000fe400078fd2ff */
[----:B------:R-:W-:Y:S02]  /*ab20*/  MOV R2, RZ ;  /* 0x000000ff00027202 */ /* 0x000fe40000000f00 */
[----:B------:R-:W-:-:S04]  /*ab30*/  VIMNMX R150, R150, R3, PT ;  /* 0x0000000396967248 */ /* 0x000fc80003fe0100 */
[----:B------:R-:W-:Y:S01]  /*ab40*/  ISETP.GE.AND P1, PT, R150, 0x1, PT ;  /* 0x000000019600780c */ /* 0x000fe20003f26270 */
[----:B------:R-:W-:-:S12]  /*ab50*/  @P2 BRA `(.L_x_2851) ;  /* 0x0000000000082947 */ /* 0x000fd80003800000 */
[----:B------:R-:W0:Y:S02]  /*ab60*/  FENCE.VIEW.ASYNC.G ;  /* 0x00000000000073c6 */ /* 0x000e240000000100 */
[----:B0-----:R-:W-:Y:S06]  /*ab70*/  BAR.ARV 0xc, 0x180 ;  /* 0x0306000000007b1d */ /* 0x001fec0000002000 */
.L_x_2851:
[----:B------:R-:W-:Y:S05]  /*ab80*/  BSYNC B0 ;  /* 0x0000000000007941 */ /* 0x000fea0003800000 */
.L_x_2850:
[----:B------:R-:W-:Y:S02]  /*ab90*/  IMAD.MOV.U32 R4, RZ, RZ, RZ ;  /* 0x000000ffff047224 */ /* 0x000fe400078e00ff */
[----:B------:R-:W-:Y:S01]  /*aba0*/  IMAD.MOV.U32 R3, RZ, RZ, RZ ;  /* 0x000000ffff037224 */ /* 0x000fe200078e00ff */
        /* <DEDUP_REMOVED lines=34> */
.L_x_2853:
[----:B------:R-:W-:Y:S02]  /*add0*/  ULDC UR4, c[0x0][0x3f4] ;  /* 0x0000fd0000047ab9 */ /* 0x000fe40000000800 */
[----:B------:R-:W-:-:S13]  /*ade0*/  ISETP.LT.AND P0, PT, RZ, UR4, PT ;  /* 0x00000004ff007c0c */ /* 0x000fda000bf01270 */
[----:B------:R-:W-:Y:S05]  /*adf0*/  @P0 BRA `(.L_x_2854) ;  /* 0x0000000000400947 */ /* 0x000fea0003800000 */
[----:B------:R-:W2:Y:S02]  /*ae00*/  LDL R20, [R1+0x48] ;  /* 0x0000480001147983 */ /* 0x000ea40000100800 */
[----:B--2---:R-:W-:-:S04]  /*ae10*/  LEA.HI R0, R20, R20, RZ, 0x1 ;  /* 0x0000001414007211 */ /* 0x004fc800078f08ff */
        /* <DEDUP_REMOVED lines=8> */
.L_x_2857:
[----:B-1----:R1:W2:Y:S02]  /*aea0*/  SYNCS.PHASECHK.TRANS64.TRYWAIT P0, [R16+URZ+0x36800], R3 ;  /* 0x03680003100075a7 */ /* 0x0022a4000800017f */
[----:B--2---:R-:W-:Y:S05]  /*aeb0*/  @!P0 NANOSLEEP.SYNCS 0x989680 ;  /* 0x009896800000895d */ /* 0x004fea0003900000 */
[----:B------:R-:W2:Y:S02]  /*aec0*/  @!P0 SYNCS.PHASECHK.TRANS64 P0, [R16+URZ+0x36800], R3 ;  /* 0x03680003100085a7 */ /* 0x000ea4000800007f */
[----:B--2---:R-:W-:Y:S05]  /*aed0*/  @!P0 BRA `(.L_x_2857) ;  /* 0xfffffffc00f08947 */ /* 0x004fea000383ffff */
.L_x_2856:
[----:B------:R-:W-:Y:S05]  /*aee0*/  BSYNC B0 ;  /* 0x0000000000007941 */ /* 0x000fea0003800000 */
.L_x_2855:
[----:B------:R-:W-:Y:S05]  /*aef0*/  BRA `(.L_x_2858) ;  /* 0x0000006c00d87947 */ /* 0x000fea0003800000 */
.L_x_2854:
[----:B------:R-:W2:Y:S01]  /*af00*/  LDL R0, [R1+0x8c] ;  /* 0x00008c0001007983 */ /* 0x000ea20000100800 */
[----:B------:R-:W-:Y:S01]  /*af10*/  ULDC.64 UR6, c[0x0][0x408] ;  /* 0x0001020000067ab9 */ /* 0x000fe20000000a00 */
[----:B--2---:R-:W-:Y:S02]  /*af20*/  R2UR UR4, R0 ;  /* 0x00000000000472ca */ /* 0x004fe400000e0000 */
[----:B------:R-:W-:-:S05]  /*af30*/  SHF.R.S32.HI R0, RZ, 0x1f, R144 ;  /* 0x0000001fff007819 */ /* 0x000fca0000011490 */
        /* <DEDUP_REMOVED lines=8> */
[----:B------:R-:W-:-:S03]  /*afc0*/  IMAD.WIDE.U32 R144, R144, UR6, RZ ;  /* 0x0000000690907c25 */ /* 0x000fc6000f8e00ff */
[----:B------:R-:W-:Y:S01]  /*afd0*/  IADD3 R27, R3, R25, RZ ;  /* 0x00000019031b7210 */ /* 0x000fe20007ffe0ff */
[----:B------:R-:W-:Y:S02]  /*afe0*/  IMAD.IADD R29, R5, 0x1, R145 ;  /* 0x00000001051d7824 */ /* 0x000fe400078e0291 */
        /* <DEDUP_REMOVED lines=11> */
[----:B------:R-:W-:Y:S01]  /*b0a0*/  MOV R13, RZ ;  /* 0x000000ff000d7202 */ /* 0x000fe20000000f00 */
[----:B------:R-:W-:-:S02]  /*b0b0*/  IMAD.U32 R11, RZ, RZ, UR5 ;  /* 0x00000005ff0b7e24 */ /* 0x000fc4000f8e00ff */
[----:B------:R-:W-:Y:S02]  /*b0c0*/  IMAD.MOV.U32 R8, RZ, RZ, 0x70 ;  /* 0x00000070ff087424 */ /* 0x000fe400078e00ff */
[----:B0-----:R-:W-:-:S07]  /*b0d0*/  IMAD.MOV.U32 R12, RZ, RZ, 0x1 ;  /* 0x00000001ff0c7424 */ /* 0x001fce00078e00ff */
[----:B------:R-:W-:-:S07]  /*b0e0*/  LEPC R20, `(.L_x_2859) ;  /* 0x000000001014794e */ /* 0x000fce0000000000 */
[----:B-1----:R-:W-:Y:S05]  /*b0f0*/  CALL.ABS.NOINC R14 ;  /* 0x000000000e007343 */ /* 0x002fea0003c00000 */
.L_x_2859:
[----:B------:R-:W-:Y:S01]  /*b100*/  ULDC.U8 UR4, c[0x0][0x410] ;  /* 0x0001040000047ab9 */ /* 0x000fe20000000000 */
[----:B------:R-:W-:Y:S01]  /*b110*/  BSSY B0, `(.L_x_2860) ;  /* 0x00006cc000007945 */ /* 0x000fe20003800000 */
[----:B------:R-:W-:Y:S01]  /*b120*/  ISETP.NE.AND P0, PT, RZ, UR4, PT ;  /* 0x00000004ff007c0c */ /* 0x000fe2000bf05270 */
[----:B------:R-:W-:-:S12]  /*b130*/  IMAD.IADD R10, R204, 0x1, R224 ;  /* 0x00000001cc0a7824 */ /* 0x000fd800078e02e0 */
[----:B------:R-:W-:Y:S05]  /*b140*/  @!P0 BRA `(.L_x_2861) ;  /* 0x0000003400b88947 */ /* 0x000fea0003800000 */
[----:B------:R-:W0:Y:S01]  /*b150*/  LDC R63, c[0x0][0x448] ;  /* 0x00011200ff3f7b82 */ /* 0x000e220000000800 */
[----:B------:R-:W1:Y:S01]  /*b160*/  S2R R21, SR_TID.X ;  /* 0x0000000000157919 */ /* 0x000e620000002100 */
[----:B------:R-:W-:Y:S01]  /*b170*/  ULDC.64 UR4, c[0x0][0x3f8] ;  /* 0x0000fe0000047ab9 */ /* 0x000fe20000000a00 */
[----:B------:R-:W-:Y:S01]  /*b180*/  MOV R8, R24 ;  /* 0x0000001800087202 */ /* 0x000fe20000000f00 */
[----:B------:R-:W-:Y:S01]  /*b190*/  ULDC.64 UR6, c[0x0][0x408] ;  /* 0x0001020000067ab9 */ /* 0x000fe20000000a00 */
[----:B------:R-:W-:Y:S02]  /*b1a0*/  IMAD.MOV.U32 R9, RZ, RZ, R27 ;  /* 0x000000ffff097224 */ /* 0x000fe400078e001b */
[----:B------:R-:W-:Y:S02]  /*b1b0*/  IMAD.MOV.U32 R12, RZ, RZ, R144 ;  /* 0x000000ffff0c7224 */ /* 0x000fe400078e0090 */
[----:B------:R-:W-:Y:S01]  /*b1c0*/  IMAD.MOV.U32 R13, RZ, RZ, R29 ;  /* 0x000000ffff0d7224 */ /* 0x000fe200078e001d */
[----:B0-----:R-:W-:Y:S01]  /*b1d0*/  ISETP.NE.AND P0, PT, R63, 0x1, PT ;  /* 0x000000013f00780c */ /* 0x001fe20003f05270 */
[----:B-1----:R-:W-:-:S12]  /*b1e0*/  VIADD R21, R21, 0xffffff80 ;  /* 0xffffff8015157836 */ /* 0x002fd80000000000 */
[----:B------:R-:W0:Y:S01]  /*b1f0*/  @P0 LDC R0, c[0x0][0x44c] ;  /* 0x00011300ff000b82 */ /* 0x000e220000000800 */
[----:B------:R-:W-:-:S04]  /*b200*/  SHF.R.S32.HI R20, RZ, 0x1f, R21 ;  /* 0x0000001fff147819 */ /* 0x000fc80000011415 */
[----:B------:R-:W-:-:S03]  /*b210*/  LEA.HI R20, R20, R21, RZ, 0x2 ;  /* 0x0000001514147211 */ /* 0x000fc600078f10ff */
[----:B------:R-:W1:Y:S01]  /*b220*/  @P0 LDC R5, c[0x0][0x450] ;  /* 0x00011400ff050b82 */ /* 0x000e620000000800 */
[----:B------:R-:W-:-:S05]  /*b230*/  LOP3.LUT R20, R20, 0xfffffffc, RZ, 0xc0, !PT ;  /* 0xfffffffc14147812 */ /* 0x000fca00078ec0ff */
[----:B------:R-:W-:-:S04]  /*b240*/  IMAD.IADD R20, R21, 0x1, -R20 ;  /* 0x0000000115147824 */ /* 0x000fc800078e0a14 */
[----:B------:R-:W-:-:S04]  /*b250*/  IMAD R3, R20, 0x40, R10 ;  /* 0x0000004014037824 */ /* 0x000fc800078e020a */
        /* <DEDUP_REMOVED lines=14> */
[----:B------:R-:W-:-:S02]  /*b340*/  LEA R4, P1, R12, UR6, 0x1 ;  /* 0x000000060c047c11 */ /* 0x000fc4000f8208ff */
[----:B------:R-:W-:Y:S02]  /*b350*/  IADD3 R3, R13, R3, RZ ;  /* 0x000000030d037210 */ /* 0x000fe40007ffe0ff */
[----:B------:R-:W-:Y:S02]  /*b360*/  LEA.HI.X R7, R8, UR5, R7, 0x1, P0 ;  /* 0x0000000508077c11 */ /* 0x000fe400080f0c07 */
[----:B------:R-:W-:Y:S01]  /*b370*/  LEA.HI.X R8, R12, UR7, R3, 0x1, P1 ;  /* 0x000000070c087c11 */ /* 0x000fe200088f0c03 */
[----:B------:R-:W-:Y:S06]  /*b380*/  BRA.DIV UR4, `(.L_x_2862) ;  /* 0x00000232047c7947 */ /* 0x000fec000b800000 */
[----:B------:R0:W1:Y:S04]  /*b390*/  SHFL.IDX PT, R3, R7, RZ, 0x1c1f ;  /* 0x001c1fff07037589 */ /* 0x00006800000e0000 */
[----:B------:R0:W2:Y:S04]  /*b3a0*/  SHFL.IDX PT, R0, R6, RZ, 0x1c1f ;  /* 0x001c1fff06007589 */ /* 0x0000a800000e0000 */
[----:B------:R0:W3:Y:S04]  /*b3b0*/  SHFL.IDX PT, R5, R8, RZ, 0x1c1f ;  /* 0x001c1fff08057589 */ /* 0x0000e800000e0000 */
[----:B------:R0:W4:Y:S02]  /*b3c0*/  SHFL.IDX PT, R14, R4, RZ, 0x1c1f ;  /* 0x001c1fff040e7589 */ /* 0x00012400000e0000 */
.L_x_3141:
        /* <DEDUP_REMOVED lines=16> */
[----:B------:R-:W3:Y:S01]  /*b4d0*/  LDL R15, [R1+0x74] ;  /* 0x00007400010f7983 */ /* 0x000ee20000100800 */
[----:B------:R-:W-:-:S03]  /*b4e0*/  ULDC UR4, c[0x0][0x3f4] ;  /* 0x0000fd0000047ab9 */ /* 0x000fc60000000800 */
[----:B------:R-:W3:Y:S04]  /*b4f0*/  LDL R12, [R1+0x70] ;  /* 0x00007000010c7983 */ /* 0x000ee80000100800 */
[----:B------:R-:W3:Y:S04]  /*b500*/  LDL R13, [R1+0x6c] ;  /* 0x00006c00010d7983 */ /* 0x000ee80000100800 */
[----:B------:R-:W3:Y:S04]  /*b510*/  LDL R11, [R1+0x68] ;  /* 0x00006800010b7983 */ /* 0x000ee80000100800 */
[----:B------:R-:W3:Y:S01]  /*b520*/  LDL R9, [R1+0x64] ;  /* 0x0000640001097983 */ /* 0x000ee20000100800 */
[----:B------:R-:W-:-:S02]  /*b530*/  ISETP.GE.AND P3, PT, R215, UR4, PT ;  /* 0x00000004d7007c0c */ /* 0x000fc4000bf66270 */
[----:B------:R-:W-:Y:S02]  /*b540*/  CS2R R60, SRZ ;  /* 0x00000000003c7805 */ /* 0x000fe4000001ff00 */
[----:B------:R-:W-:Y:S02]  /*b550*/  ISETP.GE.AND P2, PT, R213, UR4, PT ;  /* 0x00000004d5007c0c */ /* 0x000fe4000bf46270 */
[----:B------:R-:W-:Y:S02]  /*b560*/  CS2R R58, SRZ ;  /* 0x00000000003a7805 */ /* 0x000fe4000001ff00 */
[----:B------:R-:W-:Y:S02]  /*b570*/  ISETP.GE.AND P1, PT, R214, UR4, PT ;  /* 0x00000004d6007c0c */ /* 0x000fe4000bf26270 */
[----:B------:R-:W-:Y:S02]  /*b580*/  ISETP.GE.AND P0, PT, R212, UR4, PT ;  /* 0x00000004d4007c0c */ /* 0x000fe4000bf06270 */
[----:B------:R-:W-:Y:S01]  /*b590*/  ISETP.GE.AND P4, PT, R22, UR4, PT ;  /* 0x0000000416007c0c */ /* 0x000fe2000bf86270 */
[----:B------:R-:W-:-:S04]  /*b5a0*/  @!P3 IMAD.SHL.U32 R27, R215, 0x2, RZ ;  /* 0x00000002d71bb824 */ /* 0x000fc800078e00ff */
[----:B------:R-:W-:-:S04]  /*b5b0*/  @!P2 IMAD.SHL.U32 R31, R213, 0x2, RZ ;  /* 0x00000002d51fa824 */ /* 0x000fc800078e00ff */
[----:B------:R-:W-:Y:S01]  /*b5c0*/  @!P1 IMAD.SHL.U32 R35, R214, 0x2, RZ ;  /* 0x00000002d6239824 */ /* 0x000fe200078e00ff */
[-C--:B--2---:R-:W-:Y:S01]  /*b5d0*/  @!P3 IADD3 R24, P6, R0, R27.reuse, RZ ;  /* 0x0000001b0018b210 */ /* 0x084fe20007fde0ff */
[----:B------:R-:W-:Y:S01]  /*b5e0*/  @!P0 IMAD.SHL.U32 R65, R212, 0x2, RZ ;  /* 0x00000002d4418824 */ /* 0x000fe200078e00ff */
[----:B----4-:R-:W-:Y:S02]  /*b5f0*/  @!P3 IADD3 R26, P5, R14, R27, RZ ;  /* 0x0000001b0e1ab210 */ /* 0x010fe40007fbe0ff */
        /* <DEDUP_REMOVED lines=8> */
[----:B---3--:R-:W-:Y:S01]  /*b680*/  @!P3 SHF.L.U64.HI R20, R215, 0x1, R15 ;  /* 0x00000001d714b819 */ /* 0x008fe2000001020f */
[----:B------:R-:W-:Y:S01]  /*b690*/  @!P4 IMAD.MOV.U32 R15, RZ, RZ, R5 ;  /* 0x000000ffff0fc224 */ /* 0x000fe200078e0005 */
[----:B------:R-:W-:-:S03]  /*b6a0*/  @!P2 SHF.L.U64.HI R12, R213, 0x1, R12 ;  /* 0x00000001d50ca819 */ /* 0x000fc6000001020c */
[----:B-1----:R-:W-:Y:S01]  /*b6b0*/  @!P3 IMAD.X R25, R3, 0x1, R20, P6 ;  /* 0x000000010319b824 */ /* 0x002fe200030e0614 */
[----:B------:R-:W-:Y:S02]  /*b6c0*/  @!P2 IADD3 R28, P6, R0, R31, RZ ;  /* 0x0000001f001ca210 */ /* 0x000fe40007fde0ff */
[----:B------:R-:W-:Y:S02]  /*b6d0*/  @!P3 IADD3.X R27, R5, R20, RZ, P5, !PT ;  /* 0x00000014051bb210 */ /* 0x000fe40002ffe4ff */
[----:B------:R-:W-:Y:S01]  /*b6e0*/  @!P1 SHF.L.U64.HI R20, R214, 0x1, R13 ;  /* 0x00000001d6149819 */ /* 0x000fe2000001020d */
[C---:B------:R-:W-:Y:S01]  /*b6f0*/  @!P2 IMAD.X R29, R3.reuse, 0x1, R12, P6 ;  /* 0x00000001031da824 */ /* 0x040fe200030e060c */
[----:B------:R-:W-:Y:S01]  /*b700*/  @!P1 IADD3 R32, P6, R0, R35, RZ ;  /* 0x0000002300209210 */ /* 0x000fe20007fde0ff */
[----:B------:R-:W-:Y:S01]  /*b710*/  @!P4 IMAD.MOV.U32 R13, RZ, RZ, R3 ;  /* 0x000000ffff0dc224 */ /* 0x000fe200078e0003 */
[----:B------:R-:W-:Y:S01]  /*b720*/  @!P2 IADD3 R30, P5, R14, R31, RZ ;  /* 0x0000001f0e1ea210 */ /* 0x000fe20007fbe0ff */
[----:B------:R1:W5:Y:S01]  /*b730*/  @!P3 LD.E.64 R56, desc[UR60][R24.64] ;  /* 0x0000003c1838b980 */ /* 0x000362000c101b00 */
[----:B------:R-:W-:Y:S01]  /*b740*/  @!P0 SHF.L.U64.HI R38, R212, 0x1, R11 ;  /* 0x00000001d4268819 */ /* 0x000fe2000001020b */
[----:B------:R-:W-:Y:S01]  /*b750*/  @!P1 IMAD.X R33, R3, 0x1, R20, P6 ;  /* 0x0000000103219824 */ /* 0x000fe200030e0614 */
[----:B------:R-:W-:Y:S01]  /*b760*/  @!P1 IADD3 R34, P6, R14, R35, RZ ;  /* 0x000000230e229210 */ /* 0x000fe20007fde0ff */
[C---:B------:R-:W-:Y:S01]  /*b770*/  @!P2 IMAD.X R31, R5.reuse, 0x1, R12, P5 ;  /* 0x00000001051fa824 */ /* 0x040fe200028e060c */
[----:B------:R-:W-:Y:S01]  /*b780*/  ISETP.GE.AND P5, PT, R216, UR4, PT ;  /* 0x00000004d8007c0c */ /* 0x000fe2000bfa6270 */
[----:B------:R1:W5:Y:S01]  /*b790*/  @!P3 LD.E.64 R54, desc[UR60][R26.64] ;  /* 0x0000003c1a36b980 */ /* 0x000362000c101b00 */
[----:B------:R-:W-:Y:S01]  /*b7a0*/  @!P4 MOV R12, R0 ;  /* 0x00000000000cc202 */ /* 0x000fe20000000f00 */
[----:B------:R-:W-:Y:S01]  /*b7b0*/  @!P1 IMAD.X R35, R5, 0x1, R20, P6 ;  /* 0x0000000105239824 */ /* 0x000fe200030e0614 */
[-C--:B------:R-:W-:Y:S01]  /*b7c0*/  @!P0 IADD3 R40, P6, R0, R65.reuse, RZ ;  /* 0x0000004100288210 */ /* 0x080fe20007fde0ff */
[----:B------:R-:W-:Y:S01]  /*b7d0*/  @!P4 IMAD.WIDE R20, R22, 0x2, R14 ;  /* 0x000000021614c825 */ /* 0x000fe200078e020e */
[----:B------:R1:W5:Y:S03]  /*b7e0*/  @!P2 LD.E.64 R50, desc[UR60][R28.64] ;  /* 0x0000003c1c32a980 */ /* 0x000366000c101b00 */
[----:B------:R-:W-:Y:S01]  /*b7f0*/  @!P0 IMAD.X R41, R3, 0x1, R38, P6 ;  /* 0x0000000103298824 */ /* 0x000fe200030e0626 */
[----:B------:R-:W-:Y:S01]  /*b800*/  @!P0 IADD3 R64, P6, R14, R65, RZ ;  /* 0x000000410e408210 */ /* 0x000fe20007fde0ff */
[----:B------:R-:W-:Y:S01]  /*b810*/  @!P4 IMAD.WIDE R12, R22, 0x2, R12 ;  /* 0x00000002160cc825 */ /* 0x000fe200078e020c */
[----:B------:R1:W5:Y:S01]  /*b820*/  @!P4 LD.E.64 R58, desc[UR60][R20.64] ;  /* 0x0000003c143ac980 */ /* 0x000362000c101b00 */
[----:B------:R-:W-:-:S02]  /*b830*/  @!P5 SHF.L.U32 R15, R216, 0x1, RZ ;  /* 0x00000001d80fd819 */ /* 0x000fc400000006ff */
[----:B------:R-:W-:Y:S01]  /*b840*/  @!P0 IMAD.X R65, R5, 0x1, R38, P6 ;  /* 0x0000000105418824 */ /* 0x000fe200030e0626 */
[----:B------:R1:W5:Y:S01]  /*b850*/  @!P4 LD.E.64 R60, desc[UR60][R12.64] ;  /* 0x0000003c0c3cc980 */ /* 0x000362000c101b00 */
[----:B------:R-:W-:Y:S02]  /*b860*/  @!P5 SHF.L.U64.HI R36, R216, 0x1, R9 ;  /* 0x00000001d824d819 */ /* 0x000fe40000010209 */
[-C--:B------:R-:W-:Y:S02]  /*b870*/  @!P5 IADD3 R66, P4, R0, R15.reuse, RZ ;  /* 0x0000000f0042d210 */ /* 0x080fe40007f9e0ff */
[----:B------:R-:W-:Y:S02]  /*b880*/  CS2R R38, SRZ ;  /* 0x0000000000267805 */ /* 0x000fe4000001ff00 */
[----:B------:R-:W-:Y:S01]  /*b890*/  @!P5 IADD3 R14, P6, R14, R15, RZ ;  /* 0x0000000f0e0ed210 */ /* 0x000fe20007fde0ff */
[----:B------:R1:W5:Y:S01]  /*b8a0*/  @!P2 LD.E.64 R52, desc[UR60][R30.64] ;  /* 0x0000003c1e34a980 */ /* 0x000362000c101b00 */
[----:B------:R-:W-:-:S03]  /*b8b0*/  @!P5 IMAD.X R67, R3, 0x1, R36, P4 ;  /* 0x000000010343d824 */ /* 0x000fc600020e0624 */
[----:B------:R-:W-:Y:S01]  /*b8c0*/  @!P5 IMAD.X R15, R5, 0x1, R36, P6 ;  /* 0x00000001050fd824 */ /* 0x000fe200030e0624 */
[----:B------:R-:W-:Y:S01]  /*b8d0*/  CS2R R36, SRZ ;  /* 0x0000000000247805 */ /* 0x000fe2000001ff00 */
[----:B------:R1:W5:Y:S04]  /*b8e0*/  @!P1 LD.E.64 R46, desc[UR60][R32.64] ;  /* 0x0000003c202e9980 */ /* 0x000368000c101b00 */
[----:B------:R1:W5:Y:S04]  /*b8f0*/  @!P1 LD.E.64 R48, desc[UR60][R34.64] ;  /* 0x0000003c22309980 */ /* 0x000368000c101b00 */
[----:B------:R1:W5:Y:S04]  /*b900*/  @!P0 LD.E.64 R44, desc[UR60][R40.64] ;  /* 0x0000003c282c8980 */ /* 0x000368000c101b00 */
[----:B------:R1:W5:Y:S04]  /*b910*/  @!P0 LD.E.64 R42, desc[UR60][R64.64] ;  /* 0x0000003c402a8980 */ /* 0x000368000c101b00 */
[----:B------:R1:W5:Y:S04]  /*b920*/  @!P5 LD.E.64 R38, desc[UR60][R66.64] ;  /* 0x0000003c4226d980 */ /* 0x000368000c101b00 */
[----:B------:R1:W5:Y:S02]  /*b930*/  @!P5 LD.E.64 R36, desc[UR60][R14.64] ;  /* 0x0000003c0e24d980 */ /* 0x000364000c101b00 */
.L_x_2864:
[----:B------:R-:W-:Y:S05]  /*b940*/  BSYNC B1 ;  /* 0x0000000000017941 */ /* 0x000fea0003800000 */
.L_x_2863:
[----:B--2--5:R-:W-:Y:S01]  /*b950*/  IMAD.MOV.U32 R0, RZ, RZ, R58 ;  /* 0x000000ffff007224 */ /* 0x024fe200078e003a */
[----:B-1----:R-:W-:Y:S01]  /*b960*/  MOV R3, R59 ;  /* 0x0000003b00037202 */ /* 0x002fe20000000f00 */
[----:B------:R-:W-:Y:S01]  /*b970*/  IMAD.MOV.U32 R9, RZ, RZ, R55 ;  /* 0x000000ffff097224 */ /* 0x000fe200078e0037 */
[----:B------:R-:W-:Y:S01]  /*b980*/  UMOV UR4, 0xffffffff ;  /* 0xffffffff00047882 */ /* 0x000fe20000000000 */
[----:B---3--:R-:W-:Y:S01]  /*b990*/  IMAD.MOV.U32 R5, RZ, RZ, R54 ;  /* 0x000000ffff057224 */ /* 0x008fe200078e0036 */
[----:B------:R-:W-:Y:S01]  /*b9a0*/  PRMT R87, R0, 0x7610, R87 ;  /* 0x0000761000577816 */ /* 0x000fe20000000057 */
[----:B------:R-:W-:Y:S01]  /*b9b0*/  IMAD.MOV.U32 R0, RZ, RZ, R52 ;  /* 0x000000ffff007224 */ /* 0x000fe200078e0034 */
[----:B------:R-:W-:Y:S01]  /*b9c0*/  PRMT R86, R3, 0x7610, R86 ;  /* 0x0000761003567816 */ /* 0x000fe20000000056 */
[----:B------:R-:W-:Y:S01]  /*b9d0*/  IMAD.MOV.U32 R3, RZ, RZ, R53 ;  /* 0x000000ffff037224 */ /* 0x000fe200078e0035 */
[----:B------:R-:W-:Y:S01]  /*b9e0*/  PRMT R84, R84, 0x5410, R9 ;  /* 0x0000541054547816 */ /* 0x000fe20000000009 */
[----:B------:R-:W-:Y:S01]  /*b9f0*/  IMAD.MOV.U32 R9, RZ, RZ, R49 ;  /* 0x000000ffff097224 */ /* 0x000fe200078e0031 */
[----:B------:R-:W-:-:S02]  /*ba00*/  PRMT R85, R5, 0x7610, R85 ;  /* 0x0000761005557816 */ /* 0x000fc40000000055 */
[----:B------:R-:W-:Y:S02]  /*ba10*/  CS2R R30, SRZ ;  /* 0x00000000001e7805 */ /* 0x000fe4000001ff00 */
        /* <DEDUP_REMOVED lines=29> */
[----:B------:R-:W-:Y:S06]  /*bbf0*/  BRA.DIV UR4, `(.L_x_2865) ;  /* 0x0000022a04d07947 */ /* 0x000fec000b800000 */
[----:B------:R1:W2:Y:S04]  /*bc00*/  SHFL.IDX PT, R3, R7, 0x1, 0x1c1f ;  /* 0x003c1f0007037f89 */ /* 0x0002a800000e0000 */
[----:B------:R1:W3:Y:S04]  /*bc10*/  SHFL.IDX PT, R0, R6, 0x1, 0x1c1f ;  /* 0x003c1f0006007f89 */ /* 0x0002e800000e0000 */
[----:B------:R1:W1:Y:S04]  /*bc20*/  SHFL.IDX PT, R5, R8, 0x1, 0x1c1f ;  /* 0x003c1f0008057f89 */ /* 0x00026800000e0000 */
[----:B0-----:R-:W0:Y:S02]  /*bc30*/  SHFL.IDX PT, R4, R4, 0x1, 0x1c1f ;  /* 0x003c1f0004047f89 */ /* 0x001e2400000e0000 */
.L_x_3147:
[----:B------:R-:W-:Y:S01]  /*bc40*/  VIADD R10, R10, 0x40 ;  /* 0x000000400a0a7836 */ /* 0x000fe20000000000 */
[----:B-1----:R-:W-:Y:S01]  /*bc50*/  LOP3.LUT R6, R218, 0x18, R18, 0xf8, !PT ;  /* 0x00000018da067812 */ /* 0x002fe200078ef812 */
        /* <DEDUP_REMOVED lines=9> */
[----:B------:R-:W-:Y:S01]  /*bcf0*/  CS2R R40, SRZ ;  /* 0x0000000000287805 */ /* 0x000fe2000001ff00 */
[----:B------:R-:W-:Y:S01]  /*bd00*/  IMAD.IADD R7, R220, 0x1, R7 ;  /* 0x00000001dc077824 */ /* 0x000fe200078e0207 */
[----:B------:R-:W-:Y:S02]  /*bd10*/  CS2R R34, SRZ ;  /* 0x0000000000227805 */ /* 0x000fe4000001ff00 */
[----:B------:R-:W-:-:S02]  /*bd20*/  CS2R R28, SRZ ;  /* 0x00000000001c7805 */ /* 0x000fc4000001ff00 */
[----:B------:R-:W-:Y:S02]  /*bd30*/  CS2R R24, SRZ ;  /* 0x0000000000187805 */ /* 0x000fe4000001ff00 */
[----:B----4-:R-:W-:Y:S02]  /*bd40*/  CS2R R14, SRZ ;  /* 0x00000000000e7805 */ /* 0x010fe4000001ff00 */
[----:B------:R-:W-:Y:S02]  /*bd50*/  LEA R62, R7, R16, 0x1 ;  /* 0x00000010073e7211 */ /* 0x000fe400078e08ff */
[----:B------:R-:W-:Y:S01]  /*bd60*/  CS2R R10, SRZ ;  /* 0x00000000000a7805 */ /* 0x000fe2000001ff00 */
[----:B------:R-:W-:Y:S06]  /*bd70*/  @P1 BRA `(.L_x_2867) ;  /* 0x00000004001c1947 */ /* 0x000fec0003800000 */
[----:B------:R-:W4:Y:S01]  /*bd80*/  LDL R68, [R1+0x74] ;  /* 0x0000740001447983 */ /* 0x000f220000100800 */
[----:B------:R-:W-:-:S03]  /*bd90*/  ULDC UR4, c[0x0][0x3f4] ;  /* 0x0000fd0000047ab9 */ /* 0x000fc60000000800 */
[----:B------:R-:W2:Y:S04]  /*bda0*/  LDL R67, [R1+0x70] ;  /* 0x0000700001437983 */ /* 0x000ea80000100800 */
[----:B------:R-:W2:Y:S04]  /*bdb0*/  LDL R65, [R1+0x6c] ;  /* 0x00006c0001417983 */ /* 0x000ea80000100800 */
[----:B------:R-:W2:Y:S04]  /*bdc0*/  LDL R66, [R1+0x64] ;  /* 0x0000640001427983 */ /* 0x000ea80000100800 */
[----:B------:R-:W2:Y:S01]  /*bdd0*/  LDL R64, [R1+0x68] ;  /* 0x0000680001407983 */ /* 0x000ea20000100800 */
[----:B------:R-:W-:-:S02]  /*bde0*/  ISETP.GE.AND P4, PT, R215, UR4, PT ;  /* 0x00000004d7007c0c */ /* 0x000fc4000bf86270 */
[----:B------:R-:W-:Y:S02]  /*bdf0*/  ISETP.GE.AND P3, PT, R213, UR4, PT ;  /* 0x00000004d5007c0c */ /* 0x000fe4000bf66270 */
[----:B------:R-:W-:Y:S02]  /*be00*/  ISETP.GE.AND P2, PT, R214, UR4, PT ;  /* 0x00000004d6007c0c */ /* 0x000fe4000bf46270 */
[----:B------:R-:W-:-:S07]  /*be10*/  ISETP.GE.AND P1, PT, R212, UR4, PT ;  /* 0x00000004d4007c0c */ /* 0x000fce000bf26270 */
[----:B------:R-:W-:Y:S02]  /*be20*/  @!P4 IMAD.SHL.U32 R9, R215, 0x2, RZ ;  /* 0x00000002d709c824 */ /* 0x000fe400078e00ff */
[----:B------:R-:W-:-:S03]  /*be30*/  @!P3 IMAD.SHL.U32 R71, R213, 0x2, RZ ;  /* 0x00000002d547b824 */ /* 0x000fc600078e00ff */
[-C--:B---3--:R-:W-:Y:S02]  /*be40*/  @!P4 IADD3 R10, P5, R0, R9.reuse, RZ ;  /* 0x00000009000ac210 */ /* 0x088fe40007fbe0ff */
[----:B0-----:R-:W-:Y:S01]  /*be50*/  @!P4 IADD3 R8, P6, R4, R9, RZ ;  /* 0x000000090408c210 */ /* 0x001fe20007fde0ff */
[----:B------:R-:W-:Y:S01]  /*be60*/  @!P1 IMAD.SHL.U32 R7, R212, 0x2, RZ ;  /* 0x00000002d4079824 */ /* 0x000fe200078e00ff */
[----:B------:R-:W-:Y:S02]  /*be70*/  CS2R R40, SRZ ;  /* 0x0000000000287805 */ /* 0x000fe4000001ff00 */
[----:B------:R-:W-:Y:S02]  /*be80*/  CS2R R30, SRZ ;  /* 0x00000000001e7805 */ /* 0x000fe4000001ff00 */
[----:B------:R-:W-:Y:S02]  /*be90*/  CS2R R34, SRZ ;  /* 0x0000000000227805 */ /* 0x000fe4000001ff00 */
[----:B------:R-:W-:-:S02]  /*bea0*/  CS2R R32, SRZ ;  /* 0x0000000000207805 */ /* 0x000fc4000001ff00 */
[----:B------:R-:W-:Y:S02]  /*beb0*/  CS2R R28, SRZ ;  /* 0x00000000001c7805 */ /* 0x000fe4000001ff00 */
[----:B------:R-:W-:Y:S02]  /*bec0*/  CS2R R26, SRZ ;  /* 0x00000000001a7805 */ /* 0x000fe4000001ff00 */
[----:B------:R-:W-:Y:S02]  /*bed0*/  CS2R R24, SRZ ;  /* 0x0000000000187805 */ /* 0x000fe4000001ff00 */
[----:B----4-:R-:W-:-:S04]  /*bee0*/  @!P4 SHF.L.U64.HI R6, R215, 0x1, R68 ;  /* 0x00000001d706c819 */ /* 0x010fc80000010244 */
[----:B--2---:R-:W-:Y:S02]  /*bef0*/  @!P4 IADD3.X R11, R3, R6, RZ, P5, !PT ;  /* 0x00000006030bc210 */ /* 0x004fe40002ffe4ff */
[----:B------:R-:W-:Y:S01]  /*bf00*/  @!P3 SHF.L.U64.HI R12, R213, 0x1, R67 ;  /* 0x00000001d50cb819 */ /* 0x000fe20000010243 */
[----:B------:R-:W-:Y:S01]  /*bf10*/  @!P2 IMAD.SHL.U32 R67, R214, 0x2, RZ ;  /* 0x00000002d643a824 */ /* 0x000fe200078e00ff */
[-C--:B------:R-:W-:Y:S01]  /*bf20*/  @!P3 IADD3 R74, P5, R0, R71.reuse, RZ ;  /* 0x00000047004ab210 */ /* 0x080fe20007fbe0ff */
[----:B------:R-:W-:Y:S01]  /*bf30*/  @!P4 IMAD.X R9, R5, 0x1, R6, P6 ;  /* 0x000000010509c824 */ /* 0x000fe200030e0606 */
[----:B------:R-:W-:Y:S01]  /*bf40*/  @!P3 IADD3 R70, P6, R4, R71, RZ ;  /* 0x000000470446b210 */ /* 0x000fe20007fde0ff */
[----:B------:R0:W5:Y:S01]  /*bf50*/  @!P4 LD.E.64 R34, desc[UR60][R10.64] ;  /* 0x0000003c0a22c980 */ /* 0x000162000c101b00 */
[----:B------:R-:W-:Y:S01]  /*bf60*/  @!P2 SHF.L.U64.HI R14, R214, 0x1, R65 ;  /* 0x00000001d60ea819 */ /* 0x000fe20000010241 */
[----:B------:R-:W-:Y:S01]  /*bf70*/  @!P3 IMAD.X R75, R3, 0x1, R12, P5 ;  /* 0x00000001034bb824 */ /* 0x000fe200028e060c */
[-C--:B------:R-:W-:Y:S01]  /*bf80*/  @!P2 IADD3 R68, P5, R0, R67.reuse, RZ ;  /* 0x000000430044a210 */ /* 0x080fe20007fbe0ff */
[----:B------:R-:W-:Y:S01]  /*bf90*/  IMAD.MOV.U32 R72, RZ, RZ, R66 ;  /* 0x000000ffff487224 */ /* 0x000fe200078e0042 */
[----:B------:R-:W-:Y:S01]  /*bfa0*/  @!P1 SHF.L.U64.HI R20, R212, 0x1, R64 ;  /* 0x00000001d4149819 */ /* 0x000fe20000010240 */
[----:B------:R-:W-:Y:S01]  /*bfb0*/  @!P3 IMAD.X R71, R5, 0x1, R12, P6 ;  /* 0x000000010547b824 */ /* 0x000fe200030e060c */
[----:B------:R-:W-:Y:S01]  /*bfc0*/  @!P2 IADD3.X R69, R3, R14, RZ, P5, !PT ;  /* 0x0000000e0345a210 */ /* 0x000fe20002ffe4ff */
[----:B------:R-:W5:Y:S01]  /*bfd0*/  @!P4 LD.E.64 R32, desc[UR60][R8.64] ;  /* 0x0000003c0820c980 */ /* 0x000f62000c101b00 */
[----:B------:R-:W-:-:S02]  /*bfe0*/  @!P2 IADD3 R66, P6, R4, R67, RZ ;  /* 0x000000430442a210 */ /* 0x000fc40007fde0ff */
[-C--:B------:R-:W-:Y:S02]  /*bff0*/  @!P1 IADD3 R64, P5, R0, R7.reuse, RZ ;  /* 0x0000000700409210 */ /* 0x080fe40007fbe0ff */
[----:B0-----:R-:W-:Y:S01]  /*c000*/  CS2R R10, SRZ ;  /* 0x00000000000a7805 */ /* 0x001fe2000001ff00 */
[----:B------:R-:W5:Y:S01]  /*c010*/  @!P3 LD.E.64 R28, desc[UR60][R74.64] ;  /* 0x0000003c4a1cb980 */ /* 0x000f62000c101b00 */
[----:B------:R-:W-:Y:S01]  /*c020*/  @!P2 IMAD.X R67, R5, 0x1, R14, P6 ;  /* 0x000000010543a824 */ /* 0x000fe200030e060e */
[----:B------:R-:W-:Y:S01]  /*c030*/  ISETP.GE.AND P6, PT, R22, UR4, PT ;  /* 0x0000000416007c0c */ /* 0x000fe2000bfc6270 */
[--C-:B------:R-:W-:Y:S01]  /*c040*/  @!P1 IMAD.X R65, R3, 0x1, R20.reuse, P5 ;  /* 0x0000000103419824 */ /* 0x100fe200028e0614 */
[----:B------:R-:W-:Y:S01]  /*c050*/  @!P1 IADD3 R6, P5, R4, R7, RZ ;  /* 0x0000000704069210 */ /* 0x000fe20007fbe0ff */
[----:B------:R-:W5:Y:S04]  /*c060*/  @!P3 LD.E.64 R26, desc[UR60][R70.64] ;  /* 0x0000003c461ab980 */ /* 0x000f68000c101b00 */
[----:B------:R-:W-:Y:S01]  /*c070*/  @!P1 IMAD.X R7, R5, 0x1, R20, P5 ;  /* 0x0000000105079824 */ /* 0x000fe200028e0614 */
[----:B------:R-:W-:Y:S01]  /*c080*/  ISETP.GE.AND P5, PT, R216, UR4, PT ;  /* 0x00000004d8007c0c */ /* 0x000fe2000bfa6270 */
[----:B------:R-:W5:Y:S04]  /*c090*/  @!P2 LD.E.64 R24, desc[UR60][R68.64] ;  /* 0x0000003c4418a980 */ /* 0x000f68000c101b00 */
[----:B------:R-:W-:Y:S01]  /*c0a0*/  @!P6 MOV R13, R3 ;  /* 0x00000003000de202 */ /* 0x000fe20000000f00 */
[----:B------:R-:W-:-:S02]  /*c0b0*/  @!P6 IMAD.MOV.U32 R12, RZ, RZ, R0 ;  /* 0x000000ffff0ce224 */ /* 0x000fc400078e0000 */
[----:B------:R-:W-:-:S04]  /*c0c0*/  @!P6 IMAD.WIDE R14, R22, 0x2, R4 ;  /* 0x00000002160ee825 */ /* 0x000fc800078e0204 */
[----:B------:R-:W-:Y:S01]  /*c0d0*/  @!P6 IMAD.WIDE R12, R22, 0x2, R12 ;  /* 0x00000002160ce825 */ /* 0x000fe200078e020c */
[----:B------:R0:W5:Y:S03]  /*c0e0*/  @!P6 LD.E.64 R30, desc[UR60][R14.64] ;  /* 0x0000003c0e1ee980 */ /* 0x000166000c101b00 */
[C---:B------:R-:W-:Y:S01]  /*c0f0*/  @!P5 IMAD.SHL.U32 R21, R216.reuse, 0x2, RZ ;  /* 0x00000002d815d824 */ /* 0x040fe200078e00ff */
[----:B------:R1:W5:Y:S01]  /*c100*/  @!P6 LD.E.64 R40, desc[UR60][R12.64] ;  /* 0x0000003c0c28e980 */ /* 0x000362000c101b00 */
[----:B------:R-:W-:-:S03]  /*c110*/  @!P5 SHF.L.U64.HI R20, R216, 0x1, R72 ;  /* 0x00000001d814d819 */ /* 0x000fc60000010248 */
[----:B------:R-:W-:-:S05]  /*c120*/  @!P5 IADD3 R72, P6, R0, R21, RZ ;  /* 0x000000150048d210 */ /* 0x000fca0007fde0ff */
[--C-:B------:R-:W-:Y:S01]  /*c130*/  @!P5 IMAD.X R73, R3, 0x1, R20.reuse, P6 ;  /* 0x000000010349d824 */ /* 0x100fe200030e0614 */
[----:B------:R-:W-:Y:S02]  /*c140*/  @!P5 IADD3 R4, P6, R4, R21, RZ ;  /* 0x000000150404d210 */ /* 0x000fe40007fde0ff */
[----:B0-----:R-:W-:Y:S02]  /*c150*/  CS2R R14, SRZ ;  /* 0x00000000000e7805 */ /* 0x001fe4000001ff00 */
[----:B-1----:R-:W-:Y:S02]  /*c160*/  CS2R R12, SRZ ;  /* 0x00000000000c7805 */ /* 0x002fe4000001ff00 */
[----:B------:R-:W-:Y:S01]  /*c170*/  CS2R R8, SRZ ;  /* 0x0000000000087805 */ /* 0x000fe2000001ff00 */
[----:B------:R1:W5:Y:S01]  /*c180*/  @!P5 LD.E.64 R10, desc[UR60][R72.64] ;  /* 0x0000003c480ad980 */ /* 0x000362000c101b00 */
[----:B------:R-:W-:Y:S01]  /*c190*/  @!P5 IMAD.X R5, R5, 0x1, R20, P6 ;  /* 0x000000010505d824 */ /* 0x000fe200030e0614 */
[----:B------:R-:W-:-:S02]  /*c1a0*/  CS2R R20, SRZ ;  /* 0x0000000000147805 */ /* 0x000fc4000001ff00 */
[----:B------:R1:W5:Y:S04]  /*c1b0*/  @!P1 LD.E.64 R14, desc[UR60][R64.64] ;  /* 0x0000003c400e9980 */ /* 0x000368000c101b00 */
[----:B------:R1:W5:Y:S04]  /*c1c0*/  @!P2 LD.E.64 R20, desc[UR60][R66.64] ;  /* 0x0000003c4214a980 */ /* 0x000368000c101b00 */
[----:B------:R1:W5:Y:S04]  /*c1d0*/  @!P1 LD.E.64 R12, desc[UR60][R6.64] ;  /* 0x0000003c060c9980 */ /* 0x000368000c101b00 */
[----:B------:R1:W5:Y:S02]  /*c1e0*/  @!P5 LD.E.64 R8, desc[UR60][R4.64] ;  /* 0x0000003c0408d980 */ /* 0x000364000c101b00 */
.L_x_2867:
[----:B------:R-:W-:Y:S05]  /*c1f0*/  BSYNC B1 ;  /* 0x0000000000017941 */ /* 0x000fea0003800000 */
.L_x_2866:
[----:B-1----:R-:W2:Y:S01]  /*c200*/  LDL R7, [R1+0x48] ;  /* 0x0000480001077983 */ /* 0x002ea20000100800 */
[C---:B------:R-:W-:Y:S01]  /*c210*/  VIADD R5, R62.reuse, 0x15400 ;  /* 0x000154003e057836 */ /* 0x040fe20000000000 */
[----:B---3--:R-:W-:Y:S01]  /*c220*/  IADD3 R0, R62, 0x15440, RZ ;  /* 0x000154403e007810 */ /* 0x008fe20007ffe0ff */
[----:B0----5:R-:W-:Y:S01]  /*c230*/  IMAD.MOV.U32 R4, RZ, RZ, R30 ;  /* 0x000000ffff047224 */ /* 0x021fe200078e001e */
[----:B------:R-:W-:Y:S01]  /*c240*/  MOV R6, R33 ;  /* 0x0000002100067202 */ /* 0x000fe20000000f00 */
[----:B------:R-:W-:Y:S01]  /*c250*/  @P0 VIADD R0, R5, 0xffffffc0 ;  /* 0xffffffc005000836 */ /* 0x000fe20000000000 */
[----:B------:R-:W-:Y:S01]  /*c260*/  VIADDMNMX R63, R63, -R224, 0x80, PT ;  /* 0x000000803f3f7446 */ /* 0x000fe200038009e0 */
[----:B------:R-:W-:Y:S01]  /*c270*/  IMAD.MOV.U32 R5, RZ, RZ, R32 ;  /* 0x000000ffff057224 */ /* 0x000fe200078e0020 */
[----:B------:R-:W-:Y:S01]  /*c280*/  PRMT R73, R4, 0x7610, R73 ;  /* 0x0000761004497816 */ /* 0x000fe20000000049 */
[----:B------:R-:W-:Y:S01]  /*c290*/  IMAD.MOV.U32 R4, RZ, RZ, R31 ;  /* 0x000000ffff047224 */ /* 0x000fe200078e001f */
[----:B------:R-:W-:Y:S01]  /*c2a0*/  BSSY B1, `(.L_x_2868) ;  /* 0x000002a000017945 */ /* 0x000fe20003800000 */
[----:B------:R-:W-:Y:S01]  /*c2b0*/  IMAD.MOV.U32 R64, RZ, RZ, R34 ;  /* 0x000000ffff407224 */ /* 0x000fe200078e0022 */
[----:B------:R-:W-:Y:S01]  /*c2c0*/  PRMT R71, R5, 0x5410, R6 ;  /* 0x0000541005477816 */ /* 0x000fe20000000006 */
[----:B------:R-:W-:Y:S01]  /*c2d0*/  IMAD.MOV.U32 R6, RZ, RZ, R27 ;  /* 0x000000ffff067224 */ /* 0x000fe200078e001b */
[----:B------:R-:W-:Y:S01]  /*c2e0*/  PRMT R73, R73, 0x5410, R4 ;  /* 0x0000541049497816 */ /* 0x000fe20000000004 */
[----:B------:R-:W-:Y:S01]  /*c2f0*/  IMAD.MOV.U32 R4, RZ, RZ, R26 ;  /* 0x000000ffff047224 */ /* 0x000fe200078e001a */
[----:B------:R-:W-:Y:S01]  /*c300*/  PRMT R72, R64, 0x7610, R72 ;  /* 0x0000761040487816 */ /* 0x000fe20000000048 */
[----:B------:R-:W-:Y:S01]  /*c310*/  IMAD.MOV.U32 R64, RZ, RZ, R15 ;  /* 0x000000ffff407224 */ /* 0x000fe200078e000f */
[----:B------:R-:W-:-:S02]  /*c320*/  ISETP.GE.AND P1, PT, R204, R63, PT ;  /* 0x0000003fcc00720c */ /* 0x000fc40003f26270 */
[----:B------:R-:W-:Y:S01]  /*c330*/  PRMT R69, R4, 0x5410, R6 ;  /* 0x0000541004457816 */ /* 0x000fe20000000006 */
[----:B------:R-:W-:Y:S02]  /*c340*/  IMAD.MOV.U32 R4, RZ, RZ, R12 ;  /* 0x000000ffff047224 */ /* 0x000fe400078e000c */
[----:B------:R-:W-:-:S05]  /*c350*/  IMAD.MOV.U32 R6, RZ, RZ, R13 ;  /* 0x000000ffff067224 */ /* 0x000fca00078e000d */
[----:B------:R-:W-:Y:S01]  /*c360*/  PRMT R65, R4, 0x5410, R6 ;  /* 0x0000541004417816 */ /* 0x000fe20000000006 */
[----:B------:R-:W-:Y:S01]  /*c370*/  IMAD.MOV.U32 R4, RZ, RZ, R9 ;  /* 0x000000ffff047224 */ /* 0x000fe200078e0009 */
[----:B------:R-:W-:Y:S02]  /*c380*/  MOV R6, R40 ;  /* 0x0000002800067202 */ /* 0x000fe40000000f00 */
[----:B--2---:R-:W-:-:S04]  /*c390*/  LEA.HI R3, R7, R7, RZ, 0x1 ;  /* 0x0000000707037211 */ /* 0x004fc800078f08ff */
[----:B------:R-:W-:-:S05]  /*c3a0*/  LOP3.LUT R3, R3, 0xfffffffe, RZ, 0xc0, !PT ;  /* 0xfffffffe03037812 */ /* 0x000fca00078ec0ff */
[----:B------:R-:W-:Y:S02]  /*c3b0*/  IMAD.IADD R3, R7, 0x1, -R3 ;  /* 0x0000000107037824 */ /* 0x000fe400078e0a03 */
[----:B------:R-:W-:-:S03]  /*c3c0*/  IMAD.MOV.U32 R7, RZ, RZ, R20 ;  /* 0x000000ffff077224 */ /* 0x000fc600078e0014 */
[----:B------:R-:W-:Y:S02]  /*c3d0*/  SHF.L.U32 R5, R3, 0x1f, RZ ;  /* 0x0000001f03057819 */ /* 0x000fe400000006ff */
[----:B------:R-:W-:Y:S01]  /*c3e0*/  PRMT R67, R7, 0x7610, R67 ;  /* 0x0000761007437816 */ /* 0x000fe20000000043 */
[----:B------:R-:W-:Y:S01]  /*c3f0*/  IMAD.MOV.U32 R7, RZ, RZ, R8 ;  /* 0x000000ffff077224 */ /* 0x000fe200078e0008 */
[----:B------:R-:W0:Y:S01]  /*c400*/  SYNCS.PHASECHK.TRANS64.TRYWAIT P0, [R16+URZ+0x36800], R5 ;  /* 0x03680005100075a7 */ /* 0x000e22000800017f */
[----:B------:R-:W-:-:S04]  /*c410*/  MOV R3, R21 ;  /* 0x0000001500037202 */ /* 0x000fc80000000f00 */
[--C-:B------:R-:W-:Y:S02]  /*c420*/  PRMT R67, R67, 0x5410, R3.reuse ;  /* 0x0000541043437816 */ /* 0x100fe40000000003 */
[----:B------:R-:W-:Y:S01]  /*c430*/  PRMT R3, R7, 0x7610, R3 ;  /* 0x0000761007037816 */ /* 0x000fe20000000003 */
[----:B------:R-:W-:-:S03]  /*c440*/  IMAD.MOV.U32 R7, RZ, RZ, R41 ;  /* 0x000000ffff077224 */ /* 0x000fc600078e0029 */
        /* <DEDUP_REMOVED lines=8> */
[----:B------:R-:W-:Y:S02]  /*c4d0*/  IMAD.MOV.U32 R6, RZ, RZ, R25 ;  /* 0x000000ffff067224 */ /* 0x000fe400078e0019 */
[----:B------:R-:W-:-:S03]  /*c4e0*/  IMAD.MOV.U32 R7, RZ, RZ, R14 ;  /* 0x000000ffff077224 */ /* 0x000fc600078e000e */
[----:B------:R-:W-:Y:S01]  /*c4f0*/  PRMT R68, R4, 0x5410, R6 ;  /* 0x0000541004447816 */ /* 0x000fe20000000006 */
[----:B------:R-:W-:Y:S01]  /*c500*/  IMAD.MOV.U32 R6, RZ, RZ, R11 ;  /* 0x000000ffff067224 */ /* 0x000fe200078e000b */
[----:B------:R-:W-:Y:S02]  /*c510*/  PRMT R66, R7, 0x5410, R64 ;  /* 0x0000541007427816 */ /* 0x000fe40000000040 */
[----:B------:R-:W-:Y:S01]  /*c520*/  MOV R4, R10 ;  /* 0x0000000a00047202 */ /* 0x000fe20000000f00 */
[----:B0-----:R-:W-:Y:S06]  /*c530*/  @!P0 BRA `(.L_x_2869) ;  /* 0x0000022000f48947 */ /* 0x001fec0003800000 */
.L_x_3148:
[----:B------:R-:W-:Y:S05]  /*c540*/  BSYNC B1 ;  /* 0x0000000000017941 */ /* 0x000fea0003800000 */
.L_x_2868:
[----:B------:R-:W-:Y:S01]  /*c550*/  BSSY B1, `(.L_x_2870) ;  /* 0x0000116000017945 */ /* 0x000fe20003800000 */
[----:B------:R-:W-:-:S03]  /*c560*/  PRMT R64, R4, 0x5410, R6 ;  /* 0x0000541004407816 */ /* 0x000fc60000000006 */
[----:B------:R-:W-:Y:S05]  /*c570*/  @P1 BRA `(.L_x_2871) ;  /* 0x00000010004c1947 */ /* 0x000fea0003800000 */
[----:B0-----:R-:W0:Y:S01]  /*c580*/  LDC R5, c[0x0][0x3f4] ;  /* 0x0000fd00ff057b82 */ /* 0x001e220000000800 */
        /* <DEDUP_REMOVED lines=10> */
[--C-:B------:R-:W-:Y:S01]  /*c630*/  HADD2.F32 R75, -RZ, R87.reuse.H1_H1 ;  /* 0x30000057ff4b7230 */ /* 0x100fe20000004100 */
[----:B------:R-:W-:Y:S01]  /*c640*/  SHF.R.U32.HI R89, RZ, 0x10, R59 ;  /* 0x00000010ff597819 */ /* 0x000fe2000001163b */
[----:B------:R-:W-:Y:S01]  /*c650*/  HADD2.F32 R88, -RZ, R87.H0_H0 ;  /* 0x20000057ff587230 */ /* 0x000fe20000004100 */
[----:B------:R-:W-:Y:S01]  /*c660*/  SHF.R.U64 R95, R60, 0x10, R61 ;  /* 0x000000103c5f7819 */ /* 0x000fe2000000123d */
[----:B------:R-:W-:Y:S01]  /*c670*/  HADD2.F32 R87, -RZ, R90.H0_H0 ;  /* 0x2000005aff577230 */ /* 0x000fe20000004100 */
[----:B------:R-:W-:Y:S01]  /*c680*/  SHF.R.U64 R93, R58, 0x10, R59 ;  /* 0x000000103a5d7819 */ /* 0x000fe2000000123b */
[----:B------:R-:W-:Y:S02]  /*c690*/  HADD2.F32 R89, -RZ, R89.H0_H0 ;  /* 0x20000059ff597230 */ /* 0x000fe40000004100 */
[----:B0-----:R-:W-:-:S02]  /*c6a0*/  HADD2.F32 R61, -RZ, R7.H1_H1 ;  /* 0x30000007ff3d7230 */ /* 0x001fc40000004100 */
[----:B------:R-:W-:Y:S02]  /*c6b0*/  HADD2.F32 R60, -RZ, R7.H0_H0 ;  /* 0x20000007ff3c7230 */ /* 0x000fe40000004100 */
[--C-:B------:R-:W-:Y:S02]  /*c6c0*/  HADD2.F32 R7, -RZ, R4.reuse.H0_H0 ;  /* 0x20000004ff077230 */ /* 0x100fe40000004100 */
[C---:B------:R-:W-:Y:S01]  /*c6d0*/  FMUL.FTZ R92, R61.reuse, R87 ;  /* 0x000000573d5c7220 */ /* 0x040fe20000410000 */
[----:B------:R-:W-:Y:S02]  /*c6e0*/  HADD2.F32 R4, -RZ, R4.H1_H1 ;  /* 0x30000004ff047230 */ /* 0x000fe40000004100 */
[-C--:B------:R-:W-:Y:S01]  /*c6f0*/  FMUL.FTZ R91, R61, R89.reuse ;  /* 0x000000593d5b7220 */ /* 0x080fe20000410000 */
[--C-:B------:R-:W-:Y:S02]  /*c700*/  HADD2.F32 R58, -RZ, R6.reuse.H0_H0 ;  /* 0x20000006ff3a7230 */ /* 0x100fe40000004100 */
[----:B------:R-:W-:Y:S01]  /*c710*/  FFMA.FTZ R94, R60, R89, R92 ;  /* 0x000000593c5e7223 */ /* 0x000fe2000001005c */
[----:B------:R-:W-:-:S02]  /*c720*/  HADD2.F32 R59, -RZ, R6.H1_H1 ;  /* 0x30000006ff3b7230 */ /* 0x000fc40000004100 */
[----:B------:R-:W-:Y:S01]  /*c730*/  FMUL.FTZ R90, R4, R88 ;  /* 0x00000058045a7220 */ /* 0x000fe20000410000 */
[--C-:B------:R-:W-:Y:S02]  /*c740*/  HADD2.F32 R61, -RZ, R86.reuse.H0_H0 ;  /* 0x20000056ff3d7230 */ /* 0x100fe40000004100 */
[----:B------:R-:W-:Y:S01]  /*c750*/  FFMA.FTZ R91, R60, R87, -R91 ;  /* 0x000000573c5b7223 */ /* 0x000fe2000001085b */
[--C-:B------:R-:W-:Y:S02]  /*c760*/  HADD2.F32 R6, -RZ, R5.reuse.H0_H0 ;  /* 0x20000005ff067230 */ /* 0x100fe40000004100 */
[-C--:B------:R-:W-:Y:S01]  /*c770*/  FMUL.FTZ R92, R4, R75.reuse ;  /* 0x0000004b045c7220 */ /* 0x080fe20000410000 */
[----:B------:R-:W-:Y:S02]  /*c780*/  HADD2.F32 R86, -RZ, R86.H1_H1 ;  /* 0x30000056ff567230 */ /* 0x000fe40000004100 */
[----:B------:R-:W-:Y:S01]  /*c790*/  FFMA.FTZ R90, R7, R75, -R90 ;  /* 0x0000004b075a7223 */ /* 0x000fe2000001085a */
[----:B------:R-:W-:-:S02]  /*c7a0*/  HADD2.F32 R5, -RZ, R5.H1_H1 ;  /* 0x30000005ff057230 */ /* 0x000fc40000004100 */
[----:B------:R-:W-:Y:S01]  /*c7b0*/  FFMA.FTZ R75, R7, R88, R92 ;  /* 0x00000058074b7223 */ /* 0x000fe2000001005c */
[----:B------:R-:W-:Y:S02]  /*c7c0*/  HADD2.F32 R60, -RZ, R93.H0_H0 ;  /* 0x2000005dff3c7230 */ /* 0x000fe40000004100 */
[CC--:B------:R-:W-:Y:S01]  /*c7d0*/  FMUL.FTZ R87, R59.reuse, R61.reuse ;  /* 0x0000003d3b577220 */ /* 0x0c0fe20000410000 */
[----:B------:R-:W-:Y:S02]  /*c7e0*/  HADD2.F32 R4, -RZ, R95.H0_H0 ;  /* 0x2000005fff047230 */ /* 0x000fe40000004100 */
[----:B------:R-:W-:Y:S01]  /*c7f0*/  FMUL.FTZ R88, R59, R86 ;  /* 0x000000563b587220 */ /* 0x000fe20000410000 */
        /* <DEDUP_REMOVED lines=11> */
.L_x_2873:
[----:B------:R-:W-:Y:S05]  /*c8b0*/  BSYNC B2 ;  /* 0x0000000000027941 */ /* 0x000fea0003800000 */
.L_x_2872:
[----:B------:R-:W-:Y:S04]  /*c8c0*/  BSSY B2, `(.L_x_2874) ;  /* 0x000002c000027945 */ /* 0x000fe80003800000 */
[----:B------:R-:W-:Y:S05]  /*c8d0*/  @P1 BRA `(.L_x_2875) ;  /* 0x0000000000a81947 */ /* 0x000fea0003800000 */
[----:B0-----:R-:W0:Y:S01]  /*c8e0*/  LDS.128 R4, [R0] ;  /* 0x0000000000047984 */ /* 0x001e220000000c00 */
[----:B------:R-:W-:Y:S01]  /*c8f0*/  SHF.R.U32.HI R60, RZ, 0x10, R55 ;  /* 0x00000010ff3c7819 */ /* 0x000fe20000011637 */
[--C-:B------:R-:W-:Y:S01]  /*c900*/  HADD2.F32 R58, -RZ, R85.reuse.H1_H1 ;  /* 0x30000055ff3a7230 */ /* 0x100fe20000004100 */
[--C-:B------:R-:W-:Y:S01]  /*c910*/  SHF.R.U32.HI R59, RZ, 0x10, R57.reuse ;  /* 0x00000010ff3b7819 */ /* 0x100fe20000011639 */
        /* <DEDUP_REMOVED lines=8> */
[CC--:B------:R-:W-:Y:S01]  /*c9a0*/  FMUL.FTZ R61, R57.reuse, R60.reuse ;  /* 0x0000003c393d7220 */ /* 0x0c0fe20000410000 */
[----:B------:R-:W-:Y:S01]  /*c9b0*/  FMUL.FTZ R57, R57, R59 ;  /* 0x0000003b39397220 */ /* 0x000fe20000410000 */
[----:B------:R-:W-:Y:S02]  /*c9c0*/  HADD2.F32 R4, -RZ, R4.H1_H1 ;  /* 0x30000004ff047230 */ /* 0x000fe40000004100 */
[--C-:B------:R-:W-:Y:S02]  /*c9d0*/  HADD2.F32 R54, -RZ, R6.reuse.H0_H0 ;  /* 0x20000006ff367230 */ /* 0x100fe40000004100 */
[----:B------:R-:W-:Y:S01]  /*c9e0*/  FFMA.FTZ R88, R56, R60, R57 ;  /* 0x0000003c38587223 */ /* 0x000fe20000010039 */
[----:B------:R-:W-:-:S02]  /*c9f0*/  HADD2.F32 R55, -RZ, R6.H1_H1 ;  /* 0x30000006ff377230 */ /* 0x000fc40000004100 */
[----:B------:R-:W-:Y:S01]  /*ca00*/  FMUL.FTZ R86, R4, R85 ;  /* 0x0000005504567220 */ /* 0x000fe20000410000 */
[--C-:B------:R-:W-:Y:S02]  /*ca10*/  HADD2.F32 R57, -RZ, R84.reuse.H1_H1 ;  /* 0x30000054ff397230 */ /* 0x100fe40000004100 */
[----:B------:R-:W-:Y:S01]  /*ca20*/  FFMA.FTZ R61, R56, R59, -R61 ;  /* 0x0000003b383d7223 */ /* 0x000fe2000001083d */
[--C-:B------:R-:W-:Y:S02]  /*ca30*/  HADD2.F32 R6, -RZ, R5.reuse.H0_H0 ;  /* 0x20000005ff067230 */ /* 0x100fe40000004100 */
[-C--:B------:R-:W-:Y:S01]  /*ca40*/  FMUL.FTZ R60, R4, R58.reuse ;  /* 0x0000003a043c7220 */ /* 0x080fe20000410000 */
[----:B------:R-:W-:Y:S02]  /*ca50*/  HADD2.F32 R84, -RZ, R84.H0_H0 ;  /* 0x20000054ff547230 */ /* 0x000fe40000004100 */
        /* <DEDUP_REMOVED lines=17> */
[----:B------:R1:W-:Y:S02]  /*cb70*/  STS.128 [R0], R4 ;  /* 0x0000000400007388 */ /* 0x0003e40000000c00 */
.L_x_2875:
[----:B------:R-:W-:Y:S05]  /*cb80*/  BSYNC B2 ;  /* 0x0000000000027941 */ /* 0x000fea0003800000 */
.L_x_2874:
[----:B------:R-:W-:Y:S04]  /*cb90*/  BSSY B2, `(.L_x_2876) ;  /* 0x000002c000027945 */ /* 0x000fe80003800000 */
[----:B------:R-:W-:Y:S05]  /*cba0*/  @P2 BRA `(.L_x_2877) ;  /* 0x0000000000a82947 */ /* 0x000fea0003800000 */
[----:B01----:R-:W0:Y:S01]  /*cbb0*/  LDS.128 R4, [R62+0x19400] ;  /* 0x019400003e047984 */ /* 0x003e220000000c00 */
[----:B------:R-:W-:Y:S01]  /*cbc0*/  SHF.R.U32.HI R55, RZ, 0x10, R51 ;  /* 0x00000010ff377819 */ /* 0x000fe20000011633 */
[----:B------:R-:W-:Y:S01]  /*cbd0*/  HADD2.F32 R54, -RZ, R83.H0_H0 ;  /* 0x20000053ff367230 */ /* 0x000fe20000004100 */
[--C-:B------:R-:W-:Y:S01]  /*cbe0*/  SHF.R.U32.HI R57, RZ, 0x10, R53.reuse ;  /* 0x00000010ff397819 */ /* 0x100fe20000011635 */
        /* <DEDUP_REMOVED lines=38> */
.L_x_2877:
[----:B------:R-:W-:Y:S05]  /*ce50*/  BSYNC B2 ;  /* 0x0000000000027941 */ /* 0x000fea0003800000 */
.L_x_2876:
[----:B------:R-:W-:Y:S04]  /*ce60*/  BSSY B2, `(.L_x_2878) ;  /* 0x000002c000027945 */ /* 0x000fe80003800000 */
[----:B------:R-:W-:Y:S05]  /*ce70*/  @P3 BRA `(.L_x_2879) ;  /* 0x0000000000a83947 */ /* 0x000fea0003800000 */
[----:B012---:R-:W0:Y:S01]  /*ce80*/  LDS.128 R4, [R0+0x4000] ;  /* 0x0040000000047984 */ /* 0x007e220000000c00 */
        /* <DEDUP_REMOVED lines=41> */
.L_x_2879:
[----:B------:R-:W-:Y:S05]  /*d120*/  BSYNC B2 ;  /* 0x0000000000027941 */ /* 0x000fea0003800000 */
.L_x_2878:
        /* <DEDUP_REMOVED lines=44> */
.L_x_2881:
[----:B------:R-:W-:Y:S05]  /*d3f0*/  BSYNC B2 ;  /* 0x0000000000027941 */ /* 0x000fea0003800000 */
.L_x_2880:
[----:B------:R-:W-:Y:S05]  /*d400*/  @P5 BRA `(.L_x_2871) ;  /* 0x0000000000a85947 */ /* 0x000fea0003800000 */
[----:B01234-:R-:W0:Y:S01]  /*d410*/  LDS.128 R4, [R0+0x8000] ;  /* 0x0080000000047984 */ /* 0x01fe220000000c00 */
        /* <DEDUP_REMOVED lines=41> */
.L_x_2871:
[----:B------:R-:W-:Y:S05]  /*d6b0*/  BSYNC B1 ;  /* 0x0000000000017941 */ /* 0x000fea0003800000 */
.L_x_2870:
[----:B01234-:R-:W-:-:S05]  /*d6c0*/  VIADD R4, R204, 0x40 ;  /* 0x00000040cc047836 */ /* 0x01ffca0000000000 */
[----:B------:R-:W-:-:S13]  /*d6d0*/  ISETP.GE.AND P0, PT, R4, R63, PT ;  /* 0x0000003f0400720c */ /* 0x000fda0003f06270 */
[----:B------:R-:W-:Y:S05]  /*d6e0*/  @P0 BRA `(.L_x_2882) ;  /* 0x0000004400b80947 */ /* 0x000fea0003800000 */
[----:B------:R-:W0:Y:S01]  /*d6f0*/  LDC R5, c[0x0][0x3f4] ;  /* 0x0000fd00ff057b82 */ /* 0x000e220000000800 */
        /* <DEDUP_REMOVED lines=9> */
[--C-:B------:R-:W-:Y:S01]  /*d790*/  SHF.R.U64 R47, R40, 0x10, R41.reuse ;  /* 0x00000010282f7819 */ /* 0x100fe20000001229 */
[----:B------:R-:W-:Y:S01]  /*d7a0*/  HADD2.F32 R38, -RZ, R74.H0_H0 ;  /* 0x2000004aff267230 */ /* 0x000fe20000004100 */
[----:B------:R-:W-:Y:S01]  /*d7b0*/  SHF.R.U32.HI R39, RZ, 0x10, R41 ;  /* 0x00000010ff277819 */ /* 0x000fe20000011629 */
[--C-:B------:R-:W-:Y:S01]  /*d7c0*/  HADD2.F32 R40, -RZ, R73.reuse.H0_H0 ;  /* 0x20000049ff287230 */ /* 0x100fe20000004100 */
[--C-:B------:R-:W-:Y:S01]  /*d7d0*/  SHF.R.U32.HI R41, RZ, 0x10, R31.reuse ;  /* 0x00000010ff297819 */ /* 0x100fe2000001161f */
[----:B------:R-:W-:Y:S01]  /*d7e0*/  HADD2.F32 R73, -RZ, R73.H1_H1 ;  /* 0x30000049ff497230 */ /* 0x000fe20000004100 */
[----:B------:R-:W-:Y:S01]  /*d7f0*/  SHF.R.U64 R45, R30, 0x10, R31 ;  /* 0x000000101e2d7819 */ /* 0x000fe2000000121f */
[----:B------:R-:W-:Y:S02]  /*d800*/  HADD2.F32 R39, -RZ, R39.H0_H0 ;  /* 0x20000027ff277230 */ /* 0x000fe40000004100 */
        /* <DEDUP_REMOVED lines=33> */
.L_x_2884:
[----:B------:R-:W-:Y:S05]  /*da20*/  BSYNC B1 ;  /* 0x0000000000017941 */ /* 0x000fea0003800000 */
.L_x_2883:
[----:B------:R-:W-:Y:S04]  /*da30*/  BSSY B1, `(.L_x_2885) ;  /* 0x000002c000017945 */ /* 0x000fe80003800000 */
[----:B------:R-:W-:Y:S05]  /*da40*/  @P1 BRA `(.L_x_2886) ;  /* 0x0000000000a81947 */ /* 0x000fea0003800000 */
[----:B0-----:R-:W0:Y:S01]  /*da50*/  LDS.128 R4, [R0+0x2000] ;  /* 0x0020000000047984 */ /* 0x001e220000000c00 */
        /* <DEDUP_REMOVED lines=41> */
.L_x_2886:
[----:B------:R-:W-:Y:S05]  /*dcf0*/  BSYNC B1 ;  /* 0x0000000000017941 */ /* 0x000fea0003800000 */
.L_x_2885:
        /* <DEDUP_REMOVED lines=44> */
.L_x_2888:
[----:B------:R-:W-:Y:S05]  /*dfc0*/  BSYNC B1 ;  /* 0x0000000000017941 */ /* 0x000fea0003800000 */
.L_x_2887:
        /* <DEDUP_REMOVED lines=44> */
.L_x_2890:
[----:B------:R-:W-:Y:S05]  /*e290*/  BSYNC B1 ;  /* 0x0000000000017941 */ /* 0x000fea0003800000 */
.L_x_2889:
        /* <DEDUP_REMOVED lines=44> */
.L_x_2892:
[----:B------:R-:W-:Y:S05]  /*e560*/  BSYNC B1 ;  /* 0x0000000000017941 */ /* 0x000fea0003800000 */
.L_x_2891:
[----:B------:R-:W-:Y:S05]  /*e570*/  @P5 BRA `(.L_x_2882) ;  /* 0x0000003800145947 */ /* 0x000fea0003800000 */
[----:B01234-:R-:W0:Y:S01]  /*e580*/  LDS.128 R4, [R0+0xa000] ;  /* 0x00a0000000047984 */ /* 0x01fe220000000c00 */
[----:B------:R-:W-:Y:S01]  /*e590*/  SHF.R.U32.HI R13, RZ, 0x10, R11 ;  /* 0x00000010ff0d7819 */ /* 0x000fe2000001160b */
[--C-:B------:R-:W-:Y:S01]  /*e5a0*/  HADD2.F32 R12, -RZ, R64.reuse.H0_H0 ;  /* 0x20000040ff0c7230 */ /* 0x100fe20000004100 */
        /* <DEDUP_REMOVED lines=40> */
.L_x_2861:
[----:B------:R-:W0:Y:S01]  /*e830*/  S2R R0, SR_TID.X ;  /* 0x0000000000007919 */ /* 0x000e220000002100 */
[----:B------:R-:W1:Y:S01]  /*e840*/  LDC R69, c[0x0][0x448] ;  /* 0x00011200ff457b82 */ /* 0x000e620000000800 */
[----:B------:R-:W-:Y:S01]  /*e850*/  ULDC.64 UR4, c[0x0][0x3f8] ;  /* 0x0000fe0000047ab9 */ /* 0x000fe20000000a00 */
[----:B------:R-:W-:Y:S01]  /*e860*/  IMAD.MOV.U32 R8, RZ, RZ, R24 ;  /* 0x000000ffff087224 */ /* 0x000fe200078e0018 */
[----:B------:R-:W-:Y:S01]  /*e870*/  ULDC.64 UR6, c[0x0][0x408] ;  /* 0x0001020000067ab9 */ /* 0x000fe20000000a00 */
[----:B------:R-:W-:Y:S02]  /*e880*/  IMAD.MOV.U32 R9, RZ, RZ, R27 ;  /* 0x000000ffff097224 */ /* 0x000fe400078e001b */
[----:B------:R-:W-:Y:S01]  /*e890*/  IMAD.MOV.U32 R4, RZ, RZ, R144 ;  /* 0x000000ffff047224 */ /* 0x000fe200078e0090 */
[----:B-1----:R-:W-:Y:S01]  /*e8a0*/  ISETP.NE.AND P0, PT, R69, 0x1, PT ;  /* 0x000000014500780c */ /* 0x002fe20003f05270 */
[----:B0-----:R-:W-:-:S05]  /*e8b0*/  VIADD R0, R0, 0xffffff80 ;  /* 0xffffff8000007836 */ /* 0x001fca0000000000 */
[----:B------:R-:W-:-:S07]  /*e8c0*/  SHF.R.S32.HI R3, RZ, 0x1f, R0 ;  /* 0x0000001fff037819 */ /* 0x000fce0000011400 */
[----:B------:R-:W0:Y:S01]  /*e8d0*/  @P0 LDC R5, c[0x0][0x450] ;  /* 0x00011400ff050b82 */ /* 0x000e220000000800 */
[----:B------:R-:W-:-:S04]  /*e8e0*/  LEA.HI R3, R3, R0, RZ, 0x2 ;  /* 0x0000000003037211 */ /* 0x000fc800078f10ff */
[----:B------:R-:W-:-:S05]  /*e8f0*/  LOP3.LUT R3, R3, 0xfffffffc, RZ, 0xc0, !PT ;  /* 0xfffffffc03037812 */ /* 0x000fca00078ec0ff */
[----:B------:R-:W-:Y:S02]  /*e900*/  IMAD.IADD R3, R0, 0x1, -R3 ;  /* 0x0000000100037824 */ /* 0x000fe400078e0a03 */
[----:B------:R-:W1:Y:S03]  /*e910*/  @P0 LDC R0, c[0x0][0x44c] ;  /* 0x00011300ff000b82 */ /* 0x000e660000000800 */
[----:B------:R-:W-:-:S05]  /*e920*/  LEA R3, R3, R10, 0x6 ;  /* 0x0000000a03037211 */ /* 0x000fca00078e30ff */
[----:B-1----:R-:W-:-:S05]  /*e930*/  @P0 IMAD.HI.U32 R0, R3, R0, RZ ;  /* 0x0000000003000227 */ /* 0x002fca00078e00ff */
[----:B0-----:R-:W-:Y:S01]  /*e940*/  @P0 SHF.R.U32.HI R3, RZ, R5, R0 ;  /* 0x00000005ff030219 */ /* 0x001fe20000011600 */
        /* <DEDUP_REMOVED lines=12> */
[----:B------:R-:W-:-:S02]  /*ea10*/  IADD3 R3, R9, R7, RZ ;  /* 0x0000000709037210 */ /* 0x000fc40007ffe0ff */
[----:B------:R-:W-:Y:S01]  /*ea20*/  IMAD.IADD R7, R5, 0x1, R11 ;  /* 0x0000000105077824 */ /* 0x000fe200078e020b */
[----:B------:R-:W-:Y:S02]  /*ea30*/  LEA R9, P1, R4, UR6, 0x1 ;  /* 0x0000000604097c11 */ /* 0x000fe4000f8208ff */
[----:B------:R-:W-:Y:S02]  /*ea40*/  LEA.HI.X R8, R8, UR5, R3, 0x1, P0 ;  /* 0x0000000508087c11 */ /* 0x000fe400080f0c03 */
[----:B------:R-:W-:Y:S01]  /*ea50*/  LEA.HI.X R7, R4, UR7, R7, 0x1, P1 ;  /* 0x0000000704077c11 */ /* 0x000fe200088f0c07 */
[----:B------:R-:W-:Y:S08]  /*ea60*/  BRA.DIV UR4, `(.L_x_2893) ;  /* 0x000001fe04bc7947 */ /* 0x000ff0000b800000 */
[----:B------:R-:W0:Y:S04]  /*ea70*/  SHFL.IDX PT, R3, R8, RZ, 0x1c1f ;  /* 0x001c1fff08037589 */ /* 0x000e2800000e0000 */
[----:B------:R-:W1:Y:S04]  /*ea80*/  SHFL.IDX PT, R0, R6, RZ, 0x1c1f ;  /* 0x001c1fff06007589 */ /* 0x000e6800000e0000 */
[----:B------:R2:W3:Y:S04]  /*ea90*/  SHFL.IDX PT, R5, R7, RZ, 0x1c1f ;  /* 0x001c1fff07057589 */ /* 0x0004e800000e0000 */
[----:B------:R2:W4:Y:S01]  /*eaa0*/  SHFL.IDX PT, R14, R9, RZ, 0x1c1f ;  /* 0x001c1fff090e7589 */ /* 0x00052200000e0000 */
[----:B0-----:R-:W-:-:S02]  /*eab0*/  IMAD.MOV.U32 R21, RZ, RZ, R3 ;  /* 0x000000ffff157224 */ /* 0x001fc400078e0003 */
[----:B-12---:R-:W-:-:S07]  /*eac0*/  IMAD.MOV.U32 R20, RZ, RZ, R0 ;  /* 0x000000ffff147224 */ /* 0x006fce00078e0000 */
.L_x_3154:
[----:B------:R-:W-:Y:S01]  /*ead0*/  IMAD R69, R226, R69, RZ ;  /* 0x00000045e2457224 */ /* 0x000fe200078e02ff */
[----:B------:R-:W-:Y:S01]  /*eae0*/  BSSY B1, `(.L_x_2894) ;  /* 0x0000031000017945 */ /* 0x000fe20003800000 */
[----:B----4-:R-:W-:Y:S01]  /*eaf0*/  IMAD.MOV.U32 R50, RZ, RZ, R14 ;  /* 0x000000ffff327224 */ /* 0x010fe200078e000e */
[----:B---3--:R-:W-:Y:S02]  /*eb00*/  MOV R51, R5 ;  /* 0x0000000500337202 */ /* 0x008fe40000000f00 */
        /* <DEDUP_REMOVED lines=12> */
[----:B------:R-:W-:Y:S01]  /*ebd0*/  CS2R R26, SRZ ;  /* 0x00000000001a7805 */ /* 0x000fe2000001ff00 */
[----:B------:R-:W-:Y:S06]  /*ebe0*/  @P0 BRA `(.L_x_2895) ;  /* 0x0000000000800947 */ /* 0x000fec0003800000 */
[----:B------:R-:W2:Y:S01]  /*ebf0*/  LDL R3, [R1+0x5c] ;  /* 0x00005c0001037983 */ /* 0x000ea20000100800 */
[----:B------:R-:W-:-:S03]  /*ec00*/  ULDC UR4, c[0x0][0x3f4] ;  /* 0x0000fd0000047ab9 */ /* 0x000fc60000000800 */
[----:B------:R-:W3:Y:S01]  /*ec10*/  LDL R0, [R1+0x60] ;  /* 0x0000600001007983 */ /* 0x000ee20000100800 */
[----:B------:R-:W-:Y:S02]  /*ec20*/  ISETP.GE.AND P0, PT, R18, UR4, PT ;  /* 0x0000000412007c0c */ /* 0x000fe4000bf06270 */
[----:B------:R-:W-:Y:S02]  /*ec30*/  CS2R R32, SRZ ;  /* 0x0000000000207805 */ /* 0x000fe4000001ff00 */
[----:B------:R-:W-:Y:S02]  /*ec40*/  ISETP.GE.AND P1, PT, R206, UR4, PT ;  /* 0x00000004ce007c0c */ /* 0x000fe4000bf26270 */
[----:B------:R-:W-:Y:S02]  /*ec50*/  CS2R R34, SRZ ;  /* 0x0000000000227805 */ /* 0x000fe4000001ff00 */
[----:B------:R-:W-:Y:S02]  /*ec60*/  ISETP.GE.AND P2, PT, R207, UR4, PT ;  /* 0x00000004cf007c0c */ /* 0x000fe4000bf46270 */
[----:B------:R-:W-:-:S02]  /*ec70*/  CS2R R44, SRZ ;  /* 0x00000000002c7805 */ /* 0x000fc4000001ff00 */
[----:B------:R-:W-:Y:S02]  /*ec80*/  CS2R R46, SRZ ;  /* 0x00000000002e7805 */ /* 0x000fe4000001ff00 */
[----:B------:R-:W-:Y:S02]  /*ec90*/  CS2R R28, SRZ ;  /* 0x00000000001c7805 */ /* 0x000fe4000001ff00 */
[----:B------:R-:W-:Y:S01]  /*eca0*/  CS2R R30, SRZ ;  /* 0x00000000001e7805 */ /* 0x000fe2000001ff00 */
[----:B------:R-:W-:Y:S01]  /*ecb0*/  @!P0 IMAD.WIDE R4, R18, 0x2, R20 ;  /* 0x0000000212048825 */ /* 0x000fe200078e0214 */
[----:B------:R-:W-:Y:S02]  /*ecc0*/  CS2R R40, SRZ ;  /* 0x0000000000287805 */ /* 0x000fe4000001ff00 */
[----:B------:R-:W-:Y:S02]  /*ecd0*/  CS2R R42, SRZ ;  /* 0x00000000002a7805 */ /* 0x000fe4000001ff00 */
[----:B------:R-:W-:-:S02]  /*ece0*/  CS2R R24, SRZ ;  /* 0x0000000000187805 */ /* 0x000fc4000001ff00 */
[----:B------:R-:W-:Y:S01]  /*ecf0*/  CS2R R26, SRZ ;  /* 0x00000000001a7805 */ /* 0x000fe2000001ff00 */
[----:B------:R0:W5:Y:S01]  /*ed00*/  @!P0 LD.E.128 R32, desc[UR60][R4.64] ;  /* 0x0000003c04208980 */ /* 0x000162000c101d00 */
[----:B------:R-:W-:Y:S02]  /*ed10*/  CS2R R36, SRZ ;  /* 0x0000000000247805 */ /* 0x000fe4000001ff00 */
[----:B------:R-:W-:Y:S01]  /*ed20*/  CS2R R38, SRZ ;  /* 0x0000000000267805 */ /* 0x000fe2000001ff00 */
[----:B0-----:R-:W-:-:S05]  /*ed30*/  @!P0 IMAD.WIDE R4, R18, 0x2, R50 ;  /* 0x0000000212048825 */ /* 0x001fca00078e0232 */
[----:B------:R0:W5:Y:S01]  /*ed40*/  @!P0 LD.E.128 R44, desc[UR60][R4.64] ;  /* 0x0000003c042c8980 */ /* 0x000162000c101d00 */
[----:B--2---:R-:W-:Y:S02]  /*ed50*/  @!P1 IMAD.SHL.U32 R15, R3, 0x8, RZ ;  /* 0x00000008030f9824 */ /* 0x004fe400078e00ff */
[----:B---3--:R-:W-:Y:S02]  /*ed60*/  @!P2 IMAD.SHL.U32 R49, R0, 0x8, RZ ;  /* 0x000000080031a824 */ /* 0x008fe400078e00ff */
[----:B------:R-:W-:-:S04]  /*ed70*/  @!P1 IMAD.WIDE R12, R15, 0x2, R20 ;  /* 0x000000020f0c9825 */ /* 0x000fc800078e0214 */
[----:B------:R-:W-:Y:S01]  /*ed80*/  @!P2 IMAD.WIDE R20, R49, 0x2, R20 ;  /* 0x000000023114a825 */ /* 0x000fe200078e0214 */
[----:B------:R0:W5:Y:S03]  /*ed90*/  @!P1 LD.E.128 R28, desc[UR60][R12.64] ;  /* 0x0000003c0c1c9980 */ /* 0x000166000c101d00 */
[--C-:B------:R-:W-:Y:S01]  /*eda0*/  @!P1 IMAD.WIDE R14, R15, 0x2, R50.reuse ;  /* 0x000000020f0e9825 */ /* 0x100fe200078e0232 */
[----:B------:R0:W5:Y:S03]  /*edb0*/  @!P2 LD.E.128 R24, desc[UR60][R20.64] ;  /* 0x0000003c1418a980 */ /* 0x000166000c101d00 */
[----:B------:R-:W-:Y:S01]  /*edc0*/  @!P2 IMAD.WIDE R48, R49, 0x2, R50 ;  /* 0x000000023130a825 */ /* 0x000fe200078e0232 */
[----:B------:R0:W5:Y:S04]  /*edd0*/  @!P1 LD.E.128 R40, desc[UR60][R14.64] ;  /* 0x0000003c0e289980 */ /* 0x000168000c101d00 */
[----:B------:R0:W5:Y:S02]  /*ede0*/  @!P2 LD.E.128 R36, desc[UR60][R48.64] ;  /* 0x0000003c3024a980 */ /* 0x000164000c101d00 */
.L_x_2895:
[----:B------:R-:W-:Y:S05]  /*edf0*/  BSYNC B1 ;  /* 0x0000000000017941 */ /* 0x000fea0003800000 */
.L_x_2894:
[----:B-----5:R-:W-:Y:S01]  /*ee00*/  IMAD.MOV.U32 R0, RZ, RZ, R44 ;  /* 0x000000ffff007224 */ /* 0x020fe200078e002c */
[----:B0-----:R-:W-:Y:S01]  /*ee10*/  MOV R4, R46 ;  /* 0x0000002e00047202 */ /* 0x001fe20000000f00 */
        /* <DEDUP_REMOVED lines=43> */
[----:B0-----:R-:W-:-:S02]  /*f0d0*/  IMAD.MOV.U32 R21, RZ, RZ, R3 ;  /* 0x000000ffff157224 */ /* 0x001fc400078e0003 */
[----:B-1-3--:R-:W-:-:S07]  /*f0e0*/  IMAD.MOV.U32 R20, RZ, RZ, R0 ;  /* 0x000000ffff147224 */ /* 0x00afce00078e0000 */
.L_x_3160:
[----:B------:R-:W-:Y:S01]  /*f0f0*/  VIADD R10, R10, 0x40 ;  /* 0x000000400a0a7836 */ /* 0x000fe20000000000 */
[----:B------:R-:W-:Y:S01]  /*f100*/  BSSY B1, `(.L_x_2897) ;  /* 0x0000030000017945 */ /* 0x000fe20003800000 */
[----:B----4-:R-:W-:Y:S01]  /*f110*/  MOV R60, R14 ;  /* 0x0000000e003c7202 */ /* 0x010fe20000000f00 */
[----:B--2---:R-:W-:Y:S01]  /*f120*/  IMAD.MOV.U32 R61, RZ, RZ, R7 ;  /* 0x000000ffff3d7224 */ /* 0x004fe200078e0007 */
        /* <DEDUP_REMOVED lines=23> */
[----:B------:R-:W-:Y:S01]  /*f2a0*/  CS2R R52, SRZ ;  /* 0x0000000000347805 */ /* 0x000fe2000001ff00 */
[----:B------:R-:W-:Y:S01]  /*f2b0*/  @!P0 IMAD.WIDE R12, R18, 0x2, R20 ;  /* 0x00000002120c8825 */ /* 0x000fe200078e0214 */
[----:B------:R-:W-:Y:S02]  /*f2c0*/  CS2R R54, SRZ ;  /* 0x0000000000367805 */ /* 0x000fe4000001ff00 */
[----:B------:R-:W-:Y:S02]  /*f2d0*/  CS2R R8, SRZ ;  /* 0x0000000000087805 */ /* 0x000fe4000001ff00 */
[----:B------:R-:W-:Y:S02]  /*f2e0*/  CS2R R10, SRZ ;  /* 0x00000000000a7805 */ /* 0x000fe4000001ff00 */
[----:B------:R-:W-:Y:S01]  /*f2f0*/  CS2R R56, SRZ ;  /* 0x0000000000387805 */ /* 0x000fe2000001ff00 */
[----:B------:R0:W5:Y:S01]  /*f300*/  @!P0 LD.E.128 R48, desc[UR60][R12.64] ;  /* 0x0000003c0c308980 */ /* 0x000162000c101d00 */
[----:B------:R-:W-:-:S02]  /*f310*/  CS2R R58, SRZ ;  /* 0x00000000003a7805 */ /* 0x000fc4000001ff00 */
[----:B------:R-:W-:Y:S02]  /*f320*/  CS2R R14, SRZ ;  /* 0x00000000000e7805 */ /* 0x000fe4000001ff00 */
[----:B0-----:R-:W-:Y:S01]  /*f330*/  CS2R R12, SRZ ;  /* 0x00000000000c7805 */ /* 0x001fe2000001ff00 */
[----:B--2---:R-:W-:Y:S02]  /*f340*/  @!P1 IMAD.SHL.U32 R65, R3, 0x8, RZ ;  /* 0x0000000803419824 */ /* 0x004fe400078e00ff */
[----:B---3--:R-:W-:Y:S02]  /*f350*/  @!P2 IMAD.SHL.U32 R67, R0, 0x8, RZ ;  /* 0x000000080043a824 */ /* 0x008fe400078e00ff */
[----:B------:R-:W-:-:S04]  /*f360*/  @!P1 IMAD.WIDE R62, R65, 0x2, R20 ;  /* 0x00000002413e9825 */ /* 0x000fc800078e0214 */
[----:B------:R-:W-:Y:S01]  /*f370*/  @!P2 IMAD.WIDE R20, R67, 0x2, R20 ;  /* 0x000000024314a825 */ /* 0x000fe200078e0214 */
[----:B------:R0:W5:Y:S03]  /*f380*/  @!P1 LD.E.128 R52, desc[UR60][R62.64] ;  /* 0x0000003c3e349980 */ /* 0x000166000c101d00 */
[--C-:B------:R-:W-:Y:S01]  /*f390*/  @!P1 IMAD.WIDE R64, R65, 0x2, R60.reuse ;  /* 0x0000000241409825 */ /* 0x100fe200078e023c */
[----:B------:R0:W5:Y:S03]  /*f3a0*/  @!P2 LD.E.128 R56, desc[UR60][R20.64] ;  /* 0x0000003c1438a980 */ /* 0x000166000c101d00 */
[--C-:B------:R-:W-:Y:S01]  /*f3b0*/  @!P2 IMAD.WIDE R66, R67, 0x2, R60.reuse ;  /* 0x000000024342a825 */ /* 0x100fe200078e023c */
[----:B------:R0:W5:Y:S03]  /*f3c0*/  @!P1 LD.E.128 R8, desc[UR60][R64.64] ;  /* 0x0000003c40089980 */ /* 0x000166000c101d00 */
[----:B------:R-:W-:Y:S01]  /*f3d0*/  @!P0 IMAD.WIDE R60, R18, 0x2, R60 ;  /* 0x00000002123c8825 */ /* 0x000fe200078e023c */
[----:B------:R0:W5:Y:S04]  /*f3e0*/  @!P2 LD.E.128 R12, desc[UR60][R66.64] ;  /* 0x0000003c420ca980 */ /* 0x000168000c101d00 */
[----:B------:R0:W5:Y:S02]  /*f3f0*/  @!P0 LD.E.128 R4, desc[UR60][R60.64] ;  /* 0x0000003c3c048980 */ /* 0x000164000c101d00 */
.L_x_2898:
[----:B------:R-:W-:Y:S05]  /*f400*/  BSYNC B1 ;  /* 0x0000000000017941 */ /* 0x000fea0003800000 */
.L_x_2897:
[----:B0-----:R-:W2:Y:S01]  /*f410*/  LDL R60, [R1+0x48] ;  /* 0x00004800013c7983 */ /* 0x001ea20000100800 */
[----:B-----5:R-:W-:Y:S01]  /*f420*/  IMAD.MOV.U32 R3, RZ, RZ, R4 ;  /* 0x000000ffff037224 */ /* 0x020fe200078e0004 */
[----:B------:R-:W-:Y:S01]  /*f430*/  MOV R20, R5 ;  /* 0x0000000500147202 */ /* 0x000fe20000000f00 */
[----:B------:R-:W-:Y:S01]  /*f440*/  IMAD.MOV.U32 R21, RZ, RZ, R7 ;  /* 0x000000ffff157224 */ /* 0x000fe200078e0007 */
[----:B------:R-:W-:Y:S01]  /*f450*/  BSSY B1, `(.L_x_2899) ;  /* 0x000002c000017945 */ /* 0x000fe20003800000 */
        /* <DEDUP_REMOVED lines=8> */
[----:B------:R-:W-:-:S02]  /*f4e0*/  IMAD.MOV.U32 R3, RZ, RZ, R8 ;  /* 0x000000ffff037224 */ /* 0x000fc400078e0008 */
[----:B------:R-:W-:-:S03]  /*f4f0*/  IMAD.MOV.U32 R21, RZ, RZ, R10 ;  /* 0x000000ffff157224 */ /* 0x000fc600078e000a */
[----:B------:R-:W-:Y:S01]  /*f500*/  PRMT R70, R3, 0x5410, R20 ;  /* 0x0000541003467816 */ /* 0x000fe20000000014 */
[----:B------:R-:W-:Y:S01]  /*f510*/  IMAD.MOV.U32 R3, RZ, RZ, R12 ;  /* 0x000000ffff037224 */ /* 0x000fe200078e000c */
[----:B------:R-:W-:Y:S01]  /*f520*/  PRMT R71, R21, 0x7610, R71 ;  /* 0x0000761015477816 */ /* 0x000fe20000000047 */
[----:B------:R-:W-:Y:S01]  /*f530*/  IMAD.MOV.U32 R20, RZ, RZ, R13 ;  /* 0x000000ffff147224 */ /* 0x000fe200078e000d */
[----:B------:R-:W-:Y:S02]  /*f540*/  MOV R21, R14 ;  /* 0x0000000e00157202 */ /* 0x000fe40000000f00 */
[----:B--2---:R-:W-:-:S04]  /*f550*/  LEA.HI R0, R60, R60, RZ, 0x1 ;  /* 0x0000003c3c007211 */ /* 0x004fc800078f08ff */
[----:B------:R-:W-:-:S05]  /*f560*/  LOP3.LUT R0, R0, 0xfffffffe, RZ, 0xc0, !PT ;  /* 0xfffffffe00007812 */ /* 0x000fca00078ec0ff */
[----:B------:R-:W-:Y:S02]  /*f570*/  IMAD.IADD R0, R60, 0x1, -R0 ;  /* 0x000000013c007824 */ /* 0x000fe400078e0a00 */
[----:B------:R-:W-:-:S03]  /*f580*/  IMAD.MOV.U32 R60, RZ, RZ, R49 ;  /* 0x000000ffff3c7224 */ /* 0x000fc600078e0031 */
[----:B------:R-:W-:Y:S01]  /*f590*/  SHF.L.U32 R61, R0, 0x1f, RZ ;  /* 0x0000001f003d7819 */ /* 0x000fe200000006ff */
[----:B------:R-:W-:-:S03]  /*f5a0*/  IMAD.MOV.U32 R0, RZ, RZ, R11 ;  /* 0x000000ffff007224 */ /* 0x000fc600078e000b */
[----:B------:R-:W0:Y:S02]  /*f5b0*/  SYNCS.PHASECHK.TRANS64.TRYWAIT P0, [R16+URZ+0x36800], R61 ;  /* 0x0368003d100075a7 */ /* 0x000e24000800017f */
[----:B------:R-:W-:Y:S02]  /*f5c0*/  PRMT R71, R71, 0x5410, R0 ;  /* 0x0000541047477816 */ /* 0x000fe40000000000 */
[--C-:B------:R-:W-:Y:S01]  /*f5d0*/  PRMT R0, R3, 0x5410, R20.reuse ;  /* 0x0000541003007816 */ /* 0x100fe20000000014 */
[----:B------:R-:W-:Y:S01]  /*f5e0*/  IMAD.MOV.U32 R3, RZ, RZ, R15 ;  /* 0x000000ffff037224 */ /* 0x000fe200078e000f */
[----:B------:R-:W-:Y:S01]  /*f5f0*/  PRMT R20, R21, 0x7610, R20 ;  /* 0x0000761015147816 */ /* 0x000fe20000000014 */
[----:B------:R-:W-:-:S03]  /*f600*/  IMAD.MOV.U32 R21, RZ, RZ, R48 ;  /* 0x000000ffff157224 */ /* 0x000fc600078e0030 */
[----:B------:R-:W-:Y:S02]  /*f610*/  PRMT R20, R20, 0x5410, R3 ;  /* 0x0000541014147816 */ /* 0x000fe40000000003 */
[----:B------:R-:W-:Y:S01]  /*f620*/  PRMT R80, R21, 0x5410, R60 ;  /* 0x0000541015507816 */ /* 0x000fe2000000003c */
[----:B------:R-:W-:Y:S01]  /*f630*/  IMAD.MOV.U32 R60, RZ, RZ, R52 ;  /* 0x000000ffff3c7224 */ /* 0x000fe200078e0034 */
[----:B------:R-:W-:Y:S02]  /*f640*/  MOV R21, R51 ;  /* 0x0000003300157202 */ /* 0x000fe40000000f00 */
[----:B------:R-:W-:Y:S02]  /*f650*/  VIADDMNMX R3, R69, -R224, 0x80, PT ;  /* 0x0000008045037446 */ /* 0x000fe400038009e0 */
[----:B------:R-:W-:Y:S01]  /*f660*/  PRMT R81, R81, 0x5410, R21 ;  /* 0x0000541051517816 */ /* 0x000fe20000000015 */
[----:B------:R-:W-:Y:S01]  /*f670*/  IMAD.MOV.U32 R21, RZ, RZ, R54 ;  /* 0x000000ffff157224 */ /* 0x000fe200078e0036 */
[----:B------:R-:W-:Y:S01]  /*f680*/  PRMT R72, R60, 0x5410, R62 ;  /* 0x000054103c487816 */ /* 0x000fe2000000003e */
[----:B------:R-:W-:Y:S01]  /*f690*/  IMAD.MOV.U32 R60, RZ, RZ, R55 ;  /* 0x000000ffff3c7224 */ /* 0x000fe200078e0037 */
[----:B------:R-:W-:-:S02]  /*f6a0*/  MOV R62, R56 ;  /* 0x00000038003e7202 */ /* 0x000fc40000000f00 */
[----:B------:R-:W-:Y:S02]  /*f6b0*/  ISETP.GE.AND P1, PT, R204, R3, PT ;  /* 0x00000003cc00720c */ /* 0x000fe40003f26270 */
[----:B------:R-:W-:Y:S01]  /*f6c0*/  PRMT R73, R21, 0x5410, R60 ;  /* 0x0000541015497816 */ /* 0x000fe2000000003c */
[----:B------:R-:W-:Y:S01]  /*f6d0*/  IMAD.MOV.U32 R60, RZ, RZ, R58 ;  /* 0x000000ffff3c7224 */ /* 0x000fe200078e003a */
[----:B------:R-:W-:Y:S01]  /*f6e0*/  PRMT R21, R62, 0x5410, R63 ;  /* 0x000054103e157816 */ /* 0x000fe2000000003f */
[----:B------:R-:W-:Y:S01]  /*f6f0*/  IMAD.MOV.U32 R62, RZ, RZ, R59 ;  /* 0x000000ffff3e7224 */ /* 0x000fe200078e003b */
[----:B0-----:R-:W-:Y:S07]  /*f700*/  @!P0 BRA `(.L_x_2900) ;  /* 0x000001f400848947 */ /* 0x001fee0003800000 */
.L_x_3161:
[----:B------:R-:W-:Y:S05]  /*f710*/  BSYNC B1 ;  /* 0x0000000000017941 */ /* 0x000fea0003800000 */
.L_x_2899:
[----:B------:R-:W-:Y:S01]  /*f720*/  BSSY B1, `(.L_x_2901) ;  /* 0x0000136000017945 */ /* 0x000fe20003800000 */
[----:B------:R-:W-:-:S03]  /*f730*/  PRMT R68, R60, 0x5410, R62 ;  /* 0x000054103c447816 */ /* 0x000fc6000000003e */
[----:B------:R-:W-:Y:S05]  /*f740*/  @P1 BRA `(.L_x_2902) ;  /* 0x0000001000cc1947 */ /* 0x000fea0003800000 */
[----:B------:R-:W1:Y:S01]  /*f750*/  LDC R69, c[0x0][0x3f4] ;  /* 0x0000fd00ff457b82 */ /* 0x000e620000000800 */
[----:B------:R-:W-:Y:S01]  /*f760*/  BSSY B2, `(.L_x_2903) ;  /* 0x000006d000027945 */ /* 0x000fe20003800000 */
[-C--:B-1----:R-:W-:Y:S02]  /*f770*/  ISETP.GE.AND P0, PT, R18, R69.reuse, PT ;  /* 0x000000451200720c */ /* 0x082fe40003f06270 */
[-C--:B------:R-:W-:Y:S02]  /*f780*/  ISETP.GE.AND P1, PT, R206, R69.reuse, PT ;  /* 0x00000045ce00720c */ /* 0x080fe40003f26270 */
[----:B------:R-:W-:-:S09]  /*f790*/  ISETP.GE.AND P2, PT, R207, R69, PT ;  /* 0x00000045cf00720c */ /* 0x000fd20003f46270 */
[----:B------:R-:W-:Y:S05]  /*f7a0*/  @P0 BRA `(.L_x_2904) ;  /* 0x0000000400a00947 */ /* 0x000fea0003800000 */
[----:B------:R-:W1:Y:S01]  /*f7b0*/  S2R R64, SR_TID.X ;  /* 0x0000000000407919 */ /* 0x000e620000002100 */
[----:B------:R-:W-:Y:S01]  /*f7c0*/  LOP3.LUT R60, R218, 0x38, R18, 0xf8, !PT ;  /* 0x00000038da3c7812 */ /* 0x000fe200078ef812 */
[--C-:B------:R-:W-:Y:S01]  /*f7d0*/  HADD2.F32 R96, -RZ, R91.reuse.H0_H0 ;  /* 0x2000005bff607230 */ /* 0x100fe20000004100 */
[--C-:B------:R-:W-:Y:S01]  /*f7e0*/  SHF.R.U64 R44, R44, 0x10, R45.reuse ;  /* 0x000000102c2c7819 */ /* 0x100fe2000000122d */
[----:B------:R-:W-:Y:S01]  /*f7f0*/  HADD2.F32 R95, -RZ, R91.H1_H1 ;  /* 0x3000005bff5f7230 */ /* 0x000fe20000004100 */
[----:B0-----:R-:W-:Y:S01]  /*f800*/  LOP3.LUT R61, R60, R219, RZ, 0x3c, !PT ;  /* 0x000000db3c3d7212 */ /* 0x001fe200078e3cff */
[--C-:B------:R-:W-:Y:S01]  /*f810*/  HADD2.F32 R100, -RZ, R89.reuse.H1_H1 ;  /* 0x30000059ff647230 */ /* 0x100fe20000004100 */
[----:B------:R-:W-:Y:S01]  /*f820*/  SHF.R.U32.HI R102, RZ, 0x10, R45 ;  /* 0x00000010ff667819 */ /* 0x000fe2000001162d */
[----:B------:R-:W-:Y:S01]  /*f830*/  HADD2.F32 R89, -RZ, R89.H0_H0 ;  /* 0x20000059ff597230 */ /* 0x000fe20000004100 */
[----:B------:R-:W-:Y:S01]  /*f840*/  SHF.R.U64 R32, R32, 0x10, R33 ;  /* 0x0000001020207819 */ /* 0x000fe20000001221 */
[----:B------:R-:W-:Y:S01]  /*f850*/  IMAD.IADD R61, R220, 0x1, R61 ;  /* 0x00000001dc3d7824 */ /* 0x000fe200078e023d */
[----:B------:R-:W-:Y:S01]  /*f860*/  SHF.R.U32.HI R98, RZ, 0x10, R33 ;  /* 0x00000010ff627819 */ /* 0x000fe20000011621 */
[----:B------:R-:W-:Y:S01]  /*f870*/  HADD2.F32 R102, -RZ, R102.H0_H0 ;  /* 0x20000066ff667230 */ /* 0x000fe20000004100 */
[----:B------:R-:W-:Y:S01]  /*f880*/  SHF.R.U64 R33, R34, 0x10, R35 ;  /* 0x0000001022217819 */ /* 0x000fe20000001223 */
[----:B------:R-:W-:Y:S01]  /*f890*/  IMAD R82, R61, 0x2, R16 ;  /* 0x000000023d527824 */ /* 0x000fe200078e0210 */
[--C-:B------:R-:W-:Y:S01]  /*f8a0*/  SHF.R.U64 R34, R46, 0x10, R47.reuse ;  /* 0x000000102e227819 */ /* 0x100fe2000000122f */
[----:B------:R-:W-:Y:S01]  /*f8b0*/  HADD2.F32 R98, -RZ, R98.H0_H0 ;  /* 0x20000062ff627230 */ /* 0x000fe20000004100 */
[----:B------:R-:W-:Y:S01]  /*f8c0*/  SHF.R.U32.HI R101, RZ, 0x10, R47 ;  /* 0x00000010ff657819 */ /* 0x000fe2000001162f */
[----:B------:R-:W-:Y:S01]  /*f8d0*/  HADD2.F32 R33, -RZ, R33.H0_H0 ;  /* 0x20000021ff217230 */ /* 0x000fe20000004100 */
[----:B------:R-:W-:Y:S01]  /*f8e0*/  SHF.R.U32.HI R103, RZ, 0x10, R35 ;  /* 0x00000010ff677819 */ /* 0x000fe20000011623 */
[----:B-1----:R-:W-:-:S05]  /*f8f0*/  VIADD R64, R64, 0xffffff80 ;  /* 0xffffff8040407836 */ /* 0x002fca0000000000 */
[----:B------:R-:W-:-:S04]  /*f900*/  SHF.R.S32.HI R63, RZ, 0x1f, R64 ;  /* 0x0000001fff3f7819 */ /* 0x000fc80000011440 */
[----:B------:R-:W-:-:S04]  /*f910*/  LEA.HI R63, R63, R64, RZ, 0x2 ;  /* 0x000000403f3f7211 */ /* 0x000fc800078f10ff */
[----:B------:R-:W-:-:S04]  /*f920*/  LOP3.LUT R63, R63, 0xfffffffc, RZ, 0xc0, !PT ;  /* 0xfffffffc3f3f7812 */ /* 0x000fc800078ec0ff */
[----:B------:R-:W-:-:S04]  /*f930*/  IADD3 R63, R64, -R63, RZ ;  /* 0x8000003f403f7210 */ /* 0x000fc80007ffe0ff */
[----:B------:R-:W-:-:S04]  /*f940*/  LEA.HI R62, R69, R63, RZ, 0x1d ;  /* 0x0000003f453e7211 */ /* 0x000fc800078fe8ff */
[----:B------:R-:W-:Y:S01]  /*f950*/  SHF.R.S32.HI R65, RZ, 0x1f, R62 ;  /* 0x0000001fff417819 */ /* 0x000fe2000001143e */
[----:B------:R-:W-:-:S03]  /*f960*/  IMAD.SHL.U32 R63, R62, 0x8, RZ ;  /* 0x000000083e3f7824 */ /* 0x000fc600078e00ff */
[----:B------:R-:W-:Y:S02]  /*f970*/  LEA.HI R65, R65, R62, RZ, 0x3 ;  /* 0x0000003e41417211 */ /* 0x000fe400078f18ff */
[----:B------:R-:W-:-:S03]  /*f980*/  LOP3.LUT R60, R218, 0x38, R63, 0xf8, !PT ;  /* 0x00000038da3c7812 */ /* 0x000fc600078ef83f */
[----:B------:R-:W-:Y:S01]  /*f990*/  IMAD.SHL.U32 R65, R65, 0x400, RZ ;  /* 0x0000040041417824 */ /* 0x000fe200078e00ff */
[----:B------:R-:W-:Y:S02]  /*f9a0*/  LOP3.LUT R64, R60, R219, RZ, 0x3c, !PT ;  /* 0x000000db3c407212 */ /* 0x000fe400078e3cff */
[----:B------:R-:W0:Y:S02]  /*f9b0*/  LDS.128 R60, [R82+0x15400] ;  /* 0x01540000523c7984 */ /* 0x000e240000000c00 */
[----:B------:R-:W-:-:S04]  /*f9c0*/  LOP3.LUT R65, R65, 0x7fffe000, RZ, 0xc0, !PT ;  /* 0x7fffe00041417812 */ /* 0x000fc800078ec0ff */
[----:B------:R-:W-:-:S04]  /*f9d0*/  IADD3 R65, R64, R65, R220 ;  /* 0x0000004140417210 */ /* 0x000fc80007ffe0dc */
[----:B------:R-:W-:-:S05]  /*f9e0*/  LEA R87, R65, R16, 0x1 ;  /* 0x0000001041577211 */ /* 0x000fca00078e08ff */
[----:B------:R-:W1:Y:S01]  /*f9f0*/  LDS.128 R64, [R87+0x15400] ;  /* 0x0154000057407984 */ /* 0x000e620000000c00 */
[--C-:B0-----:R-:W-:Y:S02]  /*fa00*/  HADD2.F32 R46, -RZ, R61.reuse.H0_H0 ;  /* 0x2000003dff2e7230 */ /* 0x101fe40000004100 */
[----:B------:R-:W-:Y:S02]  /*fa10*/  HADD2.F32 R61, -RZ, R61.H1_H1 ;  /* 0x3000003dff3d7230 */ /* 0x000fe40000004100 */
        /* <DEDUP_REMOVED lines=10> */
[-C--:B------:R-:W-:Y:S01]  /*fac0*/  FMUL.FTZ R99, R45, R95.reuse ;  /* 0x0000005f2d637220 */ /* 0x080fe20000410000 */
[C---:B------:R-:W-:Y:S01]  /*fad0*/  FMUL.FTZ R104, R91.reuse, R102 ;  /* 0x000000665b687220 */ /* 0x040fe20000410000 */
[----:B------:R-:W-:Y:S01]  /*fae0*/  FMUL.FTZ R106, R91, R98 ;  /* 0x000000625b6a7220 */ /* 0x000fe20000410000 */
[C---:B------:R-:W-:Y:S01]  /*faf0*/  FFMA.FTZ R45, R46.reuse, R95, -R97 ;  /* 0x0000005f2e2d7223 */ /* 0x040fe20000010861 */
[----:B------:R-:W-:Y:S01]  /*fb00*/  FFMA.FTZ R46, R46, R96, R99 ;  /* 0x000000602e2e7223 */ /* 0x000fe20000010063 */
[----:B------:R-:W-:-:S02]  /*fb10*/  HADD2.F32 R96, -RZ, R90.H1_H1 ;  /* 0x3000005aff607230 */ /* 0x000fc40000004100 */
[----:B------:R-:W-:Y:S01]  /*fb20*/  FFMA.FTZ R104, R61, R98, -R104 ;  /* 0x000000623d687223 */ /* 0x000fe20000010868 */
[----:B------:R-:W-:Y:S01]  /*fb30*/  FMUL.FTZ R98, R65, R100 ;  /* 0x0000006441627220 */ /* 0x000fe20000410000 */
[----:B------:R-:W-:Y:S02]  /*fb40*/  HADD2.F32 R93, -RZ, R66.H0_H0 ;  /* 0x20000042ff5d7230 */ /* 0x000fe40000004100 */
[----:B------:R-:W-:Y:S01]  /*fb50*/  FFMA.FTZ R91, R61, R102, R106 ;  /* 0x000000663d5b7223 */ /* 0x000fe2000001006a */
[-C--:B------:R-:W-:Y:S01]  /*fb60*/  FMUL.FTZ R65, R65, R96.reuse ;  /* 0x0000006041417220 */ /* 0x080fe20000410000 */
[----:B------:R-:W-:Y:S02]  /*fb70*/  HADD2.F32 R94, -RZ, R67.H0_H0 ;  /* 0x20000043ff5e7230 */ /* 0x000fe40000004100 */
[C---:B------:R-:W-:Y:S01]  /*fb80*/  FFMA.FTZ R98, R47.reuse, R96, -R98 ;  /* 0x000000602f627223 */ /* 0x040fe20000010862 */
[----:B------:R-:W-:Y:S02]  /*fb90*/  HADD2.F32 R90, -RZ, R90.H0_H0 ;  /* 0x2000005aff5a7230 */ /* 0x000fe40000004100 */
[----:B------:R-:W-:Y:S01]  /*fba0*/  FFMA.FTZ R65, R47, R100, R65 ;  /* 0x000000642f417223 */ /* 0x000fe20000010041 */
[----:B------:R-:W-:-:S02]  /*fbb0*/  HADD2.F32 R61, -RZ, R88.H0_H0 ;  /* 0x20000058ff3d7230 */ /* 0x000fc40000004100 */
[C---:B------:R-:W-:Y:S01]  /*fbc0*/  FMUL.FTZ R95, R93.reuse, R89 ;  /* 0x000000595d5f7220 */ /* 0x040fe20000410000 */
[----:B------:R-:W-:Y:S02]  /*fbd0*/  HADD2.F32 R47, -RZ, R88.H1_H1 ;  /* 0x30000058ff2f7230 */ /* 0x000fe40000004100 */
[-C--:B------:R-:W-:Y:S01]  /*fbe0*/  FMUL.FTZ R93, R93, R90.reuse ;  /* 0x0000005a5d5d7220 */ /* 0x080fe20000410000 */
[----:B------:R-:W-:Y:S02]  /*fbf0*/  HADD2.F32 R67, -RZ, R67.H1_H1 ;  /* 0x30000043ff437230 */ /* 0x000fe40000004100 */
[----:B------:R-:W-:Y:S01]  /*fc00*/  FFMA.FTZ R95, R92, R90, -R95 ;  /* 0x0000005a5c5f7223 */ /* 0x000fe2000001085f */
[C---:B------:R-:W-:Y:S01]  /*fc10*/  FMUL.FTZ R96, R94.reuse, R61 ;  /* 0x0000003d5e607220 */ /* 0x040fe20000410000 */
[----:B------:R-:W-:Y:S02]  /*fc20*/  HADD2.F32 R90, -RZ, R101.H0_H0 ;  /* 0x20000065ff5a7230 */ /* 0x000fe40000004100 */
[----:B------:R-:W-:Y:S01]  /*fc30*/  FMUL.FTZ R94, R94, R47 ;  /* 0x0000002f5e5e7220 */ /* 0x000fe20000410000 */
[----:B------:R-:W-:-:S02]  /*fc40*/  HADD2.F32 R88, -RZ, R103.H0_H0 ;  /* 0x20000067ff587230 */ /* 0x000fc40000004100 */
[----:B------:R-:W-:Y:S01]  /*fc50*/  FFMA.FTZ R93, R92, R89, R93 ;  /* 0x000000595c5d7223 */ /* 0x000fe2000001005d */
[C---:B------:R-:W-:Y:S01]  /*fc60*/  FFMA.FTZ R96, R35.reuse, R47, -R96 ;  /* 0x0000002f23607223 */ /* 0x040fe20000010860 */
[----:B------:R-:W-:Y:S01]  /*fc70*/  FFMA.FTZ R94, R35, R61, R94 ;  /* 0x0000003d235e7223 */ /* 0x000fe2000001005e */
[----:B------:R-:W-:Y:S02]  /*fc80*/  HADD2.F32 R64, -RZ, R64.H1_H1 ;  /* 0x30000040ff407230 */ /* 0x000fe40000004100 */
[C---:B------:R-:W-:Y:S01]  /*fc90*/  FMUL.FTZ R92, R67.reuse, R90 ;  /* 0x0000005a435c7220 */ /* 0x040fe20000410000 */
[----:B------:R-:W-:Y:S02]  /*fca0*/  HADD2.F32 R66, -RZ, R66.H1_H1 ;  /* 0x30000042ff427230 */ /* 0x000fe40000004100 */
[-C--:B------:R-:W-:Y:S01]  /*fcb0*/  FMUL.FTZ R100, R67, R88.reuse ;  /* 0x0000005843647220 */ /* 0x080fe20000410000 */
[----:B------:R-:W-:Y:S02]  /*fcc0*/  HADD2.F32 R47, -RZ, R44.H0_H0 ;  /* 0x2000002cff2f7230 */ /* 0x000fe40000004100 */
[----:B------:R-:W-:Y:S01]  /*fcd0*/  FFMA.FTZ R89, R63, R88, -R92 ;  /* 0x000000583f597223 */ /* 0x000fe2000001085c */
[----:B------:R-:W-:-:S02]  /*fce0*/  HADD2.F32 R61, -RZ, R34.H0_H0 ;  /* 0x20000022ff3d7230 */ /* 0x000fc40000004100 */
[----:B------:R-:W-:Y:S01]  /*fcf0*/  FFMA.FTZ R97, R63, R90, R100 ;  /* 0x0000005a3f617223 */ /* 0x000fe20000010064 */
[----:B------:R-:W-:Y:S02]  /*fd00*/  HADD2.F32 R35, -RZ, R32.H0_H0 ;  /* 0x20000020ff237230 */ /* 0x000fe40000004100 */
[----:B------:R-:W-:Y:S01]  /*fd10*/  FMUL.FTZ R63, R64, R47 ;  /* 0x0000002f403f7220 */ /* 0x000fe20000410000 */
[C---:B------:R-:W-:Y:S01]  /*fd20*/  FMUL.FTZ R67, R66.reuse, R61 ;  /* 0x0000003d42437220 */ /* 0x040fe20000410000 */
[----:B------:R-:W-:Y:S01]  /*fd30*/  FMUL.FTZ R66, R66, R33 ;  /* 0x0000002142427220 */ /* 0x000fe20000410000 */
[-C--:B------:R-:W-:Y:S01]  /*fd40*/  FMUL.FTZ R64, R64, R35.reuse ;  /* 0x0000002340407220 */ /* 0x080fe20000410000 */
[----:B------:R-:W-:Y:S01]  /*fd50*/  FFMA.FTZ R63, R60, R35, -R63 ;  /* 0x000000233c3f7223 */ /* 0x000fe2000001083f */
[C---:B------:R-:W-:Y:S01]  /*fd60*/  FFMA.FTZ R34, R62.reuse, R33, -R67 ;  /* 0x000000213e227223 */ /* 0x040fe20000010843 */
        /* <DEDUP_REMOVED lines=12> */
.L_x_2904:
[----:B------:R-:W-:Y:S05]  /*fe30*/  BSYNC B2 ;  /* 0x0000000000027941 */ /* 0x000fea0003800000 */
.L_x_2903:
[----:B------:R-:W-:Y:S04]  /*fe40*/  BSSY B2, `(.L_x_2905) ;  /* 0x0000062000027945 */ /* 0x000fe80003800000 */
[----:B------:R-:W-:Y:S05]  /*fe50*/  @P1 BRA `(.L_x_2906) ;  /* 0x0000000400801947 */ /* 0x000fea0003800000 */
[----:B-1----:R-:W2:Y:S04]  /*fe60*/  LDL R32, [R1+0x5c] ;  /* 0x00005c0001207983 */ /* 0x002ea80000100800 */
[----:B------:R-:W3:Y:S01]  /*fe70*/  LDL R93, [R1+0x88] ;  /* 0x00008800015d7983 */ /* 0x000ee20000100800 */
[--C-:B------:R-:W-:Y:S01]  /*fe80*/  SHF.R.U64 R87, R40, 0x10, R41.reuse ;  /* 0x0000001028577819 */ /* 0x100fe20000001229 */
[----:B------:R-:W-:Y:S01]  /*fe90*/  HADD2.F32 R62, -RZ, R85.H1_H1 ;  /* 0x30000055ff3e7230 */ /* 0x000fe20000004100 */
[----:B------:R-:W-:Y:S01]  /*fea0*/  SHF.R.U32.HI R66, RZ, 0x10, R41 ;  /* 0x00000010ff427819 */ /* 0x000fe20000011629 */
[--C-:B------:R-:W-:Y:S01]  /*feb0*/  HADD2.F32 R64, -RZ, R83.reuse.H1_H1 ;  /* 0x30000053ff407230 */ /* 0x100fe20000004100 */
[--C-:B------:R-:W-:Y:S01]  /*fec0*/  SHF.R.U64 R92, R28, 0x10, R29.reuse ;  /* 0x000000101c5c7819 */ /* 0x100fe2000000121d */
[----:B------:R-:W-:Y:S01]  /*fed0*/  HADD2.F32 R83, -RZ, R83.H0_H0 ;  /* 0x20000053ff537230 */ /* 0x000fe20000004100 */
[----:B0-----:R-:W-:Y:S01]  /*fee0*/  SHF.R.U32.HI R61, RZ, 0x10, R29 ;  /* 0x00000010ff3d7819 */ /* 0x001fe2000001161d */
[----:B------:R-:W-:Y:S01]  /*fef0*/  HADD2.F32 R85, -RZ, R85.H0_H0 ;  /* 0x20000055ff557230 */ /* 0x000fe20000004100 */
[--C-:B------:R-:W-:Y:S01]  /*ff00*/  SHF.R.U64 R67, R42, 0x10, R43.reuse ;  /* 0x000000102a437819 */ /* 0x100fe2000000122b */
[----:B------:R-:W-:Y:S01]  /*ff10*/  HADD2.F32 R66, -RZ, R66.H0_H0 ;  /* 0x20000042ff427230 */ /* 0x000fe20000004100 */
[----:B------:R-:W-:-:S02]  /*ff20*/  SHF.R.U32.HI R65, RZ, 0x10, R43 ;  /* 0x00000010ff417819 */ /* 0x000fc4000001162b */
[--C-:B------:R-:W-:Y:S02]  /*ff30*/  SHF.R.U32.HI R89, RZ, 0x10, R31.reuse ;  /* 0x00000010ff597819 */ /* 0x100fe4000001161f */
[----:B------:R-:W-:Y:S02]  /*ff40*/  SHF.R.U64 R91, R30, 0x10, R31 ;  /* 0x000000101e5b7819 */ /* 0x000fe4000000121f */
[----:B--2---:R-:W-:-:S04]  /*ff50*/  LEA.HI R32, R69, R32, RZ, 0x1d ;  /* 0x0000002045207211 */ /* 0x004fc800078fe8ff */
[----:B------:R-:W-:Y:S01]  /*ff60*/  SHF.R.S32.HI R35, RZ, 0x1f, R32 ;  /* 0x0000001fff237819 */ /* 0x000fe20000011420 */
[----:B------:R-:W-:-:S03]  /*ff70*/  IMAD.SHL.U32 R33, R32, 0x8, RZ ;  /* 0x0000000820217824 */ /* 0x000fc600078e00ff */
[----:B------:R-:W-:Y:S02]  /*ff80*/  LEA.HI R35, R35, R32, RZ, 0x3 ;  /* 0x0000002023237211 */ /* 0x000fe400078f18ff */
[----:B------:R-:W-:-:S03]  /*ff90*/  LOP3.LUT R32, R218, 0x38, R33, 0xf8, !PT ;  /* 0x00000038da207812 */ /* 0x000fc600078ef821 */
[----:B------:R-:W-:Y:S01]  /*ffa0*/  IMAD.SHL.U32 R35, R35, 0x400, RZ ;  /* 0x0000040023237824 */ /* 0x000fe200078e00ff */
[----:B------:R-:W-:-:S04]  /*ffb0*/  LOP3.LUT R44, R32, R219, RZ, 0x3c, !PT ;  /* 0x000000db202c7212 */ /* 0x000fc800078e3cff */
[----:B------:R-:W-:Y:S02]  /*ffc0*/  LOP3.LUT R45, R35, 0x7fffe000, RZ, 0xc0, !PT ;  /* 0x7fffe000232d7812 */ /* 0x000fe400078ec0ff */
[----:B---3--:R-:W0:Y:S02]  /*ffd0*/  LDS.128 R32, [R93] ;  /* 0x000000005d207984 */ /* 0x008e240000000c00 */
[----:B------:R-:W-:-:S05]  /*ffe0*/  IADD3 R45, R44, R45, R220 ;  /* 0x0000002d2c2d7210 */ /* 0x000fca0007ffe0dc */
[----:B------:R-:W-:-:S05]  /*fff0*/  IMAD R60, R45, 0x2, R16 ;  /* 0x000000022d3c7824 */ /* 0x000fca00078e0210 */
[----:B------:R-:W1:Y:S01]  /*10000*/  LDS.128 R44, [R60+0x15400] ;  /* 0x015400003c2c7984 */ /* 0x000e620000000c00 */
[--C-:B0-----:R-:W-:Y:S02]  /*10010*/  HADD2.F32 R29, -RZ, R33.reuse.H0_H0 ;  /* 0x20000021ff1d7230 */ /* 0x101fe40000004100 */
[----:B------:R-:W-:Y:S02]  /*10020*/  HADD2.F32 R28, -RZ, R32.H0_H0 ;  /* 0x20000020ff1c7230 */ /* 0x000fe40000004100 */
[----:B------:R-:W-:Y:S02]  /*10030*/  HADD2.F32 R33, -RZ, R33.H1_H1 ;  /* 0x30000021ff217230 */ /* 0x000fe40000004100 */
[----:B------:R-:W-:Y:S02]  /*10040*/  HADD2.F32 R30, -RZ, R34.H0_H0 ;  /* 0x20000022ff1e7230 */ /* 0x000fe40000004100 */
[--C-:B------:R-:W-:Y:S02]  /*10050*/  HADD2.F32 R31, -RZ, R35.reuse.H0_H0 ;  /* 0x20000023ff1f7230 */ /* 0x100fe40000004100 */
[----:B------:R-:W-:-:S02]  /*10060*/  HADD2.F32 R35, -RZ, R35.H1_H1 ;  /* 0x30000023ff237230 */ /* 0x000fc40000004100 */
[--C-:B-1----:R-:W-:Y:S02]  /*10070*/  HADD2.F32 R41, -RZ, R45.reuse.H0_H0 ;  /* 0x2000002dff297230 */ /* 0x102fe40000004100 */
[----:B------:R-:W-:Y:S02]  /*10080*/  HADD2.F32 R40, -RZ, R44.H0_H0 ;  /* 0x2000002cff287230 */ /* 0x000fe40000004100 */
[----:B------:R-:W-:Y:S02]  /*10090*/  HADD2.F32 R45, -RZ, R45.H1_H1 ;  /* 0x3000002dff2d7230 */ /* 0x000fe40000004100 */
[C---:B------:R-:W-:Y:S01]  /*100a0*/  FMUL.FTZ R82, R41.reuse, R64 ;  /* 0x0000004029527220 */ /* 0x040fe20000410000 */
[-C--:B------:R-:W-:Y:S01]  /*100b0*/  FMUL.FTZ R88, R41, R62.reuse ;  /* 0x0000003e29587220 */ /* 0x080fe20000410000 */
[----:B------:R-:W-:Y:S02]  /*100c0*/  HADD2.F32 R41, -RZ, R84.H0_H0 ;  /* 0x20000054ff297230 */ /* 0x000fe40000004100 */
[C---:B------:R-:W-:Y:S01]  /*100d0*/  FFMA.FTZ R82, R29.reuse, R62, -R82 ;  /* 0x0000003e1d527223 */ /* 0x040fe20000010852 */
[----:B------:R-:W-:Y:S01]  /*100e0*/  FFMA.FTZ R88, R29, R64, R88 ;  /* 0x000000401d587223 */ /* 0x000fe20000010058 */
[----:B------:R-:W-:-:S02]  /*100f0*/  HADD2.F32 R62, -RZ, R61.H0_H0 ;  /* 0x2000003dff3e7230 */ /* 0x000fc40000004100 */
[C---:B------:R-:W-:Y:S01]  /*10100*/  FMUL.FTZ R29, R40.reuse, R83 ;  /* 0x00000053281d7220 */ /* 0x040fe20000410000 */
[-C--:B------:R-:W-:Y:S01]  /*10110*/  FMUL.FTZ R40, R40, R85.reuse ;  /* 0x0000005528287220 */ /* 0x080fe20000410000 */
[----:B------:R-:W-:Y:S02]  /*10120*/  HADD2.F32 R42, -RZ, R46.H0_H0 ;  /* 0x2000002eff2a7230 */ /* 0x000fe40000004100 */
[C---:B------:R-:W-:Y:S01]  /*10130*/  FMUL.FTZ R90, R45.reuse, R66 ;  /* 0x000000422d5a7220 */ /* 0x040fe20000410000 */
[----:B------:R-:W-:Y:S01]  /*10140*/  FFMA.FTZ R85, R28, R85, -R29 ;  /* 0x000000551c557223 */ /* 0x000fe2000001081d */
[----:B------:R-:W-:Y:S02]  /*10150*/  HADD2.F32 R43, -RZ, R47.H0_H0 ;  /* 0x2000002fff2b7230 */ /* 0x000fe40000004100 */
[-C--:B------:R-:W-:Y:S01]  /*10160*/  FMUL.FTZ R64, R45, R62.reuse ;  /* 0x0000003e2d407220 */ /* 0x080fe20000410000 */
[----:B------:R-:W-:Y:S02]  /*10170*/  HADD2.F32 R29, -RZ, R86.H0_H0 ;  /* 0x20000056ff1d7230 */ /* 0x000fe40000004100 */
[----:B------:R-:W-:Y:S01]  /*10180*/  FFMA.FTZ R45, R33, R62, -R90 ;  /* 0x0000003e212d7223 */ /* 0x000fe2000001085a */
[----:B------:R-:W-:-:S02]  /*10190*/  HADD2.F32 R84, -RZ, R84.H1_H1 ;  /* 0x30000054ff547230 */ /* 0x000fc40000004100 */
[----:B------:R-:W-:Y:S01]  /*101a0*/  FFMA.FTZ R61, R33, R66, R64 ;  /* 0x00000042213d7223 */ /* 0x000fe20000010040 */
[----:B------:R-:W-:Y:S02]  /*101b0*/  HADD2.F32 R86, -RZ, R86.H1_H1 ;  /* 0x30000056ff567230 */ /* 0x000fe40000004100 */
[----:B------:R-:W-:Y:S01]  /*101c0*/  FFMA.FTZ R83, R28, R83, R40 ;  /* 0x000000531c537223 */ /* 0x000fe20000010028 */
[----:B------:R-:W-:Y:S02]  /*101d0*/  HADD2.F32 R47, -RZ, R47.H1_H1 ;  /* 0x3000002fff2f7230 */ /* 0x000fe40000004100 */
[C---:B------:R-:W-:Y:S01]  /*101e0*/  FMUL.FTZ R33, R42.reuse, R41 ;  /* 0x000000292a217220 */ /* 0x040fe20000410000 */
[----:B------:R-:W-:Y:S01]  /*101f0*/  FMUL.FTZ R63, R42, R29 ;  /* 0x0000001d2a3f7220 */ /* 0x000fe20000410000 */
[----:B------:R-:W-:Y:S02]  /*10200*/  HADD2.F32 R40, -RZ, R65.H0_H0 ;  /* 0x20000041ff287230 */ /* 0x000fe40000004100 */
[----:B------:R-:W-:Y:S01]  /*10210*/  FMUL.FTZ R62, R43, R84 ;  /* 0x000000542b3e7220 */ /* 0x000fe20000410000 */
[----:B------:R-:W-:-:S02]  /*10220*/  HADD2.F32 R28, -RZ, R89.H0_H0 ;  /* 0x20000059ff1c7230 */ /* 0x000fc40000004100 */
[----:B------:R-:W-:Y:S01]  /*10230*/  FMUL.FTZ R43, R43, R86 ;  /* 0x000000562b2b7220 */ /* 0x000fe20000410000 */
[C---:B------:R-:W-:Y:S01]  /*10240*/  FFMA.FTZ R42, R30.reuse, R29, -R33 ;  /* 0x0000001d1e2a7223 */ /* 0x040fe20000010821 */
[----:B------:R-:W-:Y:S01]  /*10250*/  FFMA.FTZ R63, R30, R41, R63 ;  /* 0x000000291e3f7223 */ /* 0x000fe2000001003f */
[----:B------:R-:W-:Y:S02]  /*10260*/  HADD2.F32 R44, -RZ, R44.H1_H1 ;  /* 0x3000002cff2c7230 */ /* 0x000fe40000004100 */
[----:B------:R-:W-:Y:S01]  /*10270*/  FMUL.FTZ R30, R47, R40 ;  /* 0x000000282f1e7220 */ /* 0x000fe20000410000 */
[----:B------:R-:W-:Y:S02]  /*10280*/  HADD2.F32 R46, -RZ, R46.H1_H1 ;  /* 0x3000002eff2e7230 */ /* 0x000fe40000004100 */
[C---:B------:R-:W-:Y:S01]  /*10290*/  FFMA.FTZ R62, R31.reuse, R86, -R62 ;  /* 0x000000561f3e7223 */ /* 0x040fe2000001083e */
[----:B------:R-:W-:Y:S01]  /*102a0*/  FFMA.FTZ R84, R31, R84, R43 ;  /* 0x000000541f547223 */ /* 0x000fe2000001002b */
[----:B------:R-:W-:Y:S01]  /*102b0*/  FMUL.FTZ R64, R47, R28 ;  /* 0x0000001c2f407220 */ /* 0x000fe20000410000 */
[----:B------:R-:W-:-:S02]  /*102c0*/  HADD2.F32 R33, -RZ, R87.H0_H0 ;  /* 0x20000057ff217230 */ /* 0x000fc40000004100 */
[C---:B------:R-:W-:Y:S01]  /*102d0*/  FFMA.FTZ R47, R35.reuse, R28, -R30 ;  /* 0x0000001c232f7223 */ /* 0x040fe2000001081e */
[----:B------:R-:W-:Y:S02]  /*102e0*/  HADD2.F32 R41, -RZ, R67.H0_H0 ;  /* 0x20000043ff297230 */ /* 0x000fe40000004100 */
[----:B------:R-:W-:Y:S01]  /*102f0*/  FFMA.FTZ R65, R35, R40, R64 ;  /* 0x0000002823417223 */ /* 0x000fe20000010040 */
[----:B------:R-:W-:Y:S02]  /*10300*/  HADD2.F32 R29, -RZ, R92.H0_H0 ;  /* 0x2000005cff1d7230 */ /* 0x000fe40000004100 */
[----:B------:R-:W-:Y:S01]  /*10310*/  FMUL.FTZ R35, R44, R33 ;  /* 0x000000212c237220 */ /* 0x000fe20000410000 */
[----:B------:R-:W-:Y:S02]  /*10320*/  HADD2.F32 R31, -RZ, R91.H0_H0 ;  /* 0x2000005bff1f7230 */ /* 0x000fe40000004100 */
[----:B------:R-:W-:Y:S01]  /*10330*/  FMUL.FTZ R43, R46, R41 ;  /* 0x000000292e2b7220 */ /* 0x000fe20000410000 */
[----:B------:R-:W-:-:S02]  /*10340*/  HADD2.F32 R32, -RZ, R32.H1_H1 ;  /* 0x30000020ff207230 */ /* 0x000fc40000004100 */
[----:B------:R-:W-:Y:S01]  /*10350*/  FMUL.FTZ R44, R44, R29 ;  /* 0x0000001d2c2c7220 */ /* 0x000fe20000410000 */
[----:B------:R-:W-:Y:S02]  /*10360*/  HADD2.F32 R34, -RZ, R34.H1_H1 ;  /* 0x30000022ff227230 */ /* 0x000fe40000004100 */
[----:B------:R-:W-:Y:S01]  /*10370*/  FMUL.FTZ R46, R46, R31 ;  /* 0x0000001f2e2e7220 */ /* 0x000fe20000410000 */
[C---:B------:R-:W-:Y:S01]  /*10380*/  FFMA.FTZ R28, R32.reuse, R29, -R35 ;  /* 0x0000001d201c7223 */ /* 0x040fe20000010823 */
[----:B------:R-:W-:Y:S01]  /*10390*/  FFMA.FTZ R32, R32, R33, R44 ;  /* 0x0000002120207223 */ /* 0x000fe2000001002c */
[C---:B------:R-:W-:Y:S01]  /*103a0*/  FFMA.FTZ R43, R34.reuse, R31, -R43 ;  /* 0x0000001f222b7223 */ /* 0x040fe2000001082b */
        /* <DEDUP_REMOVED lines=11> */
.L_x_2906:
[----:B------:R-:W-:Y:S05]  /*10460*/  BSYNC B2 ;  /* 0x0000000000027941 */ /* 0x000fea0003800000 */
.L_x_2905:
[----:B------:R-:W-:Y:S05]  /*10470*/  @P2 BRA `(.L_x_2902) ;  /* 0x0000000400802947 */ /* 0x000fea0003800000 */
[----:B--2---:R-:W2:Y:S04]  /*10480*/  LDL R28, [R1+0x60] ;  /* 0x00006000011c7983 */ /* 0x004ea80000100800 */
[----:B------:R-:W3:Y:S01]  /*10490*/  LDL R66, [R1+0x80] ;  /* 0x0000800001427983 */ /* 0x000ee20000100800 */
[----:B------:R-:W-:Y:S01]  /*104a0*/  SHF.R.U64 R63, R36, 0x10, R37 ;  /* 0x00000010243f7819 */ /* 0x000fe20000001225 */
[----:B------:R-:W-:Y:S01]  /*104b0*/  HADD2.F32 R41, -RZ, R76.H1_H1 ;  /* 0x3000004cff297230 */ /* 0x000fe20000004100 */
[----:B------:R-:W-:Y:S01]  /*104c0*/  SHF.R.U32.HI R43, RZ, 0x10, R25 ;  /* 0x00000010ff2b7819 */ /* 0x000fe20000011619 */
[--C-:B------:R-:W-:Y:S01]  /*104d0*/  HADD2.F32 R42, -RZ, R74.reuse.H1_H1 ;  /* 0x3000004aff2a7230 */ /* 0x100fe20000004100 */
[----:B-1----:R-:W-:Y:S01]  /*104e0*/  SHF.R.U32.HI R44, RZ, 0x10, R37 ;  /* 0x00000010ff2c7819 */ /* 0x002fe20000011625 */
[----:B------:R-:W-:Y:S01]  /*104f0*/  HADD2.F32 R74, -RZ, R74.H0_H0 ;  /* 0x2000004aff4a7230 */ /* 0x000fe20000004100 */
[----:B------:R-:W-:Y:S01]  /*10500*/  SHF.R.U64 R65, R24, 0x10, R25 ;  /* 0x0000001018417819 */ /* 0x000fe20000001219 */
[----:B------:R-:W-:Y:S01]  /*10510*/  HADD2.F32 R76, -RZ, R76.H0_H0 ;  /* 0x2000004cff4c7230 */ /* 0x000fe20000004100 */
[----:B0-----:R-:W-:Y:S01]  /*10520*/  SHF.R.U64 R61, R38, 0x10, R39 ;  /* 0x00000010263d7819 */ /* 0x001fe20000001227 */
[----:B------:R-:W-:Y:S01]  /*10530*/  HADD2.F32 R44, -RZ, R44.H0_H0 ;  /* 0x2000002cff2c7230 */ /* 0x000fe20000004100 */
[----:B------:R-:W-:-:S02]  /*10540*/  SHF.R.U64 R64, R26, 0x10, R27 ;  /* 0x000000101a407819 */ /* 0x000fc4000000121b */
[----:B------:R-:W-:Y:S02]  /*10550*/  SHF.R.U32.HI R45, RZ, 0x10, R39 ;  /* 0x00000010ff2d7819 */ /* 0x000fe40000011627 */
[----:B------:R-:W-:Y:S02]  /*10560*/  SHF.R.U32.HI R47, RZ, 0x10, R27 ;  /* 0x00000010ff2f7819 */ /* 0x000fe4000001161b */
[----:B--2---:R-:W-:-:S04]  /*10570*/  LEA.HI R69, R69, R28, RZ, 0x1d ;  /* 0x0000001c45457211 */ /* 0x004fc800078fe8ff */
[----:B------:R-:W-:Y:S01]  /*10580*/  SHF.R.S32.HI R28, RZ, 0x1f, R69 ;  /* 0x0000001fff1c7819 */ /* 0x000fe20000011445 */
[----:B------:R-:W-:-:S03]  /*10590*/  IMAD.SHL.U32 R29, R69, 0x8, RZ ;  /* 0x00000008451d7824 */ /* 0x000fc600078e00ff */
[----:B------:R-:W-:Y:S02]  /*105a0*/  LEA.HI R69, R28, R69, RZ, 0x3 ;  /* 0x000000451c457211 */ /* 0x000fe400078f18ff */
[----:B------:R-:W-:Y:S02]  /*105b0*/  LOP3.LUT R28, R218, 0x38, R29, 0xf8, !PT ;  /* 0x00000038da1c7812 */ /* 0x000fe400078ef81d */
[----:B------:R-:W-:Y:S02]  /*105c0*/  SHF.L.U32 R69, R69, 0xa, RZ ;  /* 0x0000000a45457819 */ /* 0x000fe400000006ff */
[----:B------:R-:W-:Y:S02]  /*105d0*/  LOP3.LUT R32, R28, R219, RZ, 0x3c, !PT ;  /* 0x000000db1c207212 */ /* 0x000fe400078e3cff */
[----:B------:R-:W-:Y:S01]  /*105e0*/  LOP3.LUT R69, R69, 0x7fffe000, RZ, 0xc0, !PT ;  /* 0x7fffe00045457812 */ /* 0x000fe200078ec0ff */
[----:B---3--:R-:W0:Y:S03]  /*105f0*/  LDS.128 R28, [R66] ;  /* 0x00000000421c7984 */ /* 0x008e260000000c00 */
        /* <DEDUP_REMOVED lines=20> */
[----:B------:R-:W-:Y:S01]  /*10740*/  FMUL.FTZ R42, R37, R36 ;  /* 0x00000024252a7220 */ /* 0x000fe20000410000 */
[----:B------:R-:W-:Y:S02]  /*10750*/  HADD2.F32 R38, -RZ, R34.H0_H0 ;  /* 0x20000022ff267230 */ /* 0x000fe40000004100 */
[-C--:B------:R-:W-:Y:S01]  /*10760*/  FMUL.FTZ R33, R33, R76.reuse ;  /* 0x0000004c21217220 */ /* 0x080fe20000410000 */
[----:B------:R-:W-:Y:S02]  /*10770*/  HADD2.F32 R37, -RZ, R75.H0_H0 ;  /* 0x2000004bff257230 */ /* 0x000fe40000004100 */
[----:B------:R-:W-:Y:S01]  /*10780*/  FFMA.FTZ R76, R24, R76, -R25 ;  /* 0x0000004c184c7223 */ /* 0x000fe20000010819 */
[----:B------:R-:W-:Y:S01]  /*10790*/  FFMA.FTZ R43, R29, R44, R42 ;  /* 0x0000002c1d2b7223 */ /* 0x000fe2000001002a */
[----:B------:R-:W-:-:S02]  /*107a0*/  HADD2.F32 R25, -RZ, R77.H0_H0 ;  /* 0x2000004dff197230 */ /* 0x000fc40000004100 */
[----:B------:R-:W-:Y:S01]  /*107b0*/  FFMA.FTZ R41, R29, R36, -R62 ;  /* 0x000000241d297223 */ /* 0x000fe2000001083e */
        /* <DEDUP_REMOVED lines=44> */
.L_x_2902:
[----:B------:R-:W-:Y:S05]  /*10a80*/  BSYNC B1 ;  /* 0x0000000000017941 */ /* 0x000fea0003800000 */
.L_x_2901:
[----:B---3--:R-:W-:-:S05]  /*10a90*/  VIADD R24, R204, 0x40 ;  /* 0x00000040cc187836 */ /* 0x008fca0000000000 */
[----:B------:R-:W-:-:S13]  /*10aa0*/  ISETP.GE.AND P0, PT, R24, R3, PT ;  /* 0x000000031800720c */ /* 0x000fda0003f06270 */
[----:B------:R-:W-:Y:S05]  /*10ab0*/  @P0 BRA `(.L_x_2882) ;  /* 0x0000001000c40947 */ /* 0x000fea0003800000 */
[----:B------:R-:W3:Y:S01]  /*10ac0*/  LDC R3, c[0x0][0x3f4] ;  /* 0x0000fd00ff037b82 */ /* 0x000ee20000000800 */
[----:B------:R-:W-:Y:S01]  /*10ad0*/  BSSY B1, `(.L_x_2907) ;  /* 0x000006b000017945 */ /* 0x000fe20003800000 */
[----:B0-----:R-:W-:Y:S02]  /*10ae0*/  SHF.R.U32.HI R61, RZ, 0x3, R217 ;  /* 0x00000003ff3d7819 */ /* 0x001fe400000116d9 */
[-C--:B---3--:R-:W-:Y:S02]  /*10af0*/  ISETP.GE.AND P0, PT, R18, R3.reuse, PT ;  /* 0x000000031200720c */ /* 0x088fe40003f06270 */
[-C--:B------:R-:W-:Y:S02]  /*10b00*/  ISETP.GE.AND P1, PT, R206, R3.reuse, PT ;  /* 0x00000003ce00720c */ /* 0x080fe40003f26270 */
[----:B------:R-:W-:-:S09]  /*10b10*/  ISETP.GE.AND P2, PT, R207, R3, PT ;  /* 0x00000003cf00720c */ /* 0x000fd20003f46270 */
[----:B------:R-:W-:Y:S05]  /*10b20*/  @P0 BRA `(.L_x_2908) ;  /* 0x0000000400940947 */ /* 0x000fea0003800000 */
[----:B------:R-:W3:Y:S01]  /*10b30*/  LDL R62, [R1+0x84] ;  /* 0x00008400013e7983 */ /* 0x000ee20000100800 */
[----:B------:R-:W0:Y:S02]  /*10b40*/  S2R R25, SR_TID.X ;  /* 0x0000000000197919 */ /* 0x000e240000002100 */
[----:B0-----:R-:W-:-:S05]  /*10b50*/  VIADD R25, R25, 0xffffff80 ;  /* 0xffffff8019197836 */ /* 0x001fca0000000000 */
[----:B------:R-:W-:-:S04]  /*10b60*/  SHF.R.S32.HI R24, RZ, 0x1f, R25 ;  /* 0x0000001fff187819 */ /* 0x000fc80000011419 */
[----:B------:R-:W-:-:S04]  /*10b70*/  LEA.HI R24, R24, R25, RZ, 0x2 ;  /* 0x0000001918187211 */ /* 0x000fc800078f10ff */
[----:B------:R-:W-:-:S05]  /*10b80*/  LOP3.LUT R24, R24, 0xfffffffc, RZ, 0xc0, !PT ;  /* 0xfffffffc18187812 */ /* 0x000fca00078ec0ff */
[----:B------:R-:W-:-:S05]  /*10b90*/  IMAD.IADD R24, R25, 0x1, -R24 ;  /* 0x0000000119187824 */ /* 0x000fca00078e0a18 */
[----:B------:R-:W-:-:S04]  /*10ba0*/  LEA.HI R24, R3, R24, RZ, 0x1d ;  /* 0x0000001803187211 */ /* 0x000fc800078fe8ff */
[----:B------:R-:W-:Y:S02]  /*10bb0*/  SHF.R.S32.HI R25, RZ, 0x1f, R24 ;  /* 0x0000001fff197819 */ /* 0x000fe40000011418 */
[----:B------:R-:W-:Y:S02]  /*10bc0*/  SHF.L.U32 R26, R24, 0x3, RZ ;  /* 0x00000003181a7819 */ /* 0x000fe400000006ff */
[----:B------:R-:W-:Y:S02]  /*10bd0*/  LEA.HI R25, R25, R24, RZ, 0x3 ;  /* 0x0000001819197211 */ /* 0x000fe400078f18ff */
[----:B------:R-:W-:-:S03]  /*10be0*/  LOP3.LUT R24, R217, 0x38, R26, 0xf8, !PT ;  /* 0x00000038d9187812 */ /* 0x000fc600078ef81a */
[----:B------:R-:W-:Y:S01]  /*10bf0*/  IMAD.SHL.U32 R25, R25, 0x400, RZ ;  /* 0x0000040019197824 */ /* 0x000fe200078e00ff */
[----:B--2---:R-:W-:-:S04]  /*10c00*/  LOP3.LUT R29, R24, R61, RZ, 0x3c, !PT ;  /* 0x0000003d181d7212 */ /* 0x004fc800078e3cff */
[----:B------:R-:W-:-:S04]  /*10c10*/  LOP3.LUT R28, R25, 0x7fffe000, RZ, 0xc0, !PT ;  /* 0x7fffe000191c7812 */ /* 0x000fc800078ec0ff */
[----:B------:R-:W-:-:S05]  /*10c20*/  IADD3 R29, R29, R28, R222 ;  /* 0x0000001c1d1d7210 */ /* 0x000fca0007ffe0de */
[----:B-1----:R-:W-:-:S05]  /*10c30*/  IMAD R32, R29, 0x2, R16 ;  /* 0x000000021d207824 */ /* 0x002fca00078e0210 */
[----:B------:R-:W0:Y:S01]  /*10c40*/  LDS.128 R28, [R32+0x15400] ;  /* 0x01540000201c7984 */ /* 0x000e220000000c00 */
[----:B------:R-:W-:Y:S01]  /*10c50*/  SHF.R.U32.HI R37, RZ, 0x10, R5 ;  /* 0x00000010ff257819 */ /* 0x000fe20000011605 */
[----:B------:R-:W-:Y:S02]  /*10c60*/  HADD2.F32 R38, -RZ, R80.H1_H1 ;  /* 0x30000050ff267230 */ /* 0x000fe40000004100 */
[--C-:B------:R-:W-:Y:S01]  /*10c70*/  HADD2.F32 R40, -RZ, R78.reuse.H1_H1 ;  /* 0x3000004eff287230 */ /* 0x100fe20000004100 */
[----:B------:R-:W-:Y:S02]  /*10c80*/  SHF.R.U64 R60, R48, 0x10, R49 ;  /* 0x00000010303c7819 */ /* 0x000fe40000001231 */
[----:B------:R-:W-:Y:S01]  /*10c90*/  SHF.R.U64 R47, R4, 0x10, R5 ;  /* 0x00000010042f7819 */ /* 0x000fe20000001205 */
[----:B------:R-:W-:Y:S01]  /*10ca0*/  HADD2.F32 R37, -RZ, R37.H0_H0 ;  /* 0x20000025ff257230 */ /* 0x000fe20000004100 */
[----:B------:R-:W-:Y:S01]  /*10cb0*/  SHF.R.U32.HI R49, RZ, 0x10, R49 ;  /* 0x00000010ff317819 */ /* 0x000fe20000011631 */
[----:B------:R-:W-:-:S02]  /*10cc0*/  HADD2.F32 R78, -RZ, R78.H0_H0 ;  /* 0x2000004eff4e7230 */ /* 0x000fc40000004100 */
[----:B------:R-:W-:Y:S01]  /*10cd0*/  HADD2.F32 R80, -RZ, R80.H0_H0 ;  /* 0x20000050ff507230 */ /* 0x000fe20000004100 */
[--C-:B------:R-:W-:Y:S02]  /*10ce0*/  SHF.R.U64 R48, R50, 0x10, R51.reuse ;  /* 0x0000001032307819 */ /* 0x100fe40000001233 */
[----:B------:R-:W-:Y:S02]  /*10cf0*/  SHF.R.U32.HI R50, RZ, 0x10, R51 ;  /* 0x00000010ff327819 */ /* 0x000fe40000011633 */
[--C-:B------:R-:W-:Y:S02]  /*10d00*/  SHF.R.U32.HI R41, RZ, 0x10, R7.reuse ;  /* 0x00000010ff297819 */ /* 0x100fe40000011607 */
[----:B------:R-:W-:Y:S01]  /*10d10*/  SHF.R.U64 R45, R6, 0x10, R7 ;  /* 0x00000010062d7819 */ /* 0x000fe20000001207 */
[--C-:B0-----:R-:W-:Y:S02]  /*10d20*/  HADD2.F32 R33, -RZ, R29.reuse.H0_H0 ;  /* 0x2000001dff217230 */ /* 0x101fe40000004100 */
[----:B------:R-:W-:-:S02]  /*10d30*/  HADD2.F32 R34, -RZ, R29.H1_H1 ;  /* 0x3000001dff227230 */ /* 0x000fc40000004100 */
[----:B------:R-:W-:Y:S02]  /*10d40*/  HADD2.F32 R29, -RZ, R28.H0_H0 ;  /* 0x2000001cff1d7230 */ /* 0x000fe40000004100 */
[C---:B------:R-:W-:Y:S01]  /*10d50*/  FMUL.FTZ R42, R33.reuse, R40 ;  /* 0x00000028212a7220 */ /* 0x040fe20000410000 */
[----:B------:R-:W-:Y:S01]  /*10d60*/  FMUL.FTZ R44, R33, R38 ;  /* 0x00000026212c7220 */ /* 0x000fe20000410000 */
[----:B------:R-:W-:Y:S02]  /*10d70*/  HADD2.F32 R33, -RZ, R49.H0_H0 ;  /* 0x20000031ff217230 */ /* 0x000fe40000004100 */
[----:B------:R-:W-:Y:S02]  /*10d80*/  HADD2.F32 R35, -RZ, R30.H0_H0 ;  /* 0x2000001eff237230 */ /* 0x000fe40000004100 */
[--C-:B------:R-:W-:Y:S02]  /*10d90*/  HADD2.F32 R36, -RZ, R31.reuse.H0_H0 ;  /* 0x2000001fff247230 */ /* 0x100fe40000004100 */
[----:B------:R-:W-:-:S02]  /*10da0*/  HADD2.F32 R31, -RZ, R31.H1_H1 ;  /* 0x3000001fff1f7230 */ /* 0x000fc40000004100 */
[----:B------:R-:W-:Y:S02]  /*10db0*/  HADD2.F32 R28, -RZ, R28.H1_H1 ;  /* 0x3000001cff1c7230 */ /* 0x000fe40000004100 */
[----:B------:R-:W-:Y:S01]  /*10dc0*/  HADD2.F32 R30, -RZ, R30.H1_H1 ;  /* 0x3000001eff1e7230 */ /* 0x000fe20000004100 */
[----:B---3--:R-:W0:Y:S02]  /*10dd0*/  LDS.128 R24, [R62] ;  /* 0x000000003e187984 */ /* 0x008e240000000c00 */
[--C-:B0-----:R-:W-:Y:S02]  /*10de0*/  HADD2.F32 R5, -RZ, R25.reuse.H0_H0 ;  /* 0x20000019ff057230 */ /* 0x101fe40000004100 */
[----:B------:R-:W-:Y:S02]  /*10df0*/  HADD2.F32 R25, -RZ, R25.H1_H1 ;  /* 0x30000019ff197230 */ /* 0x000fe40000004100 */
[----:B------:R-:W-:Y:S02]  /*10e00*/  HADD2.F32 R4, -RZ, R24.H0_H0 ;  /* 0x20000018ff047230 */ /* 0x000fe40000004100 */
[C---:B------:R-:W-:Y:S01]  /*10e10*/  FFMA.FTZ R42, R5.reuse, R38, -R42 ;  /* 0x00000026052a7223 */ /* 0x040fe2000001082a */
[----:B------:R-:W-:Y:S01]  /*10e20*/  FFMA.FTZ R44, R5, R40, R44 ;  /* 0x00000028052c7223 */ /* 0x000fe2000001002c */
[C---:B------:R-:W-:Y:S01]  /*10e30*/  FMUL.FTZ R38, R34.reuse, R37 ;  /* 0x0000002522267220 */ /* 0x040fe20000410000 */
[C---:B------:R-:W-:Y:S01]  /*10e40*/  FMUL.FTZ R5, R29.reuse, R78 ;  /* 0x0000004e1d057220 */ /* 0x040fe20000410000 */
[-C--:B------:R-:W-:Y:S01]  /*10e50*/  FMUL.FTZ R29, R29, R80.reuse ;  /* 0x000000501d1d7220 */ /* 0x080fe20000410000 */
[-C--:B------:R-:W-:Y:S01]  /*10e60*/  FMUL.FTZ R34, R34, R33.reuse ;  /* 0x0000002122227220 */ /* 0x080fe20000410000 */
[----:B------:R-:W-:Y:S01]  /*10e70*/  FFMA.FTZ R39, R25, R33, -R38 ;  /* 0x0000002119277223 */ /* 0x000fe20000010826 */
[----:B------:R-:W-:Y:S01]  /*10e80*/  FFMA.FTZ R80, R4, R80, -R5 ;  /* 0x0000005004507223 */ /* 0x000fe20000010805 */
[----:B------:R-:W-:-:S02]  /*10e90*/  HADD2.F32 R33, -RZ, R79.H0_H0 ;  /* 0x2000004fff217230 */ /* 0x000fc40000004100 */
[--C-:B------:R-:W-:Y:S02]  /*10ea0*/  HADD2.F32 R5, -RZ, R81.reuse.H0_H0 ;  /* 0x20000051ff057230 */ /* 0x100fe40000004100 */
[----:B------:R-:W-:Y:S02]  /*10eb0*/  HADD2.F32 R81, -RZ, R81.H1_H1 ;  /* 0x30000051ff517230 */ /* 0x000fe40000004100 */
[----:B------:R-:W-:Y:S02]  /*10ec0*/  HADD2.F32 R79, -RZ, R79.H1_H1 ;  /* 0x3000004fff4f7230 */ /* 0x000fe40000004100 */
[----:B------:R-:W-:Y:S01]  /*10ed0*/  FFMA.FTZ R37, R25, R37, R34 ;  /* 0x0000002519257223 */ /* 0x000fe20000010022 */
[----:B------:R-:W-:Y:S02]  /*10ee0*/  HADD2.F32 R6, -RZ, R26.H0_H0 ;  /* 0x2000001aff067230 */ /* 0x000fe40000004100 */
[----:B------:R-:W-:Y:S01]  /*10ef0*/  FFMA.FTZ R78, R4, R78, R29 ;  /* 0x0000004e044e7223 */ /* 0x000fe2000001001d */
[----:B------:R-:W-:-:S02]  /*10f00*/  HADD2.F32 R7, -RZ, R27.H0_H0 ;  /* 0x2000001bff077230 */ /* 0x000fc40000004100 */
[C---:B------:R-:W-:Y:S01]  /*10f10*/  FMUL.FTZ R25, R35.reuse, R33 ;  /* 0x0000002123197220 */ /* 0x040fe20000410000 */
[----:B------:R-:W-:Y:S01]  /*10f20*/  FMUL.FTZ R29, R35, R5 ;  /* 0x00000005231d7220 */ /* 0x000fe20000410000 */
[----:B------:R-:W-:Y:S02]  /*10f30*/  HADD2.F32 R34, -RZ, R41.H0_H0 ;  /* 0x20000029ff227230 */ /* 0x000fe40000004100 */
[C---:B------:R-:W-:Y:S01]  /*10f40*/  FMUL.FTZ R38, R36.reuse, R79 ;  /* 0x0000004f24267220 */ /* 0x040fe20000410000 */
[----:B------:R-:W-:Y:S02]  /*10f50*/  HADD2.F32 R4, -RZ, R50.H0_H0 ;  /* 0x20000032ff047230 */ /* 0x000fe40000004100 */
[----:B------:R-:W-:Y:S01]  /*10f60*/  FMUL.FTZ R40, R36, R81 ;  /* 0x0000005124287220 */ /* 0x000fe20000410000 */
[----:B------:R-:W-:Y:S02]  /*10f70*/  HADD2.F32 R27, -RZ, R27.H1_H1 ;  /* 0x3000001bff1b7230 */ /* 0x000fe40000004100 */
[C---:B------:R-:W-:Y:S01]  /*10f80*/  FFMA.FTZ R35, R6.reuse, R5, -R25 ;  /* 0x0000000506237223 */ /* 0x040fe20000010819 */
[----:B------:R-:W-:Y:S01]  /*10f90*/  FFMA.FTZ R36, R6, R33, R29 ;  /* 0x0000002106247223 */ /* 0x000fe2000001001d */
[----:B------:R-:W-:Y:S01]  /*10fa0*/  FMUL.FTZ R6, R31, R34 ;  /* 0x000000221f067220 */ /* 0x000fe20000410000 */
[C---:B------:R-:W-:Y:S01]  /*10fb0*/  FFMA.FTZ R38, R7.reuse, R81, -R38 ;  /* 0x0000005107267223 */ /* 0x040fe20000010826 */
[----:B------:R-:W-:Y:S01]  /*10fc0*/  FFMA.FTZ R40, R7, R79, R40 ;  /* 0x0000004f07287223 */ /* 0x000fe20000010028 */
[----:B------:R-:W-:Y:S01]  /*10fd0*/  FMUL.FTZ R46, R31, R4 ;  /* 0x000000041f2e7220 */ /* 0x000fe20000410000 */
[----:B------:R-:W-:-:S02]  /*10fe0*/  HADD2.F32 R25, -RZ, R47.H0_H0 ;  /* 0x2000002fff197230 */ /* 0x000fc40000004100 */
[----:B------:R-:W-:Y:S02]  /*10ff0*/  HADD2.F32 R29, -RZ, R45.H0_H0 ;  /* 0x2000002dff1d7230 */ /* 0x000fe40000004100 */
[----:B------:R-:W-:Y:S02]  /*11000*/  HADD2.F32 R5, -RZ, R60.H0_H0 ;  /* 0x2000003cff057230 */ /* 0x000fe40000004100 */
[----:B------:R-:W-:Y:S02]  /*11010*/  HADD2.F32 R7, -RZ, R48.H0_H0 ;  /* 0x20000030ff077230 */ /* 0x000fe40000004100 */
[C---:B------:R-:W-:Y:S01]  /*11020*/  FFMA.FTZ R43, R27.reuse, R4, -R6 ;  /* 0x000000041b2b7223 */ /* 0x040fe20000010806 */
[----:B------:R-:W-:Y:S02]  /*11030*/  HADD2.F32 R24, -RZ, R24.H1_H1 ;  /* 0x30000018ff187230 */ /* 0x000fe40000004100 */
[----:B------:R-:W-:Y:S01]  /*11040*/  FFMA.FTZ R45, R27, R34, R46 ;  /* 0x000000221b2d7223 */ /* 0x000fe2000001002e */
[----:B------:R-:W-:-:S02]  /*11050*/  HADD2.F32 R26, -RZ, R26.H1_H1 ;  /* 0x3000001aff1a7230 */ /* 0x000fc40000004100 */
        /* <DEDUP_REMOVED lines=13> */
[----:B------:R-:W-:Y:S02]  /*11130*/  F2FP.F16.F32.PACK_AB R25, R37, R44 ;  /* 0x0000002c2519723e */ /* 0x000fe400000000ff */
[----:B------:R-:W-:Y:S02]  /*11140*/  F2FP.F16.F32.PACK_AB R24, R33, R78 ;  /* 0x0000004e2118723e */ /* 0x000fe400000000ff */
[----:B------:R-:W-:Y:S01]  /*11150*/  F2FP.F16.F32.PACK_AB R26, R29, R36 ;  /* 0x000000241d1a723e */ /* 0x000fe200000000ff */
[----:B------:R0:W-:Y:S04]  /*11160*/  STS.128 [R62], R4 ;  /* 0x000000043e007388 */ /* 0x0001e80000000c00 */
[----:B------:R0:W-:Y:S02]  /*11170*/  STS.128 [R32+0x15400], R24 ;  /* 0x0154001820007388 */ /* 0x0001e40000000c00 */
.L_x_2908:
[----:B------:R-:W-:Y:S05]  /*11180*/  BSYNC B1 ;  /* 0x0000000000017941 */ /* 0x000fea0003800000 */
.L_x_2907:
[----:B------:R-:W-:Y:S04]  /*11190*/  BSSY B1, `(.L_x_2909) ;  /* 0x0000062000017945 */ /* 0x000fe80003800000 */
[----:B------:R-:W-:Y:S05]  /*111a0*/  @P1 BRA `(.L_x_2910) ;  /* 0x0000000400801947 */ /* 0x000fea0003800000 */
[----:B0-----:R-:W3:Y:S04]  /*111b0*/  LDL R4, [R1+0x5c] ;  /* 0x00005c0001047983 */ /* 0x001ee80000100800 */
[----:B-1----:R-:W4:Y:S01]  /*111c0*/  LDL R46, [R1+0x7c] ;  /* 0x00007c00012e7983 */ /* 0x002f220000100800 */
[----:B--2---:R-:W-:Y:S01]  /*111d0*/  SHF.R.U32.HI R35, RZ, 0x10, R9 ;  /* 0x00000010ff237819 */ /* 0x004fe20000011609 */
[----:B------:R-:W-:Y:S01]  /*111e0*/  HADD2.F32 R33, -RZ, R72.H1_H1 ;  /* 0x30000048ff217230 */ /* 0x000fe20000004100 */
[--C-:B------:R-:W-:Y:S01]  /*111f0*/  SHF.R.U64 R45, R52, 0x10, R53.reuse ;  /* 0x00000010342d7819 */ /* 0x100fe20000001235 */
[--C-:B------:R-:W-:Y:S01]  /*11200*/  HADD2.F32 R34, -RZ, R70.reuse.H1_H1 ;  /* 0x30000046ff227230 */ /* 0x100fe20000004100 */
[----:B------:R-:W-:Y:S01]  /*11210*/  SHF.R.U32.HI R52, RZ, 0x10, R53 ;  /* 0x00000010ff347819 */ /* 0x000fe20000011635 */
[----:B------:R-:W-:Y:S01]  /*11220*/  HADD2.F32 R35, -RZ, R35.H0_H0 ;  /* 0x20000023ff237230 */ /* 0x000fe20000004100 */
[----:B------:R-:W-:Y:S01]  /*11230*/  SHF.R.U64 R43, R8, 0x10, R9 ;  /* 0x00000010082b7819 */ /* 0x000fe20000001209 */
[----:B------:R-:W-:Y:S01]  /*11240*/  HADD2.F32 R70, -RZ, R70.H0_H0 ;  /* 0x20000046ff467230 */ /* 0x000fe20000004100 */
[--C-:B------:R-:W-:Y:S01]  /*11250*/  SHF.R.U64 R41, R10, 0x10, R11.reuse ;  /* 0x000000100a297819 */ /* 0x100fe2000000120b */
[----:B------:R-:W-:Y:S01]  /*11260*/  HADD2.F32 R72, -RZ, R72.H0_H0 ;  /* 0x20000048ff487230 */ /* 0x000fe20000004100 */
[----:B------:R-:W-:-:S02]  /*11270*/  SHF.R.U32.HI R38, RZ, 0x10, R11 ;  /* 0x00000010ff267819 */ /* 0x000fc4000001160b */
[--C-:B------:R-:W-:Y:S02]  /*11280*/  SHF.R.U64 R44, R54, 0x10, R55.reuse ;  /* 0x00000010362c7819 */ /* 0x100fe40000001237 */
[----:B------:R-:W-:Y:S02]  /*11290*/  SHF.R.U32.HI R54, RZ, 0x10, R55 ;  /* 0x00000010ff367819 */ /* 0x000fe40000011637 */
[----:B---3--:R-:W-:-:S04]  /*112a0*/  LEA.HI R4, R3, R4, RZ, 0x1d ;  /* 0x0000000403047211 */ /* 0x008fc800078fe8ff */
[----:B------:R-:W-:Y:S01]  /*112b0*/  SHF.R.S32.HI R5, RZ, 0x1f, R4 ;  /* 0x0000001fff057819 */ /* 0x000fe20000011404 */
[----:B------:R-:W-:-:S03]  /*112c0*/  IMAD.SHL.U32 R6, R4, 0x8, RZ ;  /* 0x0000000804067824 */ /* 0x000fc600078e00ff */
[----:B------:R-:W-:Y:S02]  /*112d0*/  LEA.HI R5, R5, R4, RZ, 0x3 ;  /* 0x0000000405057211 */ /* 0x000fe400078f18ff */
[----:B------:R-:W-:-:S03]  /*112e0*/  LOP3.LUT R4, R217, 0x38, R6, 0xf8, !PT ;  /* 0x00000038d9047812 */ /* 0x000fc600078ef806 */
[----:B------:R-:W-:Y:S01]  /*112f0*/  IMAD.SHL.U32 R5, R5, 0x400, RZ ;  /* 0x0000040005057824 */ /* 0x000fe200078e00ff */
[----:B------:R-:W-:-:S04]  /*11300*/  LOP3.LUT R25, R4, R61, RZ, 0x3c, !PT ;  /* 0x0000003d04197212 */ /* 0x000fc800078e3cff */
[----:B------:R-:W-:Y:S02]  /*11310*/  LOP3.LUT R24, R5, 0x7fffe000, RZ, 0xc0, !PT ;  /* 0x7fffe00005187812 */ /* 0x000fe400078ec0ff */
[----:B----4-:R-:W0:Y:S02]  /*11320*/  LDS.128 R4, [R46] ;  /* 0x000000002e047984 */ /* 0x010e240000000c00 */
        /* <DEDUP_REMOVED lines=9> */
[--C-:B-1----:R-:W-:Y:S02]  /*113c0*/  HADD2.F32 R29, -RZ, R25.reuse.H0_H0 ;  /* 0x20000019ff1d7230 */ /* 0x102fe40000004100 */
[----:B------:R-:W-:Y:S02]  /*113d0*/  HADD2.F32 R30, -RZ, R25.H1_H1 ;  /* 0x30000019ff1e7230 */ /* 0x000fe40000004100 */
[----:B------:R-:W-:Y:S02]  /*113e0*/  HADD2.F32 R25, -RZ, R24.H0_H0 ;  /* 0x20000018ff197230 */ /* 0x000fe40000004100 */
[CC--:B------:R-:W-:Y:S01]  /*113f0*/  FMUL.FTZ R37, R29.reuse, R34.reuse ;  /* 0x000000221d257220 */ /* 0x0c0fe20000410000 */
[----:B------:R-:W-:Y:S01]  /*11400*/  FMUL.FTZ R39, R29, R33 ;  /* 0x000000211d277220 */ /* 0x000fe20000410000 */
[----:B------:R-:W-:Y:S02]  /*11410*/  HADD2.F32 R29, -RZ, R52.H0_H0 ;  /* 0x20000034ff1d7230 */ /* 0x000fe40000004100 */
[----:B------:R-:W-:Y:S01]  /*11420*/  FMUL.FTZ R36, R30, R35 ;  /* 0x000000231e247220 */ /* 0x000fe20000410000 */
[C---:B------:R-:W-:Y:S01]  /*11430*/  FFMA.FTZ R37, R8.reuse, R33, -R37 ;  /* 0x0000002108257223 */ /* 0x040fe20000010825 */
[----:B------:R-:W-:Y:S01]  /*11440*/  FFMA.FTZ R39, R8, R34, R39 ;  /* 0x0000002208277223 */ /* 0x000fe20000010027 */
[----:B------:R-:W-:Y:S01]  /*11450*/  FMUL.FTZ R8, R25, R70 ;  /* 0x0000004619087220 */ /* 0x000fe20000410000 */
[-C--:B------:R-:W-:Y:S01]  /*11460*/  FMUL.FTZ R30, R30, R29.reuse ;  /* 0x0000001d1e1e7220 */ /* 0x080fe20000410000 */
[----:B------:R-:W-:Y:S01]  /*11470*/  FFMA.FTZ R36, R9, R29, -R36 ;  /* 0x0000001d09247223 */ /* 0x000fe20000010824 */
[----:B------:R-:W-:-:S02]  /*11480*/  HADD2.F32 R31, -RZ, R26.H0_H0 ;  /* 0x2000001aff1f7230 */ /* 0x000fc40000004100 */
[-C--:B------:R-:W-:Y:S01]  /*11490*/  FMUL.FTZ R25, R25, R72.reuse ;  /* 0x0000004819197220 */ /* 0x080fe20000410000 */
[----:B------:R-:W-:Y:S02]  /*114a0*/  HADD2.F32 R29, -RZ, R71.H0_H0 ;  /* 0x20000047ff1d7230 */ /* 0x000fe40000004100 */
[C---:B------:R-:W-:Y:S01]  /*114b0*/  FFMA.FTZ R72, R5.reuse, R72, -R8 ;  /* 0x0000004805487223 */ /* 0x040fe20000010808 */
[----:B------:R-:W-:Y:S02]  /*114c0*/  HADD2.F32 R8, -RZ, R73.H0_H0 ;  /* 0x20000049ff087230 */ /* 0x000fe40000004100 */
[----:B------:R-:W-:Y:S01]  /*114d0*/  FFMA.FTZ R70, R5, R70, R25 ;  /* 0x0000004605467223 */ /* 0x000fe20000010019 */
[----:B------:R-:W-:Y:S02]  /*114e0*/  HADD2.F32 R32, -RZ, R27.H0_H0 ;  /* 0x2000001bff207230 */ /* 0x000fe40000004100 */
[----:B------:R-:W-:Y:S01]  /*114f0*/  FMUL.FTZ R5, R31, R29 ;  /* 0x0000001d1f057220 */ /* 0x000fe20000410000 */
[----:B------:R-:W-:-:S02]  /*11500*/  HADD2.F32 R71, -RZ, R71.H1_H1 ;  /* 0x30000047ff477230 */ /* 0x000fc40000004100 */
[----:B------:R-:W-:Y:S01]  /*11510*/  FFMA.FTZ R34, R9, R35, R30 ;  /* 0x0000002309227223 */ /* 0x000fe2000001001e */
[----:B------:R-:W-:Y:S02]  /*11520*/  HADD2.F32 R73, -RZ, R73.H1_H1 ;  /* 0x30000049ff497230 */ /* 0x000fe40000004100 */
[-C--:B------:R-:W-:Y:S01]  /*11530*/  FMUL.FTZ R9, R31, R8.reuse ;  /* 0x000000081f097220 */ /* 0x080fe20000410000 */
[----:B------:R-:W-:Y:S02]  /*11540*/  HADD2.F32 R30, -RZ, R38.H0_H0 ;  /* 0x20000026ff1e7230 */ /* 0x000fe40000004100 */
[----:B------:R-:W-:Y:S01]  /*11550*/  FFMA.FTZ R31, R10, R8, -R5 ;  /* 0x000000080a1f7223 */ /* 0x000fe20000010805 */
[C---:B------:R-:W-:Y:S01]  /*11560*/  FMUL.FTZ R38, R32.reuse, R71 ;  /* 0x0000004720267220 */ /* 0x040fe20000410000 */
[----:B------:R-:W-:Y:S02]  /*11570*/  HADD2.F32 R27, -RZ, R27.H1_H1 ;  /* 0x3000001bff1b7230 */ /* 0x000fe40000004100 */
[----:B------:R-:W-:Y:S01]  /*11580*/  FMUL.FTZ R32, R32, R73 ;  /* 0x0000004920207220 */ /* 0x000fe20000410000 */
[----:B------:R-:W-:-:S02]  /*11590*/  HADD2.F32 R8, -RZ, R54.H0_H0 ;  /* 0x20000036ff087230 */ /* 0x000fc40000004100 */
[C---:B------:R-:W-:Y:S01]  /*115a0*/  FFMA.FTZ R38, R11.reuse, R73, -R38 ;  /* 0x000000490b267223 */ /* 0x040fe20000010826 */
[----:B------:R-:W-:Y:S02]  /*115b0*/  HADD2.F32 R24, -RZ, R24.H1_H1 ;  /* 0x30000018ff187230 */ /* 0x000fe40000004100 */
[----:B------:R-:W-:Y:S01]  /*115c0*/  FFMA.FTZ R32, R11, R71, R32 ;  /* 0x000000470b207223 */ /* 0x000fe20000010020 */
        /* <DEDUP_REMOVED lines=30> */
.L_x_2910:
[----:B------:R-:W-:Y:S05]  /*117b0*/  BSYNC B1 ;  /* 0x0000000000017941 */ /* 0x000fea0003800000 */
.L_x_2909:
[----:B------:R-:W-:Y:S05]  /*117c0*/  @P2 BRA `(.L_x_2882) ;  /* 0x0000000400802947 */ /* 0x000fea0003800000 */
[----:B0--3--:R-:W3:Y:S04]  /*117d0*/  LDL R4, [R1+0x60] ;  /* 0x0000600001047983 */ /* 0x009ee80000100800 */
[----:B------:R-:W4:Y:S01]  /*117e0*/  LDL R41, [R1+0x78] ;  /* 0x0000780001297983 */ /* 0x000f220000100800 */
[--C-:B------:R-:W-:Y:S01]  /*117f0*/  SHF.R.U64 R40, R56, 0x10, R57.reuse ;  /* 0x0000001038287819 */ /* 0x100fe20000001239 */
[--C-:B--2---:R-:W-:Y:S01]  /*11800*/  HADD2.F32 R29, -RZ, R21.reuse.H1_H1 ;  /* 0x30000015ff1d7230 */ /* 0x104fe20000004100 */
[----:B------:R-:W-:Y:S01]  /*11810*/  SHF.R.U32.HI R56, RZ, 0x10, R57 ;  /* 0x00000010ff387819 */ /* 0x000fe20000011639 */
[--C-:B------:R-:W-:Y:S01]  /*11820*/  HADD2.F32 R31, -RZ, R0.reuse.H1_H1 ;  /* 0x30000000ff1f7230 */ /* 0x100fe20000004100 */
[--C-:B------:R-:W-:Y:S01]  /*11830*/  SHF.R.U32.HI R30, RZ, 0x10, R13.reuse ;  /* 0x00000010ff1e7819 */ /* 0x100fe2000001160d */
[----:B------:R-:W-:Y:S01]  /*11840*/  HADD2.F32 R28, -RZ, R0.H0_H0 ;  /* 0x20000000ff1c7230 */ /* 0x000fe20000004100 */
[----:B------:R-:W-:Y:S01]  /*11850*/  SHF.R.U64 R38, R12, 0x10, R13 ;  /* 0x000000100c267819 */ /* 0x000fe2000000120d */
[----:B------:R-:W-:Y:S01]  /*11860*/  HADD2.F32 R0, -RZ, R21.H0_H0 ;  /* 0x20000015ff007230 */ /* 0x000fe20000004100 */
[--C-:B------:R-:W-:Y:S01]  /*11870*/  SHF.R.U64 R39, R58, 0x10, R59.reuse ;  /* 0x000000103a277819 */ /* 0x100fe2000000123b */
[----:B------:R-:W-:Y:S01]  /*11880*/  HADD2.F32 R30, -RZ, R30.H0_H0 ;  /* 0x2000001eff1e7230 */ /* 0x000fe20000004100 */
[----:B------:R-:W-:Y:S01]  /*11890*/  SHF.R.U32.HI R58, RZ, 0x10, R59 ;  /* 0x00000010ff3a7819 */ /* 0x000fe2000001163b */
[--C-:B------:R-:W-:Y:S01]  /*118a0*/  HADD2.F32 R21, -RZ, R20.reuse.H0_H0 ;  /* 0x20000014ff157230 */ /* 0x100fe20000004100 */
[--C-:B------:R-:W-:Y:S01]  /*118b0*/  SHF.R.U32.HI R36, RZ, 0x10, R15.reuse ;  /* 0x00000010ff247819 */ /* 0x100fe2000001160f */
[----:B------:R-:W-:Y:S01]  /*118c0*/  HADD2.F32 R20, -RZ, R20.H1_H1 ;  /* 0x30000014ff147230 */ /* 0x000fe20000004100 */
[----:B------:R-:W-:-:S02]  /*118d0*/  SHF.R.U64 R37, R14, 0x10, R15 ;  /* 0x000000100e257819 */ /* 0x000fc4000000120f */
        /* <DEDUP_REMOVED lines=9> */
[----:B------:R-:W-:-:S05]  /*11970*/  IADD3 R3, R3, R8, R222 ;  /* 0x0000000803037210 */ /* 0x000fca0007ffe0de */
[----:B------:R-:W-:-:S05]  /*11980*/  IMAD R3, R3, 0x2, R16 ;  /* 0x0000000203037824 */ /* 0x000fca00078e0210 */
[----:B------:R-:W2:Y:S01]  /*11990*/  LDS.128 R8, [R3+0x15400] ;  /* 0x0154000003087984 */ /* 0x000ea20000000c00 */
[--C-:B0-----:R-:W-:Y:S02]  /*119a0*/  HADD2.F32 R12, -RZ, R5.reuse.H0_H0 ;  /* 0x20000005ff0c7230 */ /* 0x101fe40000004100 */
[----:B------:R-:W-:Y:S02]  /*119b0*/  HADD2.F32 R13, -RZ, R5.H1_H1 ;  /* 0x30000005ff0d7230 */ /* 0x000fe40000004100 */
[----:B------:R-:W-:Y:S02]  /*119c0*/  HADD2.F32 R5, -RZ, R4.H0_H0 ;  /* 0x20000004ff057230 */ /* 0x000fe40000004100 */
[----:B------:R-:W-:Y:S02]  /*119d0*/  HADD2.F32 R14, -RZ, R6.H0_H0 ;  /* 0x20000006ff0e7230 */ /* 0x000fe40000004100 */
[--C-:B------:R-:W-:Y:S02]  /*119e0*/  HADD2.F32 R15, -RZ, R7.reuse.H0_H0 ;  /* 0x20000007ff0f7230 */ /* 0x100fe40000004100 */
[----:B------:R-:W-:-:S02]  /*119f0*/  HADD2.F32 R7, -RZ, R7.H1_H1 ;  /* 0x30000007ff077230 */ /* 0x000fc40000004100 */
[--C-:B--2---:R-:W-:Y:S02]  /*11a00*/  HADD2.F32 R24, -RZ, R9.reuse.H0_H0 ;  /* 0x20000009ff187230 */ /* 0x104fe40000004100 */
[----:B------:R-:W-:Y:S02]  /*11a10*/  HADD2.F32 R25, -RZ, R9.H1_H1 ;  /* 0x30000009ff197230 */ /* 0x000fe40000004100 */
[----:B------:R-:W-:Y:S02]  /*11a20*/  HADD2.F32 R9, -RZ, R8.H0_H0 ;  /* 0x20000008ff097230 */ /* 0x000fe40000004100 */
[C---:B-1----:R-:W-:Y:S01]  /*11a30*/  FMUL.FTZ R33, R24.reuse, R31 ;  /* 0x0000001f18217220 */ /* 0x042fe20000410000 */
[-C--:B------:R-:W-:Y:S01]  /*11a40*/  FMUL.FTZ R35, R24, R29.reuse ;  /* 0x0000001d18237220 */ /* 0x080fe20000410000 */
[----:B------:R-:W-:Y:S02]  /*11a50*/  HADD2.F32 R24, -RZ, R56.H0_H0 ;  /* 0x20000038ff187230 */ /* 0x000fe40000004100 */
[----:B------:R-:W-:Y:S01]  /*11a60*/  FMUL.FTZ R32, R25, R30 ;  /* 0x0000001e19207220 */ /* 0x000fe20000410000 */
[C---:B------:R-:W-:Y:S01]  /*11a70*/  FFMA.FTZ R33, R12.reuse, R29, -R33 ;  /* 0x0000001d0c217223 */ /* 0x040fe20000010821 */
[----:B------:R-:W-:Y:S01]  /*11a80*/  FFMA.FTZ R35, R12, R31, R35 ;  /* 0x0000001f0c237223 */ /* 0x000fe20000010023 */
[----:B------:R-:W-:Y:S01]  /*11a90*/  FMUL.FTZ R12, R9, R28 ;  /* 0x0000001c090c7220 */ /* 0x000fe20000410000 */
[----:B------:R-:W-:Y:S01]  /*11aa0*/  FMUL.FTZ R34, R25, R24 ;  /* 0x0000001819227220 */ /* 0x000fe20000410000 */
[----:B------:R-:W-:Y:S01]  /*11ab0*/  FMUL.FTZ R25, R9, R0 ;  /* 0x0000000009197220 */ /* 0x000fe20000410000 */
[----:B------:R-:W-:-:S02]  /*11ac0*/  HADD2.F32 R27, -RZ, R11.H0_H0 ;  /* 0x2000000bff1b7230 */ /* 0x000fc40000004100 */
[----:B------:R-:W-:Y:S01]  /*11ad0*/  FFMA.FTZ R32, R13, R24, -R32 ;  /* 0x000000180d207223 */ /* 0x000fe20000010820 */
[----:B------:R-:W-:Y:S02]  /*11ae0*/  HADD2.F32 R9, -RZ, R68.H0_H0 ;  /* 0x20000044ff097230 */ /* 0x000fe40000004100 */
[C---:B------:R-:W-:Y:S01]  /*11af0*/  FFMA.FTZ R25, R5.reuse, R28, R25 ;  /* 0x0000001c05197223 */ /* 0x040fe20000010019 */
[----:B------:R-:W-:Y:S02]  /*11b00*/  HADD2.F32 R26, -RZ, R10.H0_H0 ;  /* 0x2000000aff1a7230 */ /* 0x000fe40000004100 */
[----:B------:R-:W-:Y:S01]  /*11b10*/  FFMA.FTZ R24, R5, R0, -R12 ;  /* 0x0000000005187223 */ /* 0x000fe2000001080c */
[----:B------:R-:W-:Y:S02]  /*11b20*/  HADD2.F32 R68, -RZ, R68.H1_H1 ;  /* 0x30000044ff447230 */ /* 0x000fe40000004100 */
[----:B------:R-:W-:Y:S01]  /*11b30*/  FMUL.FTZ R28, R27, R20 ;  /* 0x000000141b1c7220 */ /* 0x000fe20000410000 */
[----:B------:R-:W-:-:S02]  /*11b40*/  HADD2.F32 R11, -RZ, R11.H1_H1 ;  /* 0x3000000bff0b7230 */ /* 0x000fc40000004100 */
[----:B------:R-:W-:Y:S01]  /*11b50*/  FFMA.FTZ R34, R13, R30, R34 ;  /* 0x0000001e0d227223 */ /* 0x000fe20000010022 */
[C---:B------:R-:W-:Y:S01]  /*11b60*/  FMUL.FTZ R5, R26.reuse, R21 ;  /* 0x000000151a057220 */ /* 0x040fe20000410000 */
[----:B------:R-:W-:Y:S02]  /*11b70*/  HADD2.F32 R12, -RZ, R36.H0_H0 ;  /* 0x20000024ff0c7230 */ /* 0x000fe40000004100 */
[----:B------:R-:W-:Y:S01]  /*11b80*/  FMUL.FTZ R27, R27, R68 ;  /* 0x000000441b1b7220 */ /* 0x000fe20000410000 */
[----:B------:R-:W-:Y:S02]  /*11b90*/  HADD2.F32 R0, -RZ, R58.H0_H0 ;  /* 0x2000003aff007230 */ /* 0x000fe40000004100 */
[-C--:B------:R-:W-:Y:S01]  /*11ba0*/  FMUL.FTZ R13, R26, R9.reuse ;  /* 0x000000091a0d7220 */ /* 0x080fe20000410000 */
[C---:B------:R-:W-:Y:S01]  /*11bb0*/  FFMA.FTZ R26, R14.reuse, R9, -R5 ;  /* 0x000000090e1a7223 */ /* 0x040fe20000010805 */
[----:B------:R-:W-:Y:S01]  /*11bc0*/  FFMA.FTZ R27, R15, R20, R27 ;  /* 0x000000140f1b7223 */ /* 0x000fe2000001001b */
[C---:B------:R-:W-:Y:S01]  /*11bd0*/  FMUL.FTZ R30, R11.reuse, R12 ;  /* 0x0000000c0b1e7220 */ /* 0x040fe20000410000 */
[----:B------:R-:W-:Y:S01]  /*11be0*/  FFMA.FTZ R14, R14, R21, R13 ;  /* 0x000000150e0e7223 */ /* 0x000fe2000001000d */
[----:B------:R-:W-:Y:S01]  /*11bf0*/  FMUL.FTZ R20, R11, R0 ;  /* 0x000000000b147220 */ /* 0x000fe20000410000 */
[----:B------:R-:W-:-:S02]  /*11c00*/  HADD2.F32 R8, -RZ, R8.H1_H1 ;  /* 0x30000008ff087230 */ /* 0x000fc40000004100 */
[C---:B------:R-:W-:Y:S01]  /*11c10*/  FFMA.FTZ R29, R7.reuse, R0, -R30 ;  /* 0x00000000071d7223 */ /* 0x040fe2000001081e */
[----:B------:R-:W-:Y:S02]  /*11c20*/  HADD2.F32 R10, -RZ, R10.H1_H1 ;  /* 0x3000000aff0a7230 */ /* 0x000fe40000004100 */
[----:B------:R-:W-:Y:S01]  /*11c30*/  FFMA.FTZ R20, R7, R12, R20 ;  /* 0x0000000c07147223 */ /* 0x000fe20000010014 */
[----:B------:R-:W-:Y:S02]  /*11c40*/  HADD2.F32 R11, -RZ, R38.H0_H0 ;  /* 0x20000026ff0b7230 */ /* 0x000fe40000004100 */
[----:B------:R-:W-:Y:S01]  /*11c50*/  FFMA.FTZ R28, R15, R68, -R28 ;  /* 0x000000440f1c7223 */ /* 0x000fe2000001081c */
[----:B------:R-:W-:Y:S02]  /*11c60*/  HADD2.F32 R13, -RZ, R37.H0_H0 ;  /* 0x20000025ff0d7230 */ /* 0x000fe40000004100 */
        /* <DEDUP_REMOVED lines=22> */
.L_x_2882:
[----:B------:R-:W-:Y:S05]  /*11dd0*/  BSYNC B0 ;  /* 0x0000000000007941 */ /* 0x000fea0003800000 */
.L_x_2860:
        /* <DEDUP_REMOVED lines=8> */
.L_x_2858:
[----:B01-3--:R-:W3:Y:S02]  /*11e60*/  LDL R0, [R1+0x44] ;  /* 0x0000440001007983 */ /* 0x00bee40000100800 */
[----:B---3--:R-:W-:-:S13]  /*11e70*/  R2UR UR4, R0 ;  /* 0x00000000000472ca */ /* 0x008fda00000e0000 */
[----:B------:R-:W-:-:S05]  /*11e80*/  IMAD.U32 R0, RZ, RZ, UR4 ;  /* 0x00000004ff007e24 */ /* 0x000fca000f8e00ff */
[----:B------:R-:W-:-:S13]  /*11e90*/  ISETP.NE.AND P0, PT, R0, 0x3, PT ;  /* 0x000000030000780c */ /* 0x000fda0003f05270 */
[----:B------:R-:W-:Y:S05]  /*11ea0*/  @!P0 BRA `(.L_x_2911) ;  /* 0x0000000000048947 */ /* 0x000fea0003800000 */
[----:B------:R-:W-:Y:S01]  /*11eb0*/  BPT.TRAP 0x1 ;  /* 0x000000040000795c */ /* 0x000fe20000300000 */
.L_x_2911:
[----:B------:R-:W-:Y:S02]  /*11ec0*/  LEA R0, R205, R16, 0x3 ;  /* 0x00000010cd007211 */ /* 0x000fe400078e18ff */
[----:B----4-:R-:W-:-:S04]  /*11ed0*/  SHF.L.U32 R3, R208, 0x1f, RZ ;  /* 0x0000001fd0037819 */ /* 0x010fc800000006ff */
[----:B------:R0:W1:Y:S01]  /*11ee0*/  SYNCS.PHASECHK.TRANS64.TRYWAIT P2, [R0+URZ+0x36830], R3 ;  /* 0x03683003000075a7 */ /* 0x000062000804017f */
[----:B------:R-:W-:Y:S05]  /*11ef0*/  @!P0 BRA `(.L_x_2912) ;  /* 0x0000000000048947 */ /* 0x000fea0003800000 */
[----:B------:R-:W-:Y:S01]  /*11f00*/  BPT.TRAP 0x1 ;  /* 0x000000040000795c */ /* 0x000fe20000300000 */
.L_x_2912:
[----:B--2---:R-:W2:Y:S02]  /*11f10*/  S2R R4, SR_TID.X ;  /* 0x0000000000047919 */ /* 0x004ea40000002100 */
[----:B--2---:R-:W-:-:S04]  /*11f20*/  LOP3.LUT R4, R4, 0x7f, RZ, 0xc0, !PT ;  /* 0x0000007f04047812 */ /* 0x004fc800078ec0ff */
[----:B------:R-:W-:Y:S01]  /*11f30*/  ISETP.NE.AND P1, PT, R4, RZ, PT ;  /* 0x000000ff0400720c */ /* 0x000fe20003f25270 */
[----:B-1----:R-:W-:-:S12]  /*11f40*/  @P2 BRA `(.L_x_2913) ;  /* 0x0000000000082947 */ /* 0x002fd80003800000 */
[----:B------:R-:W1:Y:S02]  /*11f50*/  SYNCS.PHASECHK.TRANS64.TRYWAIT P2, [R0+URZ+0x36830], R3 ;  /* 0x03683003000075a7 */ /* 0x000e64000804017f */
[----:B-1----:R-:W-:Y:S05]  /*11f60*/  @!P2 BRA `(.L_x_2914) ;  /* 0x000001cc0080a947 */ /* 0x002fea0003800000 */
.L_x_2913:
[----:B------:R-:W-:Y:S05]  /*11f70*/  WARPSYNC.ALL ;  /* 0x0000000000007948 */ /* 0x000fea0003800000 */
[----:B01----:R-:W-:Y:S01]  /*11f80*/  VIADD R3, R16, 0x21400 ;  /* 0x0002140010037836 */ /* 0x003fe20000000000 */
[----:B------:R-:W-:Y:S01]  /*11f90*/  R2UR UR24, R2 ;  /* 0x00000000021872ca */ /* 0x000fe200000e0000 */
[----:B------:R-:W-:Y:S01]  /*11fa0*/  WARPGROUP.ARRIVE ;  /* 0x00000000000079c5 */ /* 0x000fe20000000000 */
[----:B------:R-:W-:Y:S01]  /*11fb0*/  UMOV UR5, 0x40000040 ;  /* 0x4000004000057882 */ /* 0x000fe20000000000 */
[----:B------:R-:W-:Y:S01]  /*11fc0*/  IMAD.MOV.U32 R5, RZ, RZ, 0x40000040 ;  /* 0x40000040ff057424 */ /* 0x000fe200078e00ff */
[----:B------:R-:W-:Y:S01]  /*11fd0*/  SHF.R.U32.HI R3, RZ, 0x4, R3 ;  /* 0x00000004ff037819 */ /* 0x000fe20000011603 */
[----:B------:R-:W-:Y:S01]  /*11fe0*/  UMOV UR27, UR5 ;  /* 0x00000005001b7c82 */ /* 0x000fe20008000000 */
[----:B------:R-:W-:Y:S01]  /*11ff0*/  MOV R7, 0x40000040 ;  /* 0x4000004000077802 */ /* 0x000fe20000000f00 */
[----:B------:R-:W-:Y:S01]  /*12000*/  UMOV UR17, UR27 ;  /* 0x0000001b00117c82 */ /* 0x000fe20008000000 */
[----:B------:R-:W-:Y:S01]  /*12010*/  LOP3.LUT R3, R3, 0x3fff, RZ, 0xc0, !PT ;  /* 0x00003fff03037812 */ /* 0x000fe200078ec0ff */
[----:B------:R-:W-:Y:S01]  /*12020*/  UMOV UR21, UR27 ;  /* 0x0000001b00157c82 */ /* 0x000fe20008000000 */
[----:B------:R-:W-:Y:S01]  /*12030*/  R2UR UR19, R5 ;  /* 0x00000000051372ca */ /* 0x000fe200000e0000 */
[----:B------:R-:W-:Y:S01]  /*12040*/  IMAD.MOV.U32 R5, RZ, RZ, 0x40000040 ;  /* 0x40000040ff057424 */ /* 0x000fe200078e00ff */
[----:B------:R-:W-:Y:S01]  /*12050*/  LOP3.LUT R221, R3, 0x10000, RZ, 0xfc, !PT ;  /* 0x0001000003dd7812 */ /* 0x000fe200078efcff */
[----:B------:R-:W-:Y:S01]  /*12060*/  IMAD.MOV.U32 R3, RZ, RZ, 0x40000040 ;  /* 0x40000040ff037424 */ /* 0x000fe200078e00ff */
[----:B------:R-:W-:Y:S01]  /*12070*/  ULOP3.LUT UR24, UR24, 0x10000, URZ, 0xfc, !UPT ;  /* 0x0001000018187892 */ /* 0x000fe2000f8efc3f */
[----:B------:R-:W-:Y:S01]  /*12080*/  R2UR UR23, R7 ;  /* 0x00000000071772ca */ /* 0x000fe200000e0000 */
[----:B------:R-:W-:Y:S01]  /*12090*/  IMAD.U32 R11, RZ, RZ, UR5 ;  /* 0x00000005ff0b7e24 */ /* 0x000fe2000f8e00ff */
[----:B------:R-:W-:Y:S01]  /*120a0*/  UMOV UR9, UR27 ;  /* 0x0000001b00097c82 */ /* 0x000fe20008000000 */
[----:B------:R-:W-:Y:S01]  /*120b0*/  IMAD R2, R205, 0xa80, R221 ;  /* 0x00000a80cd027824 */ /* 0x000fe200078e02dd */
[----:B------:R-:W-:Y:S01]  /*120c0*/  R2UR UR7, R3 ;  /* 0x00000000030772ca */ /* 0x000fe200000e0000 */
        /* <DEDUP_REMOVED lines=10> */
[C---:B------:R-:W-:Y:S01]  /*12170*/  VIADD R4, R2.reuse, 0x180 ;  /* 0x0000018002047836 */ /* 0x040fe20000000000 */
[----:B------:R-:W-:Y:S01]  /*12180*/  R2UR UR11, R9 ;  /* 0x00000000090b72ca */ /* 0x000fe200000e0000 */
[----:B------:R-:W-:Y:S01]  /*12190*/  IMAD.U32 R10, RZ, RZ, UR4 ;  /* 0x00000004ff0a7e24 */ /* 0x000fe2000f8e00ff */
[----:B------:R-:W-:Y:S01]  /*121a0*/  UMOV UR8, UR26 ;  /* 0x0000001a00087c82 */ /* 0x000fe20008000000 */
[----:B------:R-:W-:Y:S01]  /*121b0*/  VIADD R8, R2, 0x200 ;  /* 0x0000020002087836 */ /* 0x000fe20000000000 */
[----:B------:R-:W-:Y:S01]  /*121c0*/  UMOV UR12, UR26 ;  /* 0x0000001a000c7c82 */ /* 0x000fe20008000000 */
[----:B------:R-:W-:Y:S01]  /*121d0*/  HGMMA.64x16x16.F32 R72, gdesc[UR4], RZ, !UPT, gsb0 ;  /* 0x00200000044879f0 */ /* 0x000fe2000c0008ff */
[----:B------:R-:W-:Y:S01]  /*121e0*/  R2UR UR6, R4 ;  /* 0x00000000040672ca */ /* 0x000fe200000e0000 */
[----:B------:R-:W-:Y:S01]  /*121f0*/  UMOV UR4, UR26 ;  /* 0x0000001a00047c82 */ /* 0x000fe20008000000 */
[----:B------:R-:W-:Y:S01]  /*12200*/  R2UR UR7, R5 ;  /* 0x00000000050772ca */ /* 0x000fe200000e0000 */
[----:B------:R-:W-:Y:S01]  /*12210*/  UMOV UR5, UR27 ;  /* 0x0000001b00057c82 */ /* 0x000fe20008000000 */
[----:B------:R-:W-:Y:S01]  /*12220*/  R2UR UR10, R8 ;  /* 0x00000000080a72ca */ /* 0x000fe200000e0000 */
[C---:B------:R-:W-:Y:S01]  /*12230*/  VIADD R6, R2.reuse, 0x280 ;  /* 0x0000028002067836 */ /* 0x040fe20000000000 */
[----:B------:R-:W-:Y:S01]  /*12240*/  UMOV UR13, UR27 ;  /* 0x0000001b000d7c82 */ /* 0x000fe20008000000 */
[----:B------:R-:W-:Y:S01]  /*12250*/  IMAD.MOV.U32 R7, RZ, RZ, 0x40000040 ;  /* 0x40000040ff077424 */ /* 0x000fe200078e00ff */
[----:B------:R-:W-:Y:S01]  /*12260*/  IADD3 R4, R2, 0x300, RZ ;  /* 0x0000030002047810 */ /* 0x000fe20007ffe0ff */
[----:B------:R-:W-:Y:S01]  /*12270*/  IMAD.MOV.U32 R5, RZ, RZ, 0x40000040 ;  /* 0x40000040ff057424 */ /* 0x000fe200078e00ff */
[----:B------:R-:W-:Y:S01]  /*12280*/  R2UR UR14, R6 ;  /* 0x00000000060e72ca */ /* 0x000fe200000e0000 */
[----:B------:R-:W-:Y:S01]  /*12290*/  VIADD R6, R2, 0x2 ;  /* 0x0000000202067836 */ /* 0x000fe20000000000 */
[----:B------:R-:W-:Y:S01]  /*122a0*/  R2UR UR15, R7 ;  /* 0x00000000070f72ca */ /* 0x000fe200000e0000 */
[----:B------:R-:W-:Y:S01]  /*122b0*/  IMAD.MOV.U32 R7, RZ, RZ, 0x40000040 ;  /* 0x40000040ff077424 */ /* 0x000fe200078e00ff */
[----:B------:R-:W-:Y:S01]  /*122c0*/  UMOV UR29, 0x40000040 ;  /* 0x40000040001d7882 */ /* 0x000fe20000000000 */
[----:B------:R-:W-:Y:S01]  /*122d0*/  IMAD.MOV.U32 R9, RZ, RZ, 0x40000040 ;  /* 0x40000040ff097424 */ /* 0x000fe200078e00ff */
[----:B------:R-:W-:Y:S01]  /*122e0*/  R2UR UR30, R6 ;  /* 0x00000000061e72ca */ /* 0x000fe200000e0000 */
[C---:B------:R-:W-:Y:S01]  /*122f0*/  VIADD R6, R2.reuse, 0x102 ;  /* 0x0000010202067836 */ /* 0x040fe20000000000 */
[----:B------:R-:W-:Y:S01]  /*12300*/  R2UR UR31, R7 ;  /* 0x00000000071f72ca */ /* 0x000fe200000e0000 */
[----:B------:R-:W-:Y:S01]  /*12310*/  IMAD.MOV.U32 R7, RZ, RZ, 0x40000040 ;  /* 0x40000040ff077424 */ /* 0x000fe200078e00ff */
[C---:B------:R-:W-:Y:S01]  /*12320*/  IADD3 R8, R2.reuse, 0x202, RZ ;  /* 0x0000020202087810 */ /* 0x040fe20007ffe0ff */
[----:B------:R0:W-:Y:S01]  /*12330*/  STL.64 [R1], R10 ;  /* 0x0000000a01007387 */ /* 0x0001e20000100a00 */
[----:B------:R-:W-:Y:S01]  /*12340*/  UIADD3 UR56, UR24, 0x404, URZ ;  /* 0x0000040418387890 */ /* 0x000fe2000fffe03f */
[C---:B------:R-:W-:Y:S01]  /*12350*/  VIADD R14, R2.reuse, 0x886 ;  /* 0x00000886020e7836 */ /* 0x040fe20000000000 */
[----:B------:R-:W-:Y:S01]  /*12360*/  UMOV UR57, 0x40000040 ;  /* 0x4000004000397882 */ /* 0x000fe20000000000 */
[----:B------:R-:W-:Y:S01]  /*12370*/  UIADD3 UR52, UR24, 0x406, URZ ;  /* 0x0000040618347890 */ /* 0x000fe2000fffe03f */
[----:B------:R-:W-:Y:S01]  /*12380*/  IMAD.MOV.U32 R15, RZ, RZ, 0x40000040 ;  /* 0x40000040ff0f7424 */ /* 0x000fe200078e00ff */
[----:B------:R-:W-:Y:S01]  /*12390*/  UMOV UR53, 0x40000040 ;  /* 0x4000004000357882 */ /* 0x000fe20000000000 */
[----:B------:R-:W-:Y:S01]  /*123a0*/  UIADD3 UR48, UR24, 0x800, URZ ;  /* 0x0000080018307890 */ /* 0x000fe2000fffe03f */
[----:B------:R-:W1:Y:S01]  /*123b0*/  LDC R3, c[0x0][0x448] ;  /* 0x00011200ff037b82 */ /* 0x000e620000000800 */
[----:B------:R-:W-:Y:S01]  /*123c0*/  UMOV UR49, 0x40000040 ;  /* 0x4000004000317882 */ /* 0x000fe20000000000 */
[----:B------:R-:W-:Y:S01]  /*123d0*/  UIADD3 UR44, UR24, 0x802, URZ ;  /* 0x00000802182c7890 */ /* 0x000fe2000fffe03f */
[----:B------:R-:W-:Y:S01]  /*123e0*/  IMAD.MOV.U32 R21, RZ, RZ, 0x40000040 ;  /* 0x40000040ff157424 */ /* 0x000fe200078e00ff */
[----:B0-----:R-:W-:Y:S01]  /*123f0*/  MOV R11, UR29 ;  /* 0x0000001d000b7c02 */ /* 0x001fe20008000f00 */
[----:B------:R-:W-:Y:S01]  /*12400*/  UMOV UR45, 0x40000040 ;  /* 0x40000040002d7882 */ /* 0x000fe20000000000 */
[----:B------:R-:W-:Y:S01]  /*12410*/  UIADD3 UR40, UR24, 0x804, URZ ;  /* 0x0000080418287890 */ /* 0x000fe2000fffe03f */
[----:B------:R-:W-:Y:S01]  /*12420*/  IADD3 R20, R2, 0x906, RZ ;  /* 0x0000090602147810 */ /* 0x000fe20007ffe0ff */
[----:B------:R-:W-:Y:S01]  /*12430*/  UMOV UR41, 0x40000040 ;  /* 0x4000004000297882 */ /* 0x000fe20000000000 */
[----:B------:R-:W-:Y:S01]  /*12440*/  UIADD3 UR36, UR24, 0x806, URZ ;  /* 0x0000080618247890 */ /* 0x000fe2000fffe03f */
[----:B------:R-:W-:Y:S01]  /*12450*/  @!P1 VIADD R0, R0, 0x36840 ;  /* 0x0003684000009836 */ /* 0x000fe20000000000 */
[----:B------:R-:W-:Y:S01]  /*12460*/  UMOV UR37, 0x40000040 ;  /* 0x4000004000257882 */ /* 0x000fe20000000000 */
[----:B------:R-:W-:Y:S01]  /*12470*/  BSSY B0, `(.L_x_2915) ;  /* 0x0000ae3000007945 */ /* 0x000fe20003800000 */
[----:B------:R-:W-:-:S02]  /*12480*/  CS2R R118, SRZ ;  /* 0x0000000000767805 */ /* 0x000fc4000001ff00 */
[----:B------:R-:W-:Y:S02]  /*12490*/  CS2R R116, SRZ ;  /* 0x0000000000747805 */ /* 0x000fe4000001ff00 */
[----:B------:R-:W-:Y:S02]  /*124a0*/  @!P1 PRMT R0, RZ, 0x654, R0 ;  /* 0x00000654ff009816 */ /* 0x000fe40000000000 */
[----:B------:R-:W-:Y:S02]  /*124b0*/  CS2R R114, SRZ ;  /* 0x0000000000727805 */ /* 0x000fe4000001ff00 */
[----:B------:R-:W-:Y:S02]  /*124c0*/  CS2R R112, SRZ ;  /* 0x0000000000707805 */ /* 0x000fe4000001ff00 */
[----:B------:R-:W-:Y:S02]  /*124d0*/  CS2R R110, SRZ ;  /* 0x00000000006e7805 */ /* 0x000fe4000001ff00 */
[----:B------:R-:W-:-:S02]  /*124e0*/  CS2R R108, SRZ ;  /* 0x00000000006c7805 */ /* 0x000fc4000001ff00 */
[----:B------:R-:W-:Y:S02]  /*124f0*/  CS2R R106, SRZ ;  /* 0x00000000006a7805 */ /* 0x000fe4000001ff00 */
[----:B------:R-:W-:Y:S01]  /*12500*/  CS2R R104, SRZ ;  /* 0x0000000000687805 */ /* 0x000fe2000001ff00 */
[----:B------:R-:W-:Y:S02]  /*12510*/  WARPGROUP.DEPBAR.LE gsb0, 0x0 ;  /* 0x00008000000079c5 */ /* 0x000fe40000010000 */
[----:B------:R-:W-:Y:S01]  /*12520*/  WARPGROUP.ARRIVE ;  /* 0x00000000000079c5 */ /* 0x000fe20000000000 */
[----:B-1----:R-:W-:Y:S02]  /*12530*/  ISETP.NE.AND P2, PT, R3, 0x1, PT ;  /* 0x000000010300780c */ /* 0x002fe40003f45270 */
[----:B------:R-:W-:Y:S02]  /*12540*/  CS2R R102, SRZ ;  /* 0x0000000000667805 */ /* 0x000fe4000001ff00 */
[----:B------:R-:W-:-:S02]  /*12550*/  CS2R R100, SRZ ;  /* 0x0000000000647805 */ /* 0x000fc4000001ff00 */
[----:B------:R-:W-:Y:S02]  /*12560*/  CS2R R98, SRZ ;  /* 0x0000000000627805 */ /* 0x000fe4000001ff00 */
[----:B------:R-:W-:Y:S01]  /*12570*/  CS2R R96, SRZ ;  /* 0x0000000000607805 */ /* 0x000fe2000001ff00 */
[----:B------:R-:W-:Y:S01]  /*12580*/  HGMMA.64x16x16.F32 R64, gdesc[UR16], RZ, !UPT, gsb0 ;  /* 0x00200000104079f0 */ /* 0x000fe2000c0008ff */
[----:B------:R-:W-:Y:S01]  /*12590*/  R2UR UR18, R4 ;  /* 0x00000000041272ca */ /* 0x000fe200000e0000 */
[----:B------:R-:W-:Y:S01]  /*125a0*/  UMOV UR16, UR26 ;  /* 0x0000001a00107c82 */ /* 0x000fe20008000000 */
[----:B------:R-:W-:Y:S01]  /*125b0*/  R2UR UR19, R5 ;  /* 0x00000000051372ca */ /* 0x000fe200000e0000 */
[----:B------:R-:W-:Y:S01]  /*125c0*/  UMOV UR17, UR27 ;  /* 0x0000001b00117c82 */ /* 0x000fe20008000000 */
[----:B------:R-:W-:Y:S01]  /*125d0*/  VIADD R4, R2, 0x82 ;  /* 0x0000008202047836 */ /* 0x000fe20000000000 */
[----:B------:R-:W-:Y:S01]  /*125e0*/  UMOV UR27, UR29 ;  /* 0x0000001d001b7c82 */ /* 0x000fe20008000000 */
[----:B------:R-:W-:Y:S01]  /*125f0*/  IMAD.MOV.U32 R5, RZ, RZ, 0x40000040 ;  /* 0x40000040ff057424 */ /* 0x000fe200078e00ff */
[----:B------:R-:W0:Y:S01]  /*12600*/  @P2 LDC R3, c[0x0][0x44c] ;  /* 0x00011300ff032b82 */ /* 0x000e220000000800 */
[----:B------:R-:W-:Y:S01]  /*12610*/  CS2R R94, SRZ ;  /* 0x00000000005e7805 */ /* 0x000fe2000001ff00 */
[----:B------:R-:W-:-:S02]  /*12620*/  WARPGROUP.DEPBAR.LE gsb0, 0x0 ;  /* 0x00008000000079c5 */ /* 0x000fc40000010000 */
[----:B------:R-:W-:-:S06]  /*12630*/  WARPGROUP.ARRIVE ;  /* 0x00000000000079c5 */ /* 0x000fcc0000000000 */
[----:B------:R-:W-:Y:S01]  /*12640*/  HGMMA.64x16x16.F32 R56, gdesc[UR20], RZ, !UPT, gsb0 ;  /* 0x00200000143879f0 */ /* 0x000fe2000c0008ff */
[----:B------:R-:W-:Y:S01]  /*12650*/  R2UR UR22, R6 ;  /* 0x00000000061672ca */ /* 0x000fe200000e0000 */
[----:B------:R-:W-:Y:S01]  /*12660*/  UMOV UR21, UR27 ;  /* 0x0000001b00157c82 */ /* 0x000fe20008000000 */
[----:B------:R-:W-:Y:S01]  /*12670*/  R2UR UR23, R7 ;  /* 0x00000000071772ca */ /* 0x000fe200000e0000 */
[----:B------:R-:W-:Y:S01]  /*12680*/  VIADD R6, R2, 0x282 ;  /* 0x0000028202067836 */ /* 0x000fe20000000000 */
[----:B------:R-:W-:Y:S01]  /*12690*/  MOV R7, 0x40000040 ;  /* 0x4000004000077802 */ /* 0x000fe20000000f00 */
        /* <DEDUP_REMOVED lines=18> */
[----:B------:R-:W-:Y:S01]  /*127c0*/  VIADD R8, R2, 0x204 ;  /* 0x0000020402087836 */ /* 0x000fe20000000000 */
        /* <DEDUP_REMOVED lines=21> */
[----:B------:R-:W-:Y:S01]  /*12920*/  R2UR UR7, R5 ;  /* 0x00000000050772ca */ /* 0x000fe200000e0000 */
[----:B------:R-:W-:Y:S01]  /*12930*/  IMAD.MOV.U32 R5, RZ, RZ, 0x40000040 ;  /* 0x40000040ff057424 */ /* 0x000fe200078e00ff */
        /* <DEDUP_REMOVED lines=8> */
[----:B-1----:R-:W-:Y:S01]  /*129c0*/  IMAD.U32 R11, RZ, RZ, UR29 ;  /* 0x0000001dff0b7e24 */ /* 0x002fe2000f8e00ff */
[----:B------:R-:W-:Y:S02]  /*129d0*/  WARPGROUP.DEPBAR.LE gsb0, 0x0 ;  /* 0x00008000000079c5 */ /* 0x000fe40000010000 */
[----:B------:R-:W-:-:S06]  /*129e0*/  WARPGROUP.ARRIVE ;  /* 0x00000000000079c5 */ /* 0x000fcc0000000000 */
[----:B------:R-:W-:Y:S01]  /*129f0*/  HGMMA.64x16x16.F32 R64, gdesc[UR16], R64, gsb0 ;  /* 0x00200000104079f0 */ /* 0x000fe20008000840 */
[----:B------:R-:W-:Y:S01]  /*12a00*/  R2UR UR18, R4 ;  /* 0x00000000041272ca */ /* 0x000fe200000e0000 */
[----:B------:R-:W-:Y:S01]  /*12a10*/  UMOV UR16, UR26 ;  /* 0x0000001a00107c82 */ /* 0x000fe20008000000 */
[----:B------:R-:W-:Y:S01]  /*12a20*/  R2UR UR19, R5 ;  /* 0x00000000051372ca */ /* 0x000fe200000e0000 */
[----:B------:R-:W-:Y:S01]  /*12a30*/  UMOV UR17, UR27 ;  /* 0x0000001b00117c82 */ /* 0x000fe20008000000 */
[----:B------:R-:W-:Y:S01]  /*12a40*/  VIADD R4, R2, 0x84 ;  /* 0x0000008402047836 */ /* 0x000fe20000000000 */
[----:B------:R-:W-:Y:S01]  /*12a50*/  UMOV UR27, UR29 ;  /* 0x0000001d001b7c82 */ /* 0x000fe20008000000 */
[----:B------:R-:W-:Y:S01]  /*12a60*/  IMAD.MOV.U32 R5, RZ, RZ, 0x40000040 ;  /* 0x40000040ff057424 */ /* 0x000fe200078e00ff */
        /* <DEDUP_REMOVED lines=15> */
[----:B------:R-:W-:Y:S01]  /*12b60*/  MOV R10, UR28 ;  /* 0x0000001c000a7c02 */ /* 0x000fe20008000f00 */
        /* <DEDUP_REMOVED lines=29> */
[----:B------:R-:W-:-:S04]  /*12d40*/  IADD3 R4, R2, 0x184, RZ ;  /* 0x0000018402047810 */ /* 0x000fc80007ffe0ff */
        /* <DEDUP_REMOVED lines=68> */
[----:B------:R-:W-:-:S04]  /*13190*/  MOV R5, 0x40000040 ;  /* 0x4000004000057802 */ /* 0x000fc80000000f00 */
        /* <DEDUP_REMOVED lines=10> */
[----:B------:R-:W-:Y:S01]  /*13240*/  IMAD.MOV.U32 R7, RZ, RZ, 0x40000040 ;  /* 0x40000040ff077424 */ /* 0x000fe200078e00ff */
[----:B------:R-:W-:Y:S01]  /*13250*/  IADD3 R6, R2, 0x480, RZ ;  /* 0x0000048002067810 */ /* 0x000fe20007ffe0ff */
        /* <DEDUP_REMOVED lines=17> */
[----:B------:R-:W-:Y:S01]  /*13370*/  IMAD.MOV.U32 R7, RZ, RZ, 0x40000040 ;  /* 0x40000040ff077424 */ /* 0x000fe200078e00ff */
[----:B------:R-:W-:Y:S01]  /*13380*/  IADD3 R6, R2, 0x600, RZ ;  /* 0x0000060002067810 */ /* 0x000fe20007ffe0ff */
        /* <DEDUP_REMOVED lines=48> */
[----:B------:R-:W-:Y:S01]  /*13690*/  VIADD R6, R2, 0x482 ;  /* 0x0000048202067836 */ /* 0x000fe20000000000 */
[----:B------:R-:W-:Y:S01]  /*136a0*/  MOV R7, 0x40000040 ;  /* 0x4000004000077802 */ /* 0x000fe20000000f00 */
        /* <DEDUP_REMOVED lines=48> */
[----:B------:R-:W-:Y:S02]  /*139b0*/  R2UR UR58, R6 ;  /* 0x00000000063a72ca */ /* 0x000fe400000e0000 */
[----:B------:R-:W-:Y:S01]  /*139c0*/  R2UR UR59, R7 ;  /* 0x00000000073b72ca */ /* 0x000fe200000e0000 */
        /* <DEDUP_REMOVED lines=17> */
[----:B------:R-:W-:Y:S03]  /*13ae0*/  HGMMA.64x16x16.F32 R72, gdesc[UR28], R72, gsb0 ;  /* 0x002000001c4879f0 */ /* 0x000fe60008000848 */
        /* <DEDUP_REMOVED lines=21> */
[----:B------:R-:W-:Y:S01]  /*13c40*/  UMOV UR4, UR56 ;  /* 0x0000003800047c82 */ /* 0x000fe20008000000 */
        /* <DEDUP_REMOVED lines=153> */
[----:B------:R-:W-:Y:S02]  /*145e0*/  MOV R7, 0x40000040 ;  /* 0x4000004000077802 */ /* 0x000fe40000000f00 */
[----:B------:R-:W-:Y:S01]  /*145f0*/  R2UR UR46, R6 ;  /* 0x00000000062e72ca */ /* 0x000fe200000e0000 */
[----:B------:R-:W-:Y:S01]  /*14600*/  VIADD R6, R2, 0x802 ;  /* 0x0000080202067836 */ /* 0x000fe20000000000 */
[----:B------:R-:W-:Y:S01]  /*14610*/  R2UR UR47, R7 ;  /* 0x00000000072f72ca */ /* 0x000fe200000e0000 */
[----:B------:R-:W-:Y:S01]  /*14620*/  IMAD.MOV.U32 R7, RZ, RZ, 0x40000040 ;  /* 0x40000040ff077424 */ /* 0x000fe200078e00ff */
[----:B------:R-:W-:-:S02]  /*14630*/  WARPGROUP.DEPBAR.LE gsb0, 0x0 ;  /* 0x00008000000079c5 */ /* 0x000fc40000010000 */
        /* <DEDUP_REMOVED lines=54> */
[----:B------:R-:W-:Y:S01]  /*149a0*/  R2UR UR15, R7 ;  /* 0x00000000070f72ca */ /* 0x000fe200000e0000 */
[----:B------:R-:W-:-:S03]  /*149b0*/  IMAD.MOV.U32 R7, RZ, RZ, 0x40000040 ;  /* 0x40000040ff077424 */ /* 0x000fc600078e00ff */
[----:B------:R-:W-:Y:S01]  /*149c0*/  R2UR UR42, R6 ;  /* 0x00000000062a72ca */ /* 0x000fe200000e0000 */
[----:B------:R-:W-:Y:S01]  /*149d0*/  VIADD R6, R2, 0x804 ;  /* 0x0000080402067836 */ /* 0x000fe20000000000 */
[----:B------:R-:W-:Y:S02]  /*149e0*/  R2UR UR43, R7 ;  /* 0x00000000072b72ca */ /* 0x000fe400000e0000 */
[----:B------:R-:W-:Y:S01]  /*149f0*/  MOV R7, 0x40000040 ;  /* 0x4000004000077802 */ /* 0x000fe20000000f00 */
        /* <DEDUP_REMOVED lines=62> */
[----:B------:R-:W-:Y:S01]  /*14de0*/  ULDC UR42, c[0x0][0x9d8] ;  /* 0x00027600002a7ab9 */ /* 0x000fe20000000800 */
[----:B------:R-:W-:Y:S01]  /*14df0*/  ULDC UR43, c[0x0][0x9d8] ;  /* 0x00027600002b7ab9 */ /* 0x000fe20000000800 */
        /* <DEDUP_REMOVED lines=12> */
[----:B------:R-:W-:Y:S02]  /*14ec0*/  ULDC UR8, c[0x0][0x9d8] ;  /* 0x0002760000087ab9 */ /* 0x000fe40000000800 */
        /* <DEDUP_REMOVED lines=16> */
[----:B------:R-:W2:Y:S01]  /*14fd0*/  @P2 LDC R4, c[0x0][0x450] ;  /* 0x00011400ff042b82 */ /* 0x000ea20000000800 */
[----:B------:R-:W-:Y:S02]  /*14fe0*/  WARPGROUP.DEPBAR.LE gsb0, 0x0 ;  /* 0x00008000000079c5 */ /* 0x000fe40000010000 */
[----:B------:R-:W-:-:S06]  /*14ff0*/  WARPGROUP.ARRIVE ;  /* 0x00000000000079c5 */ /* 0x000fcc0000000000 */
[----:B------:R-:W-:Y:S03]  /*15000*/  HGMMA.64x16x16.F32 R72, gdesc[UR36], R72, gsb0 ;  /* 0x00200000244879f0 */ /* 0x000fe60008000848 */
        /* <DEDUP_REMOVED lines=8> */
[----:B------:R-:W-:Y:S01]  /*15090*/  R2UR UR6, R8 ;  /* 0x00000000080672ca */ /* 0x000fe200000e0000 */
[----:B------:R-:W-:Y:S01]  /*150a0*/  UMOV UR4, UR36 ;  /* 0x0000002400047c82 */ /* 0x000fe20008000000 */
[----:B------:R-:W-:Y:S01]  /*150b0*/  R2UR UR7, R9 ;  /* 0x00000000090772ca */ /* 0x000fe200000e0000 */
[----:B------:R-:W-:Y:S01]  /*150c0*/  UMOV UR5, UR37 ;  /* 0x0000002500057c82 */ /* 0x000fe20008000000 */
[----:B------:R-:W3:Y:S01]  /*150d0*/  MUFU.TANH R74, R74 ;  /* 0x0000004a004a7308 */ /* 0x000ee20000002400 */
[----:B------:R-:W-:Y:S01]  /*150e0*/  FMUL.FTZ R8, R77, UR8 ;  /* 0x000000084d087c20 */ /* 0x000fe20008410000 */
[----:B------:R-:W-:Y:S01]  /*150f0*/  FMUL.FTZ R5, R72, UR8 ;  /* 0x0000000848057c20 */ /* 0x000fe20008410000 */
[----:B------:R-:W-:-:S05]  /*15100*/  FMUL.FTZ R7, R76, UR8 ;  /* 0x000000084c077c20 */ /* 0x000fca0008410000 */
[----:B------:R-:W4:Y:S08]  /*15110*/  MUFU.TANH R75, R75 ;  /* 0x0000004b004b7308 */ /* 0x000f300000002400 */
[----:B------:R-:W5:Y:S08]  /*15120*/  MUFU.TANH R78, R78 ;  /* 0x0000004e004e7308 */ /* 0x000f700000002400 */
[----:B------:R-:W5:Y:S08]  /*15130*/  MUFU.TANH R79, R79 ;  /* 0x0000004f004f7308 */ /* 0x000f700000002400 */
        /* <DEDUP_REMOVED lines=8> */
[----:B-1----:R-:W-:Y:S01]  /*151c0*/  FMUL.FTZ R10, R65, UR8 ;  /* 0x00000008410a7c20 */ /* 0x002fe20008410000 */
[----:B------:R-:W-:Y:S01]  /*151d0*/  HGMMA.64x16x16.F32 R56, gdesc[UR4], R56, gsb0 ;  /* 0x00200000043879f0 */ /* 0x000fe20008000838 */
[----:B------:R-:W-:Y:S01]  /*151e0*/  R2UR UR6, R14 ;  /* 0x000000000e0672ca */ /* 0x000fe200000e0000 */
[----:B------:R-:W-:Y:S01]  /*151f0*/  UMOV UR4, UR36 ;  /* 0x0000002400047c82 */ /* 0x000fe20008000000 */
[----:B------:R-:W-:Y:S01]  /*15200*/  R2UR UR7, R15 ;  /* 0x000000000f0772ca */ /* 0x000fe200000e0000 */
[----:B------:R-:W-:Y:S01]  /*15210*/  UMOV UR5, UR37 ;  /* 0x0000002500057c82 */ /* 0x000fe20008000000 */
[----:B------:R-:W1:Y:S01]  /*15220*/  MUFU.TANH R66, R66 ;  /* 0x0000004200427308 */ /* 0x000e620000002400 */
[----:B------:R-:W-:Y:S01]  /*15230*/  FMUL.FTZ R9, R64, UR8 ;  /* 0x0000000840097c20 */ /* 0x000fe20008410000 */
[----:B------:R-:W-:Y:S01]  /*15240*/  FMUL.FTZ R12, R69, UR8 ;  /* 0x00000008450c7c20 */ /* 0x000fe20008410000 */
[----:B------:R-:W-:-:S05]  /*15250*/  FMUL.FTZ R11, R68, UR8 ;  /* 0x00000008440b7c20 */ /* 0x000fca0008410000 */
[----:B------:R-:W1:Y:S08]  /*15260*/  MUFU.TANH R67, R67 ;  /* 0x0000004300437308 */ /* 0x000e700000002400 */
[----:B------:R-:W1:Y:S08]  /*15270*/  MUFU.TANH R70, R70 ;  /* 0x0000004600467308 */ /* 0x000e700000002400 */
[----:B------:R-:W1:Y:S08]  /*15280*/  MUFU.TANH R71, R71 ;  /* 0x0000004700477308 */ /* 0x000e700000002400 */
[----:B------:R-:W-:Y:S08]  /*15290*/  MUFU.TANH R7, R7 ;  /* 0x0000000700077308 */ /* 0x000ff00000002400 */
[----:B------:R-:W-:Y:S01]  /*152a0*/  MUFU.TANH R8, R8 ;  /* 0x0000000800087308 */ /* 0x000fe20000002400 */
[----:B------:R-:W-:-:S02]  /*152b0*/  WARPGROUP.DEPBAR.LE gsb0, 0x0 ;  /* 0x00008000000079c5 */ /* 0x000fc40000010000 */
[----:B------:R-:W-:Y:S01]  /*152c0*/  WARPGROUP.ARRIVE ;  /* 0x00000000000079c5 */ /* 0x000fe20000000000 */
[----:B------:R-:W-:Y:S01]  /*152d0*/  FMUL.FTZ R13, R56, UR8 ;  /* 0x00000008380d7c20 */ /* 0x000fe20008410000 */
[----:B------:R-:W-:Y:S02]  /*152e0*/  IMAD.IADD R56, R230, 0x1, R224 ;  /* 0x00000001e6387824 */ /* 0x000fe400078e02e0 */
        /* <DEDUP_REMOVED lines=8> */
[----:B0-----:R-:W-:-:S04]  /*15370*/  @P2 IMAD.HI.U32 R3, R56, R3, RZ ;  /* 0x0000000338032227 */ /* 0x001fc800078e00ff */
[----:B------:R-:W-:Y:S01]  /*15380*/  FMUL.FTZ R20, R61, UR8 ;  /* 0x000000083d147c20 */ /* 0x000fe20008410000 */
[----:B------:R-:W-:Y:S01]  /*15390*/  MOV R61, 0xffffff90 ;  /* 0xffffff90003d7802 */ /* 0x000fe20000000f00 */
[----:B------:R0:W1:Y:S01]  /*153a0*/  MUFU.TANH R57, R58 ;  /* 0x0000003a00397308 */ /* 0x0000620000002400 */
[----:B------:R-:W-:Y:S01]  /*153b0*/  FMUL.FTZ R59, R59, UR8 ;  /* 0x000000083b3b7c20 */ /* 0x000fe20008410000 */
[----:B--2---:R-:W-:Y:S01]  /*153c0*/  @P2 SHF.R.U32.HI R56, RZ, R4, R3 ;  /* 0x00000004ff382219 */ /* 0x004fe20000011603 */
[----:B------:R-:W-:Y:S02]  /*153d0*/  IMAD R4, R150, -0x70, R227 ;  /* 0xffffff9096047824 */ /* 0x000fe400078e02e3 */
[----:B------:R-:W-:Y:S01]  /*153e0*/  FMUL.FTZ R62, R62, UR8 ;  /* 0x000000083e3e7c20 */ /* 0x000fe20008410000 */
[----:B------:R-:W-:Y:S01]  /*153f0*/  FMUL.FTZ R63, R63, UR8 ;  /* 0x000000083f3f7c20 */ /* 0x000fe20008410000 */
[----:B------:R-:W-:Y:S01]  /*15400*/  VIADD R4, R4, 0x70 ;  /* 0x0000007004047836 */ /* 0x000fe20000000000 */
[----:B------:R-:W2:Y:S01]  /*15410*/  MUFU.TANH R59, R59 ;  /* 0x0000003b003b7308 */ /* 0x000ea20000002400 */
[----:B0-----:R-:W-:-:S04]  /*15420*/  IMAD R58, R150, R61, 0x71 ;  /* 0x00000071963a7424 */ /* 0x001fc800078e023d */
[----:B------:R-:W-:-:S03]  /*15430*/  IMAD R58, R229, -0x2, R58 ;  /* 0xfffffffee53a7824 */ /* 0x000fc600078e023a */
[----:B------:R-:W0:Y:S02]  /*15440*/  MUFU.TANH R62, R62 ;  /* 0x0000003e003e7308 */ /* 0x000e240000002400 */
[----:B------:R-:W-:-:S06]  /*15450*/  IADD3 R89, -R226, R58, R227 ;  /* 0x0000003ae2597210 */ /* 0x000fcc0007ffe1e3 */
[----:B------:R-:W0:Y:S08]  /*15460*/  MUFU.TANH R63, R63 ;  /* 0x0000003f003f7308 */ /* 0x000e300000002400 */
[----:B------:R-:W-:Y:S08]  /*15470*/  MUFU.TANH R9, R9 ;  /* 0x0000000900097308 */ /* 0x000ff00000002400 */
[----:B------:R-:W-:Y:S01]  /*15480*/  MUFU.TANH R10, R10 ;  /* 0x0000000a000a7308 */ /* 0x000fe20000002400 */
[----:B------:R-:W-:-:S02]  /*15490*/  WARPGROUP.DEPBAR.LE gsb0, 0x0 ;  /* 0x00008000000079c5 */ /* 0x000fc40000010000 */
[----:B------:R-:W-:Y:S01]  /*154a0*/  WARPGROUP.ARRIVE ;  /* 0x00000000000079c5 */ /* 0x000fe20000000000 */
[----:B------:R-:W-:Y:S01]  /*154b0*/  FMUL.FTZ R21, R48, UR8 ;  /* 0x0000000830157c20 */ /* 0x000fe20008410000 */
[----:B------:R-:W-:Y:S01]  /*154c0*/  FMUL.FTZ R3, R49, UR8 ;  /* 0x0000000831037c20 */ /* 0x000fe20008410000 */
[----:B------:R-:W-:Y:S02]  /*154d0*/  VIADD R48, R2, 0x986 ;  /* 0x0000098602307836 */ /* 0x000fe40000000000 */
[----:B------:R-:W-:Y:S01]  /*154e0*/  FMUL.FTZ R50, R50, UR8 ;  /* 0x0000000832327c20 */ /* 0x000fe20008410000 */
[----:B------:R-:W-:Y:S01]  /*154f0*/  IMAD.MOV.U32 R49, RZ, RZ, 0x40000040 ;  /* 0x40000040ff317424 */ /* 0x000fe200078e00ff */
[----:B------:R-:W-:Y:S01]  /*15500*/  HGMMA.64x16x16.F32 R40, gdesc[UR4], R40, gsb0 ;  /* 0x00200000042879f0 */ /* 0x000fe20008000828 */
[----:B------:R-:W-:Y:S01]  /*15510*/  UMOV UR4, UR36 ;  /* 0x0000002400047c82 */ /* 0x000fe20008000000 */
[----:B------:R-:W-:Y:S01]  /*15520*/  R2UR UR6, R48 ;  /* 0x00000000300672ca */ /* 0x000fe200000e0000 */
[----:B------:R-:W-:Y:S01]  /*15530*/  UMOV UR5, UR37 ;  /* 0x0000002500057c82 */ /* 0x000fe20008000000 */
[----:B------:R-:W-:Y:S01]  /*15540*/  R2UR UR7, R49 ;  /* 0x00000000310772ca */ /* 0x000fe200000e0000 */
[----:B------:R3:W0:Y:S01]  /*15550*/  MUFU.TANH R60, R50 ;  /* 0x00000032003c7308 */ /* 0x0006220000002400 */
[----:B------:R-:W4:Y:S01]  /*15560*/  SHFL.IDX PT, R49, R56, 0x1, 0x1c1f ;  /* 0x003c1f0038317f89 */ /* 0x000f2200000e0000 */
[----:B------:R-:W-:-:S02]  /*15570*/  VIADD R2, R2, 0xa06 ;  /* 0x00000a0602027836 */ /* 0x000fc40000000000 */
[----:B------:R-:W-:Y:S01]  /*15580*/  FMUL.FTZ R51, R51, UR8 ;  /* 0x0000000833337c20 */ /* 0x000fe20008410000 */
[----:B------:R-:W-:Y:S01]  /*15590*/  FMUL.FTZ R54, R54, UR8 ;  /* 0x0000000836367c20 */ /* 0x000fe20008410000 */
[----:B------:R-:W-:Y:S01]  /*155a0*/  FMUL.FTZ R55, R55, UR8 ;  /* 0x0000000837377c20 */ /* 0x000fe20008410000 */
[----:B------:R-:W0:Y:S01]  /*155b0*/  SHFL.IDX PT, R56, R56, RZ, 0x1c1f ;  /* 0x001c1fff38387589 */ /* 0x000e2200000e0000 */
[----:B------:R-:W-:Y:S01]  /*155c0*/  FMUL.FTZ R52, R52, UR8 ;  /* 0x0000000834347c20 */ /* 0x000fe20008410000 */
[----:B------:R5:W-:Y:S01]  /*155d0*/  MUFU.TANH R48, R3 ;  /* 0x0000000300307308 */ /* 0x000be20000002400 */
[----:B---3--:R-:W-:-:S07]  /*155e0*/  IMAD R50, R229, -0x2, R4 ;  /* 0xfffffffee5327824 */ /* 0x008fce00078e0204 */
[----:B------:R-:W3:Y:S01]  /*155f0*/  MUFU.TANH R51, R51 ;  /* 0x0000003300337308 */ /* 0x000ee20000002400 */
[----:B-----5:R-:W-:-:S07]  /*15600*/  IMAD.MOV.U32 R3, RZ, RZ, 0x40000040 ;  /* 0x40000040ff037424 */ /* 0x020fce00078e00ff */
[----:B------:R-:W-:Y:S01]  /*15610*/  MUFU.TANH R54, R54 ;  /* 0x0000003600367308 */ /* 0x000fe20000002400 */
[----:B----4-:R-:W-:-:S04]  /*15620*/  VIADDMNMX R4, R49, R89, R50, PT ;  /* 0x0000005931047246 */ /* 0x010fc80003800132 */
[C---:B------:R-:W-:Y:S02]  /*15630*/  ISETP.GT.AND P5, PT, R4.reuse, RZ, PT ;  /* 0x000000ff0400720c */ /* 0x040fe40003fa4270 */
[C---:B------:R-:W-:Y:S01]  /*15640*/  ISETP.GT.AND P6, PT, R4.reuse, 0x1, PT ;  /* 0x000000010400780c */ /* 0x040fe20003fc4270 */
[----:B------:R0:W4:Y:S01]  /*15650*/  MUFU.TANH R58, R55 ;  /* 0x00000037003a7308 */ /* 0x0001220000002400 */
[----:B------:R-:W-:Y:S02]  /*15660*/  ISETP.GT.AND P4, PT, R4, 0x8, PT ;  /* 0x000000080400780c */ /* 0x000fe40003f84270 */
[----:B------:R-:W-:Y:S02]  /*15670*/  FSEL R93, R74, -INF , P5 ;  /* 0xff8000004a5d7808 */ /* 0x000fe40002800000 */
[----:B------:R-:W-:Y:S02]  /*15680*/  FSEL R91, R75, -INF , P6 ;  /* 0xff8000004b5b7808 */ /* 0x000fe40003000000 */
[----:B------:R-:W-:Y:S01]  /*15690*/  ISETP.GT.AND P3, PT, R4, 0x9, PT ;  /* 0x000000090400780c */ /* 0x000fe20003f64270 */
[----:B------:R-:W-:Y:S01]  /*156a0*/  MUFU.TANH R11, R11 ;  /* 0x0000000b000b7308 */ /* 0x000fe20000002400 */
[----:B------:R-:W-:-:S02]  /*156b0*/  FSEL R87, R78, -INF , P4 ;  /* 0xff8000004e577808 */ /* 0x000fc40002000000 */
[C---:B------:R-:W-:Y:S02]  /*156c0*/  ISETP.GT.AND P5, PT, R4.reuse, 0x10, PT ;  /* 0x000000100400780c */ /* 0x040fe40003fa4270 */
[----:B------:R-:W-:Y:S01]  /*156d0*/  FSEL R85, R79, -INF , P3 ;  /* 0xff8000004f557808 */ /* 0x000fe20001800000 */
[----:B------:R-:W-:Y:S02]  /*156e0*/  WARPGROUP.DEPBAR.LE gsb0, 0x0 ;  /* 0x00008000000079c5 */ /* 0x000fe40000010000 */
[----:B------:R-:W-:Y:S01]  /*156f0*/  WARPGROUP.ARRIVE ;  /* 0x00000000000079c5 */ /* 0x000fe20000000000 */
[----:B------:R-:W-:Y:S01]  /*15700*/  ISETP.GT.AND P3, PT, R4, 0x11, PT ;  /* 0x000000110400780c */ /* 0x000fe20003f64270 */
[----:B------:R-:W-:Y:S01]  /*15710*/  FMUL.FTZ R42, R42, UR8 ;  /* 0x000000082a2a7c20 */ /* 0x000fe20008410000 */
[----:B-1----:R-:W-:Y:S01]  /*15720*/  FSEL R83, R66, -INF , P5 ;  /* 0xff80000042537808 */ /* 0x002fe20002800000 */
[----:B------:R-:W-:Y:S01]  /*15730*/  FMUL.FTZ R47, R47, UR8 ;  /* 0x000000082f2f7c20 */ /* 0x000fe20008410000 */
[----:B------:R-:W-:Y:S01]  /*15740*/  ISETP.GT.AND P4, PT, R4, 0x18, PT ;  /* 0x000000180400780c */ /* 0x000fe20003f84270 */
[----:B------:R-:W-:Y:S01]  /*15750*/  HGMMA.64x16x16.F32 R32, gdesc[UR4], R32, gsb0 ;  /* 0x00200000042079f0 */ /* 0x000fe20008000820 */
[----:B------:R-:W-:Y:S01]  /*15760*/  R2UR UR6, R2 ;  /* 0x00000000020672ca */ /* 0x000fe200000e0000 */
[----:B------:R-:W-:Y:S01]  /*15770*/  UMOV UR4, UR36 ;  /* 0x0000002400047c82 */ /* 0x000fe20008000000 */
[----:B------:R-:W-:Y:S01]  /*15780*/  R2UR UR7, R3 ;  /* 0x00000000030772ca */ /* 0x000fe200000e0000 */
[----:B------:R-:W-:Y:S01]  /*15790*/  UMOV UR5, UR37 ;  /* 0x0000002500057c82 */ /* 0x000fe20008000000 */
[----:B------:R-:W-:Y:S01]  /*157a0*/  FMNMX.FTZ R2, R93, R91, !PT ;  /* 0x0000005b5d027209 */ /* 0x000fe20007810000 */
[----:B------:R-:W1:Y:S01]  /*157b0*/  MUFU.TANH R42, R42 ;  /* 0x0000002a002a7308 */ /* 0x000e620000002400 */
[----:B------:R-:W-:Y:S01]  /*157c0*/  FSEL R81, R67, -INF , P3 ;  /* 0xff80000043517808 */ /* 0x000fe20001800000 */
[----:B------:R-:W-:Y:S01]  /*157d0*/  FMUL.FTZ R43, R43, UR8 ;  /* 0x000000082b2b7c20 */ /* 0x000fe20008410000 */
[----:B------:R-:W-:Y:S01]  /*157e0*/  FMNMX.FTZ R2, R87, R2, !PT ;  /* 0x0000000257027209 */ /* 0x000fe20007810000 */
[----:B------:R-:W-:Y:S01]  /*157f0*/  FMUL.FTZ R46, R46, UR8 ;  /* 0x000000082e2e7c20 */ /* 0x000fe20008410000 */
[----:B------:R-:W-:Y:S01]  /*15800*/  ISETP.GT.AND P3, PT, R4, 0x19, PT ;  /* 0x000000190400780c */ /* 0x000fe20003f64270 */
[----:B------:R-:W-:Y:S01]  /*15810*/  FMUL.FTZ R45, R45, UR8 ;  /* 0x000000082d2d7c20 */ /* 0x000fe20008410000 */
[----:B------:R-:W-:Y:S01]  /*15820*/  FMNMX.FTZ R2, R85, R2, !PT ;  /* 0x0000000255027209 */ /* 0x000fe20007810000 */
[----:B------:R5:W-:Y:S01]  /*15830*/  MUFU.TANH R61, R47 ;  /* 0x0000002f003d7308 */ /* 0x000be20000002400 */
[----:B------:R-:W-:Y:S01]  /*15840*/  FSEL R79, R70, -INF , P4 ;  /* 0xff800000464f7808 */ /* 0x000fe20002000000 */
[----:B------:R-:W-:Y:S01]  /*15850*/  FMUL.FTZ R40, R40, UR8 ;  /* 0x0000000828287c20 */ /* 0x000fe20008410000 */
[----:B------:R-:W-:Y:S01]  /*15860*/  FMNMX.FTZ R2, R83, R2, !PT ;  /* 0x0000000253027209 */ /* 0x000fe20007810000 */
[----:B------:R-:W-:Y:S01]  /*15870*/  FMUL.FTZ R41, R41, UR8 ;  /* 0x0000000829297c20 */ /* 0x000fe20008410000 */
[----:B------:R-:W-:Y:S01]  /*15880*/  ISETP.GT.AND P4, PT, R4, 0x20, PT ;  /* 0x000000200400780c */ /* 0x000fe20003f84270 */
[----:B------:R-:W-:Y:S01]  /*15890*/  FMUL.FTZ R44, R44, UR8 ;  /* 0x000000082c2c7c20 */ /* 0x000fe20008410000 */
[----:B------:R-:W-:Y:S01]  /*158a0*/  FMNMX.FTZ R2, R81, R2, !PT ;  /* 0x0000000251027209 */ /* 0x000fe20007810000 */
[----:B------:R3:W1:Y:S01]  /*158b0*/  MUFU.TANH R3, R43 ;  /* 0x0000002b00037308 */ /* 0x0006620000002400 */
[----:B------:R-:W-:-:S02]  /*158c0*/  FSEL R77, R71, -INF , P3 ;  /* 0xff800000474d7808 */ /* 0x000fc40001800000 */
[----:B------:R-:W-:Y:S02]  /*158d0*/  FMNMX.FTZ R2, R79, R2, !PT ;  /* 0x000000024f027209 */ /* 0x000fe40007810000 */
[C---:B------:R-:W-:Y:S02]  /*158e0*/  ISETP.GT.AND P3, PT, R4.reuse, 0x21, PT ;  /* 0x000000210400780c */ /* 0x040fe40003f64270 */
[----:B------:R-:W-:Y:S01]  /*158f0*/  FSEL R75, R57, -INF , P4 ;  /* 0xff800000394b7808 */ /* 0x000fe20002000000 */
[----:B------:R-:W-:Y:S01]  /*15900*/  MUFU.TANH R46, R46 ;  /* 0x0000002e002e7308 */ /* 0x000fe20000002400 */
[----:B------:R-:W-:Y:S02]  /*15910*/  FMNMX.FTZ R2, R77, R2, !PT ;  /* 0x000000024d027209 */ /* 0x000fe40007810000 */
[----:B------:R-:W-:Y:S02]  /*15920*/  ISETP.GT.AND P4, PT, R4, 0x28, PT ;  /* 0x000000280400780c */ /* 0x000fe40003f84270 */
[----:B--2---:R-:W-:-:S02]  /*15930*/  FSEL R65, R59, -INF , P3 ;  /* 0xff8000003b417808 */ /* 0x004fc40001800000 */
[----:B------:R-:W-:Y:S01]  /*15940*/  FMNMX.FTZ R2, R75, R2, !PT ;  /* 0x000000024b027209 */ /* 0x000fe20007810000 */
[----:B------:R-:W-:Y:S01]  /*15950*/  MUFU.TANH R12, R12 ;  /* 0x0000000c000c7308 */ /* 0x000fe20000002400 */
[----:B------:R-:W-:Y:S02]  /*15960*/  ISETP.GT.AND P3, PT, R4, 0x29, PT ;  /* 0x000000290400780c */ /* 0x000fe40003f64270 */
[----:B0-----:R-:W-:Y:S02]  /*15970*/  FSEL R55, R62, -INF , P4 ;  /* 0xff8000003e377808 */ /* 0x001fe40002000000 */
[----:B------:R-:W-:Y:S02]  /*15980*/  FMNMX.FTZ R2, R65, R2, !PT ;  /* 0x0000000241027209 */ /* 0x000fe40007810000 */
[----:B------:R-:W-:Y:S01]  /*15990*/  ISETP.GT.AND P4, PT, R4, 0x30, PT ;  /* 0x000000300400780c */ /* 0x000fe20003f84270 */
[----:B------:R-:W-:Y:S01]  /*159a0*/  MUFU.TANH R13, R13 ;  /* 0x0000000d000d7308 */ /* 0x000fe20000002400 */
[----:B------:R-:W-:-:S02]  /*159b0*/  FSEL R49, R63, -INF , P3 ;  /* 0xff8000003f317808 */ /* 0x000fc40001800000 */
[----:B------:R-:W-:Y:S02]  /*159c0*/  FMNMX.FTZ R2, R55, R2, !PT ;  /* 0x0000000237027209 */ /* 0x000fe40007810000 */
[----:B------:R-:W-:Y:S01]  /*159d0*/  ISETP.GT.AND P3, PT, R4, 0x31, PT ;  /* 0x000000310400780c */ /* 0x000fe20003f64270 */
[----:B------:R-:W-:Y:S02]  /*159e0*/  WARPGROUP.DEPBAR.LE gsb0, 0x0 ;  /* 0x00008000000079c5 */ /* 0x000fe40000010000 */
[----:B------:R-:W-:Y:S01]  /*159f0*/  WARPGROUP.ARRIVE ;  /* 0x00000000000079c5 */ /* 0x000fe20000000000 */
[----:B------:R-:W-:Y:S01]  /*15a00*/  FMUL.FTZ R34, R34, UR8 ;  /* 0x0000000822227c20 */ /* 0x000fe20008410000 */
[----:B-----5:R-:W-:Y:S01]  /*15a10*/  FSEL R47, R60, -INF , P4 ;  /* 0xff8000003c2f7808 */ /* 0x020fe20002000000 */
[----:B------:R-:W-:Y:S01]  /*15a20*/  FMUL.FTZ R35, R35, UR8 ;  /* 0x0000000823237c20 */ /* 0x000fe20008410000 */
[----:B------:R-:W-:Y:S01]  /*15a30*/  FMNMX.FTZ R2, R49, R2, !PT ;  /* 0x0000000231027209 */ /* 0x000fe20007810000 */
[----:B------:R0:W-:Y:S01]  /*15a40*/  MUFU.TANH R64, R34 ;  /* 0x0000002200407308 */ /* 0x0001e20000002400 */
[----:B------:R-:W-:Y:S01]  /*15a50*/  HGMMA.64x16x16.F32 R24, gdesc[UR4], R24, gsb0 ;  /* 0x00200000041879f0 */ /* 0x000fe20008000818 */
[----:B------:R-:W-:Y:S01]  /*15a60*/  ISETP.GT.AND P4, PT, R4, 0x38, PT ;  /* 0x000000380400780c */ /* 0x000fe20003f84270 */
[----:B------:R-:W-:Y:S01]  /*15a70*/  FMUL.FTZ R38, R38, UR8 ;  /* 0x0000000826267c20 */ /* 0x000fe20008410000 */
[----:B---3--:R-:W-:Y:S01]  /*15a80*/  FSEL R43, R51, -INF , P3 ;  /* 0xff800000332b7808 */ /* 0x008fe20001800000 */
[----:B------:R-:W-:Y:S01]  /*15a90*/  ULDC UR4, c[0x0][0x988] ;  /* 0x0002620000047ab9 */ /* 0x000fe20000000800 */
[----:B------:R-:W-:Y:S01]  /*15aa0*/  ISETP.GT.AND P3, PT, R4, 0x39, PT ;  /* 0x000000390400780c */ /* 0x000fe20003f64270 */
[----:B------:R-:W-:Y:S01]  /*15ab0*/  FMUL.FTZ R33, R33, UR8 ;  /* 0x0000000821217c20 */ /* 0x000fe20008410000 */
[----:B------:R2:W3:Y:S01]  /*15ac0*/  MUFU.TANH R62, R35 ;  /* 0x00000023003e7308 */ /* 0x0004e20000002400 */
[----:B0-----:R-:W-:Y:S01]  /*15ad0*/  FMNMX.FTZ R34, R47, R2, !PT ;  /* 0x000000022f227209 */ /* 0x001fe20007810000 */
[----:B------:R-:W-:Y:S01]  /*15ae0*/  FMUL.FTZ R2, R39, UR8 ;  /* 0x0000000827027c20 */ /* 0x000fe20008410000 */
[----:B----4-:R-:W-:Y:S01]  /*15af0*/  FSEL R39, R58, -INF , P3 ;  /* 0xff8000003a277808 */ /* 0x010fe20001800000 */
[----:B------:R-:W-:Y:S01]  /*15b00*/  FMUL.FTZ R37, R37, UR8 ;  /* 0x0000000825257c20 */ /* 0x000fe20008410000 */
[----:B------:R-:W-:Y:S01]  /*15b10*/  FMNMX.FTZ R34, R43, R34, !PT ;  /* 0x000000222b227209 */ /* 0x000fe20007810000 */
[----:B------:R-:W-:Y:S01]  /*15b20*/  FMUL.FTZ R32, R32, UR8 ;  /* 0x0000000820207c20 */ /* 0x000fe20008410000 */
[----:B------:R-:W-:Y:S01]  /*15b30*/  ISETP.GT.AND P3, PT, R4, 0x41, PT ;  /* 0x000000410400780c */ /* 0x000fe20003f64270 */
[----:B------:R-:W0:Y:S01]  /*15b40*/  MUFU.TANH R67, R2 ;  /* 0x0000000200437308 */ /* 0x000e220000002400 */
[----:B--2---:R-:W-:Y:S01]  /*15b50*/  FSEL R35, R54, -INF , P4 ;  /* 0xff80000036237808 */ /* 0x004fe20002000000 */
[----:B------:R-:W-:Y:S01]  /*15b60*/  FMUL.FTZ R36, R36, UR8 ;  /* 0x0000000824247c20 */ /* 0x000fe20008410000 */
[----:B------:R-:W-:-:S02]  /*15b70*/  ISETP.GT.AND P4, PT, R4, 0x40, PT ;  /* 0x000000400400780c */ /* 0x000fc40003f84270 */
[----:B------:R-:W-:Y:S02]  /*15b80*/  FMNMX.FTZ R34, R35, R34, !PT ;  /* 0x0000002223227209 */ /* 0x000fe40007810000 */
[----:B-1----:R-:W-:Y:S01]  /*15b90*/  FSEL R51, R42, -INF , P4 ;  /* 0xff8000002a337808 */ /* 0x002fe20002000000 */
[----:B------:R-:W1:Y:S01]  /*15ba0*/  MUFU.TANH R38, R38 ;  /* 0x0000002600267308 */ /* 0x000e620000002400 */
[----:B------:R-:W-:Y:S02]  /*15bb0*/  FMNMX.FTZ R34, R39, R34, !PT ;  /* 0x0000002227227209 */ /* 0x000fe40007810000 */
[C---:B------:R-:W-:Y:S02]  /*15bc0*/  ISETP.GT.AND P4, PT, R4.reuse, 0x48, PT ;  /* 0x000000480400780c */ /* 0x040fe40003f84270 */
[----:B------:R-:W-:Y:S02]  /*15bd0*/  FSEL R57, R3, -INF , P3 ;  /* 0xff80000003397808 */ /* 0x000fe40001800000 */
[----:B------:R-:W-:Y:S01]  /*15be0*/  FMNMX.FTZ R34, R51, R34, !PT ;  /* 0x0000002233227209 */ /* 0x000fe20007810000 */
[----:B------:R-:W-:Y:S01]  /*15bf0*/  MUFU.TANH R14, R14 ;  /* 0x0000000e000e7308 */ /* 0x000fe20000002400 */
[----:B------:R-:W-:-:S02]  /*15c00*/  ISETP.GT.AND P3, PT, R4, 0x49, PT ;  /* 0x000000490400780c */ /* 0x000fc40003f64270 */
[----:B------:R-:W-:Y:S02]  /*15c10*/  FMNMX.FTZ R34, R57, R34, !PT ;  /* 0x0000002239227209 */ /* 0x000fe40007810000 */
[----:B------:R-:W-:Y:S02]  /*15c20*/  FSEL R59, R61, -INF , P3 ;  /* 0xff8000003d3b7808 */ /* 0x000fe40001800000 */
[----:B------:R-:W-:Y:S01]  /*15c30*/  ISETP.GT.AND P3, PT, R4, 0x51, PT ;  /* 0x000000510400780c */ /* 0x000fe20003f64270 */
[----:B------:R-:W-:Y:S01]  /*15c40*/  MUFU.TANH R15, R15 ;  /* 0x0000000f000f7308 */ /* 0x000fe20000002400 */
[----:B------:R-:W-:Y:S02]  /*15c50*/  VIADDMNMX R56, R56, R89, R50, PT ;  /* 0x0000005938387246 */ /* 0x000fe40003800132 */
[----:B---3--:R-:W-:Y:S02]  /*15c60*/  FSEL R63, R62, -INF , P3 ;  /* 0xff8000003e3f7808 */ /* 0x008fe40001800000 */
[----:B------:R-:W-:-:S02]  /*15c70*/  ISETP.GT.AND P3, PT, R4, 0x59, PT ;  /* 0x000000590400780c */ /* 0x000fc40003f64270 */
[----:B------:R-:W-:Y:S01]  /*15c80*/  ISETP.GT.AND P5, PT, R56, 0x8, PT ;  /* 0x000000083800780c */ /* 0x000fe20003fa4270 */
[----:B------:R-:W-:Y:S01]  /*15c90*/  MUFU.TANH R20, R20 ;  /* 0x0000001400147308 */ /* 0x000fe20000002400 */
[----:B0-----:R-:W-:Y:S02]  /*15ca0*/  FSEL R67, R67, -INF , P3 ;  /* 0xff80000043437808 */ /* 0x001fe40001800000 */
[----:B------:R-:W-:Y:S01]  /*15cb0*/  ISETP.GT.AND P3, PT, R4, 0x61, PT ;  /* 0x000000610400780c */ /* 0x000fe20003f64270 */
        /* <DEDUP_REMOVED lines=18> */
[----:B------:R0:W-:Y:S01]  /*15de0*/  @!P1 SYNCS.ARRIVE.TRANS64.RED.A1T0 RZ, [R0+URZ], RZ ;  /* 0x000000ff00ff99a7 */ /* 0x0001e2000810043f */
[----:B------:R-:W-:-:S02]  /*15df0*/  FMNMX.FTZ R34, R63, R34, !PT ;  /* 0x000000223f227209 */ /* 0x000fc40007810000 */
[C---:B------:R-:W-:Y:S02]  /*15e00*/  ISETP.GT.AND P4, PT, R4.reuse, 0x60, PT ;  /* 0x000000600400780c */ /* 0x040fe40003f84270 */
[----:B------:R-:W1:Y:S01]  /*15e10*/  MUFU.TANH R30, R30 ;  /* 0x0000001e001e7308 */ /* 0x000e620000002400 */
[----:B------:R-:W-:Y:S02]  /*15e20*/  FMNMX.FTZ R34, R31, R34, !PT ;  /* 0x000000221f227209 */ /* 0x000fe40007810000 */
[----:B--2---:R-:W-:Y:S02]  /*15e30*/  FSEL R73, R73, -INF , P3 ;  /* 0xff80000049497808 */ /* 0x004fe40001800000 */
[----:B------:R-:W-:Y:S02]  /*15e40*/  FMNMX.FTZ R34, R67, R34, !PT ;  /* 0x0000002243227209 */ /* 0x000fe40007810000 */
[----:B------:R-:W-:Y:S01]  /*15e50*/  ISETP.GT.AND P3, PT, R4, 0x69, PT ;  /* 0x000000690400780c */ /* 0x000fe20003f64270 */
[----:B------:R2:W4:Y:S01]  /*15e60*/  MUFU.TANH R3, R2 ;  /* 0x0000000200037308 */ /* 0x0005220000002400 */
[----:B---3--:R-:W-:-:S02]  /*15e70*/  FSEL R71, R26, -INF , P4 ;  /* 0xff8000001a477808 */ /* 0x008fc40002000000 */
[----:B------:R-:W-:Y:S01]  /*15e80*/  ISETP.GT.AND P4, PT, R4, 0x68, PT ;  /* 0x000000680400780c */ /* 0x000fe20003f84270 */
[----:B------:R-:W-:Y:S01]  /*15e90*/  IMAD.U32 R4, RZ, RZ, UR4 ;  /* 0x00000004ff047e24 */ /* 0x000fe2000f8e00ff */
[----:B------:R-:W-:Y:S02]  /*15ea0*/  FMNMX.FTZ R34, R71, R34, !PT ;  /* 0x0000002247227209 */ /* 0x000fe40007810000 */
[----:B------:R-:W-:Y:S01]  /*15eb0*/  FSEL R7, R7, -INF , P5 ;  /* 0xff80000007077808 */ /* 0x000fe20002800000 */
[----:B------:R-:W-:Y:S01]  /*15ec0*/  MUFU.TANH R46, R24 ;  /* 0x00000018002e7308 */ /* 0x000fe20000002400 */
[----:B-1----:R-:W-:Y:S01]  /*15ed0*/  FSEL R69, R30, -INF , P4 ;  /* 0xff8000001e457808 */ /* 0x002fe20002000000 */
[----:B--2---:R-:W-:Y:S01]  /*15ee0*/  FMUL.FTZ R2, R53, UR8 ;  /* 0x0000000835027c20 */ /* 0x004fe20008410000 */
[----:B------:R-:W-:Y:S02]  /*15ef0*/  FMNMX.FTZ R34, R73, R34, !PT ;  /* 0x0000002249227209 */ /* 0x000fe40007810000 */
[----:B------:R-:W-:-:S02]  /*15f00*/  ISETP.GT.AND P4, PT, R56, 0x1, PT ;  /* 0x000000013800780c */ /* 0x000fc40003f84270 */
[----:B------:R-:W-:Y:S01]  /*15f10*/  FMNMX.FTZ R34, R69, R34, !PT ;  /* 0x0000002245227209 */ /* 0x000fe20007810000 */
[----:B------:R1:W-:Y:S01]  /*15f20*/  MUFU.TANH R30, R2 ;  /* 0x00000002001e7308 */ /* 0x0003e20000002400 */
[----:B----4-:R-:W-:Y:S02]  /*15f30*/  FSEL R53, R3, -INF , P3 ;  /* 0xff80000003357808 */ /* 0x010fe40001800000 */
[----:B------:R-:W-:Y:S02]  /*15f40*/  FSEL R6, R6, -INF , P4 ;  /* 0xff80000006067808 */ /* 0x000fe40002000000 */
[----:B------:R-:W-:Y:S02]  /*15f50*/  FMNMX.FTZ R34, R53, R34, !PT ;  /* 0x0000002235227209 */ /* 0x000fe40007810000 */
[----:B------:R-:W-:Y:S01]  /*15f60*/  ISETP.GT.AND P4, PT, R56, 0x10, PT ;  /* 0x000000103800780c */ /* 0x000fe20003f84270 */
[----:B------:R2:W-:Y:S02]  /*15f70*/  MUFU.TANH R54, R25 ;  /* 0x0000001900367308 */ /* 0x0005e40000002400 */
[----:B------:R-:W3:Y:S01]  /*15f80*/  SHFL.BFLY PT, R3, R34, 0x2, 0x1f ;  /* 0x0c401f0022037f89 */ /* 0x000ee200000e0000 */
[----:B------:R-:W-:-:S02]  /*15f90*/  FSEL R9, R9, -INF , P4 ;  /* 0xff80000009097808 */ /* 0x000fc40002000000 */
[----:B------:R-:W-:-:S03]  /*15fa0*/  ISETP.GT.AND P4, PT, R56, 0x18, PT ;  /* 0x000000183800780c */ /* 0x000fc60003f84270 */
[----:B------:R-:W-:Y:S01]  /*15fb0*/  MUFU.TANH R42, R37 ;  /* 0x00000025002a7308 */ /* 0x000fe20000002400 */
[----:B------:R-:W-:Y:S02]  /*15fc0*/  FSEL R11, R11, -INF , P4 ;  /* 0xff8000000b0b7808 */ /* 0x000fe40002000000 */
[----:B------:R-:W-:-:S04]  /*15fd0*/  ISETP.GT.AND P4, PT, R56, 0x20, PT ;  /* 0x000000203800780c */ /* 0x000fc80003f84270 */
[----:B------:R-:W-:Y:S01]  /*15fe0*/  FSEL R13, R13, -INF , P4 ;  /* 0xff8000000d0d7808 */ /* 0x000fe20002000000 */
[----:B------:R-:W4:Y:S01]  /*15ff0*/  MUFU.TANH R21, R21 ;  /* 0x0000001500157308 */ /* 0x000f220000002400 */
[----:B------:R-:W-:-:S07]  /*16000*/  ISETP.GT.AND P4, PT, R56, 0x28, PT ;  /* 0x000000283800780c */ /* 0x000fce0003f84270 */
[----:B------:R-:W-:Y:S01]  /*16010*/  MUFU.TANH R38, R45 ;  /* 0x0000002d00267308 */ /* 0x000fe20000002400 */
[----:B---3--:R-:W-:-:S05]  /*16020*/  FMNMX.FTZ R3, R34, R3, !PT ;  /* 0x0000000322037209 */ /* 0x008fca0007810000 */
[----:B-1----:R-:W1:Y:S02]  /*16030*/  SHFL.BFLY PT, R2, R3, 0x1, 0x1f ;  /* 0x0c201f0003027f89 */ /* 0x002e6400000e0000 */
[----:B------:R3:W-:Y:S08]  /*16040*/  MUFU.TANH R34, R33 ;  /* 0x0000002100227308 */ /* 0x0007f00000002400 */
[----:B------:R-:W5:Y:S08]  /*16050*/  MUFU.TANH R52, R52 ;  /* 0x0000003400347308 */ /* 0x000f700000002400 */
[----:B------:R-:W0:Y:S01]  /*16060*/  MUFU.TANH R40, R40 ;  /* 0x0000002800287308 */ /* 0x000e220000002400 */
[----:B-1----:R-:W-:Y:S01]  /*16070*/  FMNMX.FTZ R3, R3, R2, !PT ;  /* 0x0000000203037209 */ /* 0x002fe20007810000 */
[----:B------:R-:W-:-:S06]  /*16080*/  FMUL.FTZ R2, R29, UR8 ;  /* 0x000000081d027c20 */ /* 0x000fcc0008410000 */
[----:B------:R-:W1:Y:S01]  /*16090*/  MUFU.TANH R41, R41 ;  /* 0x0000002900297308 */ /* 0x000e620000002400 */
[C---:B------:R-:W-:Y:S01]  /*160a0*/  FSETP.NEU.FTZ.AND P3, PT, R3.reuse, -INF , PT ;  /* 0xff8000000300780b */ /* 0x040fe20003f7d000 */
[----:B------:R-:W-:-:S05]  /*160b0*/  FMUL.FTZ R26, R3, R4 ;  /* 0x00000004031a7220 */ /* 0x000fca0000410000 */
[----:B------:R-:W-:Y:S01]  /*160c0*/  FSEL R24, R26, RZ, P3 ;  /* 0x000000ff1a187208 */ /* 0x000fe20001800000 */
[----:B------:R-:W1:Y:S01]  /*160d0*/  MUFU.TANH R44, R44 ;  /* 0x0000002c002c7308 */ /* 0x000e620000002400 */
[----:B------:R-:W-:-:S03]  /*160e0*/  ISETP.GT.AND P3, PT, R56, RZ, PT ;  /* 0x000000ff3800720c */ /* 0x000fc60003f64270 */
[-CC-:B------:R-:W-:Y:S01]  /*160f0*/  FFMA.FTZ R197, R83, R4.reuse, -R24.reuse ;  /* 0x0000000453c57223 */ /* 0x180fe20000010818 */
[----:B------:R-:W-:Y:S01]  /*16100*/  FSEL R29, R5, -INF , P3 ;  /* 0xff800000051d7808 */ /* 0x000fe20001800000 */
[-CC-:B------:R-:W-:Y:S01]  /*16110*/  FFMA.FTZ R199, R79, R4.reuse, -R24.reuse ;  /* 0x000000044fc77223 */ /* 0x180fe20000010818 */
[----:B------:R-:W-:Y:S01]  /*16120*/  ISETP.GT.AND P3, PT, R56, 0x9, PT ;  /* 0x000000093800780c */ /* 0x000fe20003f64270 */
[--C-:B------:R-:W-:Y:S01]  /*16130*/  FFMA.FTZ R91, R91, R4, -R24.reuse ;  /* 0x000000045b5b7223 */ /* 0x100fe20000010818 */
[----:B------:R-:W-:Y:S01]  /*16140*/  FMNMX.FTZ R26, R29, R6, !PT ;  /* 0x000000061d1a7209 */ /* 0x000fe20007810000 */
[-CC-:B------:R-:W-:Y:S01]  /*16150*/  FFMA.FTZ R203, R87, R4.reuse, -R24.reuse ;  /* 0x0000000457cb7223 */ /* 0x180fe20000010818 */
[----:B--2---:R-:W-:Y:S01]  /*16160*/  FSEL R25, R8, -INF , P3 ;  /* 0xff80000008197808 */ /* 0x004fe20001800000 */
[--C-:B------:R-:W-:Y:S01]  /*16170*/  FFMA.FTZ R8, R85, R4, -R24.reuse ;  /* 0x0000000455087223 */ /* 0x100fe20000010818 */
[----:B------:R-:W-:Y:S01]  /*16180*/  FMNMX.FTZ R26, R7, R26, !PT ;  /* 0x0000001a071a7209 */ /* 0x000fe20007810000 */
[----:B------:R-:W-:Y:S01]  /*16190*/  MUFU.TANH R50, R2 ;  /* 0x0000000200327308 */ /* 0x000fe20000002400 */
[----:B------:R-:W-:Y:S01]  /*161a0*/  ISETP.GT.AND P3, PT, R56, 0x11, PT ;  /* 0x000000113800780c */ /* 0x000fe20003f64270 */
[--C-:B------:R-:W-:Y:S01]  /*161b0*/  FFMA.FTZ R195, R55, R4, -R24.reuse ;  /* 0x0000000437c37223 */ /* 0x100fe20000010818 */
[----:B------:R-:W-:Y:S01]  /*161c0*/  FMNMX.FTZ R26, R25, R26, !PT ;  /* 0x0000001a191a7209 */ /* 0x000fe20007810000 */
[-CC-:B------:R-:W-:Y:S01]  /*161d0*/  FFMA.FTZ R193, R75, R4.reuse, -R24.reuse ;  /* 0x000000044bc17223 */ /* 0x180fe20000010818 */
[----:B---3--:R-:W-:Y:S01]  /*161e0*/  FSEL R33, R10, -INF , P3 ;  /* 0xff8000000a217808 */ /* 0x008fe20001800000 */
[--C-:B------:R-:W-:Y:S01]  /*161f0*/  FFMA.FTZ R10, R81, R4, -R24.reuse ;  /* 0x00000004510a7223 */ /* 0x100fe20000010818 */
[----:B------:R-:W-:Y:S01]  /*16200*/  FMNMX.FTZ R26, R9, R26, !PT ;  /* 0x0000001a091a7209 */ /* 0x000fe20007810000 */
[----:B------:R2:W-:Y:S01]  /*16210*/  MUFU.EX2 R2, R91 ;  /* 0x0000005b00027308 */ /* 0x0005e20000000800 */
[----:B------:R-:W-:Y:S01]  /*16220*/  ISETP.GT.AND P3, PT, R56, 0x19, PT ;  /* 0x000000193800780c */ /* 0x000fe20003f64270 */
[--C-:B------:R-:W-:Y:S01]  /*16230*/  FFMA.FTZ R189, R47, R4, -R24.reuse ;  /* 0x000000042fbd7223 */ /* 0x100fe20000010818 */
[----:B------:R-:W-:Y:S01]  /*16240*/  FMNMX.FTZ R26, R33, R26, !PT ;  /* 0x0000001a211a7209 */ /* 0x000fe20007810000 */
[-CC-:B------:R-:W-:Y:S01]  /*16250*/  FFMA.FTZ R201, R93, R4.reuse, -R24.reuse ;  /* 0x000000045dc97223 */ /* 0x180fe20000010818 */
[----:B------:R-:W-:Y:S01]  /*16260*/  FSEL R37, R12, -INF , P3 ;  /* 0xff8000000c257808 */ /* 0x000fe20001800000 */
[--C-:B------:R-:W-:Y:S01]  /*16270*/  FFMA.FTZ R12, R77, R4, -R24.reuse ;  /* 0x000000044d0c7223 */ /* 0x100fe20000010818 */
[----:B------:R-:W-:Y:S01]  /*16280*/  FMNMX.FTZ R26, R11, R26, !PT ;  /* 0x0000001a0b1a7209 */ /* 0x000fe20007810000 */
[----:B------:R-:W3:Y:S01]  /*16290*/  MUFU.TANH R32, R32 ;  /* 0x0000002000207308 */ /* 0x000ee20000002400 */
        /* <DEDUP_REMOVED lines=8> */
[C---:B------:R-:W-:Y:S01]  /*16320*/  ISETP.GT.AND P3, PT, R56.reuse, 0x29, PT ;  /* 0x000000293800780c */ /* 0x040fe20003f64270 */
[----:B------:R-:W5:Y:S01]  /*16330*/  @P2 LDC R35, c[0x0][0x44c] ;  /* 0x00011300ff232b82 */ /* 0x000f620000000800 */
[----:B------:R-:W-:Y:S01]  /*16340*/  FSEL R83, R15, -INF , P4 ;  /* 0xff8000000f537808 */ /* 0x000fe20002000000 */
[--C-:B------:R-:W-:Y:S01]  /*16350*/  FFMA.FTZ R183, R31, R4, -R24.reuse ;  /* 0x000000041fb77223 */ /* 0x100fe20000010818 */
[----:B------:R-:W-:Y:S01]  /*16360*/  FMNMX.FTZ R26, R45, R26, !PT ;  /* 0x0000001a2d1a7209 */ /* 0x000fe20007810000 */
[-CC-:B------:R-:W-:Y:S01]  /*16370*/  FFMA.FTZ R185, R51, R4.reuse, -R24.reuse ;  /* 0x0000000433b97223 */ /* 0x180fe20000010818 */
[----:B------:R-:W-:Y:S01]  /*16380*/  ISETP.GT.AND P4, PT, R56, 0x30, PT ;  /* 0x000000303800780c */ /* 0x000fe20003f84270 */
[----:B------:R-:W3:Y:S01]  /*16390*/  MUFU.TANH R28, R28 ;  /* 0x0000001c001c7308 */ /* 0x000ee20000002400 */
[----:B------:R-:W-:Y:S01]  /*163a0*/  FSEL R81, R20, -INF , P3 ;  /* 0xff80000014517808 */ /* 0x000fe20001800000 */
[--C-:B------:R-:W-:Y:S01]  /*163b0*/  FFMA.FTZ R20, R49, R4, -R24.reuse ;  /* 0x0000000431147223 */ /* 0x100fe20000010818 */
[----:B------:R-:W-:Y:S01]  /*163c0*/  FMNMX.FTZ R26, R83, R26, !PT ;  /* 0x0000001a531a7209 */ /* 0x000fe20007810000 */
[-CC-:B------:R-:W-:Y:S01]  /*163d0*/  FFMA.FTZ R57, R57, R4.reuse, -R24.reuse ;  /* 0x0000000439397223 */ /* 0x180fe20000010818 */
[C---:B------:R-:W-:Y:S01]  /*163e0*/  ISETP.GT.AND P3, PT, R56.reuse, 0x31, PT ;  /* 0x000000313800780c */ /* 0x040fe20003f64270 */
[--C-:B------:R-:W-:Y:S01]  /*163f0*/  FFMA.FTZ R181, R61, R4, -R24.reuse ;  /* 0x000000043db57223 */ /* 0x100fe20000010818 */
[----:B----4-:R-:W-:Y:S01]  /*16400*/  FSEL R85, R21, -INF , P4 ;  /* 0xff80000015557808 */ /* 0x010fe20002000000 */
[----:B------:R-:W4:Y:S01]  /*16410*/  MUFU.EX2 R201, R201 ;  /* 0x000000c900c97308 */ /* 0x000f220000000800 */
[----:B------:R-:W-:Y:S01]  /*16420*/  FMNMX.FTZ R26, R81, R26, !PT ;  /* 0x0000001a511a7209 */ /* 0x000fe20007810000 */
[-CC-:B------:R-:W-:Y:S01]  /*16430*/  FFMA.FTZ R177, R71, R4.reuse, -R24.reuse ;  /* 0x0000000447b17223 */ /* 0x180fe20000010818 */
[----:B------:R-:W-:Y:S01]  /*16440*/  ISETP.GT.AND P4, PT, R56, 0x38, PT ;  /* 0x000000383800780c */ /* 0x000fe20003f84270 */
[-CC-:B------:R-:W-:Y:S01]  /*16450*/  FFMA.FTZ R73, R73, R4.reuse, -R24.reuse ;  /* 0x0000000449497223 */ /* 0x180fe20000010818 */
[----:B------:R-:W-:Y:S01]  /*16460*/  FSEL R79, R48, -INF , P3 ;  /* 0xff800000304f7808 */ /* 0x000fe20001800000 */
[----:B------:R-:W-:Y:S01]  /*16470*/  FFMA.FTZ R179, R69, R4, -R24 ;  /* 0x0000000445b37223 */ /* 0x000fe20000010818 */
[----:B------:R-:W-:Y:S01]  /*16480*/  FMNMX.FTZ R26, R85, R26, !PT ;  /* 0x0000001a551a7209 */ /* 0x000fe20007810000 */
[----:B------:R-:W4:Y:S01]  /*16490*/  MUFU.EX2 R203, R203 ;  /* 0x000000cb00cb7308 */ /* 0x000f220000000800 */
[----:B------:R-:W-:Y:S01]  /*164a0*/  ISETP.GT.AND P3, PT, R56, 0x39, PT ;  /* 0x000000393800780c */ /* 0x000fe20003f64270 */
[----:B-----5:R-:W-:Y:S01]  /*164b0*/  @P2 IMAD.HI.U32 R35, R224, R35, RZ ;  /* 0x00000023e0232227 */ /* 0x020fe200078e00ff */
[----:B------:R-:W-:-:S02]  /*164c0*/  FSEL R87, R52, -INF , P4 ;  /* 0xff80000034577808 */ /* 0x000fc40002000000 */
[----:B------:R-:W-:Y:S02]  /*164d0*/  CS2R R70, SRZ ;  /* 0x0000000000467805 */ /* 0x000fe4000001ff00 */
[----:B------:R-:W-:Y:S02]  /*164e0*/  FMNMX.FTZ R26, R79, R26, !PT ;  /* 0x0000001a4f1a7209 */ /* 0x000fe40007810000 */
[----:B------:R-:W-:Y:S02]  /*164f0*/  CS2R R68, SRZ ;  /* 0x0000000000447805 */ /* 0x000fe4000001ff00 */
[----:B------:R-:W-:Y:S01]  /*16500*/  ISETP.GT.AND P4, PT, R56, 0x40, PT ;  /* 0x000000403800780c */ /* 0x000fe20003f84270 */
[----:B------:R-:W5:Y:S01]  /*16510*/  MUFU.EX2 R8, R8 ;  /* 0x0000000800087308 */ /* 0x000f620000000800 */
[----:B--2---:R-:W-:Y:S01]  /*16520*/  FSEL R91, R30, -INF , P3 ;  /* 0xff8000001e5b7808 */ /* 0x004fe20001800000 */
[----:B------:R-:W-:Y:S01]  /*16530*/  FFMA.FTZ R30, R43, R4, -R24 ;  /* 0x000000042b1e7223 */ /* 0x000fe20000010818 */
[----:B------:R-:W-:-:S02]  /*16540*/  FMNMX.FTZ R26, R87, R26, !PT ;  /* 0x0000001a571a7209 */ /* 0x000fc40007810000 */
[----:B------:R-:W-:Y:S02]  /*16550*/  CS2R R60, SRZ ;  /* 0x00000000003c7805 */ /* 0x000fe4000001ff00 */
[----:B------:R-:W-:Y:S02]  /*16560*/  ISETP.GT.AND P3, PT, R56, 0x41, PT ;  /* 0x000000413800780c */ /* 0x000fe40003f64270 */
[----:B0-----:R-:W-:Y:S01]  /*16570*/  FSEL R89, R40, -INF , P4 ;  /* 0xff80000028597808 */ /* 0x001fe20002000000 */
[----:B------:R-:W0:Y:S01]  /*16580*/  MUFU.EX2 R197, R197 ;  /* 0x000000c500c57308 */ /* 0x000e220000000800 */
[----:B------:R-:W-:Y:S02]  /*16590*/  FMNMX.FTZ R26, R91, R26, !PT ;  /* 0x0000001a5b1a7209 */ /* 0x000fe40007810000 */
[----:B------:R-:W-:Y:S02]  /*165a0*/  ISETP.GT.AND P4, PT, R56, 0x48, PT ;  /* 0x000000483800780c */ /* 0x000fe40003f84270 */
[----:B-1----:R-:W-:-:S02]  /*165b0*/  FSEL R77, R41, -INF , P3 ;  /* 0xff800000294d7808 */ /* 0x002fc40001800000 */
[----:B------:R-:W-:Y:S01]  /*165c0*/  FMNMX.FTZ R26, R89, R26, !PT ;  /* 0x0000001a591a7209 */ /* 0x000fe20007810000 */
[----:B------:R-:W1:Y:S01]  /*165d0*/  MUFU.EX2 R10, R10 ;  /* 0x0000000a000a7308 */ /* 0x000e620000000800 */
[----:B------:R-:W-:Y:S02]  /*165e0*/  ISETP.GT.AND P3, PT, R56, 0x49, PT ;  /* 0x000000493800780c */ /* 0x000fe40003f64270 */
[----:B------:R-:W-:Y:S02]  /*165f0*/  FSEL R21, R44, -INF , P4 ;  /* 0xff8000002c157808 */ /* 0x000fe40002000000 */
[----:B------:R-:W-:Y:S02]  /*16600*/  FMNMX.FTZ R26, R77, R26, !PT ;  /* 0x0000001a4d1a7209 */ /* 0x000fe40007810000 */
[----:B------:R-:W-:Y:S01]  /*16610*/  ISETP.GT.AND P4, PT, R56, 0x50, PT ;  /* 0x000000503800780c */ /* 0x000fe20003f84270 */
[----:B------:R-:W2:Y:S01]  /*16620*/  MUFU.EX2 R199, R199 ;  /* 0x000000c700c77308 */ /* 0x000ea20000000800 */
[----:B------:R-:W-:-:S02]  /*16630*/  FSEL R15, R38, -INF , P3 ;  /* 0xff800000260f7808 */ /* 0x000fc40001800000 */
[----:B------:R-:W-:Y:S02]  /*16640*/  FMNMX.FTZ R26, R21, R26, !PT ;  /* 0x0000001a151a7209 */ /* 0x000fe40007810000 */
[----:B------:R-:W-:Y:S02]  /*16650*/  ISETP.GT.AND P3, PT, R56, 0x51, PT ;  /* 0x000000513800780c */ /* 0x000fe40003f64270 */
[----:B---3--:R-:W-:Y:S01]  /*16660*/  FSEL R41, R32, -INF , P4 ;  /* 0xff80000020297808 */ /* 0x008fe20002000000 */
[----:B------:R-:W3:Y:S01]  /*16670*/  MUFU.EX2 R12, R12 ;  /* 0x0000000c000c7308 */ /* 0x000ee20000000800 */
[----:B------:R-:W-:Y:S01]  /*16680*/  FMNMX.FTZ R26, R15, R26, !PT ;  /* 0x0000001a0f1a7209 */ /* 0x000fe20007810000 */
[----:B------:R-:W-:Y:S01]  /*16690*/  FFMA.FTZ R32, R59, R4, -R24 ;  /* 0x000000043b207223 */ /* 0x000fe20000010818 */
[----:B------:R-:W-:Y:S02]  /*166a0*/  ISETP.GT.AND P4, PT, R56, 0x58, PT ;  /* 0x000000583800780c */ /* 0x000fe40003f84270 */
[----:B------:R-:W-:-:S02]  /*166b0*/  CS2R R58, SRZ ;  /* 0x00000000003a7805 */ /* 0x000fc4000001ff00 */
[----:B------:R-:W-:Y:S02]  /*166c0*/  FSEL R55, R34, -INF , P3 ;  /* 0xff80000022377808 */ /* 0x000fe40001800000 */
[----:B------:R-:W-:Y:S01]  /*166d0*/  FMNMX.FTZ R26, R41, R26, !PT ;  /* 0x0000001a291a7209 */ /* 0x000fe20007810000 */
[----:B------:R-:W-:Y:S01]  /*166e0*/  MUFU.EX2 R193, R193 ;  /* 0x000000c100c17308 */ /* 0x000fe20000000800 */
[----:B------:R-:W-:Y:S02]  /*166f0*/  ISETP.GT.AND P3, PT, R56, 0x59, PT ;  /* 0x000000593800780c */ /* 0x000fe40003f64270 */
[----:B------:R-:W-:Y:S01]  /*16700*/  FSEL R65, R36, -INF , P4 ;  /* 0xff80000024417808 */ /* 0x000fe20002000000 */
[----:B------:R-:W-:Y:S01]  /*16710*/  FFMA.FTZ R36, R67, R4, -R24 ;  /* 0x0000000443247223 */ /* 0x000fe20000010818 */
[----:B------:R-:W-:Y:S02]  /*16720*/  FMNMX.FTZ R26, R55, R26, !PT ;  /* 0x0000001a371a7209 */ /* 0x000fe40007810000 */
[----:B------:R-:W-:-:S02]  /*16730*/  CS2R R66, SRZ ;  /* 0x0000000000427805 */ /* 0x000fc4000001ff00 */
[----:B------:R-:W-:Y:S01]  /*16740*/  ISETP.GT.AND P4, PT, R56, 0x60, PT ;  /* 0x000000603800780c */ /* 0x000fe20003f84270 */
[----:B------:R-:W-:Y:S01]  /*16750*/  MUFU.EX2 R14, R14 ;  /* 0x0000000e000e7308 */ /* 0x000fe20000000800 */
[----:B------:R-:W-:Y:S02]  /*16760*/  FSEL R49, R42, -INF , P3 ;  /* 0xff8000002a317808 */ /* 0x000fe40001800000 */
[----:B------:R-:W-:Y:S01]  /*16770*/  FMNMX.FTZ R26, R65, R26, !PT ;  /* 0x0000001a411a7209 */ /* 0x000fe20007810000 */
[----:B------:R-:W4:Y:S01]  /*16780*/  @P2 LDC R42, c[0x0][0x450] ;  /* 0x00011400ff2a2b82 */ /* 0x000f220000000800 */
[----:B------:R-:W-:Y:S02]  /*16790*/  ISETP.GT.AND P3, PT, R56, 0x61, PT ;  /* 0x000000613800780c */ /* 0x000fe40003f64270 */
[----:B------:R-:W-:Y:S01]  /*167a0*/  FSEL R75, R46, -INF , P4 ;  /* 0xff8000002e4b7808 */ /* 0x000fe20002000000 */
[----:B------:R-:W-:Y:S01]  /*167b0*/  MUFU.EX2 R195, R195 ;  /* 0x000000c300c37308 */ /* 0x000fe20000000800 */
[----:B------:R-:W-:-:S02]  /*167c0*/  FMNMX.FTZ R26, R49, R26, !PT ;  /* 0x0000001a311a7209 */ /* 0x000fc40007810000 */
[----:B------:R-:W-:Y:S02]  /*167d0*/  ISETP.GT.AND P4, PT, R56, 0x68, PT ;  /* 0x000000683800780c */ /* 0x000fe40003f84270 */
[----:B------:R-:W-:Y:S02]  /*167e0*/  FSEL R47, R54, -INF , P3 ;  /* 0xff800000362f7808 */ /* 0x000fe40001800000 */
[----:B------:R-:W-:Y:S01]  /*167f0*/  FMNMX.FTZ R26, R75, R26, !PT ;  /* 0x0000001a4b1a7209 */ /* 0x000fe20007810000 */
[----:B------:R-:W-:Y:S01]  /*16800*/  MUFU.EX2 R20, R20 ;  /* 0x0000001400147308 */ /* 0x000fe20000000800 */
[----:B------:R-:W-:Y:S02]  /*16810*/  FSEL R93, R28, -INF , P4 ;  /* 0xff8000001c5d7808 */ /* 0x000fe40002000000 */
[----:B------:R-:W-:Y:S02]  /*16820*/  ISETP.GT.AND P3, PT, R56, 0x69, PT ;  /* 0x000000693800780c */ /* 0x000fe40003f64270 */
[----:B------:R-:W-:-:S02]  /*16830*/  FMNMX.FTZ R28, R47, R26, !PT ;  /* 0x0000001a2f1c7209 */ /* 0x000fc40007810000 */
[----:B------:R-:W-:Y:S01]  /*16840*/  FSEL R43, R50, -INF , P3 ;  /* 0xff800000322b7808 */ /* 0x000fe20001800000 */
[----:B------:R-:W-:Y:S01]  /*16850*/  MUFU.EX2 R189, R189 ;  /* 0x000000bd00bd7308 */ /* 0x000fe20000000800 */
[----:B------:R-:W-:Y:S02]  /*16860*/  FMNMX.FTZ R28, R93, R28, !PT ;  /* 0x0000001c5d1c7209 */ /* 0x000fe40007810000 */
[----:B------:R-:W-:Y:S02]  /*16870*/  CS2R R50, SRZ ;  /* 0x0000000000327805 */ /* 0x000fe4000001ff00 */
[----:B------:R-:W-:Y:S02]  /*16880*/  MOV R44, R224 ;  /* 0x000000e0002c7202 */ /* 0x000fe40000000f00 */
[----:B------:R-:W-:Y:S01]  /*16890*/  FMNMX.FTZ R5, R43, R28, !PT ;  /* 0x0000001c2b057209 */ /* 0x000fe20007810000 */
[--C-:B------:R-:W-:Y:S01]  /*168a0*/  FFMA.FTZ R28, R39, R4, -R24.reuse ;  /* 0x00000004271c7223 */ /* 0x100fe20000010818 */
[----:B----4-:R-:W-:Y:S01]  /*168b0*/  @P2 SHF.R.U32.HI R44, RZ, R42, R35 ;  /* 0x0000002aff2c2219 */ /* 0x010fe20000011623 */
[----:B------:R-:W-:Y:S02]  /*168c0*/  MUFU.EX2 R26, R30 ;  /* 0x0000001e001a7308 */ /* 0x000fe40000000800 */
[----:B------:R-:W4:Y:S06]  /*168d0*/  SHFL.BFLY PT, R34, R5, 0x2, 0x1f ;  /* 0x0c401f0005227f89 */ /* 0x000f2c00000e0000 */
[----:B------:R-:W-:Y:S08]  /*168e0*/  MUFU.EX2 R191, R191 ;  /* 0x000000bf00bf7308 */ /* 0x000ff00000000800 */
[----:B------:R-:W-:Y:S08]  /*168f0*/  MUFU.EX2 R28, R28 ;  /* 0x0000001c001c7308 */ /* 0x000ff00000000800 */
[----:B------:R-:W-:Y:S01]  /*16900*/  MUFU.EX2 R185, R185 ;  /* 0x000000b900b97308 */ /* 0x000fe20000000800 */
[----:B----4-:R-:W-:Y:S01]  /*16910*/  FMNMX.FTZ R27, R5, R34, !PT ;  /* 0x00000022051b7209 */ /* 0x010fe20007810000 */
[-CC-:B------:R-:W-:Y:S01]  /*16920*/  FFMA.FTZ R34, R63, R4.reuse, -R24.reuse ;  /* 0x000000043f227223 */ /* 0x180fe20000010818 */
[----:B------:R-:W-:Y:S01]  /*16930*/  FFMA.FTZ R24, R53, R4, -R24 ;  /* 0x0000000435187223 */ /* 0x000fe20000010818 */
[----:B------:R-:W-:-:S02]  /*16940*/  CS2R R62, SRZ ;  /* 0x00000000003e7805 */ /* 0x000fc4000001ff00 */
[----:B------:R-:W-:Y:S01]  /*16950*/  CS2R R52, SRZ ;  /* 0x0000000000347805 */ /* 0x000fe2000001ff00 */
[----:B------:R-:W4:Y:S01]  /*16960*/  SHFL.BFLY PT, R38, R27, 0x1, 0x1f ;  /* 0x0c201f001b267f89 */ /* 0x000f2200000e0000 */
[----:B------:R5:W-:Y:S08]  /*16970*/  MUFU.EX2 R30, R57 ;  /* 0x00000039001e7308 */ /* 0x000bf00000000800 */
[----:B------:R-:W-:Y:S01]  /*16980*/  MUFU.EX2 R187, R187 ;  /* 0x000000bb00bb7308 */ /* 0x000fe20000000800 */
[----:B-----5:R-:W-:-:S07]  /*16990*/  CS2R R56, SRZ ;  /* 0x0000000000387805 */ /* 0x020fce000001ff00 */
[----:B------:R-:W-:Y:S01]  /*169a0*/  MUFU.EX2 R32, R32 ;  /* 0x0000002000207308 */ /* 0x000fe20000000800 */
[----:B----4-:R-:W-:-:S07]  /*169b0*/  FMNMX.FTZ R5, R27, R38, !PT ;  /* 0x000000261b057209 */ /* 0x010fce0007810000 */
[----:B------:R-:W-:Y:S01]  /*169c0*/  MUFU.EX2 R181, R181 ;  /* 0x000000b500b57308 */ /* 0x000fe20000000800 */
[C---:B------:R-:W-:Y:S01]  /*169d0*/  FSETP.NEU.FTZ.AND P3, PT, R5.reuse, -INF , PT ;  /* 0xff8000000500780b */ /* 0x040fe20003f7d000 */
[----:B------:R-:W-:-:S06]  /*169e0*/  FMUL.FTZ R27, R5, R4 ;  /* 0x00000004051b7220 */ /* 0x000fcc0000410000 */
[----:B------:R-:W-:Y:S01]  /*169f0*/  MUFU.EX2 R34, R34 ;  /* 0x0000002200227308 */ /* 0x000fe20000000800 */
[----:B------:R-:W-:-:S05]  /*16a00*/  FSEL R40, R27, RZ, P3 ;  /* 0x000000ff1b287208 */ /* 0x000fca0001800000 */
[-CC-:B------:R-:W-:Y:S01]  /*16a10*/  FFMA.FTZ R200, R29, R4.reuse, -R40.reuse ;  /* 0x000000041dc87223 */ /* 0x180fe20000010828 */
[-CC-:B------:R-:W-:Y:S01]  /*16a20*/  FFMA.FTZ R27, R6, R4.reuse, -R40.reuse ;  /* 0x00000004061b7223 */ /* 0x180fe20000010828 */
[-C--:B------:R-:W-:Y:S01]  /*16a30*/  FFMA.FTZ R202, R7, R4.reuse, -R40 ;  /* 0x0000000407ca7223 */ /* 0x080fe20000010828 */
[----:B------:R-:W-:Y:S01]  /*16a40*/  FADD.FTZ R6, R201, R2 ;  /* 0x00000002c9067221 */ /* 0x000fe20000010000 */
[-CC-:B------:R-:W-:Y:S01]  /*16a50*/  FFMA.FTZ R25, R25, R4.reuse, -R40.reuse ;  /* 0x0000000419197223 */ /* 0x180fe20000010828 */
[-C--:B------:R-:W-:Y:S01]  /*16a60*/  FFMA.FTZ R196, R9, R4.reuse, -R40 ;  /* 0x0000000409c47223 */ /* 0x080fe20000010828 */
[----:B------:R-:W-:Y:S01]  /*16a70*/  MUFU.EX2 R200, R200 ;  /* 0x000000c800c87308 */ /* 0x000fe20000000800 */
[----:B------:R-:W-:Y:S01]  /*16a80*/  FADD.FTZ R7, R203, R6 ;  /* 0x00000006cb077221 */ /* 0x000fe20000010000 */
[-CC-:B------:R-:W-:Y:S01]  /*16a90*/  FFMA.FTZ R9, R33, R4.reuse, -R40.reuse ;  /* 0x0000000421097223 */ /* 0x180fe20000010828 */
[-CC-:B------:R-:W-:Y:S01]  /*16aa0*/  FFMA.FTZ R198, R11, R4.reuse, -R40.reuse ;  /* 0x000000040bc67223 */ /* 0x180fe20000010828 */
[-CC-:B------:R-:W-:Y:S01]  /*16ab0*/  FFMA.FTZ R11, R37, R4.reuse, -R40.reuse ;  /* 0x00000004250b7223 */ /* 0x180fe20000010828 */
[----:B------:R-:W-:Y:S01]  /*16ac0*/  FADD.FTZ R6, R8, R7 ;  /* 0x0000000708067221 */ /* 0x000fe20000010000 */
[-CC-:B------:R-:W-:Y:S01]  /*16ad0*/  FFMA.FTZ R192, R13, R4.reuse, -R40.reuse ;  /* 0x000000040dc07223 */ /* 0x180fe20000010828 */
[-C--:B------:R-:W-:Y:S01]  /*16ae0*/  FFMA.FTZ R13, R45, R4.reuse, -R40 ;  /* 0x000000042d0d7223 */ /* 0x080fe20000010828 */
[----:B------:R-:W4:Y:S01]  /*16af0*/  MUFU.EX2 R27, R27 ;  /* 0x0000001b001b7308 */ /* 0x000f220000000800 */
[----:B0-----:R-:W-:Y:S01]  /*16b00*/  FADD.FTZ R7, R197, R6 ;  /* 0x00000006c5077221 */ /* 0x001fe20000010000 */
[-CC-:B------:R-:W-:Y:S01]  /*16b10*/  FFMA.FTZ R194, R83, R4.reuse, -R40.reuse ;  /* 0x0000000453c27223 */ /* 0x180fe20000010828 */
[-CC-:B------:R-:W-:Y:S01]  /*16b20*/  FFMA.FTZ R29, R81, R4.reuse, -R40.reuse ;  /* 0x00000004511d7223 */ /* 0x180fe20000010828 */
[-CC-:B------:R-:W-:Y:S01]  /*16b30*/  FFMA.FTZ R188, R85, R4.reuse, -R40.reuse ;  /* 0x0000000455bc7223 */ /* 0x180fe20000010828 */
[----:B-1----:R-:W-:Y:S01]  /*16b40*/  FADD.FTZ R6, R10, R7 ;  /* 0x000000070a067221 */ /* 0x002fe20000010000 */
[-CC-:B------:R-:W-:Y:S01]  /*16b50*/  FFMA.FTZ R31, R79, R4.reuse, -R40.reuse ;  /* 0x000000044f1f7223 */ /* 0x180fe20000010828 */
[-C--:B------:R-:W-:Y:S01]  /*16b60*/  FFMA.FTZ R190, R87, R4.reuse, -R40 ;  /* 0x0000000457be7223 */ /* 0x080fe20000010828 */
[----:B------:R-:W0:Y:S01]  /*16b70*/  MUFU.EX2 R202, R202 ;  /* 0x000000ca00ca7308 */ /* 0x000e220000000800 */
[----:B--2---:R-:W-:Y:S01]  /*16b80*/  FADD.FTZ R37, R199, R6 ;  /* 0x00000006c7257221 */ /* 0x004fe20000010000 */
[-CC-:B------:R-:W-:Y:S01]  /*16b90*/  FFMA.FTZ R33, R91, R4.reuse, -R40.reuse ;  /* 0x000000045b217223 */ /* 0x180fe20000010828 */
[-CC-:B------:R-:W-:Y:S01]  /*16ba0*/  FFMA.FTZ R184, R89, R4.reuse, -R40.reuse ;  /* 0x0000000459b87223 */ /* 0x180fe20000010828 */
[-CC-:B------:R-:W-:Y:S01]  /*16bb0*/  FFMA.FTZ R35, R77, R4.reuse, -R40.reuse ;  /* 0x000000044d237223 */ /* 0x180fe20000010828 */
[----:B---3--:R-:W-:Y:S01]  /*16bc0*/  FADD.FTZ R42, R12, R37 ;  /* 0x000000250c2a7221 */ /* 0x008fe20000010000 */
[-CC-:B------:R-:W-:Y:S01]  /*16bd0*/  FFMA.FTZ R21, R21, R4.reuse, -R40.reuse ;  /* 0x0000000415157223 */ /* 0x180fe20000010828 */
[-C--:B------:R-:W-:Y:S01]  /*16be0*/  FFMA.FTZ R15, R15, R4.reuse, -R40 ;  /* 0x000000040f0f7223 */ /* 0x080fe20000010828 */
[----:B------:R-:W1:Y:S01]  /*16bf0*/  MUFU.EX2 R25, R25 ;  /* 0x0000001900197308 */ /* 0x000e620000000800 */
[----:B----4-:R-:W-:Y:S01]  /*16c00*/  FADD.FTZ R7, R200, R27 ;  /* 0x0000001bc8077221 */ /* 0x010fe20000010000 */
[----:B------:R-:W-:Y:S01]  /*16c10*/  FADD.FTZ R39, R193, R42 ;  /* 0x0000002ac1277221 */ /* 0x000fe20000010000 */
[-CC-:B------:R-:W-:Y:S01]  /*16c20*/  FFMA.FTZ R41, R41, R4.reuse, -R40.reuse ;  /* 0x0000000429297223 */ /* 0x180fe20000010828 */
[-CC-:B------:R-:W-:Y:S01]  /*16c30*/  FFMA.FTZ R55, R55, R4.reuse, -R40.reuse ;  /* 0x0000000437377223 */ /* 0x180fe20000010828 */
[-CC-:B------:R-:W-:Y:S01]  /*16c40*/  FFMA.FTZ R65, R65, R4.reuse, -R40.reuse ;  /* 0x0000000441417223 */ /* 0x180fe20000010828 */
[----:B------:R-:W-:Y:S01]  /*16c50*/  FADD.FTZ R42, R14, R39 ;  /* 0x000000270e2a7221 */ /* 0x000fe20000010000 */
[-C--:B------:R-:W-:Y:S01]  /*16c60*/  FFMA.FTZ R49, R49, R4.reuse, -R40 ;  /* 0x0000000431317223 */ /* 0x080fe20000010828 */
[----:B------:R-:W2:Y:S01]  /*16c70*/  MUFU.EX2 R196, R196 ;  /* 0x000000c400c47308 */ /* 0x000ea20000000800 */
[----:B0-----:R-:W-:Y:S01]  /*16c80*/  FADD.FTZ R6, R202, R7 ;  /* 0x00000007ca067221 */ /* 0x001fe20000010000 */
[----:B------:R-:W-:Y:S01]  /*16c90*/  IADD3 R7, R44, R227, -R226 ;  /* 0x000000e32c077210 */ /* 0x000fe20007ffe8e2 */
[----:B------:R-:W-:Y:S01]  /*16ca0*/  FADD.FTZ R39, R195, R42 ;  /* 0x0000002ac3277221 */ /* 0x000fe20000010000 */
[-CC-:B------:R-:W-:Y:S01]  /*16cb0*/  FFMA.FTZ R75, R75, R4.reuse, -R40.reuse ;  /* 0x000000044b4b7223 */ /* 0x180fe20000010828 */
[----:B------:R-:W-:Y:S01]  /*16cc0*/  F2FP.F16.F32.PACK_AB R201, R2, R201 ;  /* 0x000000c902c9723e */ /* 0x000fe200000000ff */
[-C--:B------:R-:W-:Y:S01]  /*16cd0*/  FFMA.FTZ R47, R47, R4.reuse, -R40 ;  /* 0x000000042f2f7223 */ /* 0x080fe20000010828 */
[----:B------:R-:W-:Y:S01]  /*16ce0*/  FADD.FTZ R42, R20, R39 ;  /* 0x00000027142a7221 */ /* 0x000fe20000010000 */
[----:B------:R-:W0:Y:S01]  /*16cf0*/  MUFU.EX2 R9, R9 ;  /* 0x0000000900097308 */ /* 0x000e220000000800 */
[----:B-1----:R-:W-:Y:S01]  /*16d00*/  FADD.FTZ R37, R25, R6 ;  /* 0x0000000619257221 */ /* 0x002fe20000010000 */
[-CC-:B------:R-:W-:Y:S01]  /*16d10*/  FFMA.FTZ R93, R93, R4.reuse, -R40.reuse ;  /* 0x000000045d5d7223 */ /* 0x180fe20000010828 */
[----:B------:R-:W-:Y:S01]  /*16d20*/  FFMA.FTZ R40, R43, R4, -R40 ;  /* 0x000000042b287223 */ /* 0x000fe20000010828 */
[----:B------:R-:W-:Y:S01]  /*16d30*/  F2FP.F16.F32.PACK_AB R203, R8, R203 ;  /* 0x000000cb08cb723e */ /* 0x000fe200000000ff */
[----:B------:R-:W-:Y:S01]  /*16d40*/  VIADD R8, R150, 0xfffffffe ;  /* 0xfffffffe96087836 */ /* 0x000fe20000000000 */
[----:B------:R-:W-:-:S02]  /*16d50*/  F2FP.F16.F32.PACK_AB R200, R27, R200 ;  /* 0x000000c81bc8723e */ /* 0x000fc400000000ff */
[----:B------:R-:W-:Y:S01]  /*16d60*/  CS2R R90, SRZ ;  /* 0x00000000005a7805 */ /* 0x000fe2000001ff00 */
[----:B------:R-:W1:Y:S01]  /*16d70*/  MUFU.EX2 R198, R198 ;  /* 0x000000c600c67308 */ /* 0x000e620000000800 */
[----:B--2---:R-:W-:Y:S01]  /*16d80*/  FADD.FTZ R6, R196, R37 ;  /* 0x00000025c4067221 */ /* 0x004fe20000010000 */
[----:B------:R-:W-:Y:S02]  /*16d90*/  F2FP.F16.F32.PACK_AB R202, R25, R202 ;  /* 0x000000ca19ca723e */ /* 0x000fe400000000ff */
[----:B------:R-:W-:Y:S02]  /*16da0*/  CS2R R88, SRZ ;  /* 0x0000000000587805 */ /* 0x000fe4000001ff00 */
[----:B------:R-:W-:Y:S02]  /*16db0*/  F2FP.F16.F32.PACK_AB R197, R10, R197 ;  /* 0x000000c50ac5723e */ /* 0x000fe400000000ff */
[----:B------:R-:W-:Y:S02]  /*16dc0*/  CS2R R86, SRZ ;  /* 0x0000000000567805 */ /* 0x000fe4000001ff00 */
[----:B------:R-:W-:-:S02]  /*16dd0*/  F2FP.F16.F32.PACK_AB R199, R12, R199 ;  /* 0x000000c70cc7723e */ /* 0x000fc400000000ff */
[----:B------:R-:W-:Y:S01]  /*16de0*/  CS2R R84, SRZ ;  /* 0x0000000000547805 */ /* 0x000fe2000001ff00 */
[----:B------:R-:W2:Y:S01]  /*16df0*/  MUFU.EX2 R11, R11 ;  /* 0x0000000b000b7308 */ /* 0x000ea20000000800 */
[----:B0-----:R-:W-:Y:S01]  /*16e00*/  FADD.FTZ R37, R9, R6 ;  /* 0x0000000609257221 */ /* 0x001fe20000010000 */
[----:B------:R-:W-:Y:S01]  /*16e10*/  IMAD.MOV.U32 R6, RZ, RZ, RZ ;  /* 0x000000ffff067224 */ /* 0x000fe200078e00ff */
[----:B------:R-:W-:Y:S02]  /*16e20*/  F2FP.F16.F32.PACK_AB R193, R14, R193 ;  /* 0x000000c10ec1723e */ /* 0x000fe400000000ff */
[----:B------:R-:W-:Y:S02]  /*16e30*/  CS2R R82, SRZ ;  /* 0x0000000000527805 */ /* 0x000fe4000001ff00 */
[----:B------:R-:W-:Y:S01]  /*16e40*/  F2FP.F16.F32.PACK_AB R195, R20, R195 ;  /* 0x000000c314c3723e */ /* 0x000fe200000000ff */
[----:B------:R-:W-:Y:S01]  /*16e50*/  IMAD.HI R223, R7, -0x6db6db6d, R6 ;  /* 0x9249249307df7827 */ /* 0x000fe200078e0206 */
[----:B------:R-:W-:Y:S01]  /*16e60*/  F2FP.F16.F32.PACK_AB R196, R9, R196 ;  /* 0x000000c409c4723e */ /* 0x000fe200000000ff */
[----:B------:R-:W0:Y:S02]  /*16e70*/  MUFU.EX2 R192, R192 ;  /* 0x000000c000c07308 */ /* 0x000e240000000800 */
[----:B-1----:R-:W-:Y:S01]  /*16e80*/  FADD.FTZ R0, R198, R37 ;  /* 0x00000025c6007221 */ /* 0x002fe20000010000 */
[----:B------:R-:W-:Y:S01]  /*16e90*/  FADD.FTZ R37, R189, R42 ;  /* 0x0000002abd257221 */ /* 0x000fe20000010000 */
[----:B------:R-:W-:-:S02]  /*16ea0*/  SHF.R.U32.HI R42, RZ, 0x1f, R223 ;  /* 0x0000001fff2a7819 */ /* 0x000fc400000116df */
[----:B------:R-:W-:Y:S02]  /*16eb0*/  CS2R R80, SRZ ;  /* 0x0000000000507805 */ /* 0x000fe4000001ff00 */
[C---:B------:R-:W-:Y:S01]  /*16ec0*/  F2FP.F16.F32.PACK_AB R189, R26.reuse, R189 ;  /* 0x000000bd1abd723e */ /* 0x040fe200000000ff */
[----:B------:R-:W-:Y:S01]  /*16ed0*/  FADD.FTZ R6, R26, R37 ;  /* 0x000000251a067221 */ /* 0x000fe20000010000 */
[----:B------:R-:W-:Y:S01]  /*16ee0*/  LEA.HI.SX32 R223, R223, R42, 0x1a ;  /* 0x0000002adfdf7211 */ /* 0x000fe200078fd2ff */
[----:B------:R-:W1:Y:S01]  /*16ef0*/  MUFU.EX2 R13, R13 ;  /* 0x0000000d000d7308 */ /* 0x000e620000000800 */
[----:B--2---:R-:W-:Y:S01]  /*16f00*/  FADD.FTZ R7, R11, R0 ;  /* 0x000000000b077221 */ /* 0x004fe20000010000 */
[----:B------:R-:W-:Y:S01]  /*16f10*/  FADD.FTZ R37, R191, R6 ;  /* 0x00000006bf257221 */ /* 0x000fe20000010000 */
[----:B------:R-:W-:Y:S02]  /*16f20*/  VIMNMX R223, RZ, R223, !PT ;  /* 0x000000dfffdf7248 */ /* 0x000fe40007fe0100 */
[----:B------:R-:W-:-:S02]  /*16f30*/  CS2R R78, SRZ ;  /* 0x00000000004e7805 */ /* 0x000fc4000001ff00 */
[C---:B------:R-:W-:Y:S01]  /*16f40*/  F2FP.F16.F32.PACK_AB R191, R28.reuse, R191 ;  /* 0x000000bf1cbf723e */ /* 0x040fe200000000ff */
[----:B------:R-:W-:Y:S01]  /*16f50*/  FADD.FTZ R6, R28, R37 ;  /* 0x000000251c067221 */ /* 0x000fe20000010000 */
[----:B------:R-:W-:Y:S01]  /*16f60*/  ISETP.GE.AND P3, PT, R8, R223, PT ;  /* 0x000000df0800720c */ /* 0x000fe20003f66270 */
[----:B------:R-:W2:Y:S01]  /*16f70*/  MUFU.EX2 R194, R194 ;  /* 0x000000c200c27308 */ /* 0x000ea20000000800 */
[----:B0-----:R-:W-:Y:S01]  /*16f80*/  FADD.FTZ R0, R192, R7 ;  /* 0x00000007c0007221 */ /* 0x001fe20000010000 */
[----:B------:R-:W-:Y:S02]  /*16f90*/  F2FP.F16.F32.PACK_AB R198, R11, R198 ;  /* 0x000000c60bc6723e */ /* 0x000fe400000000ff */
[----:B------:R-:W-:Y:S02]  /*16fa0*/  CS2R R76, SRZ ;  /* 0x00000000004c7805 */ /* 0x000fe4000001ff00 */
[----:B------:R-:W-:Y:S02]  /*16fb0*/  CS2R R44, SRZ ;  /* 0x00000000002c7805 */ /* 0x000fe4000001ff00 */
[----:B------:R-:W-:-:S02]  /*16fc0*/  CS2R R42, SRZ ;  /* 0x00000000002a7805 */ /* 0x000fc4000001ff00 */
[----:B------:R-:W-:Y:S01]  /*16fd0*/  CS2R R26, SRZ ;  /* 0x00000000001a7805 */ /* 0x000fe2000001ff00 */
[----:B------:R-:W0:Y:S01]  /*16fe0*/  MUFU.EX2 R29, R29 ;  /* 0x0000001d001d7308 */ /* 0x000e220000000800 */
[C---:B-1----:R-:W-:Y:S01]  /*16ff0*/  FADD.FTZ R7, R13.reuse, R0 ;  /* 0x000000000d077221 */ /* 0x042fe20000010000 */
[----:B------:R-:W-:-:S06]  /*17000*/  F2FP.F16.F32.PACK_AB R192, R13, R192 ;  /* 0x000000c00dc0723e */ /* 0x000fcc00000000ff */
[----:B------:R-:W1:Y:S01]  /*17010*/  MUFU.EX2 R188, R188 ;  /* 0x000000bc00bc7308 */ /* 0x000e620000000800 */
[----:B--2---:R-:W-:-:S07]  /*17020*/  FADD.FTZ R0, R194, R7 ;  /* 0x00000007c2007221 */ /* 0x004fce0000010000 */
[----:B------:R-:W2:Y:S01]  /*17030*/  MUFU.EX2 R31, R31 ;  /* 0x0000001f001f7308 */ /* 0x000ea20000000800 */
[C---:B0-----:R-:W-:Y:S01]  /*17040*/  FADD.FTZ R7, R29.reuse, R0 ;  /* 0x000000001d077221 */ /* 0x041fe20000010000 */
[----:B------:R-:W-:Y:S02]  /*17050*/  F2FP.F16.F32.PACK_AB R194, R29, R194 ;  /* 0x000000c21dc2723e */ /* 0x000fe400000000ff */
[----:B------:R-:W-:-:S04]  /*17060*/  CS2R R28, SRZ ;  /* 0x00000000001c7805 */ /* 0x000fc8000001ff00 */
        /* <DEDUP_REMOVED lines=11> */
[----:B--2---:R-:W-:-:S07]  /*17120*/  FADD.FTZ R0, R184, R7 ;  /* 0x00000007b8007221 */ /* 0x004fce0000010000 */
[----:B------:R2:W3:Y:S01]  /*17130*/  MUFU.EX2 R186, R15 ;  /* 0x0000000f00ba7308 */ /* 0x0004e20000000800 */
[C---:B0-----:R-:W-:Y:S01]  /*17140*/  FADD.FTZ R0, R35.reuse, R0 ;  /* 0x0000000023007221 */ /* 0x041fe20000010000 */
[----:B------:R-:W-:-:S06]  /*17150*/  F2FP.F16.F32.PACK_AB R184, R35, R184 ;  /* 0x000000b823b8723e */ /* 0x000fcc00000000ff */
[----:B------:R-:W0:Y:S01]  /*17160*/  MUFU.EX2 R41, R41 ;  /* 0x0000002900297308 */ /* 0x000e220000000800 */
[----:B--2---:R-:W-:Y:S01]  /*17170*/  FADD.FTZ R15, R185, R6 ;  /* 0x00000006b90f7221 */ /* 0x004fe20000010000 */
[----:B-1----:R-:W-:Y:S01]  /*17180*/  FADD.FTZ R7, R21, R0 ;  /* 0x0000000015077221 */ /* 0x002fe20000010000 */
[C---:B------:R-:W-:Y:S02]  /*17190*/  F2FP.F16.F32.PACK_AB R185, R30.reuse, R185 ;  /* 0x000000b91eb9723e */ /* 0x040fe400000000ff */
[----:B------:R-:W-:Y:S01]  /*171a0*/  FADD.FTZ R6, R30, R15 ;  /* 0x0000000f1e067221 */ /* 0x000fe20000010000 */
[----:B------:R-:W-:Y:S02]  /*171b0*/  CS2R R30, SRZ ;  /* 0x00000000001e7805 */ /* 0x000fe4000001ff00 */
[----:B------:R1:W2:Y:S01]  /*171c0*/  MUFU.EX2 R180, R55 ;  /* 0x0000003700b47308 */ /* 0x0002a20000000800 */
[----:B------:R-:W-:Y:S01]  /*171d0*/  FADD.FTZ R15, R187, R6 ;  /* 0x00000006bb0f7221 */ /* 0x000fe20000010000 */
[----:B---3--:R-:W-:Y:S01]  /*171e0*/  FADD.FTZ R0, R186, R7 ;  /* 0x00000007ba007221 */ /* 0x008fe20000010000 */
[----:B------:R-:W-:-:S02]  /*171f0*/  F2FP.F16.F32.PACK_AB R187, R32, R187 ;  /* 0x000000bb20bb723e */ /* 0x000fc400000000ff */
[----:B------:R-:W-:Y:S01]  /*17200*/  FADD.FTZ R2, R32, R15 ;  /* 0x0000000f20027221 */ /* 0x000fe20000010000 */
[----:B------:R-:W-:Y:S02]  /*17210*/  F2FP.F16.F32.PACK_AB R186, R186, R21 ;  /* 0x00000015baba723e */ /* 0x000fe400000000ff */
[----:B------:R-:W-:Y:S01]  /*17220*/  CS2R R32, SRZ ;  /* 0x0000000000207805 */ /* 0x000fe2000001ff00 */
[----:B------:R-:W3:Y:S01]  /*17230*/  MUFU.EX2 R183, R183 ;  /* 0x000000b700b77308 */ /* 0x000ee20000000800 */
[----:B------:R-:W-:Y:S01]  /*17240*/  FADD.FTZ R15, R181, R2 ;  /* 0x00000002b50f7221 */ /* 0x000fe20000010000 */
[----:B0-----:R-:W-:Y:S01]  /*17250*/  FADD.FTZ R7, R41, R0 ;  /* 0x0000000029077221 */ /* 0x001fe20000010000 */
[C---:B------:R-:W-:Y:S02]  /*17260*/  F2FP.F16.F32.PACK_AB R181, R34.reuse, R181 ;  /* 0x000000b522b5723e */ /* 0x040fe400000000ff */
[----:B-1----:R-:W-:Y:S01]  /*17270*/  CS2R R54, SRZ ;  /* 0x0000000000367805 */ /* 0x002fe2000001ff00 */
[----:B------:R-:W-:Y:S01]  /*17280*/  FADD.FTZ R2, R34, R15 ;  /* 0x0000000f22027221 */ /* 0x000fe20000010000 */
[----:B------:R-:W-:Y:S01]  /*17290*/  CS2R R34, SRZ ;  /* 0x0000000000227805 */ /* 0x000fe2000001ff00 */
[----:B------:R-:W0:Y:S01]  /*172a0*/  MUFU.EX2 R65, R65 ;  /* 0x0000004100417308 */ /* 0x000e220000000800 */
[C---:B--2---:R-:W-:Y:S01]  /*172b0*/  FADD.FTZ R0, R180.reuse, R7 ;  /* 0x00000007b4007221 */ /* 0x044fe20000010000 */
[----:B------:R-:W-:-:S06]  /*172c0*/  F2FP.F16.F32.PACK_AB R180, R180, R41 ;  /* 0x00000029b4b4723e */ /* 0x000fcc00000000ff */
[----:B------:R-:W1:Y:S01]  /*172d0*/  MUFU.EX2 R36, R36 ;  /* 0x0000002400247308 */ /* 0x000e620000000800 */
[----:B---3--:R-:W-:-:S07]  /*172e0*/  FADD.FTZ R15, R183, R2 ;  /* 0x00000002b70f7221 */ /* 0x008fce0000010000 */
[----:B------:R2:W3:Y:S01]  /*172f0*/  MUFU.EX2 R182, R49 ;  /* 0x0000003100b67308 */ /* 0x0004e20000000800 */
[----:B0-----:R-:W-:-:S07]  /*17300*/  FADD.FTZ R7, R65, R0 ;  /* 0x0000000041077221 */ /* 0x001fce0000010000 */
[----:B------:R-:W0:Y:S01]  /*17310*/  MUFU.EX2 R177, R177 ;  /* 0x000000b100b17308 */ /* 0x000e220000000800 */
[C---:B-1----:R-:W-:Y:S01]  /*17320*/  FADD.FTZ R2, R36.reuse, R15 ;  /* 0x0000000f24027221 */ /* 0x042fe20000010000 */
[----:B------:R-:W-:Y:S02]  /*17330*/  F2FP.F16.F32.PACK_AB R183, R36, R183 ;  /* 0x000000b724b7723e */ /* 0x000fe400000000ff */
[----:B--2---:R-:W-:Y:S02]  /*17340*/  CS2R R48, SRZ ;  /* 0x0000000000307805 */ /* 0x004fe4000001ff00 */
[----:B------:R-:W-:Y:S02]  /*17350*/  CS2R R36, SRZ ;  /* 0x0000000000247805 */ /* 0x000fe4000001ff00 */
[----:B------:R-:W1:Y:S01]  /*17360*/  MUFU.EX2 R75, R75 ;  /* 0x0000004b004b7308 */ /* 0x000e620000000800 */
[C---:B---3--:R-:W-:Y:S01]  /*17370*/  FADD.FTZ R0, R182.reuse, R7 ;  /* 0x00000007b6007221 */ /* 0x048fe20000010000 */
[----:B------:R-:W-:-:S02]  /*17380*/  F2FP.F16.F32.PACK_AB R182, R182, R65 ;  /* 0x00000041b6b6723e */ /* 0x000fc400000000ff */
[----:B------:R-:W-:-:S04]  /*17390*/  CS2R R64, SRZ ;  /* 0x0000000000407805 */ /* 0x000fc8000001ff00 */
        /* <DEDUP_REMOVED lines=10> */
[----:B------:R-:W0:Y:S01]  /*17440*/  MUFU.EX2 R93, R93 ;  /* 0x0000005d005d7308 */ /* 0x000e220000000800 */
[C---:B----4-:R-:W-:Y:S01]  /*17450*/  FADD.FTZ R0, R176.reuse, R7 ;  /* 0x00000007b0007221 */ /* 0x050fe20000010000 */
[----:B------:R-:W-:-:S02]  /*17460*/  F2FP.F16.F32.PACK_AB R176, R176, R75 ;  /* 0x0000004bb0b0723e */ /* 0x000fc400000000ff */
[----:B------:R-:W-:-:S04]  /*17470*/  CS2R R74, SRZ ;  /* 0x00000000004a7805 */ /* 0x000fc8000001ff00 */
[----:B------:R-:W2:Y:S01]  /*17480*/  MUFU.EX2 R24, R24 ;  /* 0x0000001800187308 */ /* 0x000ea20000000800 */
[----:B-1----:R-:W-:Y:S01]  /*17490*/  FADD.FTZ R15, R179, R2 ;  /* 0x00000002b30f7221 */ /* 0x002fe20000010000 */
[----:B------:R-:W-:-:S06]  /*174a0*/  IMAD.MOV.U32 R2, RZ, RZ, 0x3f800000 ;  /* 0x3f800000ff027424 */ /* 0x000fcc00078e00ff */
[----:B------:R-:W1:Y:S01]  /*174b0*/  MUFU.EX2 R40, R40 ;  /* 0x0000002800287308 */ /* 0x000e620000000800 */
[----:B0-----:R-:W-:Y:S01]  /*174c0*/  FADD.FTZ R7, R93, R0 ;  /* 0x000000005d077221 */ /* 0x001fe20000010000 */
[----:B------:R-:W-:Y:S01]  /*174d0*/  MOV R0, 0x3f800000 ;  /* 0x3f80000000007802 */ /* 0x000fe20000000f00 */
[C---:B--2---:R-:W-:Y:S01]  /*174e0*/  FADD.FTZ R6, R24.reuse, R15 ;  /* 0x0000000f18067221 */ /* 0x044fe20000010000 */
[----:B------:R-:W-:Y:S02]  /*174f0*/  F2FP.F16.F32.PACK_AB R179, R24, R179 ;  /* 0x000000b318b3723e */ /* 0x000fe400000000ff */
[----:B------:R-:W-:Y:S01]  /*17500*/  CS2R R24, SRZ ;  /* 0x0000000000187805 */ /* 0x000fe2000001ff00 */
[C---:B-1----:R-:W-:Y:S01]  /*17510*/  FADD.FTZ R7, R40.reuse, R7 ;  /* 0x0000000728077221 */ /* 0x042fe20000010000 */
[----:B------:R-:W-:Y:S02]  /*17520*/  F2FP.F16.F32.PACK_AB R178, R40, R93 ;  /* 0x0000005d28b2723e */ /* 0x000fe400000000ff */
[----:B------:R-:W-:-:S02]  /*17530*/  CS2R R92, SRZ ;  /* 0x00000000005c7805 */ /* 0x000fc4000001ff00 */
[----:B------:R-:W-:Y:S01]  /*17540*/  CS2R R40, SRZ ;  /* 0x0000000000287805 */ /* 0x000fe2000001ff00 */
[----:B------:R-:W-:Y:S06]  /*17550*/  @!P3 BRA `(.L_x_2916) ;  /* 0x0000005c0050b947 */ /* 0x000fec0003800000 */
[----:B------:R-:W-:Y:S01]  /*17560*/  BSSY B1, `(.L_x_2916) ;  /* 0x00005d3000017945 */ /* 0x000fe20003800000 */
[----:B------:R-:W-:Y:S01]  /*17570*/  IMAD.MOV.U32 R9, RZ, RZ, R3 ;  /* 0x000000ffff097224 */ /* 0x000fe200078e0003 */
[----:B------:R-:W-:Y:S01]  /*17580*/  MOV R2, 0x3f800000 ;  /* 0x3f80000000027802 */ /* 0x000fe20000000f00 */
[----:B------:R-:W-:Y:S02]  /*17590*/  IMAD.MOV.U32 R10, RZ, RZ, R5 ;  /* 0x000000ffff0a7224 */ /* 0x000fe400078e0005 */
[----:B------:R-:W-:Y:S02]  /*175a0*/  IMAD.MOV.U32 R11, RZ, RZ, R208 ;  /* 0x000000ffff0b7224 */ /* 0x000fe400078e00d0 */
[----:B------:R-:W-:Y:S02]  /*175b0*/  IMAD.MOV.U32 R12, RZ, RZ, R205 ;  /* 0x000000ffff0c7224 */ /* 0x000fe400078e00cd */
[----:B------:R-:W-:-:S07]  /*175c0*/  IMAD.MOV.U32 R119, RZ, RZ, RZ ;  /* 0x000000ffff777224 */ /* 0x000fce00078e00ff */
.L_x_2927:
[----:B------:R-:W-:-:S05]  /*175d0*/  VIADD R3, R12, 0x1 ;  /* 0x000000010c037836 */ /* 0x000fca0000000000 */
[----:B------:R-:W-:-:S04]  /*175e0*/  ISETP.NE.AND P3, PT, R3, 0x2, PT ;  /* 0x000000020300780c */ /* 0x000fc80003f65270 */
[----:B------:R-:W-:Y:S02]  /*175f0*/  SEL R208, RZ, 0x1, P3 ;  /* 0x00000001ffd07807 */ /* 0x000fe40001800000 */
[----:B------:R-:W-:Y:S02]  /*17600*/  SEL R205, R3, RZ, P3 ;  /* 0x000000ff03cd7207 */ /* 0x000fe40001800000 */
[----:B------:R-:W-:Y:S01]  /*17610*/  LOP3.LUT R208, R11, R208, RZ, 0x3c, !PT ;  /* 0x000000d00bd07212 */ /* 0x000fe200078e3cff */
[----:B------:R-:W-:Y:S06]  /*17620*/  @!P0 BRA `(.L_x_2917) ;  /* 0x0000000000048947 */ /* 0x000fec0003800000 */
[----:B------:R-:W-:Y:S01]  /*17630*/  BPT.TRAP 0x1 ;  /* 0x000000040000795c */ /* 0x000fe20000300000 */
.L_x_2917:
[----:B------:R-:W-:Y:S01]  /*17640*/  IMAD R13, R205, 0x8, R16 ;  /* 0x00000008cd0d7824 */ /* 0x000fe200078e0210 */
[----:B------:R-:W-:-:S04]  /*17650*/  SHF.L.U32 R4, R208, 0x1f, RZ ;  /* 0x0000001fd0047819 */ /* 0x000fc800000006ff */
[----:B------:R0:W1:Y:S01]  /*17660*/  SYNCS.PHASECHK.TRANS64.TRYWAIT P3, [R13+URZ+0x36830], R4 ;  /* 0x036830040d0075a7 */ /* 0x000062000806017f */
[----:B------:R-:W-:Y:S05]  /*17670*/  @!P0 BRA `(.L_x_2918) ;  /* 0x0000000000048947 */ /* 0x000fea0003800000 */
[----:B------:R-:W-:Y:S01]  /*17680*/  BPT.TRAP 0x1 ;  /* 0x000000040000795c */ /* 0x000fe20000300000 */
.L_x_2918:
[----:B------:R-:W-:Y:S01]  /*17690*/  IMAD R3, R205, 0xa80, R221 ;  /* 0x00000a80cd037824 */ /* 0x000fe200078e02dd */
[----:B------:R-:W-:Y:S03]  /*176a0*/  BSSY B2, `(.L_x_2919) ;  /* 0x0000006000027945 */ /* 0x000fe60003800000 */
[C---:B------:R-:W-:Y:S01]  /*176b0*/  VIADD R122, R3.reuse, 0x80 ;  /* 0x00000080037a7836 */ /* 0x040fe20000000000 */
[----:B------:R-:W-:Y:S01]  /*176c0*/  IADD3 R124, R3, 0x100, RZ ;  /* 0x00000100037c7810 */ /* 0x000fe20007ffe0ff */
[----:B-1----:R-:W-:Y:S06]  /*176d0*/  @P3 BRA `(.L_x_2920) ;  /* 0x0000000000083947 */ /* 0x002fec0003800000 */
[----:B------:R-:W1:Y:S02]  /*176e0*/  SYNCS.PHASECHK.TRANS64.TRYWAIT P3, [R13+URZ+0x36830], R4 ;  /* 0x036830040d0075a7 */ /* 0x000e64000806017f */
[----:B-1----:R-:W-:Y:S05]  /*176f0*/  @!P3 BRA `(.L_x_2921) ;  /* 0x0000017400b0b947 */ /* 0x002fea0003800000 */
.L_x_2920:
[----:B------:R-:W-:Y:S05]  /*17700*/  BSYNC B2 ;  /* 0x0000000000027941 */ /* 0x000fea0003800000 */
.L_x_2919:
[----:B------:R-:W2:Y:S01]  /*17710*/  LDL.64 R20, [R1] ;  /* 0x0000000001147983 */ /* 0x000ea20000100a00 */
[----:B------:R-:W-:Y:S02]  /*17720*/  IMAD.MOV.U32 R120, RZ, RZ, R3 ;  /* 0x000000ffff787224 */ /* 0x000fe400078e0003 */
[----:B------:R-:W-:Y:S01]  /*17730*/  IMAD.MOV.U32 R121, RZ, RZ, 0x40000040 ;  /* 0x40000040ff797424 */ /* 0x000fe200078e00ff */
[----:B------:R-:W3:Y:S02]  /*17740*/  LDL.64 R14, [R1+0x30] ;  /* 0x00003000010e7983 */ /* 0x000ee40000100a00 */
[----:B------:R-:W-:Y:S02]  /*17750*/  R2UR UR6, R120 ;  /* 0x00000000780672ca */ /* 0x000fe400000e0000 */
[C---:B------:R-:W-:Y:S01]  /*17760*/  R2UR UR7, R121.reuse ;  /* 0x00000000790772ca */ /* 0x040fe200000e0000 */
[----:B------:R-:W-:Y:S01]  /*17770*/  WARPGROUP.ARRIVE ;  /* 0x00000000000079c5 */ /* 0x000fe20000000000 */
[----:B------:R-:W-:Y:S01]  /*17780*/  IMAD.MOV.U32 R123, RZ, RZ, 0x40000040 ;  /* 0x40000040ff7b7424 */ /* 0x000fe200078e00ff */
[----:B------:R-:W-:Y:S01]  /*17790*/  R2UR UR22, R122 ;  /* 0x000000007a1672ca */ /* 0x000fe200000e0000 */
[----:B------:R-:W-:Y:S01]  /*177a0*/  IMAD.MOV.U32 R125, RZ, RZ, 0x40000040 ;  /* 0x40000040ff7d7424 */ /* 0x000fe200078e00ff */
[----:B------:R-:W-:Y:S01]  /*177b0*/  R2UR UR19, R121 ;  /* 0x00000000791372ca */ /* 0x000fe200000e0000 */
[----:B------:R4:W-:Y:S01]  /*177c0*/  STL.64 [R1+0xa8], R8 ;  /* 0x0000a80801007387 */ /* 0x0009e20000100a00 */
[----:B------:R-:W-:-:S02]  /*177d0*/  R2UR UR23, R123 ;  /* 0x000000007b1772ca */ /* 0x000fc400000e0000 */
[----:B------:R-:W-:Y:S01]  /*177e0*/  MOV R120, R124 ;  /* 0x0000007c00787202 */ /* 0x000fe20000000f00 */
[----:B------:R-:W-:Y:S01]  /*177f0*/  VIADD R122, R3, 0x180 ;  /* 0x00000180037a7836 */ /* 0x000fe20000000000 */
[----:B------:R-:W-:Y:S01]  /*17800*/  R2UR UR15, R123 ;  /* 0x000000007b0f72ca */ /* 0x000fe200000e0000 */
[----:B------:R0:W-:Y:S01]  /*17810*/  STL.64 [R1+0xa0], R6 ;  /* 0x0000a00601007387 */ /* 0x0001e20000100a00 */
[----:B------:R-:W-:Y:S02]  /*17820*/  R2UR UR18, R120 ;  /* 0x00000000781272ca */ /* 0x000fe400000e0000 */
[----:B------:R-:W-:Y:S01]  /*17830*/  R2UR UR14, R122 ;  /* 0x000000007a0e72ca */ /* 0x000fe200000e0000 */
[----:B------:R-:W-:Y:S01]  /*17840*/  VIADD R120, R3, 0x200 ;  /* 0x0000020003787836 */ /* 0x000fe20000000000 */
[----:B------:R-:W-:Y:S02]  /*17850*/  R2UR UR35, R121 ;  /* 0x00000000792372ca */ /* 0x000fe400000e0000 */
[----:B--2---:R-:W-:-:S02]  /*17860*/  R2UR UR8, R20 ;  /* 0x00000000140872ca */ /* 0x004fc400000e0000 */
[----:B------:R-:W-:Y:S01]  /*17870*/  R2UR UR9, R21 ;  /* 0x00000000150972ca */ /* 0x000fe200000e0000 */
[----:B------:R-:W-:Y:S01]  /*17880*/  VIADD R124, R3, 0x280 ;  /* 0x00000280037c7836 */ /* 0x000fe20000000000 */
[----:B------:R-:W-:Y:S01]  /*17890*/  R2UR UR31, R125 ;  /* 0x000000007d1f72ca */ /* 0x000fe200000e0000 */
[----:B----4-:R-:W2:Y:S01]  /*178a0*/  LDL.64 R8, [R1+0x28] ;  /* 0x0000280001087983 */ /* 0x010ea20000100a00 */
[----:B------:R-:W-:Y:S02]  /*178b0*/  R2UR UR27, R123 ;  /* 0x000000007b1b72ca */ /* 0x000fe400000e0000 */
[----:B---3--:R-:W-:Y:S01]  /*178c0*/  R2UR UR46, R14 ;  /* 0x000000000e2e72ca */ /* 0x008fe200000e0000 */
[----:B------:R-:W-:Y:S01]  /*178d0*/  VIADD R210, R3, 0x84 ;  /* 0x0000008403d27836 */ /* 0x000fe20000000000 */
[----:B------:R-:W-:Y:S01]  /*178e0*/  R2UR UR47, R15 ;  /* 0x000000000f2f72ca */ /* 0x000fe200000e0000 */
[----:B------:R-:W-:Y:S01]  /*178f0*/  IMAD.MOV.U32 R211, RZ, RZ, 0x40000040 ;  /* 0x40000040ffd37424 */ /* 0x000fe200078e00ff */
[----:B0-----:R-:W3:Y:S01]  /*17900*/  LDL.64 R6, [R1+0x18] ;  /* 0x0000180001067983 */ /* 0x001ee20000100a00 */
[----:B------:R-:W-:-:S02]  /*17910*/  UMOV UR4, UR8 ;  /* 0x0000000800047c82 */ /* 0x000fc40008000000 */
[----:B------:R-:W-:Y:S02]  /*17920*/  UMOV UR5, UR9 ;  /* 0x0000000900057c82 */ /* 0x000fe40008000000 */
        /* <DEDUP_REMOVED lines=16> */
[----:B------:R-:W-:Y:S01]  /*17a30*/  R2UR UR34, R120 ;  /* 0x00000000782272ca */ /* 0x000fe200000e0000 */
[----:B------:R-:W-:Y:S01]  /*17a40*/  UMOV UR32, UR8 ;  /* 0x0000000800207c82 */ /* 0x000fe20008000000 */
[----:B------:R-:W-:Y:S01]  /*17a50*/  UMOV UR33, UR9 ;  /* 0x0000000900217c82 */ /* 0x000fe20008000000 */
[----:B------:R-:W-:Y:S02]  /*17a60*/  WARPGROUP.DEPBAR.LE gsb0, 0x0 ;  /* 0x00008000000079c5 */ /* 0x000fe40000010000 */
[----:B------:R-:W-:-:S08]  /*17a70*/  WARPGROUP.ARRIVE ;  /* 0x00000000000079c5 */ /* 0x000fd00000000000 */
[----:B------:R-:W-:Y:S01]  /*17a80*/  HGMMA.64x16x16.F32 R136, gdesc[UR32], RZ, !UPT, gsb0 ;  /* 0x00200000208879f0 */ /* 0x000fe2000c0008ff */
[----:B------:R-:W-:Y:S01]  /*17a90*/  R2UR UR30, R124 ;  /* 0x000000007c1e72ca */ /* 0x000fe200000e0000 */
[----:B------:R-:W-:Y:S01]  /*17aa0*/  UMOV UR28, UR8 ;  /* 0x00000008001c7c82 */ /* 0x000fe20008000000 */
[----:B------:R-:W-:Y:S01]  /*17ab0*/  UMOV UR29, UR9 ;  /* 0x00000009001d7c82 */ /* 0x000fe20008000000 */
[----:B------:R-:W-:Y:S01]  /*17ac0*/  IADD3 R120, R3, 0x2, RZ ;  /* 0x0000000203787810 */ /* 0x000fe20007ffe0ff */
[----:B------:R-:W-:-:S03]  /*17ad0*/  IMAD.MOV.U32 R121, RZ, RZ, 0x40000040 ;  /* 0x40000040ff797424 */ /* 0x000fc600078e00ff */
[----:B------:R-:W-:Y:S01]  /*17ae0*/  R2UR UR10, R120 ;  /* 0x00000000780a72ca */ /* 0x000fe200000e0000 */
[----:B------:R-:W-:Y:S01]  /*17af0*/  VIADD R120, R3, 0x102 ;  /* 0x0000010203787836 */ /* 0x000fe20000000000 */
[----:B------:R-:W-:Y:S01]  /*17b00*/  R2UR UR11, R121 ;  /* 0x00000000790b72ca */ /* 0x000fe200000e0000 */
[----:B------:R-:W-:Y:S02]  /*17b10*/  VIADD R122, R3, 0x300 ;  /* 0x00000300037a7836 */ /* 0x000fe40000000000 */
[----:B------:R-:W-:Y:S01]  /*17b20*/  IMAD.MOV.U32 R121, RZ, RZ, 0x40000040 ;  /* 0x40000040ff797424 */ /* 0x000fe200078e00ff */
[----:B------:R-:W-:Y:S02]  /*17b30*/  WARPGROUP.DEPBAR.LE gsb0, 0x0 ;  /* 0x00008000000079c5 */ /* 0x000fe40000010000 */
[----:B------:R-:W-:-:S06]  /*17b40*/  WARPGROUP.ARRIVE ;  /* 0x00000000000079c5 */ /* 0x000fcc0000000000 */
[----:B------:R-:W-:Y:S01]  /*17b50*/  HGMMA.64x16x16.F32 R128, gdesc[UR28], RZ, !UPT, gsb0 ;  /* 0x002000001c8079f0 */ /* 0x000fe2000c0008ff */
[----:B------:R-:W-:Y:S01]  /*17b60*/  R2UR UR22, R120 ;  /* 0x00000000781672ca */ /* 0x000fe200000e0000 */
[----:B------:R-:W-:Y:S01]  /*17b70*/  IMAD.MOV.U32 R123, RZ, RZ, 0x40000040 ;  /* 0x40000040ff7b7424 */ /* 0x000fe200078e00ff */
[----:B------:R-:W-:Y:S01]  /*17b80*/  R2UR UR26, R122 ;  /* 0x000000007a1a72ca */ /* 0x000fe200000e0000 */
[----:B------:R-:W-:Y:S01]  /*17b90*/  VIADD R120, R3, 0x202 ;  /* 0x0000020203787836 */ /* 0x000fe20000000000 */
[----:B------:R-:W-:Y:S01]  /*17ba0*/  R2UR UR23, R121 ;  /* 0x00000000791772ca */ /* 0x000fe200000e0000 */
[----:B------:R-:W-:Y:S01]  /*17bb0*/  VIADD R122, R3, 0x82 ;  /* 0x00000082037a7836 */ /* 0x000fe20000000000 */
[----:B------:R-:W-:Y:S02]  /*17bc0*/  MOV R121, 0x40000040 ;  /* 0x4000004000797802 */ /* 0x000fe40000000f00 */
[----:B------:R-:W-:Y:S01]  /*17bd0*/  R2UR UR7, R123 ;  /* 0x000000007b0772ca */ /* 0x000fe200000e0000 */
[----:B------:R-:W-:Y:S01]  /*17be0*/  IMAD.MOV.U32 R123, RZ, RZ, 0x40000040 ;  /* 0x40000040ff7b7424 */ /* 0x000fe200078e00ff */
[----:B------:R-:W-:Y:S01]  /*17bf0*/  R2UR UR50, R120 ;  /* 0x00000000783272ca */ /* 0x000fe200000e0000 */
[----:B------:R-:W-:Y:S01]  /*17c00*/  VIADD R120, R3, 0x302 ;  /* 0x0000030203787836 */ /* 0x000fe20000000000 */
[----:B------:R-:W-:Y:S01]  /*17c10*/  R2UR UR51, R121 ;  /* 0x00000000793372ca */ /* 0x000fe200000e0000 */
[----:B------:R-:W-:Y:S01]  /*17c20*/  IMAD.MOV.U32 R121, RZ, RZ, 0x40000040 ;  /* 0x40000040ff797424 */ /* 0x000fe200078e00ff */
[----:B------:R-:W-:-:S02]  /*17c30*/  R2UR UR6, R122 ;  /* 0x000000007a0672ca */ /* 0x000fc400000e0000 */
[----:B------:R-:W-:Y:S02]  /*17c40*/  IADD3 R122, R3, 0x182, RZ ;  /* 0x00000182037a7810 */ /* 0x000fe40007ffe0ff */
[----:B------:R-:W-:Y:S01]  /*17c50*/  R2UR UR19, R123 ;  /* 0x000000007b1372ca */ /* 0x000fe200000e0000 */
[----:B------:R-:W-:Y:S01]  /*17c60*/  IMAD.MOV.U32 R123, RZ, RZ, 0x40000040 ;  /* 0x40000040ff7b7424 */ /* 0x000fe200078e00ff */
[----:B------:R-:W-:Y:S01]  /*17c70*/  R2UR UR18, R122 ;  /* 0x000000007a1272ca */ /* 0x000fe200000e0000 */
[C---:B------:R-:W-:Y:S01]  /*17c80*/  VIADD R122, R3.reuse, 0x282 ;  /* 0x00000282037a7836 */ /* 0x040fe20000000000 */
[----:B------:R-:W-:Y:S01]  /*17c90*/  R2UR UR34, R120 ;  /* 0x00000000782272ca */ /* 0x000fe200000e0000 */
[----:B------:R-:W-:Y:S01]  /*17ca0*/  VIADD R120, R3, 0x4 ;  /* 0x0000000403787836 */ /* 0x000fe20000000000 */
[----:B------:R-:W-:Y:S02]  /*17cb0*/  R2UR UR35, R121 ;  /* 0x00000000792372ca */ /* 0x000fe400000e0000 */
[----:B------:R-:W-:-:S02]  /*17cc0*/  MOV R121, 0x40000040 ;  /* 0x4000004000797802 */ /* 0x000fc40000000f00 */
        /* <DEDUP_REMOVED lines=31> */
[----:B------:R-:W-:Y:S01]  /*17ec0*/  MOV R20, UR48 ;  /* 0x0000003000147c02 */ /* 0x000fe20008000f00 */
        /* <DEDUP_REMOVED lines=14> */
[----:B--2---:R-:W-:Y:S02]  /*17fb0*/  R2UR UR38, R8 ;  /* 0x00000000082672ca */ /* 0x004fe400000e0000 */
[----:B------:R-:W-:Y:S02]  /*17fc0*/  R2UR UR39, R9 ;  /* 0x00000000092772ca */ /* 0x000fe400000e0000 */
[----:B------:R-:W-:Y:S01]  /*17fd0*/  R2UR UR26, R210 ;  /* 0x00000000d21a72ca */ /* 0x000fe200000e0000 */
[----:B------:R0:W5:Y:S08]  /*17fe0*/  LDL.LU.64 R8, [R1+0xa8] ;  /* 0x0000a80001087983 */ /* 0x0001700000300a00 */
[----:B------:R-:W-:-:S02]  /*17ff0*/  UMOV UR28, UR38 ;  /* 0x00000026001c7c82 */ /* 0x000fc40008000000 */
[----:B------:R-:W-:Y:S01]  /*18000*/  UMOV UR29, UR39 ;  /* 0x00000027001d7c82 */ /* 0x000fe20008000000 */
[----:B------:R-:W-:Y:S02]  /*18010*/  WARPGROUP.DEPBAR.LE gsb0, 0x0 ;  /* 0x00008000000079c5 */ /* 0x000fe40000010000 */
[----:B------:R-:W-:-:S06]  /*18020*/  WARPGROUP.ARRIVE ;  /* 0x00000000000079c5 */ /* 0x000fcc0000000000 */
        /* <DEDUP_REMOVED lines=54> */
[----:B------:R-:W-:Y:S02]  /*18390*/  MOV R14, UR41 ;  /* 0x00000029000e7c02 */ /* 0x000fe40008000f00 */
[----:B------:R-:W-:Y:S02]  /*183a0*/  MOV R15, UR40 ;  /* 0x00000028000f7c02 */ /* 0x000fe40008000f00 */
[----:B---3--:R-:W-:Y:S02]  /*183b0*/  R2UR UR40, R6 ;  /* 0x00000000062872ca */ /* 0x008fe400000e0000 */
[----:B------:R-:W-:-:S02]  /*183c0*/  R2UR UR41, R7 ;  /* 0x00000000072972ca */ /* 0x000fc400000e0000 */
        /* <DEDUP_REMOVED lines=67> */
[----:B------:R0:W5:Y:S01]  /*18800*/  LDL.LU.64 R6, [R1+0xa0] ;  /* 0x0000a00001067983 */ /* 0x0001620000300a00 */
        /* <DEDUP_REMOVED lines=12> */
[----:B------:R-:W2:Y:S08]  /*188d0*/  LDL.64 R210, [R1+0x8] ;  /* 0x0000080001d27983 */ /* 0x000eb00000100a00 */
[----:B------:R-:W-:-:S02]  /*188e0*/  UMOV UR18, UR38 ;  /* 0x0000002600127c82 */ /* 0x000fc40008000000 */
[----:B------:R-:W-:Y:S01]  /*188f0*/  UMOV UR19, UR39 ;  /* 0x0000002700137c82 */ /* 0x000fe20008000000 */
[----:B------:R-:W-:Y:S02]  /*18900*/  WARPGROUP.DEPBAR.LE gsb0, 0x0 ;  /* 0x00008000000079c5 */ /* 0x000fe40000010000 */
[----:B------:R-:W-:-:S06]  /*18910*/  WARPGROUP.ARRIVE ;  /* 0x00000000000079c5 */ /* 0x000fcc0000000000 */
[----:B------:R-:W-:Y:S01]  /*18920*/  HGMMA.64x16x16.F32 R160, gdesc[UR16], R160, gsb0 ;  /* 0x0020000010a079f0 */ /* 0x000fe200080008a0 */
[----:B------:R-:W-:Y:S01]  /*18930*/  R2UR UR49, R21 ;  /* 0x00000000153172ca */ /* 0x000fe200000e0000 */
[----:B------:R-:W-:Y:S01]  /*18940*/  IMAD.MOV.U32 R21, RZ, RZ, 0x40000040 ;  /* 0x40000040ff157424 */ /* 0x000fe200078e00ff */
[----:B------:R-:W-:Y:S01]  /*18950*/  R2UR UR48, R20 ;  /* 0x00000000143072ca */ /* 0x000fe200000e0000 */
[----:B------:R-:W-:-:S03]  /*18960*/  VIADD R20, R3, 0x480 ;  /* 0x0000048003147836 */ /* 0x000fc60000000000 */
        /* <DEDUP_REMOVED lines=27> */
[----:B-1----:R-:W-:Y:S02]  /*18b20*/  MOV R4, UR43 ;  /* 0x0000002b00047c02 */ /* 0x002fe40008000f00 */
[----:B------:R-:W-:Y:S02]  /*18b30*/  MOV R5, UR42 ;  /* 0x0000002a00057c02 */ /* 0x000fe40008000f00 */
        /* <DEDUP_REMOVED lines=20> */
[----:B------:R-:W-:Y:S02]  /*18c80*/  R2UR UR6, R20 ;  /* 0x00000000140672ca */ /* 0x000fe400000e0000 */
        /* <DEDUP_REMOVED lines=67> */
[----:B------:R-:W-:Y:S01]  /*190c0*/  R2UR UR43, R4 ;  /* 0x00000000042b72ca */ /* 0x000fe200000e0000 */
[----:B------:R-:W-:Y:S01]  /*190d0*/  VIADD R4, R3, 0x404 ;  /* 0x0000040403047836 */ /* 0x000fe20000000000 */
[----:B------:R-:W-:Y:S01]  /*190e0*/  R2UR UR42, R5 ;  /* 0x00000000052a72ca */ /* 0x000fe200000e0000 */
        /* <DEDUP_REMOVED lines=237> */
[----:B------:R-:W-:Y:S01]  /*19fc0*/  IMAD.MOV.U32 R5, RZ, RZ, 0x40000040 ;  /* 0x40000040ff057424 */ /* 0x000fe200078e00ff */
[----:B------:R-:W-:Y:S02]  /*19fd0*/  R2UR UR41, R14 ;  /* 0x000000000e2972ca */ /* 0x000fe400000e0000 */
        /* <DEDUP_REMOVED lines=222> */
.L_x_2922:
[----:B------:R-:W-:Y:S01]  /*1adc0*/  SHF.L.U32 R0, R11, 0x1f, RZ ;  /* 0x0000001f0b007819 */ /* 0x000fe200000006ff */
[----:B------:R-:W-:-:S04]  /*1add0*/  IMAD R11, R12, 0x8, R16 ;  /* 0x000000080c0b7824 */ /* 0x000fc800078e0210 */
[----:B------:R0:W1:Y:S01]  /*1ade0*/  SYNCS.PHASECHK.TRANS64.TRYWAIT P3, [R11+URZ+0x36850], R0 ;  /* 0x036850000b0075a7 */ /* 0x000062000806017f */
[----:B------:R-:W-:Y:S05]  /*1adf0*/  @!P0 BRA `(.L_x_2923) ;  /* 0x0000000000048947 */ /* 0x000fea0003800000 */
[----:B------:R-:W-:Y:S01]  /*1ae00*/  BPT.TRAP 0x1 ;  /* 0x000000040000795c */ /* 0x000fe20000300000 */
.L_x_2923:
[----:B------:R-:W-:Y:S04]  /*1ae10*/  BSSY B2, `(.L_x_2924) ;  /* 0x0000004000027945 */ /* 0x000fe80003800000 */
[----:B-1----:R-:W-:Y:S05]  /*1ae20*/  @P3 BRA `(.L_x_2925) ;  /* 0x0000000000083947 */ /* 0x002fea0003800000 */
[----:B------:R-:W1:Y:S02]  /*1ae30*/  SYNCS.PHASECHK.TRANS64.TRYWAIT P3, [R11+URZ+0x36850], R0 ;  /* 0x036850000b0075a7 */ /* 0x000e64000806017f */
[----:B-1----:R-:W-:Y:S05]  /*1ae40*/  @!P3 BRA `(.L_x_2926) ;  /* 0x0000013c00f0b947 */ /* 0x002fea0003800000 */
.L_x_2925:
[----:B------:R-:W-:Y:S05]  /*1ae50*/  BSYNC B2 ;  /* 0x0000000000027941 */ /* 0x000fea0003800000 */
.L_x_2924:
[----:B01----:R-:W-:Y:S01]  /*1ae60*/  IADD3 R0, R16, 0x400, RZ ;  /* 0x0000040010007810 */ /* 0x003fe20007ffe0ff */
[----:B------:R-:W-:Y:S01]  /*1ae70*/  IMAD.MOV.U32 R3, RZ, RZ, 0x40000040 ;  /* 0x40000040ff037424 */ /* 0x000fe200078e00ff */
[----:B------:R-:W-:Y:S01]  /*1ae80*/  WARPGROUP.ARRIVE ;  /* 0x00000000000079c5 */ /* 0x000fe20000000000 */
[----:B------:R-:W-:Y:S01]  /*1ae90*/  IMAD.MOV.U32 R5, RZ, RZ, 0x40000040 ;  /* 0x40000040ff057424 */ /* 0x000fe200078e00ff */
[----:B------:R-:W-:Y:S01]  /*1aea0*/  SHF.R.U32.HI R0, RZ, 0x4, R0 ;  /* 0x00000004ff007819 */ /* 0x000fe20000011600 */
[----:B------:R-:W-:Y:S01]  /*1aeb0*/  FMUL.FTZ R15, R162, UR43 ;  /* 0x0000002ba20f7c20 */ /* 0x000fe20008410000 */
[----:B------:R-:W-:Y:S01]  /*1aec0*/  R2UR UR7, R3 ;  /* 0x00000000030772ca */ /* 0x000fe200000e0000 */
[----:B------:R-:W-:Y:S01]  /*1aed0*/  FMUL.FTZ R162, R165, UR43 ;  /* 0x0000002ba5a27c20 */ /* 0x000fe20008410000 */
        /* <DEDUP_REMOVED lines=27> */
[----:B------:R-:W-:Y:S01]  /*1b090*/  HGMMA.64x192x16.F32 R24, R200, gdesc[UR4].tnspB, R24, gsb0 ;  /* 0x42e00004c8187df0 */ /* 0x000fe20008000818 */
[----:B------:R-:W-:Y:S01]  /*1b0a0*/  R2UR UR6, R4 ;  /* 0x00000000040672ca */ /* 0x000fe200000e0000 */
[----:B------:R-:W-:Y:S01]  /*1b0b0*/  VIADD R4, R2, 0x100 ;  /* 0x0000010002047836 */ /* 0x000fe20000000000 */
[----:B------:R-:W-:Y:S01]  /*1b0c0*/  R2UR UR7, R5 ;  /* 0x00000000050772ca */ /* 0x000fe200000e0000 */
[----:B------:R-:W-:Y:S01]  /*1b0d0*/  MUFU.TANH R170, R170 ;  /* 0x000000aa00aa7308 */ /* 0x000fe20000002400 */
[----:B------:R-:W-:Y:S01]  /*1b0e0*/  MOV R5, 0x40000040 ;  /* 0x4000004000057802 */ /* 0x000fe20000000f00 */
        /* <DEDUP_REMOVED lines=29> */
[----:B------:R-:W-:Y:S01]  /*1b2c0*/  ULDC UR4, c[0x0][0x988] ;  /* 0x0002620000047ab9 */ /* 0x000fe20000000800 */
[----:B------:R-:W-:Y:S01]  /*1b2d0*/  MUFU.TANH R162, R162 ;  /* 0x000000a200a27308 */ /* 0x000fe20000002400 */
[----:B------:R-:W-:Y:S01]  /*1b2e0*/  FMUL.FTZ R127, R127, UR43 ;  /* 0x0000002b7f7f7c20 */ /* 0x000fe20008410000 */
[----:B------:R-:W-:Y:S01]  /*1b2f0*/  @!P1 VIADD R13, R13, 0x36840 ;  /* 0x000368400d0d9836 */ /* 0x000fe20000000000 */
[----:B------:R-:W-:-:S04]  /*1b300*/  @!P1 IADD3 R11, R11, 0x36860, RZ ;  /* 0x000368600b0b9810 */ /* 0x000fc80007ffe0ff */
[----:B------:R-:W-:Y:S01]  /*1b310*/  @!P1 PRMT R13, RZ, 0x654, R13 ;  /* 0x00000654ff0d9816 */ /* 0x000fe2000000000d */
[----:B------:R-:W-:Y:S01]  /*1b320*/  MUFU.TANH R164, R164 ;  /* 0x000000a400a47308 */ /* 0x000fe20000002400 */
[----:B------:R-:W-:-:S07]  /*1b330*/  @!P1 PRMT R11, RZ, 0x654, R11 ;  /* 0x00000654ff0b9816 */ /* 0x000fce000000000b */
        /* <DEDUP_REMOVED lines=24> */
[----:B------:R-:W-:Y:S01]  /*1b4c0*/  R2UR UR6, R4 ;  /* 0x00000000040672ca */ /* 0x000fe200000e0000 */
[----:B------:R-:W-:Y:S01]  /*1b4d0*/  VIADD R4, R2, 0x180 ;  /* 0x0000018002047836 */ /* 0x000fe20000000000 */
[----:B------:R-:W-:Y:S01]  /*1b4e0*/  R2UR UR7, R5 ;  /* 0x00000000050772ca */ /* 0x000fe200000e0000 */
[----:B------:R-:W-:-:S03]  /*1b4f0*/  IMAD.MOV.U32 R5, RZ, RZ, 0x40000040 ;  /* 0x40000040ff057424 */ /* 0x000fc600078e00ff */
        /* <DEDUP_REMOVED lines=29> */
[----:B------:R-:W1:Y:S08]  /*1b6d0*/  @P2 LDC R4, c[0x0][0x450] ;  /* 0x00011400ff042b82 */ /* 0x000e700000000800 */
[----:B------:R-:W2:Y:S01]  /*1b6e0*/  @P2 LDC R5, c[0x0][0x44c] ;  /* 0x00011300ff052b82 */ /* 0x000ea20000000800 */
[----:B------:R-:W-:-:S02]  /*1b6f0*/  WARPGROUP.DEPBAR.LE gsb0, 0x0 ;  /* 0x00008000000079c5 */ /* 0x000fc40000010000 */
[----:B------:R-:W-:Y:S01]  /*1b700*/  WARPGROUP.ARRIVE ;  /* 0x00000000000079c5 */ /* 0x000fe20000000000 */
[----:B------:R-:W-:Y:S01]  /*1b710*/  FMUL.FTZ R188, R169, UR43 ;  /* 0x0000002ba9bc7c20 */ /* 0x000fe20008410000 */
[----:B------:R-:W-:-:S04]  /*1b720*/  IADD3 R169, R230, R224, RZ ;  /* 0x000000e0e6a97210 */ /* 0x000fc80007ffe0ff */
[----:B------:R-:W-:Y:S01]  /*1b730*/  HGMMA.64x192x16.F32 R24, R184, gdesc[UR4].tnspB, R24, gsb0 ;  /* 0x42e00004b8187df0 */ /* 0x000fe20008000818 */
[----:B--2---:R-:W-:Y:S01]  /*1b740*/  @P2 IMAD.HI.U32 R5, R169, R5, RZ ;  /* 0x00000005a9052227 */ /* 0x004fe200078e00ff */
[----:B------:R-:W2:Y:S04]  /*1b750*/  MUFU.TANH R188, R188 ;  /* 0x000000bc00bc7308 */ /* 0x000ea80000002400 */
[----:B-1----:R-:W-:Y:S01]  /*1b760*/  @P2 SHF.R.U32.HI R169, RZ, R4, R5 ;  /* 0x00000004ffa92219 */ /* 0x002fe20000011605 */
[----:B------:R-:W-:Y:S02]  /*1b770*/  VIADD R4, R2, 0x280 ;  /* 0x0000028002047836 */ /* 0x000fe40000000000 */
[----:B------:R-:W-:Y:S02]  /*1b780*/  IMAD.MOV.U32 R5, RZ, RZ, 0x40000040 ;  /* 0x40000040ff057424 */ /* 0x000fe400078e00ff */
[----:B------:R-:W1:Y:S01]  /*1b790*/  SHFL.IDX PT, R147, R169, RZ, 0x1c1f ;  /* 0x001c1fffa9937589 */ /* 0x000e6200000e0000 */
[----:B------:R-:W-:Y:S01]  /*1b7a0*/  R2UR UR6, R4 ;  /* 0x00000000040672ca */ /* 0x000fe200000e0000 */
[----:B------:R-:W-:Y:S01]  /*1b7b0*/  IMAD.MOV.U32 R4, RZ, RZ, -0x70 ;  /* 0xffffff90ff047424 */ /* 0x000fe200078e00ff */
[----:B------:R-:W-:Y:S01]  /*1b7c0*/  R2UR UR7, R5 ;  /* 0x00000000050772ca */ /* 0x000fe200000e0000 */
[----:B------:R-:W3:Y:S02]  /*1b7d0*/  SHFL.IDX PT, R169, R169, 0x1, 0x1c1f ;  /* 0x003c1f00a9a97f89 */ /* 0x000ee400000e0000 */
[----:B-----5:R-:W-:-:S04]  /*1b7e0*/  IMAD R4, R8, R4, 0x1 ;  /* 0x0000000108047424 */ /* 0x020fc800078e0204 */
[----:B------:R-:W-:-:S05]  /*1b7f0*/  IMAD R4, R229, -0x2, R4 ;  /* 0xfffffffee5047824 */ /* 0x000fca00078e0204 */
[----:B------:R-:W-:-:S05]  /*1b800*/  IADD3 R4, -R226, R4, R227 ;  /* 0x00000004e2047210 */ /* 0x000fca0007ffe1e3 */
[C---:B-1----:R-:W-:Y:S01]  /*1b810*/  IMAD.IADD R5, R4.reuse, 0x1, R147 ;  /* 0x0000000104057824 */ /* 0x042fe200078e0293 */
[----:B---3--:R-:W-:Y:S01]  /*1b820*/  IADD3 R169, R4, R169, RZ ;  /* 0x000000a904a97210 */ /* 0x008fe20007ffe0ff */
[----:B------:R-:W-:-:S03]  /*1b830*/  IMAD.U32 R4, RZ, RZ, UR4 ;  /* 0x00000004ff047e24 */ /* 0x000fc6000f8e00ff */
[C---:B------:R-:W-:Y:S02]  /*1b840*/  ISETP.GT.AND P3, PT, R5.reuse, RZ, PT ;  /* 0x000000ff0500720c */ /* 0x040fe40003f64270 */
[C---:B------:R-:W-:Y:S02]  /*1b850*/  ISETP.GT.AND P4, PT, R5.reuse, 0x1, PT ;  /* 0x000000010500780c */ /* 0x040fe40003f84270 */
[----:B0-----:R-:W-:Y:S02]  /*1b860*/  FSEL R128, R168, -INF , P3 ;  /* 0xff800000a8807808 */ /* 0x001fe40001800000 */
[----:B------:R-:W-:Y:S01]  /*1b870*/  ISETP.GT.AND P3, PT, R5, 0x8, PT ;  /* 0x000000080500780c */ /* 0x000fe20003f64270 */
[----:B------:R0:W1:Y:S01]  /*1b880*/  MUFU.TANH R168, R141 ;  /* 0x0000008d00a87308 */ /* 0x0000620000002400 */
[----:B--2---:R-:W-:Y:S02]  /*1b890*/  FSEL R136, R188, -INF , P4 ;  /* 0xff800000bc887808 */ /* 0x004fe40002000000 */
[----:B------:R-:W-:-:S02]  /*1b8a0*/  FMNMX.FTZ R147, R128, R10, !PT ;  /* 0x0000000a80937209 */ /* 0x000fc40007810000 */
[----:B------:R-:W-:Y:S02]  /*1b8b0*/  ISETP.GT.AND P4, PT, R5, 0x9, PT ;  /* 0x000000090500780c */ /* 0x000fe40003f84270 */
[----:B------:R-:W-:Y:S02]  /*1b8c0*/  FSEL R137, R171, -INF , P3 ;  /* 0xff800000ab897808 */ /* 0x000fe40001800000 */
[----:B------:R-:W-:Y:S01]  /*1b8d0*/  FMNMX.FTZ R147, R136, R147, !PT ;  /* 0x0000009388937209 */ /* 0x000fe20007810000 */
[----:B0-----:R-:W-:Y:S01]  /*1b8e0*/  FMUL.FTZ R141, R129, UR43 ;  /* 0x0000002b818d7c20 */ /* 0x001fe20008410000 */
[----:B------:R-:W-:Y:S01]  /*1b8f0*/  ISETP.GT.AND P3, PT, R5, 0x10, PT ;  /* 0x000000100500780c */ /* 0x000fe20003f64270 */
[----:B------:R0:W2:Y:S01]  /*1b900*/  MUFU.TANH R171, R140 ;  /* 0x0000008c00ab7308 */ /* 0x0000a20000002400 */
[----:B------:R-:W-:Y:S02]  /*1b910*/  FSEL R129, R170, -INF , P4 ;  /* 0xff800000aa817808 */ /* 0x000fe40002000000 */
[----:B------:R-:W-:Y:S01]  /*1b920*/  FMNMX.FTZ R148, R137, R147, !PT ;  /* 0x0000009389947209 */ /* 0x000fe20007810000 */
[----:B------:R-:W-:Y:S01]  /*1b930*/  FMUL.FTZ R147, R132, UR43 ;  /* 0x0000002b84937c20 */ /* 0x000fe20008410000 */
[----:B------:R-:W-:-:S02]  /*1b940*/  ISETP.GT.AND P4, PT, R5, 0x11, PT ;  /* 0x000000110500780c */ /* 0x000fc40003f84270 */
[----:B------:R-:W-:Y:S01]  /*1b950*/  FMNMX.FTZ R148, R129, R148, !PT ;  /* 0x0000009481947209 */ /* 0x000fe20007810000 */
[----:B------:R3:W4:Y:S01]  /*1b960*/  MUFU.TANH R170, R141 ;  /* 0x0000008d00aa7308 */ /* 0x0007220000002400 */
[----:B0-----:R-:W-:Y:S02]  /*1b970*/  FSEL R140, R172, -INF , P3 ;  /* 0xff800000ac8c7808 */ /* 0x001fe40001800000 */
[----:B------:R-:W-:Y:S02]  /*1b980*/  ISETP.GT.AND P3, PT, R5, 0x18, PT ;  /* 0x000000180500780c */ /* 0x000fe40003f64270 */
[----:B------:R-:W-:Y:S02]  /*1b990*/  FSEL R132, R161, -INF , P4 ;  /* 0xff800000a1847808 */ /* 0x000fe40002000000 */
[----:B------:R-:W-:Y:S01]  /*1b9a0*/  FMNMX.FTZ R148, R140, R148, !PT ;  /* 0x000000948c947209 */ /* 0x000fe20007810000 */
[----:B------:R0:W4:Y:S01]  /*1b9b0*/  MUFU.TANH R172, R147 ;  /* 0x0000009300ac7308 */ /* 0x0001220000002400 */
[----:B------:R-:W-:-:S02]  /*1b9c0*/  ISETP.GT.AND P4, PT, R5, 0x19, PT ;  /* 0x000000190500780c */ /* 0x000fc40003f84270 */
[----:B---3--:R-:W-:Y:S02]  /*1b9d0*/  FSEL R141, R163, -INF , P3 ;  /* 0xff800000a38d7808 */ /* 0x008fe40001800000 */
[----:B------:R-:W-:Y:S02]  /*1b9e0*/  FMNMX.FTZ R148, R132, R148, !PT ;  /* 0x0000009484947209 */ /* 0x000fe40007810000 */
[----:B------:R-:W-:Y:S02]  /*1b9f0*/  ISETP.GT.AND P3, PT, R5, 0x20, PT ;  /* 0x000000200500780c */ /* 0x000fe40003f64270 */
[----:B------:R-:W-:Y:S02]  /*1ba00*/  FSEL R133, R162, -INF , P4 ;  /* 0xff800000a2857808 */ /* 0x000fe40002000000 */
[----:B------:R-:W-:Y:S02]  /*1ba10*/  FMNMX.FTZ R148, R141, R148, !PT ;  /* 0x000000948d947209 */ /* 0x000fe40007810000 */
[----:B------:R-:W-:-:S02]  /*1ba20*/  ISETP.GT.AND P4, PT, R5, 0x21, PT ;  /* 0x000000210500780c */ /* 0x000fc40003f84270 */
[----:B0-----:R-:W-:Y:S02]  /*1ba30*/  FSEL R147, R164, -INF , P3 ;  /* 0xff800000a4937808 */ /* 0x001fe40001800000 */
[----:B------:R-:W-:Y:S02]  /*1ba40*/  FMNMX.FTZ R148, R133, R148, !PT ;  /* 0x0000009485947209 */ /* 0x000fe40007810000 */
[----:B------:R-:W-:Y:S02]  /*1ba50*/  ISETP.GT.AND P3, PT, R5, 0x28, PT ;  /* 0x000000280500780c */ /* 0x000fe40003f64270 */
[----:B------:R-:W-:Y:S02]  /*1ba60*/  FSEL R120, R165, -INF , P4 ;  /* 0xff800000a5787808 */ /* 0x000fe40002000000 */
[----:B------:R-:W-:Y:S02]  /*1ba70*/  FMNMX.FTZ R161, R147, R148, !PT ;  /* 0x0000009493a17209 */ /* 0x000fe40007810000 */
[----:B------:R-:W-:-:S02]  /*1ba80*/  ISETP.GT.AND P4, PT, R5, 0x29, PT ;  /* 0x000000290500780c */ /* 0x000fc40003f84270 */
[----:B------:R-:W-:Y:S02]  /*1ba90*/  FSEL R148, R156, -INF , P3 ;  /* 0xff8000009c947808 */ /* 0x000fe40001800000 */
[----:B------:R-:W-:Y:S02]  /*1baa0*/  FMNMX.FTZ R161, R120, R161, !PT ;  /* 0x000000a178a17209 */ /* 0x000fe40007810000 */
[C---:B------:R-:W-:Y:S02]  /*1bab0*/  ISETP.GT.AND P3, PT, R5.reuse, 0x30, PT ;  /* 0x000000300500780c */ /* 0x040fe40003f64270 */
[----:B------:R-:W-:Y:S02]  /*1bac0*/  FMNMX.FTZ R161, R148, R161, !PT ;  /* 0x000000a194a17209 */ /* 0x000fe40007810000 */
[----:B------:R-:W-:Y:S02]  /*1bad0*/  FSEL R163, R158, -INF , P3 ;  /* 0xff8000009ea37808 */ /* 0x000fe40001800000 */
[----:B------:R-:W-:-:S02]  /*1bae0*/  ISETP.GT.AND P5, PT, R5, 0x38, PT ;  /* 0x000000380500780c */ /* 0x000fc40003fa4270 */
[----:B------:R-:W-:Y:S02]  /*1baf0*/  ISETP.GT.AND P3, PT, R5, 0x39, PT ;  /* 0x000000390500780c */ /* 0x000fe40003f64270 */
[----:B------:R-:W-:Y:S02]  /*1bb00*/  FSEL R164, R166, -INF , P5 ;  /* 0xff800000a6a47808 */ /* 0x000fe40002800000 */
[----:B------:R-:W-:Y:S02]  /*1bb10*/  FSEL R165, R149, -INF , P3 ;  /* 0xff80000095a57808 */ /* 0x000fe40001800000 */
[C---:B------:R-:W-:Y:S02]  /*1bb20*/  ISETP.GT.AND P5, PT, R5.reuse, 0x41, PT ;  /* 0x000000410500780c */ /* 0x040fe40003fa4270 */
[----:B------:R-:W-:Y:S02]  /*1bb30*/  ISETP.GT.AND P6, PT, R5, 0x48, PT ;  /* 0x000000480500780c */ /* 0x000fe40003fc4270 */
[----:B------:R-:W-:-:S02]  /*1bb40*/  FSEL R162, R167, -INF , P5 ;  /* 0xff800000a7a27808 */ /* 0x000fc40002800000 */
[C---:B------:R-:W-:Y:S02]  /*1bb50*/  ISETP.GT.AND P3, PT, R5.reuse, 0x49, PT ;  /* 0x000000490500780c */ /* 0x040fe40003f64270 */
[----:B------:R-:W-:Y:S01]  /*1bb60*/  ISETP.GT.AND P5, PT, R5, 0x51, PT ;  /* 0x000000510500780c */ /* 0x000fe20003fa4270 */
[----:B------:R-:W-:Y:S02]  /*1bb70*/  WARPGROUP.DEPBAR.LE gsb0, 0x0 ;  /* 0x00008000000079c5 */ /* 0x000fe40000010000 */
[----:B------:R-:W-:Y:S01]  /*1bb80*/  FMUL.FTZ R184, R121, UR43 ;  /* 0x0000002b79b87c20 */ /* 0x000fe20008410000 */
[----:B------:R-:W-:Y:S01]  /*1bb90*/  FSEL R121, R157, -INF , P4 ;  /* 0xff8000009d797808 */ /* 0x000fe20002000000 */
[----:B------:R-:W-:Y:S01]  /*1bba0*/  FMUL.FTZ R185, R124, UR43 ;  /* 0x0000002b7cb97c20 */ /* 0x000fe20008410000 */
[----:B------:R-:W-:Y:S01]  /*1bbb0*/  ISETP.GT.AND P4, PT, R5, 0x31, PT ;  /* 0x000000310500780c */ /* 0x000fe20003f84270 */
[----:B------:R-:W-:Y:S01]  /*1bbc0*/  WARPGROUP.ARRIVE ;  /* 0x00000000000079c5 */ /* 0x000fe20000000000 */
[----:B------:R-:W-:Y:S01]  /*1bbd0*/  FMNMX.FTZ R161, R121, R161, !PT ;  /* 0x000000a179a17209 */ /* 0x000fe20007810000 */
[----:B------:R-:W0:Y:S01]  /*1bbe0*/  MUFU.TANH R184, R184 ;  /* 0x000000b800b87308 */ /* 0x000e220000002400 */
[----:B------:R-:W-:-:S02]  /*1bbf0*/  FSEL R156, R159, -INF , P4 ;  /* 0xff8000009f9c7808 */ /* 0x000fc40002000000 */
[----:B------:R-:W-:Y:S01]  /*1bc00*/  FMNMX.FTZ R161, R163, R161, !PT ;  /* 0x000000a1a3a17209 */ /* 0x000fe20007810000 */
[----:B------:R-:W-:Y:S01]  /*1bc10*/  HGMMA.64x192x16.F32 R24, R180, gdesc[UR4].tnspB, R24, gsb0 ;  /* 0x42e00004b4187df0 */ /* 0x000fe20008000818 */
[----:B------:R-:W-:Y:S02]  /*1bc20*/  ISETP.GT.AND P4, PT, R5, 0x40, PT ;  /* 0x000000400500780c */ /* 0x000fe40003f84270 */
[----:B------:R-:W-:Y:S01]  /*1bc30*/  FMNMX.FTZ R161, R156, R161, !PT ;  /* 0x000000a19ca17209 */ /* 0x000fe20007810000 */
[----:B------:R-:W3:Y:S01]  /*1bc40*/  MUFU.TANH R185, R185 ;  /* 0x000000b900b97308 */ /* 0x000ee20000002400 */
[----:B------:R-:W-:Y:S02]  /*1bc50*/  FSEL R149, R150, -INF , P4 ;  /* 0xff80000096957808 */ /* 0x000fe40002000000 */
[----:B------:R-:W-:Y:S02]  /*1bc60*/  FMNMX.FTZ R124, R164, R161, !PT ;  /* 0x000000a1a47c7209 */ /* 0x000fe40007810000 */
[----:B------:R-:W-:-:S02]  /*1bc70*/  FSEL R157, R173, -INF , P6 ;  /* 0xff800000ad9d7808 */ /* 0x000fc40003000000 */
[----:B------:R-:W-:Y:S02]  /*1bc80*/  FMNMX.FTZ R124, R165, R124, !PT ;  /* 0x0000007ca57c7209 */ /* 0x000fe40007810000 */
[----:B------:R-:W-:Y:S02]  /*1bc90*/  ISETP.GT.AND P4, PT, R5, 0x50, PT ;  /* 0x000000500500780c */ /* 0x000fe40003f84270 */
[----:B------:R-:W-:Y:S02]  /*1bca0*/  FMNMX.FTZ R124, R149, R124, !PT ;  /* 0x0000007c957c7209 */ /* 0x000fe40007810000 */
[----:B-1----:R-:W-:Y:S02]  /*1bcb0*/  FSEL R161, R168, -INF , P3 ;  /* 0xff800000a8a17808 */ /* 0x002fe40001800000 */
[----:B------:R-:W-:Y:S02]  /*1bcc0*/  FMNMX.FTZ R150, R162, R124, !PT ;  /* 0x0000007ca2967209 */ /* 0x000fe40007810000 */
[----:B------:R-:W-:-:S02]  /*1bcd0*/  ISETP.GT.AND P6, PT, R5, 0x58, PT ;  /* 0x000000580500780c */ /* 0x000fc40003fc4270 */
[----:B------:R-:W-:Y:S02]  /*1bce0*/  FMNMX.FTZ R166, R157, R150, !PT ;  /* 0x000000969da67209 */ /* 0x000fe40007810000 */
[----:B------:R-:W-:Y:S02]  /*1bcf0*/  ISETP.GT.AND P3, PT, R5, 0x59, PT ;  /* 0x000000590500780c */ /* 0x000fe40003f64270 */
[----:B--2---:R-:W-:Y:S02]  /*1bd00*/  FSEL R159, R171, -INF , P4 ;  /* 0xff800000ab9f7808 */ /* 0x004fe40002000000 */
[----:B------:R-:W-:Y:S02]  /*1bd10*/  FMNMX.FTZ R166, R161, R166, !PT ;  /* 0x000000a6a1a67209 */ /* 0x000fe40007810000 */
[----:B----4-:R-:W-:Y:S02]  /*1bd20*/  FSEL R124, R170, -INF , P5 ;  /* 0xff800000aa7c7808 */ /* 0x010fe40002800000 */
[----:B------:R-:W-:-:S02]  /*1bd30*/  FSEL R150, R172, -INF , P6 ;  /* 0xff800000ac967808 */ /* 0x000fc40003000000 */
[----:B------:R-:W-:Y:S02]  /*1bd40*/  FSEL R158, R174, -INF , P3 ;  /* 0xff800000ae9e7808 */ /* 0x000fe40001800000 */
[C---:B------:R-:W-:Y:S02]  /*1bd50*/  ISETP.GT.AND P4, PT, R5.reuse, 0x60, PT ;  /* 0x000000600500780c */ /* 0x040fe40003f84270 */
[C---:B------:R-:W-:Y:S02]  /*1bd60*/  ISETP.GT.AND P5, PT, R5.reuse, 0x61, PT ;  /* 0x000000610500780c */ /* 0x040fe40003fa4270 */
[C---:B------:R-:W-:Y:S02]  /*1bd70*/  ISETP.GT.AND P6, PT, R5.reuse, 0x68, PT ;  /* 0x000000680500780c */ /* 0x040fe40003fc4270 */
[----:B------:R-:W-:Y:S01]  /*1bd80*/  ISETP.GT.AND P3, PT, R5, 0x69, PT ;  /* 0x000000690500780c */ /* 0x000fe20003f64270 */
[----:B------:R-:W-:Y:S01]  /*1bd90*/  FMUL.FTZ R5, R125, UR43 ;  /* 0x0000002b7d057c20 */ /* 0x000fe20008410000 */
[----:B------:R-:W-:-:S02]  /*1bda0*/  FMNMX.FTZ R166, R159, R166, !PT ;  /* 0x000000a69fa67209 */ /* 0x000fc40007810000 */
[----:B------:R-:W-:Y:S02]  /*1bdb0*/  FSEL R125, R175, -INF , P4 ;  /* 0xff800000af7d7808 */ /* 0x000fe40002000000 */
[----:B------:R-:W-:Y:S01]  /*1bdc0*/  FMNMX.FTZ R166, R124, R166, !PT ;  /* 0x000000a67ca67209 */ /* 0x000fe20007810000 */
[----:B------:R-:W1:Y:S01]  /*1bdd0*/  MUFU.TANH R5, R5 ;  /* 0x0000000500057308 */ /* 0x000e620000002400 */
[----:B0-----:R-:W-:Y:S02]  /*1bde0*/  FSEL R167, R184, -INF , P5 ;  /* 0xff800000b8a77808 */ /* 0x001fe40002800000 */
[----:B------:R-:W-:Y:S02]  /*1bdf0*/  FMNMX.FTZ R166, R150, R166, !PT ;  /* 0x000000a696a67209 */ /* 0x000fe40007810000 */
[----:B------:R-:W-:Y:S02]  /*1be00*/  ISETP.GT.AND P4, PT, R169, 0x1, PT ;  /* 0x00000001a900780c */ /* 0x000fe40003f84270 */
[----:B------:R-:W-:-:S02]  /*1be10*/  FMNMX.FTZ R168, R158, R166, !PT ;  /* 0x000000a69ea87209 */ /* 0x000fc40007810000 */
[----:B------:R0:W2:Y:S01]  /*1be20*/  MUFU.TANH R166, R151 ;  /* 0x0000009700a67308 */ /* 0x0000a20000002400 */
[----:B------:R-:W-:Y:S02]  /*1be30*/  ISETP.GT.AND P5, PT, R169, 0x8, PT ;  /* 0x00000008a900780c */ /* 0x000fe40003fa4270 */
[----:B------:R-:W-:Y:S02]  /*1be40*/  FMNMX.FTZ R168, R125, R168, !PT ;  /* 0x000000a87da87209 */ /* 0x000fe40007810000 */
[----:B------:R-:W-:Y:S02]  /*1be50*/  FSEL R12, R12, -INF , P5 ;  /* 0xff8000000c0c7808 */ /* 0x000fe40002800000 */
[----:B------:R-:W-:Y:S01]  /*1be60*/  FMNMX.FTZ R170, R167, R168, !PT ;  /* 0x000000a8a7aa7209 */ /* 0x000fe20007810000 */
[----:B0-----:R-:W-:Y:S01]  /*1be70*/  FMUL.FTZ R151, R138, UR43 ;  /* 0x0000002b8a977c20 */ /* 0x001fe20008410000 */
[----:B---3--:R-:W-:Y:S02]  /*1be80*/  FSEL R138, R185, -INF , P6 ;  /* 0xff800000b98a7808 */ /* 0x008fe40003000000 */
[C---:B------:R-:W-:Y:S01]  /*1be90*/  ISETP.GT.AND P6, PT, R169.reuse, 0x9, PT ;  /* 0x00000009a900780c */ /* 0x040fe20003fc4270 */
[----:B------:R1:W0:Y:S01]  /*1bea0*/  MUFU.TANH R168, R151 ;  /* 0x0000009700a87308 */ /* 0x0002220000002400 */
[----:B------:R-:W-:-:S02]  /*1beb0*/  ISETP.GT.AND P5, PT, R169, 0x18, PT ;  /* 0x00000018a900780c */ /* 0x000fc40003fa4270 */
[----:B------:R-:W-:Y:S02]  /*1bec0*/  FSEL R14, R14, -INF , P6 ;  /* 0xff8000000e0e7808 */ /* 0x000fe40003000000 */
[----:B------:R-:W-:Y:S02]  /*1bed0*/  ISETP.GT.AND P6, PT, R169, 0x19, PT ;  /* 0x00000019a900780c */ /* 0x000fe40003fc4270 */
[----:B------:R-:W-:Y:S02]  /*1bee0*/  FSEL R21, R21, -INF , P5 ;  /* 0xff80000015157808 */ /* 0x000fe40002800000 */
[----:B-1----:R-:W-:Y:S02]  /*1bef0*/  FSEL R151, R5, -INF , P3 ;  /* 0xff80000005977808 */ /* 0x002fe40001800000 */
[----:B------:R-:W-:Y:S02]  /*1bf00*/  FMNMX.FTZ R5, R138, R170, !PT ;  /* 0x000000aa8a057209 */ /* 0x000fe40007810000 */
[----:B------:R-:W-:-:S02]  /*1bf10*/  ISETP.GT.AND P3, PT, R169, RZ, PT ;  /* 0x000000ffa900720c */ /* 0x000fc40003f64270 */
[----:B------:R-:W-:Y:S02]  /*1bf20*/  FMNMX.FTZ R5, R151, R5, !PT ;  /* 0x0000000597057209 */ /* 0x000fe40007810000 */
[----:B------:R-:W-:Y:S02]  /*1bf30*/  FSEL R0, R0, -INF , P3 ;  /* 0xff80000000007808 */ /* 0x000fe40001800000 */
[----:B------:R-:W-:Y:S01]  /*1bf40*/  ISETP.GT.AND P3, PT, R169, 0x10, PT ;  /* 0x00000010a900780c */ /* 0x000fe20003f64270 */
[----:B------:R-:W1:Y:S01]  /*1bf50*/  SHFL.BFLY PT, R170, R5, 0x2, 0x1f ;  /* 0x0c401f0005aa7f89 */ /* 0x000e6200000e0000 */
[----:B------:R-:W-:Y:S02]  /*1bf60*/  FSEL R160, R160, -INF , P6 ;  /* 0xff800000a0a07808 */ /* 0x000fe40003000000 */
[----:B------:R-:W-:Y:S02]  /*1bf70*/  FSEL R15, R15, -INF , P3 ;  /* 0xff8000000f0f7808 */ /* 0x000fe40001800000 */
[----:B------:R-:W-:-:S02]  /*1bf80*/  ISETP.GT.AND P3, PT, R169, 0x20, PT ;  /* 0x00000020a900780c */ /* 0x000fc40003f64270 */
[C---:B------:R-:W-:Y:S02]  /*1bf90*/  ISETP.GT.AND P5, PT, R169.reuse, 0x28, PT ;  /* 0x00000028a900780c */ /* 0x040fe40003fa4270 */
[----:B------:R-:W-:Y:S02]  /*1bfa0*/  FSEL R152, R152, -INF , P3 ;  /* 0xff80000098987808 */ /* 0x000fe40001800000 */
[C---:B------:R-:W-:Y:S02]  /*1bfb0*/  ISETP.GT.AND P6, PT, R169.reuse, 0x29, PT ;  /* 0x00000029a900780c */ /* 0x040fe40003fc4270 */
[----:B------:R-:W-:Y:S02]  /*1bfc0*/  FSEL R154, R154, -INF , P5 ;  /* 0xff8000009a9a7808 */ /* 0x000fe40002800000 */
[----:B------:R-:W-:Y:S02]  /*1bfd0*/  ISETP.GT.AND P3, PT, R169, 0x30, PT ;  /* 0x00000030a900780c */ /* 0x000fe40003f64270 */
[----:B------:R-:W-:-:S02]  /*1bfe0*/  FSEL R155, R155, -INF , P6 ;  /* 0xff8000009b9b7808 */ /* 0x000fc40003000000 */
[----:B------:R-:W-:Y:S02]  /*1bff0*/  FSEL R144, R144, -INF , P3 ;  /* 0xff80000090907808 */ /* 0x000fe40001800000 */
[C---:B------:R-:W-:Y:S02]  /*1c000*/  ISETP.GT.AND P5, PT, R169.reuse, 0x38, PT ;  /* 0x00000038a900780c */ /* 0x040fe40003fa4270 */
[----:B------:R-:W-:Y:S02]  /*1c010*/  ISETP.GT.AND P6, PT, R169, 0x39, PT ;  /* 0x00000039a900780c */ /* 0x000fe40003fc4270 */
[----:B-1----:R-:W-:Y:S02]  /*1c020*/  FMNMX.FTZ R5, R5, R170, !PT ;  /* 0x000000aa05057209 */ /* 0x002fe40007810000 */
[----:B------:R-:W-:Y:S02]  /*1c030*/  FSEL R146, R146, -INF , P5 ;  /* 0xff80000092927808 */ /* 0x000fe40002800000 */
[----:B------:R-:W-:Y:S01]  /*1c040*/  ISETP.GT.AND P3, PT, R169, 0x40, PT ;  /* 0x00000040a900780c */ /* 0x000fe20003f64270 */
[----:B------:R-:W1:Y:S01]  /*1c050*/  SHFL.BFLY PT, R170, R5, 0x1, 0x1f ;  /* 0x0c201f0005aa7f89 */ /* 0x000e6200000e0000 */
[----:B--2---:R-:W-:-:S02]  /*1c060*/  FSEL R166, R166, -INF , P6 ;  /* 0xff800000a6a67808 */ /* 0x004fc40003000000 */
[----:B0-----:R-:W-:Y:S02]  /*1c070*/  FSEL R168, R168, -INF , P3 ;  /* 0xff800000a8a87808 */ /* 0x001fe40001800000 */
[C---:B------:R-:W-:Y:S02]  /*1c080*/  ISETP.GT.AND P5, PT, R169.reuse, 0x48, PT ;  /* 0x00000048a900780c */ /* 0x040fe40003fa4270 */
[C---:B------:R-:W-:Y:S02]  /*1c090*/  ISETP.GT.AND P6, PT, R169.reuse, 0x49, PT ;  /* 0x00000049a900780c */ /* 0x040fe40003fc4270 */
[----:B------:R-:W-:Y:S02]  /*1c0a0*/  FSEL R142, R142, -INF , P5 ;  /* 0xff8000008e8e7808 */ /* 0x000fe40002800000 */
[----:B------:R-:W-:Y:S02]  /*1c0b0*/  ISETP.GT.AND P3, PT, R169, 0x50, PT ;  /* 0x00000050a900780c */ /* 0x000fe40003f64270 */
[----:B------:R-:W-:-:S02]  /*1c0c0*/  FSEL R143, R143, -INF , P6 ;  /* 0xff8000008f8f7808 */ /* 0x000fc40003000000 */
[C---:B------:R-:W-:Y:S02]  /*1c0d0*/  ISETP.GT.AND P5, PT, R169.reuse, 0x51, PT ;  /* 0x00000051a900780c */ /* 0x040fe40003fa4270 */
[----:B------:R-:W-:Y:S02]  /*1c0e0*/  FSEL R130, R130, -INF , P3 ;  /* 0xff80000082827808 */ /* 0x000fe40001800000 */
[----:B------:R-:W-:Y:S02]  /*1c0f0*/  ISETP.GT.AND P6, PT, R169, 0x58, PT ;  /* 0x00000058a900780c */ /* 0x000fe40003fc4270 */
[----:B------:R-:W-:Y:S02]  /*1c100*/  FSEL R131, R131, -INF , P5 ;  /* 0xff80000083837808 */ /* 0x000fe40002800000 */
[----:B------:R-:W-:Y:S02]  /*1c110*/  ISETP.GT.AND P3, PT, R169, 0x59, PT ;  /* 0x00000059a900780c */ /* 0x000fe40003f64270 */
[----:B-1----:R-:W-:-:S02]  /*1c120*/  FMNMX.FTZ R5, R5, R170, !PT ;  /* 0x000000aa05057209 */ /* 0x002fc40007810000 */
[----:B------:R-:W-:Y:S02]  /*1c130*/  FSEL R170, R3, -INF , P4 ;  /* 0xff80000003aa7808 */ /* 0x000fe40002000000 */
[----:B------:R-:W-:Y:S01]  /*1c140*/  FMNMX.FTZ R3, R0, R9, !PT ;  /* 0x0000000900037209 */ /* 0x000fe20007810000 */
[----:B------:R-:W-:Y:S01]  /*1c150*/  FMUL.FTZ R171, R5, R4 ;  /* 0x0000000405ab7220 */ /* 0x000fe20000410000 */
[----:B------:R-:W-:Y:S02]  /*1c160*/  ISETP.GT.AND P4, PT, R169, 0x11, PT ;  /* 0x00000011a900780c */ /* 0x000fe40003f84270 */
[----:B------:R-:W-:Y:S02]  /*1c170*/  FMNMX.FTZ R3, R170, R3, !PT ;  /* 0x00000003aa037209 */ /* 0x000fe40007810000 */
[----:B------:R-:W-:Y:S02]  /*1c180*/  FSEL R20, R20, -INF , P4 ;  /* 0xff80000014147808 */ /* 0x000fe40002000000 */
[----:B------:R-:W-:-:S02]  /*1c190*/  FMNMX.FTZ R3, R12, R3, !PT ;  /* 0x000000030c037209 */ /* 0x000fc40007810000 */
[----:B------:R-:W-:Y:S02]  /*1c1a0*/  ISETP.GT.AND P4, PT, R169, 0x21, PT ;  /* 0x00000021a900780c */ /* 0x000fe40003f84270 */
[----:B------:R-:W-:Y:S02]  /*1c1b0*/  FMNMX.FTZ R3, R14, R3, !PT ;  /* 0x000000030e037209 */ /* 0x000fe40007810000 */
[----:B------:R-:W-:Y:S02]  /*1c1c0*/  FSEL R153, R153, -INF , P4 ;  /* 0xff80000099997808 */ /* 0x000fe40002000000 */
[----:B------:R-:W-:Y:S02]  /*1c1d0*/  FMNMX.FTZ R3, R15, R3, !PT ;  /* 0x000000030f037209 */ /* 0x000fe40007810000 */
[----:B------:R-:W-:Y:S02]  /*1c1e0*/  ISETP.GT.AND P4, PT, R169, 0x31, PT ;  /* 0x00000031a900780c */ /* 0x000fe40003f84270 */
[----:B------:R-:W-:-:S02]  /*1c1f0*/  FMNMX.FTZ R3, R20, R3, !PT ;  /* 0x0000000314037209 */ /* 0x000fc40007810000 */
[----:B------:R-:W-:Y:S02]  /*1c200*/  FSEL R145, R145, -INF , P4 ;  /* 0xff80000091917808 */ /* 0x000fe40002000000 */
[----:B------:R-:W-:Y:S02]  /*1c210*/  FMNMX.FTZ R3, R21, R3, !PT ;  /* 0x0000000315037209 */ /* 0x000fe40007810000 */
[----:B------:R-:W-:Y:S02]  /*1c220*/  ISETP.GT.AND P4, PT, R169, 0x41, PT ;  /* 0x00000041a900780c */ /* 0x000fe40003f84270 */
[----:B------:R-:W-:Y:S02]  /*1c230*/  FMNMX.FTZ R3, R160, R3, !PT ;  /* 0x00000003a0037209 */ /* 0x000fe40007810000 */
[----:B------:R-:W-:Y:S02]  /*1c240*/  FSEL R139, R139, -INF , P4 ;  /* 0xff8000008b8b7808 */ /* 0x000fe40002000000 */
[----:B------:R-:W-:-:S02]  /*1c250*/  FMNMX.FTZ R3, R152, R3, !PT ;  /* 0x0000000398037209 */ /* 0x000fc40007810000 */
[----:B------:R-:W-:Y:S02]  /*1c260*/  FSEL R134, R134, -INF , P6 ;  /* 0xff80000086867808 */ /* 0x000fe40003000000 */
[----:B------:R-:W-:Y:S02]  /*1c270*/  FMNMX.FTZ R3, R153, R3, !PT ;  /* 0x0000000399037209 */ /* 0x000fe40007810000 */
[----:B------:R-:W-:Y:S02]  /*1c280*/  FSETP.NEU.FTZ.AND P4, PT, R5, -INF , PT ;  /* 0xff8000000500780b */ /* 0x000fe40003f9d000 */
[----:B------:R-:W-:Y:S02]  /*1c290*/  FMNMX.FTZ R3, R154, R3, !PT ;  /* 0x000000039a037209 */ /* 0x000fe40007810000 */
[----:B------:R-:W-:Y:S02]  /*1c2a0*/  ISETP.GT.AND P5, PT, R169, 0x60, PT ;  /* 0x00000060a900780c */ /* 0x000fe40003fa4270 */
[----:B------:R-:W-:-:S02]  /*1c2b0*/  FMNMX.FTZ R3, R155, R3, !PT ;  /* 0x000000039b037209 */ /* 0x000fc40007810000 */
[----:B------:R-:W-:Y:S02]  /*1c2c0*/  FSEL R135, R135, -INF , P3 ;  /* 0xff80000087877808 */ /* 0x000fe40001800000 */
[----:B------:R-:W-:Y:S02]  /*1c2d0*/  FMNMX.FTZ R3, R144, R3, !PT ;  /* 0x0000000390037209 */ /* 0x000fe40007810000 */
[----:B------:R-:W-:Y:S02]  /*1c2e0*/  FSEL R171, R171, RZ, P4 ;  /* 0x000000ffabab7208 */ /* 0x000fe40002000000 */
[----:B------:R-:W-:Y:S02]  /*1c2f0*/  FMNMX.FTZ R3, R145, R3, !PT ;  /* 0x0000000391037209 */ /* 0x000fe40007810000 */
[----:B------:R-:W-:Y:S01]  /*1c300*/  ISETP.GT.AND P6, PT, R169, 0x61, PT ;  /* 0x00000061a900780c */ /* 0x000fe20003fc4270 */
[-CC-:B------:R-:W-:Y:S01]  /*1c310*/  FFMA.FTZ R192, R147, R4.reuse, -R171.reuse ;  /* 0x0000000493c07223 */ /* 0x180fe200000108ab */
[----:B------:R-:W-:Y:S01]  /*1c320*/  FMNMX.FTZ R3, R146, R3, !PT ;  /* 0x0000000392037209 */ /* 0x000fe20007810000 */
[-CC-:B------:R-:W-:Y:S01]  /*1c330*/  FFMA.FTZ R202, R137, R4.reuse, -R171.reuse ;  /* 0x0000000489ca7223 */ /* 0x180fe200000108ab */
[----:B------:R-:W-:Y:S01]  /*1c340*/  FSEL R122, R122, -INF , P5 ;  /* 0xff8000007a7a7808 */ /* 0x000fe20002800000 */
[-CC-:B------:R-:W-:Y:S01]  /*1c350*/  FFMA.FTZ R137, R129, R4.reuse, -R171.reuse ;  /* 0x0000000481897223 */ /* 0x180fe200000108ab */
[----:B------:R-:W-:Y:S01]  /*1c360*/  FMNMX.FTZ R3, R166, R3, !PT ;  /* 0x00000003a6037209 */ /* 0x000fe20007810000 */
[-CC-:B------:R-:W-:Y:S01]  /*1c370*/  FFMA.FTZ R194, R148, R4.reuse, -R171.reuse ;  /* 0x0000000494c27223 */ /* 0x180fe200000108ab */
        /* <DEDUP_REMOVED lines=15> */
[----:B------:R-:W-:Y:S01]  /*1c470*/  FFMA.FTZ R184, R149, R4, -R171 ;  /* 0x0000000495b87223 */ /* 0x000fe200000108ab */
[----:B------:R-:W-:Y:S01]  /*1c480*/  FSEL R156, R127, -INF , P5 ;  /* 0xff8000007f9c7808 */ /* 0x000fe20002800000 */
[----:B------:R-:W-:-:S02]  /*1c490*/  WARPGROUP.DEPBAR.LE gsb0, 0x0 ;  /* 0x00008000000079c5 */ /* 0x000fc40000010000 */
[----:B------:R-:W-:Y:S01]  /*1c4a0*/  FMNMX.FTZ R3, R130, R3, !PT ;  /* 0x0000000382037209 */ /* 0x000fe20007810000 */
[----:B------:R-:W-:Y:S01]  /*1c4b0*/  WARPGROUP.ARRIVE ;  /* 0x00000000000079c5 */ /* 0x000fe20000000000 */
        /* <DEDUP_REMOVED lines=22> */
[----:B------:R-:W-:Y:S04]  /*1c620*/  MUFU.EX2 R137, R137 ;  /* 0x0000008900897308 */ /* 0x000fe80000000800 */
[----:B------:R-:W0:Y:S04]  /*1c630*/  SHFL.BFLY PT, R133, R3, 0x2, 0x1f ;  /* 0x0c401f0003857f89 */ /* 0x000e2800000e0000 */
[----:B------:R-:W-:Y:S08]  /*1c640*/  MUFU.EX2 R196, R196 ;  /* 0x000000c400c47308 */ /* 0x000ff00000000800 */
[----:B------:R-:W-:Y:S08]  /*1c650*/  MUFU.EX2 R129, R129 ;  /* 0x0000008100817308 */ /* 0x000ff00000000800 */
[----:B------:R-:W-:Y:S01]  /*1c660*/  MUFU.EX2 R198, R198 ;  /* 0x000000c600c67308 */ /* 0x000fe20000000800 */
[----:B0-----:R-:W-:Y:S01]  /*1c670*/  FMNMX.FTZ R3, R3, R133, !PT ;  /* 0x0000008503037209 */ /* 0x001fe20007810000 */
[-CC-:B------:R-:W-:Y:S01]  /*1c680*/  FFMA.FTZ R133, R124, R4.reuse, -R171.reuse ;  /* 0x000000047c857223 */ /* 0x180fe200000108ab */
[-CC-:B------:R-:W-:Y:S01]  /*1c690*/  FFMA.FTZ R124, R125, R4.reuse, -R171.reuse ;  /* 0x000000047d7c7223 */ /* 0x180fe200000108ab */
[----:B------:R-:W-:-:S04]  /*1c6a0*/  FFMA.FTZ R125, R167, R4, -R171 ;  /* 0x00000004a77d7223 */ /* 0x000fc800000108ab */
[----:B------:R-:W-:Y:S01]  /*1c6b0*/  MUFU.EX2 R128, R128 ;  /* 0x0000008000807308 */ /* 0x000fe20000000800 */
[----:B------:R-:W0:Y:S07]  /*1c6c0*/  SHFL.BFLY PT, R141, R3, 0x1, 0x1f ;  /* 0x0c201f00038d7f89 */ /* 0x000e2e00000e0000 */
[----:B------:R-:W-:Y:S08]  /*1c6d0*/  MUFU.EX2 R192, R192 ;  /* 0x000000c000c07308 */ /* 0x000ff00000000800 */
[----:B------:R-:W-:Y:S08]  /*1c6e0*/  MUFU.EX2 R132, R132 ;  /* 0x0000008400847308 */ /* 0x000ff00000000800 */
[----:B------:R-:W-:Y:S01]  /*1c6f0*/  MUFU.EX2 R194, R194 ;  /* 0x000000c200c27308 */ /* 0x000fe20000000800 */
[----:B0-----:R-:W-:Y:S01]  /*1c700*/  FMNMX.FTZ R3, R3, R141, !PT ;  /* 0x0000008d03037209 */ /* 0x001fe20007810000 */
[----:B------:R-:W-:-:S03]  /*1c710*/  FFMA.FTZ R141, R151, R4, -R171 ;  /* 0x00000004978d7223 */ /* 0x000fc600000108ab */
        /* <DEDUP_REMOVED lines=8> */
[----:B------:R-:W-:Y:S02]  /*1c7a0*/  VIADD R14, R2, 0x300 ;  /* 0x00000300020e7836 */ /* 0x000fe40000000000 */
[-C--:B------:R-:W-:Y:S01]  /*1c7b0*/  FFMA.FTZ R201, R0, R4.reuse, -R149 ;  /* 0x0000000400c97223 */ /* 0x080fe20000010895 */
[----:B------:R-:W-:Y:S01]  /*1c7c0*/  FADD.FTZ R2, -R15, R9 ;  /* 0x000000090f027221 */ /* 0x000fe20000010100 */
[----:B------:R-:W-:Y:S01]  /*1c7d0*/  IMAD.MOV.U32 R15, RZ, RZ, 0x40000040 ;  /* 0x40000040ff0f7424 */ /* 0x000fe200078e00ff */
[----:B------:R-:W-:Y:S01]  /*1c7e0*/  FSEL R0, R5, RZ, P4 ;  /* 0x000000ff05007208 */ /* 0x000fe20002000000 */
[-CC-:B------:R-:W-:Y:S01]  /*1c7f0*/  FFMA.FTZ R150, R170, R4.reuse, -R149.reuse ;  /* 0x00000004aa967223 */ /* 0x180fe20000010895 */
[----:B------:R-:W-:Y:S01]  /*1c800*/  R2UR UR6, R14 ;  /* 0x000000000e0672ca */ /* 0x000fe200000e0000 */
[-C--:B------:R-:W-:Y:S01]  /*1c810*/  FMUL.FTZ R2, R2, R4.reuse ;  /* 0x0000000402027220 */ /* 0x080fe20000410000 */
[----:B------:R-:W-:Y:S01]  /*1c820*/  R2UR UR7, R15 ;  /* 0x000000000f0772ca */ /* 0x000fe200000e0000 */
[----:B------:R-:W-:Y:S01]  /*1c830*/  FADD.FTZ R0, -R0, R10 ;  /* 0x0000000a00007221 */ /* 0x000fe20000010100 */
[----:B------:R-:W-:Y:S01]  /*1c840*/  MUFU.EX2 R201, R201 ;  /* 0x000000c900c97308 */ /* 0x000fe20000000800 */
[-CC-:B------:R-:W-:Y:S01]  /*1c850*/  FFMA.FTZ R151, R20, R4.reuse, -R149.reuse ;  /* 0x0000000414977223 */ /* 0x180fe20000010895 */
[-CC-:B------:R-:W-:Y:S01]  /*1c860*/  FFMA.FTZ R199, R21, R4.reuse, -R149.reuse ;  /* 0x0000000415c77223 */ /* 0x180fe20000010895 */
[-C--:B------:R-:W-:Y:S01]  /*1c870*/  FMUL.FTZ R0, R0, R4.reuse ;  /* 0x0000000400007220 */ /* 0x080fe20000410000 */
[-CC-:B------:R-:W-:Y:S01]  /*1c880*/  FFMA.FTZ R20, R160, R4.reuse, -R149.reuse ;  /* 0x00000004a0147223 */ /* 0x180fe20000010895 */
[-CC-:B------:R-:W-:Y:S01]  /*1c890*/  FFMA.FTZ R193, R152, R4.reuse, -R149.reuse ;  /* 0x0000000498c17223 */ /* 0x180fe20000010895 */
[-CC-:B------:R-:W-:Y:S01]  /*1c8a0*/  FFMA.FTZ R21, R153, R4.reuse, -R149.reuse ;  /* 0x0000000499157223 */ /* 0x180fe20000010895 */
[-CC-:B------:R-:W-:Y:S01]  /*1c8b0*/  FFMA.FTZ R195, R154, R4.reuse, -R149.reuse ;  /* 0x000000049ac37223 */ /* 0x180fe20000010895 */
[----:B------:R-:W0:Y:S01]  /*1c8c0*/  MUFU.EX2 R2, R2 ;  /* 0x0000000200027308 */ /* 0x000e220000000800 */
[-CC-:B------:R-:W-:Y:S01]  /*1c8d0*/  FFMA.FTZ R152, R155, R4.reuse, -R149.reuse ;  /* 0x000000049b987223 */ /* 0x180fe20000010895 */
[-CC-:B------:R-:W-:Y:S01]  /*1c8e0*/  FFMA.FTZ R189, R144, R4.reuse, -R149.reuse ;  /* 0x0000000490bd7223 */ /* 0x180fe20000010895 */
[----:B------:R-:W-:Y:S01]  /*1c8f0*/  HGMMA.64x192x16.F32 R24, R176, gdesc[UR4].tnspB, R24, gsb0 ;  /* 0x42e00004b0187df0 */ /* 0x000fe20008000818 */
        /* <DEDUP_REMOVED lines=14> */
[----:B------:R-:W-:Y:S01]  /*1c9e0*/  FFMA.FTZ R148, R148, R4, -R149 ;  /* 0x0000000494947223 */ /* 0x000fe20000010895 */
[C---:B------:R-:W-:Y:S01]  /*1c9f0*/  ISETP.GT.AND P3, PT, R8.reuse, R223, PT ;  /* 0x000000df0800720c */ /* 0x040fe20003f64270 */
[----:B------:R-:W-:-:S04]  /*1ca00*/  VIADD R8, R8, 0xffffffff ;  /* 0xffffffff08087836 */ /* 0x000fc80000000000 */
[----:B------:R-:W0:Y:S01]  /*1ca10*/  MUFU.EX2 R203, R203 ;  /* 0x000000cb00cb7308 */ /* 0x000e220000000800 */
[----:B-1----:R-:W-:Y:S01]  /*1ca20*/  FFMA.FTZ R7, R0, R7, R200 ;  /* 0x0000000700077223 */ /* 0x002fe200000100c8 */
[----:B------:R-:W-:-:S03]  /*1ca30*/  F2FP.F16.F32.PACK_AB R200, R136, R200 ;  /* 0x000000c888c8723e */ /* 0x000fc600000000ff */
[----:B------:R-:W-:-:S03]  /*1ca40*/  FADD.FTZ R7, R136, R7 ;  /* 0x0000000788077221 */ /* 0x000fc60000010000 */
[----:B------:R-:W1:Y:S01]  /*1ca50*/  MUFU.EX2 R12, R12 ;  /* 0x0000000c000c7308 */ /* 0x000e620000000800 */
[----:B--2---:R-:W-:Y:S01]  /*1ca60*/  FADD.FTZ R6, R150, R6 ;  /* 0x0000000696067221 */ /* 0x004fe20000010000 */
[----:B------:R-:W-:Y:S01]  /*1ca70*/  FADD.FTZ R7, R202, R7 ;  /* 0x00000007ca077221 */ /* 0x000fe20000010000 */
[C---:B------:R-:W-:Y:S02]  /*1ca80*/  F2FP.F16.F32.PACK_AB R202, R137.reuse, R202 ;  /* 0x000000ca89ca723e */ /* 0x040fe400000000ff */
[----:B------:R-:W-:Y:S01]  /*1ca90*/  F2FP.F16.F32.PACK_AB R201, R150, R201 ;  /* 0x000000c996c9723e */ /* 0x000fe200000000ff */
[----:B------:R-:W-:Y:S02]  /*1caa0*/  FADD.FTZ R7, R137, R7 ;  /* 0x0000000789077221 */ /* 0x000fe40000010000 */
[----:B------:R-:W2:Y:S08]  /*1cab0*/  MUFU.EX2 R197, R197 ;  /* 0x000000c500c57308 */ /* 0x000eb00000000800 */
[----:B------:R-:W3:Y:S08]  /*1cac0*/  MUFU.EX2 R151, R151 ;  /* 0x0000009700977308 */ /* 0x000ef00000000800 */
[----:B------:R-:W4:Y:S08]  /*1cad0*/  MUFU.EX2 R199, R199 ;  /* 0x000000c700c77308 */ /* 0x000f300000000800 */
[----:B------:R-:W4:Y:S08]  /*1cae0*/  MUFU.EX2 R20, R20 ;  /* 0x0000001400147308 */ /* 0x000f300000000800 */
[----:B------:R-:W4:Y:S08]  /*1caf0*/  MUFU.EX2 R193, R193 ;  /* 0x000000c100c17308 */ /* 0x000f300000000800 */
[----:B------:R-:W4:Y:S08]  /*1cb00*/  MUFU.EX2 R21, R21 ;  /* 0x0000001500157308 */ /* 0x000f300000000800 */
[----:B------:R-:W4:Y:S08]  /*1cb10*/  MUFU.EX2 R195, R195 ;  /* 0x000000c300c37308 */ /* 0x000f300000000800 */
[----:B------:R-:W4:Y:S08]  /*1cb20*/  MUFU.EX2 R152, R152 ;  /* 0x0000009800987308 */ /* 0x000f300000000800 */
[----:B------:R-:W-:Y:S08]  /*1cb30*/  MUFU.EX2 R188, R188 ;  /* 0x000000bc00bc7308 */ /* 0x000ff00000000800 */
        /* <DEDUP_REMOVED lines=10> */
[----:B------:R-:W-:Y:S08]  /*1cbe0*/  MUFU.EX2 R186, R186 ;  /* 0x000000ba00ba7308 */ /* 0x000ff00000000800 */
[----:B------:R-:W-:Y:S08]  /*1cbf0*/  MUFU.EX2 R187, R187 ;  /* 0x000000bb00bb7308 */ /* 0x000ff00000000800 */
[----:B------:R-:W-:Y:S01]  /*1cc00*/  MUFU.EX2 R123, R123 ;  /* 0x0000007b007b7308 */ /* 0x000fe20000000800 */
[----:B------:R-:W-:-:S02]  /*1cc10*/  WARPGROUP.DEPBAR.LE gsb0, 0x0 ;  /* 0x00008000000079c5 */ /* 0x000fc40000010000 */
[----:B------:R0:W-:Y:S05]  /*1cc20*/  @!P1 SYNCS.ARRIVE.TRANS64.RED.A1T0 RZ, [R13+URZ], RZ ;  /* 0x000000ff0dff99a7 */ /* 0x0001ea000810043f */
[----:B------:R-:W-:Y:S01]  /*1cc30*/  MUFU.EX2 R180, R159 ;  /* 0x0000009f00b47308 */ /* 0x000fe20000000800 */
[----:B0-----:R-:W-:Y:S01]  /*1cc40*/  FADD.FTZ R13, R203, R6 ;  /* 0x00000006cb0d7221 */ /* 0x001fe20000010000 */
[----:B------:R0:W-:Y:S01]  /*1cc50*/  @!P1 SYNCS.ARRIVE.TRANS64.RED.A1T0 RZ, [R11+URZ], RZ ;  /* 0x000000ff0bff99a7 */ /* 0x0001e2000810043f */
[C---:B-1----:R-:W-:Y:S02]  /*1cc60*/  F2FP.F16.F32.PACK_AB R203, R12.reuse, R203 ;  /* 0x000000cb0ccb723e */ /* 0x042fe400000000ff */
[----:B------:R-:W-:-:S03]  /*1cc70*/  FADD.FTZ R13, R12, R13 ;  /* 0x0000000d0c0d7221 */ /* 0x000fc60000010000 */
[----:B------:R-:W1:Y:S01]  /*1cc80*/  MUFU.EX2 R6, R139 ;  /* 0x0000008b00067308 */ /* 0x000e620000000800 */
[----:B--2---:R-:W-:Y:S01]  /*1cc90*/  FADD.FTZ R13, R197, R13 ;  /* 0x0000000dc50d7221 */ /* 0x004fe20000010000 */
[----:B0-----:R-:W-:Y:S01]  /*1cca0*/  FADD.FTZ R11, R196, R7 ;  /* 0x00000007c40b7221 */ /* 0x001fe20000010000 */
[----:B------:R-:W-:Y:S01]  /*1ccb0*/  FFMA.FTZ R7, R143, R4, -R149 ;  /* 0x000000048f077223 */ /* 0x000fe20000010895 */
[----:B------:R-:W-:Y:S01]  /*1ccc0*/  F2FP.F16.F32.PACK_AB R196, R129, R196 ;  /* 0x000000c481c4723e */ /* 0x000fe200000000ff */
[----:B---3--:R-:W-:Y:S01]  /*1ccd0*/  FADD.FTZ R13, R151, R13 ;  /* 0x0000000d970d7221 */ /* 0x008fe20000010000 */
[----:B------:R-:W-:Y:S02]  /*1cce0*/  FADD.FTZ R11, R129, R11 ;  /* 0x0000000b810b7221 */ /* 0x000fe40000010000 */
[----:B------:R-:W-:Y:S01]  /*1ccf0*/  MUFU.EX2 R181, R181 ;  /* 0x000000b500b57308 */ /* 0x000fe20000000800 */
[----:B------:R-:W-:Y:S01]  /*1cd00*/  F2FP.F16.F32.PACK_AB R197, R151, R197 ;  /* 0x000000c597c5723e */ /* 0x000fe200000000ff */
[----:B----4-:R-:W-:Y:S01]  /*1cd10*/  FADD.FTZ R13, R199, R13 ;  /* 0x0000000dc70d7221 */ /* 0x010fe20000010000 */
[----:B------:R-:W-:Y:S01]  /*1cd20*/  FADD.FTZ R14, R198, R11 ;  /* 0x0000000bc60e7221 */ /* 0x000fe20000010000 */
[-CC-:B------:R-:W-:Y:S01]  /*1cd30*/  FFMA.FTZ R11, R131, R4.reuse, -R149.reuse ;  /* 0x00000004830b7223 */ /* 0x180fe20000010895 */
[----:B------:R-:W-:Y:S01]  /*1cd40*/  FFMA.FTZ R149, R156, R4, -R149 ;  /* 0x000000049c957223 */ /* 0x000fe20000010895 */
[----:B------:R-:W-:Y:S01]  /*1cd50*/  FADD.FTZ R13, R20, R13 ;  /* 0x0000000d140d7221 */ /* 0x000fe20000010000 */
[C---:B------:R-:W-:Y:S01]  /*1cd60*/  FADD.FTZ R14, R128.reuse, R14 ;  /* 0x0000000e800e7221 */ /* 0x040fe20000010000 */
[----:B------:R-:W0:Y:S01]  /*1cd70*/  MUFU.EX2 R7, R7 ;  /* 0x0000000700077308 */ /* 0x000e220000000800 */
[----:B------:R-:W-:Y:S01]  /*1cd80*/  F2FP.F16.F32.PACK_AB R198, R128, R198 ;  /* 0x000000c680c6723e */ /* 0x000fe200000000ff */
[----:B------:R-:W-:Y:S01]  /*1cd90*/  FADD.FTZ R13, R193, R13 ;  /* 0x0000000dc10d7221 */ /* 0x000fe20000010000 */
[----:B------:R-:W-:Y:S01]  /*1cda0*/  FADD.FTZ R14, R192, R14 ;  /* 0x0000000ec00e7221 */ /* 0x000fe20000010000 */
[----:B------:R-:W-:-:S02]  /*1cdb0*/  F2FP.F16.F32.PACK_AB R199, R20, R199 ;  /* 0x000000c714c7723e */ /* 0x000fc400000000ff */
[----:B------:R-:W-:Y:S01]  /*1cdc0*/  FADD.FTZ R13, R21, R13 ;  /* 0x0000000d150d7221 */ /* 0x000fe20000010000 */
[C---:B------:R-:W-:Y:S01]  /*1cdd0*/  FADD.FTZ R14, R132.reuse, R14 ;  /* 0x0000000e840e7221 */ /* 0x040fe20000010000 */
[----:B------:R-:W-:Y:S01]  /*1cde0*/  MUFU.EX2 R133, R133 ;  /* 0x0000008500857308 */ /* 0x000fe20000000800 */
[----:B------:R-:W-:Y:S01]  /*1cdf0*/  F2FP.F16.F32.PACK_AB R192, R132, R192 ;  /* 0x000000c084c0723e */ /* 0x000fe200000000ff */
[----:B------:R-:W-:Y:S01]  /*1ce00*/  FADD.FTZ R13, R195, R13 ;  /* 0x0000000dc30d7221 */ /* 0x000fe20000010000 */
[----:B------:R-:W-:Y:S01]  /*1ce10*/  FADD.FTZ R14, R194, R14 ;  /* 0x0000000ec20e7221 */ /* 0x000fe20000010000 */
[----:B------:R-:W-:Y:S02]  /*1ce20*/  F2FP.F16.F32.PACK_AB R193, R21, R193 ;  /* 0x000000c115c1723e */ /* 0x000fe400000000ff */
[----:B------:R-:W-:Y:S01]  /*1ce30*/  FADD.FTZ R13, R152, R13 ;  /* 0x0000000d980d7221 */ /* 0x000fe20000010000 */
[C---:B------:R-:W-:Y:S01]  /*1ce40*/  FADD.FTZ R14, R120.reuse, R14 ;  /* 0x0000000e780e7221 */ /* 0x040fe20000010000 */
[----:B------:R-:W2:Y:S01]  /*1ce50*/  MUFU.EX2 R11, R11 ;  /* 0x0000000b000b7308 */ /* 0x000ea20000000800 */
[----:B------:R-:W-:Y:S01]  /*1ce60*/  F2FP.F16.F32.PACK_AB R194, R120, R194 ;  /* 0x000000c278c2723e */ /* 0x000fe200000000ff */
[----:B------:R-:W-:Y:S01]  /*1ce70*/  FADD.FTZ R13, R189, R13 ;  /* 0x0000000dbd0d7221 */ /* 0x000fe20000010000 */
[----:B------:R-:W-:Y:S01]  /*1ce80*/  FADD.FTZ R14, R188, R14 ;  /* 0x0000000ebc0e7221 */ /* 0x000fe20000010000 */
[----:B------:R-:W-:-:S02]  /*1ce90*/  F2FP.F16.F32.PACK_AB R189, R10, R189 ;  /* 0x000000bd0abd723e */ /* 0x000fc400000000ff */
[----:B------:R-:W-:Y:S01]  /*1cea0*/  FADD.FTZ R13, R10, R13 ;  /* 0x0000000d0a0d7221 */ /* 0x000fe20000010000 */
[----:B------:R-:W-:Y:S01]  /*1ceb0*/  FADD.FTZ R14, R121, R14 ;  /* 0x0000000e790e7221 */ /* 0x000fe20000010000 */
[----:B------:R-:W-:Y:S01]  /*1cec0*/  MUFU.EX2 R182, R182 ;  /* 0x000000b600b67308 */ /* 0x000fe20000000800 */
[----:B------:R-:W-:Y:S01]  /*1ced0*/  F2FP.F16.F32.PACK_AB R195, R152, R195 ;  /* 0x000000c398c3723e */ /* 0x000fe200000000ff */
[----:B------:R-:W-:Y:S01]  /*1cee0*/  FADD.FTZ R13, R191, R13 ;  /* 0x0000000dbf0d7221 */ /* 0x000fe20000010000 */
[----:B------:R-:W-:Y:S01]  /*1cef0*/  FADD.FTZ R14, R190, R14 ;  /* 0x0000000ebe0e7221 */ /* 0x000fe20000010000 */
[C---:B------:R-:W-:Y:S02]  /*1cf00*/  F2FP.F16.F32.PACK_AB R191, R9.reuse, R191 ;  /* 0x000000bf09bf723e */ /* 0x040fe400000000ff */
[----:B------:R-:W-:Y:S01]  /*1cf10*/  FADD.FTZ R13, R9, R13 ;  /* 0x0000000d090d7221 */ /* 0x000fe20000010000 */
[----:B------:R-:W-:Y:S01]  /*1cf20*/  FADD.FTZ R14, R127, R14 ;  /* 0x0000000e7f0e7221 */ /* 0x000fe20000010000 */
[----:B------:R-:W3:Y:S01]  /*1cf30*/  MUFU.EX2 R183, R183 ;  /* 0x000000b700b77308 */ /* 0x000ee20000000800 */
[----:B------:R-:W-:Y:S01]  /*1cf40*/  F2FP.F16.F32.PACK_AB R188, R121, R188 ;  /* 0x000000bc79bc723e */ /* 0x000fe200000000ff */
[----:B------:R-:W-:Y:S01]  /*1cf50*/  FADD.FTZ R13, R185, R13 ;  /* 0x0000000db90d7221 */ /* 0x000fe20000010000 */
[----:B------:R-:W-:Y:S01]  /*1cf60*/  FADD.FTZ R14, R184, R14 ;  /* 0x0000000eb80e7221 */ /* 0x000fe20000010000 */
[----:B-1----:R-:W-:-:S02]  /*1cf70*/  F2FP.F16.F32.PACK_AB R185, R6, R185 ;  /* 0x000000b906b9723e */ /* 0x002fc400000000ff */
[----:B------:R-:W-:Y:S01]  /*1cf80*/  FADD.FTZ R12, R6, R13 ;  /* 0x0000000d060c7221 */ /* 0x000fe20000010000 */
[----:B------:R-:W-:Y:S01]  /*1cf90*/  FADD.FTZ R15, R126, R14 ;  /* 0x0000000e7e0f7221 */ /* 0x000fe20000010000 */
[----:B------:R-:W1:Y:S01]  /*1cfa0*/  MUFU.EX2 R140, R140 ;  /* 0x0000008c008c7308 */ /* 0x000e620000000800 */
[----:B------:R-:W-:Y:S01]  /*1cfb0*/  F2FP.F16.F32.PACK_AB R190, R127, R190 ;  /* 0x000000be7fbe723e */ /* 0x000fe200000000ff */
[----:B------:R-:W-:Y:S01]  /*1cfc0*/  FADD.FTZ R12, R187, R12 ;  /* 0x0000000cbb0c7221 */ /* 0x000fe20000010000 */
[----:B------:R-:W-:Y:S01]  /*1cfd0*/  FADD.FTZ R14, R186, R15 ;  /* 0x0000000fba0e7221 */ /* 0x000fe20000010000 */
[C---:B0-----:R-:W-:Y:S02]  /*1cfe0*/  F2FP.F16.F32.PACK_AB R187, R7.reuse, R187 ;  /* 0x000000bb07bb723e */ /* 0x041fe400000000ff */
[----:B------:R-:W-:Y:S01]  /*1cff0*/  FADD.FTZ R12, R7, R12 ;  /* 0x0000000c070c7221 */ /* 0x000fe20000010000 */
[----:B------:R-:W-:Y:S01]  /*1d000*/  FADD.FTZ R13, R123, R14 ;  /* 0x0000000e7b0d7221 */ /* 0x000fe20000010000 */
[----:B------:R-:W0:Y:S01]  /*1d010*/  MUFU.EX2 R135, R135 ;  /* 0x0000008700877308 */ /* 0x000e220000000800 */
[----:B------:R-:W-:Y:S01]  /*1d020*/  F2FP.F16.F32.PACK_AB R184, R126, R184 ;  /* 0x000000b87eb8723e */ /* 0x000fe200000000ff */
[----:B------:R-:W-:Y:S01]  /*1d030*/  FADD.FTZ R12, R181, R12 ;  /* 0x0000000cb50c7221 */ /* 0x000fe20000010000 */
[----:B------:R-:W-:Y:S01]  /*1d040*/  FADD.FTZ R10, R180, R13 ;  /* 0x0000000db40a7221 */ /* 0x000fe20000010000 */
[----:B--2---:R-:W-:-:S02]  /*1d050*/  F2FP.F16.F32.PACK_AB R181, R11, R181 ;  /* 0x000000b50bb5723e */ /* 0x004fc400000000ff */
[----:B------:R-:W-:Y:S01]  /*1d060*/  FADD.FTZ R12, R11, R12 ;  /* 0x0000000c0b0c7221 */ /* 0x000fe20000010000 */
[----:B------:R-:W-:Y:S01]  /*1d070*/  FADD.FTZ R9, R133, R10 ;  /* 0x0000000a85097221 */ /* 0x000fe20000010000 */
[----:B------:R-:W2:Y:S01]  /*1d080*/  MUFU.EX2 R124, R124 ;  /* 0x0000007c007c7308 */ /* 0x000ea20000000800 */
[----:B------:R-:W-:Y:S01]  /*1d090*/  F2FP.F16.F32.PACK_AB R186, R123, R186 ;  /* 0x000000ba7bba723e */ /* 0x000fe200000000ff */
[----:B---3--:R-:W-:Y:S01]  /*1d0a0*/  FADD.FTZ R12, R183, R12 ;  /* 0x0000000cb70c7221 */ /* 0x008fe20000010000 */
[----:B------:R-:W-:Y:S01]  /*1d0b0*/  FADD.FTZ R9, R182, R9 ;  /* 0x00000009b6097221 */ /* 0x000fe20000010000 */
[----:B------:R-:W-:Y:S01]  /*1d0c0*/  F2FP.F16.F32.PACK_AB R180, R133, R180 ;  /* 0x000000b485b4723e */ /* 0x000fe200000000ff */
[----:B------:R-:W-:Y:S01]  /*1d0d0*/  IMAD.MOV.U32 R11, RZ, RZ, R208 ;  /* 0x000000ffff0b7224 */ /* 0x000fe200078e00d0 */
[C---:B-1----:R-:W-:Y:S01]  /*1d0e0*/  F2FP.F16.F32.PACK_AB R182, R140.reuse, R182 ;  /* 0x000000b68cb6723e */ /* 0x042fe200000000ff */
[----:B------:R-:W-:Y:S01]  /*1d0f0*/  FADD.FTZ R9, R140, R9 ;  /* 0x000000098c097221 */ /* 0x000fe20000010000 */
[----:B------:R-:W1:Y:S01]  /*1d100*/  MUFU.EX2 R122, R122 ;  /* 0x0000007a007a7308 */ /* 0x000e620000000800 */
[C---:B0-----:R-:W-:Y:S01]  /*1d110*/  FADD.FTZ R7, R135.reuse, R12 ;  /* 0x0000000c87077221 */ /* 0x041fe20000010000 */
[----:B------:R-:W-:Y:S01]  /*1d120*/  F2FP.F16.F32.PACK_AB R183, R135, R183 ;  /* 0x000000b787b7723e */ /* 0x000fe200000000ff */
[----:B------:R-:W-:-:S05]  /*1d130*/  IMAD.MOV.U32 R12, RZ, RZ, R205 ;  /* 0x000000ffff0c7224 */ /* 0x000fca00078e00cd */
        /* <DEDUP_REMOVED lines=9> */
[----:B------:R-:W-:-:S06]  /*1d1d0*/  F2FP.F16.F32.PACK_AB R177, R147, R122 ;  /* 0x0000007a93b1723e */ /* 0x000fcc00000000ff */
[----:B------:R-:W2:Y:S01]  /*1d1e0*/  MUFU.EX2 R141, R141 ;  /* 0x0000008d008d7308 */ /* 0x000ea20000000800 */
[----:B-1----:R-:W-:-:S07]  /*1d1f0*/  FADD.FTZ R6, R138, R7 ;  /* 0x000000078a067221 */ /* 0x002fce0000010000 */
[----:B------:R-:W1:Y:S01]  /*1d200*/  MUFU.EX2 R149, R149 ;  /* 0x0000009500957308 */ /* 0x000e620000000800 */
[----:B0-----:R-:W-:Y:S01]  /*1d210*/  FADD.FTZ R10, R148, R9 ;  /* 0x00000009940a7221 */ /* 0x001fe20000010000 */
[----:B------:R-:W-:Y:S01]  /*1d220*/  MOV R9, R3 ;  /* 0x0000000300097202 */ /* 0x000fe20000000f00 */
[C---:B--2---:R-:W-:Y:S01]  /*1d230*/  FADD.FTZ R7, R141.reuse, R6 ;  /* 0x000000068d077221 */ /* 0x044fe20000010000 */
[----:B------:R-:W-:Y:S01]  /*1d240*/  F2FP.F16.F32.PACK_AB R178, R141, R138 ;  /* 0x0000008a8db2723e */ /* 0x000fe200000000ff */
[C---:B-1----:R-:W-:Y:S01]  /*1d250*/  FADD.FTZ R6, R149.reuse, R10 ;  /* 0x0000000a95067221 */ /* 0x042fe20000010000 */
[----:B------:R-:W-:Y:S01]  /*1d260*/  F2FP.F16.F32.PACK_AB R179, R149, R148 ;  /* 0x0000009495b3723e */ /* 0x000fe200000000ff */
[----:B------:R-:W-:Y:S01]  /*1d270*/  IMAD.MOV.U32 R10, RZ, RZ, R5 ;  /* 0x000000ffff0a7224 */ /* 0x000fe200078e0005 */
[----:B------:R-:W-:Y:S06]  /*1d280*/  @P3 BRA `(.L_x_2927) ;  /* 0xffffffa000d03947 */ /* 0x000fec000383ffff */
[----:B------:R-:W-:Y:S05]  /*1d290*/  BSYNC B1 ;  /* 0x0000000000017941 */ /* 0x000fea0003800000 */
.L_x_2916:
[----:B------:R-:W-:Y:S05]  /*1d2a0*/  BSYNC B0 ;  /* 0x0000000000007941 */ /* 0x000fea0003800000 */
.L_x_2915:
[----:B------:R-:W-:Y:S01]  /*1d2b0*/  ISETP.GE.AND P2, PT, R8, RZ, PT ;  /* 0x000000ff0800720c */ /* 0x000fe20003f46270 */
[----:B------:R-:W-:-:S12]  /*1d2c0*/  BSSY B0, `(.L_x_2928) ;  /* 0x000054f000007945 */ /* 0x000fd80003800000 */
[----:B------:R-:W-:Y:S05]  /*1d2d0*/  @!P2 BRA `(.L_x_2929) ;  /* 0x000000540034a947 */ /* 0x000fea0003800000 */
[----:B------:R-:W-:Y:S01]  /*1d2e0*/  IMAD.MOV.U32 R9, RZ, RZ, R3 ;  /* 0x000000ffff097224 */ /* 0x000fe200078e0003 */
[----:B------:R-:W-:Y:S01]  /*1d2f0*/  MOV R11, R208 ;  /* 0x000000d0000b7202 */ /* 0x000fe20000000f00 */
[----:B------:R-:W-:Y:S02]  /*1d300*/  IMAD.MOV.U32 R10, RZ, RZ, R5 ;  /* 0x000000ffff0a7224 */ /* 0x000fe400078e0005 */
[----:B------:R-:W-:-:S07]  /*1d310*/  IMAD.MOV.U32 R12, RZ, RZ, R205 ;  /* 0x000000ffff0c7224 */ /* 0x000fce00078e00cd */
.L_x_2940:
        /* <DEDUP_REMOVED lines=8> */
.L_x_2930:
[----:B------:R-:W-:Y:S02]  /*1d3a0*/  LEA R4, R205, R16, 0x3 ;  /* 0x00000010cd047211 */ /* 0x000fe400078e18ff */
[----:B------:R-:W-:-:S04]  /*1d3b0*/  SHF.L.U32 R5, R208, 0x1f, RZ ;  /* 0x0000001fd0057819 */ /* 0x000fc800000006ff */
[----:B------:R0:W1:Y:S01]  /*1d3c0*/  SYNCS.PHASECHK.TRANS64.TRYWAIT P2, [R4+URZ+0x36830], R5 ;  /* 0x03683005040075a7 */ /* 0x000062000804017f */
[----:B------:R-:W-:Y:S05]  /*1d3d0*/  @!P0 BRA `(.L_x_2931) ;  /* 0x0000000000048947 */ /* 0x000fea0003800000 */
[----:B------:R-:W-:Y:S01]  /*1d3e0*/  BPT.TRAP 0x1 ;  /* 0x000000040000795c */ /* 0x000fe20000300000 */
.L_x_2931:
[----:B------:R-:W-:Y:S01]  /*1d3f0*/  IMAD R3, R205, 0xa80, R221 ;  /* 0x00000a80cd037824 */ /* 0x000fe200078e02dd */
[----:B------:R-:W-:Y:S03]  /*1d400*/  BSSY B1, `(.L_x_2932) ;  /* 0x0000006000017945 */ /* 0x000fe60003800000 */
[C---:B------:R-:W-:Y:S02]  /*1d410*/  VIADD R122, R3.reuse, 0x80 ;  /* 0x00000080037a7836 */ /* 0x040fe40000000000 */
[----:B------:R-:W-:Y:S01]  /*1d420*/  VIADD R124, R3, 0x100 ;  /* 0x00000100037c7836 */ /* 0x000fe20000000000 */
[----:B-1----:R-:W-:Y:S06]  /*1d430*/  @P2 BRA `(.L_x_2933) ;  /* 0x0000000000082947 */ /* 0x002fec0003800000 */
[----:B------:R-:W1:Y:S02]  /*1d440*/  SYNCS.PHASECHK.TRANS64.TRYWAIT P2, [R4+URZ+0x36830], R5 ;  /* 0x03683005040075a7 */ /* 0x000e64000804017f */
[----:B-1----:R-:W-:Y:S05]  /*1d450*/  @!P2 BRA `(.L_x_2934) ;  /* 0x000001180080a947 */ /* 0x002fea0003800000 */
.L_x_2933:
[----:B------:R-:W-:Y:S05]  /*1d460*/  BSYNC B1 ;  /* 0x0000000000017941 */ /* 0x000fea0003800000 */
.L_x_2932:
[----:B------:R-:W2:Y:S01]  /*1d470*/  LDL.64 R20, [R1] ;  /* 0x0000000001147983 */ /* 0x000ea20000100a00 */
[----:B------:R-:W-:Y:S01]  /*1d480*/  IMAD.MOV.U32 R120, RZ, RZ, R3 ;  /* 0x000000ffff787224 */ /* 0x000fe200078e0003 */
[----:B------:R-:W-:Y:S02]  /*1d490*/  MOV R121, 0x40000040 ;  /* 0x4000004000797802 */ /* 0x000fe40000000f00 */
        /* <DEDUP_REMOVED lines=9> */
[----:B------:R-:W-:Y:S01]  /*1d530*/  R2UR UR7, R123 ;  /* 0x000000007b0772ca */ /* 0x000fe200000e0000 */
[----:B------:R-:W-:-:S02]  /*1d540*/  IMAD.MOV.U32 R120, RZ, RZ, R124 ;  /* 0x000000ffff787224 */ /* 0x000fc400078e007c */
[----:B------:R-:W-:Y:S01]  /*1d550*/  VIADD R122, R3, 0x180 ;  /* 0x00000180037a7836 */ /* 0x000fe20000000000 */
[----:B------:R-:W-:Y:S01]  /*1d560*/  R2UR UR15, R123 ;  /* 0x000000007b0f72ca */ /* 0x000fe200000e0000 */
[----:B------:R-:W-:Y:S01]  /*1d570*/  IMAD.MOV.U32 R211, RZ, RZ, 0x40000040 ;  /* 0x40000040ffd37424 */ /* 0x000fe200078e00ff */
[----:B------:R-:W-:Y:S01]  /*1d580*/  R2UR UR18, R120 ;  /* 0x00000000781272ca */ /* 0x000fe200000e0000 */
[----:B------:R-:W3:Y:S01]  /*1d590*/  LDL.64 R226, [R1+0x18] ;  /* 0x0000180001e27983 */ /* 0x000ee20000100a00 */
[----:B------:R-:W-:Y:S02]  /*1d5a0*/  R2UR UR14, R122 ;  /* 0x000000007a0e72ca */ /* 0x000fe400000e0000 */
[----:B------:R-:W-:Y:S01]  /*1d5b0*/  IADD3 R120, R3, 0x200, RZ ;  /* 0x0000020003787810 */ /* 0x000fe20007ffe0ff */
[----:B----4-:R-:W4:Y:S01]  /*1d5c0*/  LDL.64 R6, [R1+0x28] ;  /* 0x0000280001067983 */ /* 0x010f220000100a00 */
[----:B------:R-:W-:Y:S02]  /*1d5d0*/  R2UR UR35, R121 ;  /* 0x00000000792372ca */ /* 0x000fe400000e0000 */
[----:B------:R-:W-:-:S02]  /*1d5e0*/  R2UR UR34, R120 ;  /* 0x00000000782272ca */ /* 0x000fc400000e0000 */
[----:B--2---:R-:W-:Y:S02]  /*1d5f0*/  R2UR UR20, R20 ;  /* 0x00000000141472ca */ /* 0x004fe400000e0000 */
[----:B------:R-:W-:Y:S02]  /*1d600*/  R2UR UR21, R21 ;  /* 0x00000000151572ca */ /* 0x000fe400000e0000 */
[----:B---3--:R-:W-:Y:S02]  /*1d610*/  R2UR UR46, R14 ;  /* 0x000000000e2e72ca */ /* 0x008fe400000e0000 */
[----:B------:R-:W-:-:S07]  /*1d620*/  R2UR UR47, R15 ;  /* 0x000000000f2f72ca */ /* 0x000fce00000e0000 */
[----:B------:R-:W-:Y:S02]  /*1d630*/  UMOV UR8, UR20 ;  /* 0x0000001400087c82 */ /* 0x000fe40008000000 */
        /* <DEDUP_REMOVED lines=22> */
[----:B------:R-:W-:Y:S01]  /*1d7a0*/  HGMMA.64x16x16.F32 R136, gdesc[UR32], RZ, !UPT, gsb0 ;  /* 0x00200000208879f0 */ /* 0x000fe2000c0008ff */
[----:B------:R-:W-:Y:S02]  /*1d7b0*/  R2UR UR30, R124 ;  /* 0x000000007c1e72ca */ /* 0x000fe400000e0000 */
[----:B------:R-:W-:Y:S01]  /*1d7c0*/  R2UR UR31, R125 ;  /* 0x000000007d1f72ca */ /* 0x000fe200000e0000 */
[----:B------:R-:W-:Y:S01]  /*1d7d0*/  UMOV UR28, UR20 ;  /* 0x00000014001c7c82 */ /* 0x000fe20008000000 */
[----:B------:R-:W-:Y:S01]  /*1d7e0*/  UMOV UR29, UR21 ;  /* 0x00000015001d7c82 */ /* 0x000fe20008000000 */
[----:B------:R-:W-:Y:S01]  /*1d7f0*/  IMAD.MOV.U32 R121, RZ, RZ, 0x40000040 ;  /* 0x40000040ff797424 */ /* 0x000fe200078e00ff */
[C---:B------:R-:W-:Y:S01]  /*1d800*/  IADD3 R120, R3.reuse, 0x2, RZ ;  /* 0x0000000203787810 */ /* 0x040fe20007ffe0ff */
[----:B------:R-:W-:-:S03]  /*1d810*/  VIADD R122, R3, 0x300 ;  /* 0x00000300037a7836 */ /* 0x000fc60000000000 */
[----:B------:R-:W-:Y:S01]  /*1d820*/  R2UR UR10, R120 ;  /* 0x00000000780a72ca */ /* 0x000fe200000e0000 */
[----:B------:R-:W-:Y:S01]  /*1d830*/  VIADD R120, R3, 0x102 ;  /* 0x0000010203787836 */ /* 0x000fe20000000000 */
[----:B------:R-:W-:Y:S01]  /*1d840*/  R2UR UR11, R121 ;  /* 0x00000000790b72ca */ /* 0x000fe200000e0000 */
[----:B------:R-:W-:Y:S01]  /*1d850*/  IMAD.MOV.U32 R121, RZ, RZ, 0x40000040 ;  /* 0x40000040ff797424 */ /* 0x000fe200078e00ff */
[----:B------:R-:W-:Y:S02]  /*1d860*/  WARPGROUP.DEPBAR.LE gsb0, 0x0 ;  /* 0x00008000000079c5 */ /* 0x000fe40000010000 */
[----:B------:R-:W-:-:S06]  /*1d870*/  WARPGROUP.ARRIVE ;  /* 0x00000000000079c5 */ /* 0x000fcc0000000000 */
[----:B------:R-:W-:Y:S01]  /*1d880*/  HGMMA.64x16x16.F32 R128, gdesc[UR28], RZ, !UPT, gsb0 ;  /* 0x002000001c8079f0 */ /* 0x000fe2000c0008ff */
[----:B------:R-:W-:Y:S01]  /*1d890*/  R2UR UR26, R122 ;  /* 0x000000007a1a72ca */ /* 0x000fe200000e0000 */
[C---:B------:R-:W-:Y:S01]  /*1d8a0*/  VIADD R122, R3.reuse, 0x82 ;  /* 0x00000082037a7836 */ /* 0x040fe20000000000 */
[----:B------:R-:W-:Y:S01]  /*1d8b0*/  R2UR UR22, R120 ;  /* 0x00000000781672ca */ /* 0x000fe200000e0000 */
[----:B------:R-:W-:Y:S01]  /*1d8c0*/  VIADD R120, R3, 0x202 ;  /* 0x0000020203787836 */ /* 0x000fe20000000000 */
[----:B------:R-:W-:Y:S01]  /*1d8d0*/  R2UR UR23, R121 ;  /* 0x00000000791772ca */ /* 0x000fe200000e0000 */
[----:B------:R-:W-:Y:S01]  /*1d8e0*/  IMAD.MOV.U32 R121, RZ, RZ, 0x40000040 ;  /* 0x40000040ff797424 */ /* 0x000fe200078e00ff */
[----:B------:R-:W-:Y:S02]  /*1d8f0*/  R2UR UR27, R123 ;  /* 0x000000007b1b72ca */ /* 0x000fe400000e0000 */
[----:B------:R-:W-:Y:S02]  /*1d900*/  MOV R123, 0x40000040 ;  /* 0x40000040007b7802 */ /* 0x000fe40000000f00 */
[----:B------:R-:W-:Y:S01]  /*1d910*/  R2UR UR6, R122 ;  /* 0x000000007a0672ca */ /* 0x000fe200000e0000 */
[C---:B------:R-:W-:Y:S01]  /*1d920*/  VIADD R122, R3.reuse, 0x182 ;  /* 0x00000182037a7836 */ /* 0x040fe20000000000 */
[----:B------:R-:W-:Y:S01]  /*1d930*/  R2UR UR50, R120 ;  /* 0x00000000783272ca */ /* 0x000fe200000e0000 */
[----:B------:R-:W-:Y:S01]  /*1d940*/  VIADD R120, R3, 0x302 ;  /* 0x0000030203787836 */ /* 0x000fe20000000000 */
[----:B------:R-:W-:Y:S01]  /*1d950*/  R2UR UR51, R121 ;  /* 0x00000000793372ca */ /* 0x000fe200000e0000 */
[----:B------:R-:W-:Y:S01]  /*1d960*/  IMAD.MOV.U32 R121, RZ, RZ, 0x40000040 ;  /* 0x40000040ff797424 */ /* 0x000fe200078e00ff */
[----:B------:R-:W-:-:S02]  /*1d970*/  R2UR UR7, R123 ;  /* 0x000000007b0772ca */ /* 0x000fc400000e0000 */
[----:B------:R-:W-:Y:S02]  /*1d980*/  MOV R123, 0x40000040 ;  /* 0x40000040007b7802 */ /* 0x000fe40000000f00 */
[----:B------:R-:W-:Y:S01]  /*1d990*/  R2UR UR18, R122 ;  /* 0x000000007a1272ca */ /* 0x000fe200000e0000 */
[----:B------:R-:W-:Y:S01]  /*1d9a0*/  VIADD R122, R3, 0x282 ;  /* 0x00000282037a7836 */ /* 0x000fe20000000000 */
[----:B------:R-:W-:Y:S02]  /*1d9b0*/  R2UR UR19, R123 ;  /* 0x000000007b1372ca */ /* 0x000fe400000e0000 */
[----:B------:R-:W-:Y:S01]  /*1d9c0*/  R2UR UR34, R120 ;  /* 0x00000000782272ca */ /* 0x000fe200000e0000 */
[----:B------:R-:W-:Y:S01]  /*1d9d0*/  VIADD R120, R3, 0x4 ;  /* 0x0000000403787836 */ /* 0x000fe20000000000 */
[----:B------:R-:W-:Y:S01]  /*1d9e0*/  R2UR UR35, R121 ;  /* 0x00000000792372ca */ /* 0x000fe200000e0000 */
[----:B------:R-:W-:Y:S01]  /*1d9f0*/  IMAD.MOV.U32 R121, RZ, RZ, 0x40000040 ;  /* 0x40000040ff797424 */ /* 0x000fe200078e00ff */
        /* <DEDUP_REMOVED lines=47> */
[----:B----4-:R-:W-:Y:S02]  /*1dcf0*/  R2UR UR38, R6 ;  /* 0x00000000062672ca */ /* 0x010fe400000e0000 */
[----:B------:R-:W-:Y:S02]  /*1dd00*/  R2UR UR39, R7 ;  /* 0x00000000072772ca */ /* 0x000fe400000e0000 */
[----:B------:R-:W-:Y:S01]  /*1dd10*/  IADD3 R210, R3, 0x84, RZ ;  /* 0x0000008403d27810 */ /* 0x000fe20007ffe0ff */
[----:B------:R2:W5:Y:S08]  /*1dd20*/  LDL.LU.64 R6, [R1+0xa0] ;  /* 0x0000a00001067983 */ /* 0x0005700000300a00 */
[----:B------:R-:W-:-:S02]  /*1dd30*/  UMOV UR28, UR38 ;  /* 0x00000026001c7c82 */ /* 0x000fc40008000000 */
[----:B------:R-:W-:Y:S01]  /*1dd40*/  UMOV UR29, UR39 ;  /* 0x00000027001d7c82 */ /* 0x000fe20008000000 */
        /* <DEDUP_REMOVED lines=57> */
[----:B------:R-:W-:Y:S02]  /*1e0e0*/  MOV R14, UR41 ;  /* 0x00000029000e7c02 */ /* 0x000fe40008000f00 */
[----:B------:R-:W-:Y:S02]  /*1e0f0*/  MOV R15, UR40 ;  /* 0x00000028000f7c02 */ /* 0x000fe40008000f00 */
[----:B------:R-:W-:Y:S02]  /*1e100*/  R2UR UR40, R226 ;  /* 0x00000000e22872ca */ /* 0x000fe400000e0000 */
[----:B------:R-:W-:-:S02]  /*1e110*/  R2UR UR41, R227 ;  /* 0x00000000e32972ca */ /* 0x000fc400000e0000 */
[----:B------:R-:W-:Y:S01]  /*1e120*/  R2UR UR14, R210 ;  /* 0x00000000d20e72ca */ /* 0x000fe200000e0000 */
[----:B------:R-:W3:Y:S01]  /*1e130*/  LDL.64 R226, [R1+0x10] ;  /* 0x0000100001e27983 */ /* 0x000ee20000100a00 */
        /* <DEDUP_REMOVED lines=62> */
[----:B---3--:R-:W-:Y:S02]  /*1e520*/  R2UR UR46, R226 ;  /* 0x00000000e22e72ca */ /* 0x008fe400000e0000 */
[----:B------:R-:W-:Y:S02]  /*1e530*/  R2UR UR47, R227 ;  /* 0x00000000e32f72ca */ /* 0x000fe400000e0000 */
        /* <DEDUP_REMOVED lines=50> */
[----:B01----:R-:W-:Y:S02]  /*1e860*/  MOV R4, UR43 ;  /* 0x0000002b00047c02 */ /* 0x003fe40008000f00 */
        /* <DEDUP_REMOVED lines=19> */
[----:B---3--:R-:W-:Y:S02]  /*1e9a0*/  R2UR UR38, R226 ;  /* 0x00000000e22672ca */ /* 0x008fe400000e0000 */
        /* <DEDUP_REMOVED lines=69> */
[----:B------:R-:W-:Y:S01]  /*1ee00*/  R2UR UR42, R5 ;  /* 0x00000000052a72ca */ /* 0x000fe200000e0000 */
[----:B------:R-:W-:Y:S01]  /*1ee10*/  IMAD.MOV.U32 R5, RZ, RZ, 0x40000040 ;  /* 0x40000040ff057424 */ /* 0x000fe200078e00ff */
[----:B------:R-:W-:Y:S02]  /*1ee20*/  R2UR UR43, R4 ;  /* 0x00000000042b72ca */ /* 0x000fe400000e0000 */
[----:B------:R-:W-:Y:S02]  /*1ee30*/  IADD3 R4, R3, 0x404, RZ ;  /* 0x0000040403047810 */ /* 0x000fe40007ffe0ff */
        /* <DEDUP_REMOVED lines=458> */
[----:B--2---:R-:W-:Y:S06]  /*20ae0*/  @!P0 BRA `(.L_x_2935) ;  /* 0x0000000000048947 */ /* 0x004fec0003800000 */
[----:B------:R-:W-:Y:S01]  /*20af0*/  BPT.TRAP 0x1 ;  /* 0x000000040000795c */ /* 0x000fe20000300000 */
.L_x_2935:
[----:B------:R-:W-:Y:S01]  /*20b00*/  SHF.L.U32 R0, R11, 0x1f, RZ ;  /* 0x0000001f0b007819 */ /* 0x000fe200000006ff */
[----:B------:R-:W-:-:S04]  /*20b10*/  IMAD R11, R12, 0x8, R16 ;  /* 0x000000080c0b7824 */ /* 0x000fc800078e0210 */
[----:B------:R0:W1:Y:S01]  /*20b20*/  SYNCS.PHASECHK.TRANS64.TRYWAIT P2, [R11+URZ+0x36850], R0 ;  /* 0x036850000b0075a7 */ /* 0x000062000804017f */
[----:B------:R-:W-:Y:S05]  /*20b30*/  @!P0 BRA `(.L_x_2936) ;  /* 0x0000000000048947 */ /* 0x000fea0003800000 */
[----:B------:R-:W-:Y:S01]  /*20b40*/  BPT.TRAP 0x1 ;  /* 0x000000040000795c */ /* 0x000fe20000300000 */
.L_x_2936:
[----:B------:R-:W-:Y:S04]  /*20b50*/  BSSY B1, `(.L_x_2937) ;  /* 0x0000004000017945 */ /* 0x000fe80003800000 */
[----:B-1----:R-:W-:Y:S05]  /*20b60*/  @P2 BRA `(.L_x_2938) ;  /* 0x0000000000082947 */ /* 0x002fea0003800000 */
[----:B------:R-:W1:Y:S02]  /*20b70*/  SYNCS.PHASECHK.TRANS64.TRYWAIT P2, [R11+URZ+0x36850], R0 ;  /* 0x036850000b0075a7 */ /* 0x000e64000804017f */
[----:B-1----:R-:W-:Y:S05]  /*20b80*/  @!P2 BRA `(.L_x_2939) ;  /* 0x000000e000c8a947 */ /* 0x002fea0003800000 */
.L_x_2938:
[----:B------:R-:W-:Y:S05]  /*20b90*/  BSYNC B1 ;  /* 0x0000000000017941 */ /* 0x000fea0003800000 */
.L_x_2937:
[----:B01----:R-:W-:Y:S01]  /*20ba0*/  VIADD R0, R16, 0x400 ;  /* 0x0000040010007836 */ /* 0x003fe20000000000 */
[----:B------:R-:W-:Y:S01]  /*20bb0*/  MOV R15, 0x40000040 ;  /* 0x40000040000f7802 */ /* 0x000fe20000000f00 */
[----:B------:R-:W-:Y:S01]  /*20bc0*/  WARPGROUP.ARRIVE ;  /* 0x00000000000079c5 */ /* 0x000fe20000000000 */
[----:B------:R-:W-:Y:S02]  /*20bd0*/  IMAD.MOV.U32 R3, RZ, RZ, 0x40000040 ;  /* 0x40000040ff037424 */ /* 0x000fe400078e00ff */
        /* <DEDUP_REMOVED lines=57> */
[----:B------:R-:W-:Y:S01]  /*20f70*/  ULDC UR4, c[0x0][0x988] ;  /* 0x0002620000047ab9 */ /* 0x000fe20000000800 */
[----:B------:R-:W-:Y:S01]  /*20f80*/  FMUL.FTZ R124, R151, UR42 ;  /* 0x0000002a977c7c20 */ /* 0x000fe20008410000 */
[----:B------:R-:W-:Y:S01]  /*20f90*/  IMAD.U32 R4, RZ, RZ, UR4 ;  /* 0x00000004ff047e24 */ /* 0x000fe2000f8e00ff */
[----:B------:R-:W-:Y:S01]  /*20fa0*/  MUFU.TANH R153, R153 ;  /* 0x0000009900997308 */ /* 0x000fe20000002400 */
[----:B------:R-:W-:Y:S01]  /*20fb0*/  FMUL.FTZ R138, R138, UR42 ;  /* 0x0000002a8a8a7c20 */ /* 0x000fe20008410000 */
[----:B------:R-:W-:-:S02]  /*20fc0*/  VIADD R120, R14, 0x280 ;  /* 0x000002800e787836 */ /* 0x000fc40000000000 */
[----:B------:R-:W-:Y:S01]  /*20fd0*/  FMUL.FTZ R139, R139, UR42 ;  /* 0x0000002a8b8b7c20 */ /* 0x000fe20008410000 */
[----:B------:R-:W-:Y:S02]  /*20fe0*/  IMAD.MOV.U32 R121, RZ, RZ, 0x40000040 ;  /* 0x40000040ff797424 */ /* 0x000fe400078e00ff */
        /* <DEDUP_REMOVED lines=12> */
[----:B------:R-:W-:Y:S01]  /*210b0*/  @!P1 IMAD R13, R13, 0x8, R16 ;  /* 0x000000080d0d9824 */ /* 0x000fe200078e0210 */
[----:B------:R-:W-:-:S02]  /*210c0*/  @!P1 IADD3 R11, R11, 0x36860, RZ ;  /* 0x000368600b0b9810 */ /* 0x000fc40007ffe0ff */
[C---:B------:R-:W-:Y:S01]  /*210d0*/  ISETP.GT.AND P2, PT, R8.reuse, RZ, PT ;  /* 0x000000ff0800720c */ /* 0x040fe20003f44270 */
[----:B------:R-:W-:Y:S01]  /*210e0*/  @!P1 VIADD R13, R13, 0x36840 ;  /* 0x000368400d0d9836 */ /* 0x000fe20000000000 */
[----:B------:R-:W-:Y:S01]  /*210f0*/  @!P1 PRMT R11, RZ, 0x654, R11 ;  /* 0x00000654ff0b9816 */ /* 0x000fe2000000000b */
        /* <DEDUP_REMOVED lines=56> */
[----:B------:R-:W-:Y:S02]  /*21480*/  R2UR UR7, R3 ;  /* 0x00000000030772ca */ /* 0x000fe400000e0000 */
[----:B------:R-:W-:Y:S02]  /*21490*/  MOV R3, 0x40000040 ;  /* 0x4000004000037802 */ /* 0x000fe40000000f00 */
[----:B------:R-:W-:Y:S01]  /*214a0*/  IADD3 R14, R14, 0x300, RZ ;  /* 0x000003000e0e7810 */ /* 0x000fe20007ffe0ff */
[----:B------:R-:W-:Y:S02]  /*214b0*/  WARPGROUP.DEPBAR.LE gsb0, 0x0 ;  /* 0x00008000000079c5 */ /* 0x000fe40000010000 */
[----:B------:R-:W-:-:S10]  /*214c0*/  WARPGROUP.ARRIVE ;  /* 0x00000000000079c5 */ /* 0x000fd40000000000 */
[----:B------:R-:W-:Y:S01]  /*214d0*/  HGMMA.64x192x16.F32 R24, R188, gdesc[UR4].tnspB, R24, gsb0 ;  /* 0x42e00004bc187df0 */ /* 0x000fe20008000818 */
[----:B------:R-:W-:Y:S01]  /*214e0*/  R2UR UR6, R2 ;  /* 0x00000000020672ca */ /* 0x000fe200000e0000 */
[----:B------:R-:W-:Y:S01]  /*214f0*/  FMUL.FTZ R2, R168, UR42 ;  /* 0x0000002aa8027c20 */ /* 0x000fe20008410000 */
[----:B------:R-:W-:Y:S01]  /*21500*/  R2UR UR7, R3 ;  /* 0x00000000030772ca */ /* 0x000fe200000e0000 */
[----:B------:R-:W-:Y:S01]  /*21510*/  FMUL.FTZ R3, R169, UR42 ;  /* 0x0000002aa9037c20 */ /* 0x000fe20008410000 */
[----:B------:R-:W-:Y:S01]  /*21520*/  FMUL.FTZ R168, R173, UR42 ;  /* 0x0000002aada87c20 */ /* 0x000fe20008410000 */
[----:B------:R-:W-:Y:S02]  /*21530*/  FMUL.FTZ R169, R175, UR42 ;  /* 0x0000002aafa97c20 */ /* 0x000fe40008410000 */
[----:B------:R-:W0:Y:S08]  /*21540*/  MUFU.TANH R2, R2 ;  /* 0x0000000200027308 */ /* 0x000e300000002400 */
[----:B------:R-:W1:Y:S08]  /*21550*/  MUFU.TANH R3, R3 ;  /* 0x0000000300037308 */ /* 0x000e700000002400 */
[----:B------:R-:W2:Y:S01]  /*21560*/  MUFU.TANH R168, R168 ;  /* 0x000000a800a87308 */ /* 0x000ea20000002400 */
[----:B0-----:R-:W-:-:S07]  /*21570*/  FMNMX.FTZ R0, R2, R10, !PT ;  /* 0x0000000a02007209 */ /* 0x001fce0007810000 */
[----:B------:R-:W0:Y:S01]  /*21580*/  MUFU.TANH R169, R169 ;  /* 0x000000a900a97308 */ /* 0x000e220000002400 */
[----:B-1----:R-:W-:-:S04]  /*21590*/  FMNMX.FTZ R0, R3, R0, !PT ;  /* 0x0000000003007209 */ /* 0x002fc80007810000 */
[----:B------:R-:W-:-:S04]  /*215a0*/  FMNMX.FTZ R0, R21, R0, !PT ;  /* 0x0000000015007209 */ /* 0x000fc80007810000 */
        /* <DEDUP_REMOVED lines=25> */
[----:B------:R-:W1:Y:S02]  /*21740*/  SHFL.BFLY PT, R0, R5, 0x2, 0x1f ;  /* 0x0c401f0005007f89 */ /* 0x000e6400000e0000 */
[----:B-1----:R-:W-:-:S05]  /*21750*/  FMNMX.FTZ R5, R5, R0, !PT ;  /* 0x0000000005057209 */ /* 0x002fca0007810000 */
[----:B------:R-:W1:Y:S02]  /*21760*/  SHFL.BFLY PT, R0, R5, 0x1, 0x1f ;  /* 0x0c201f0005007f89 */ /* 0x000e6400000e0000 */
[----:B-1----:R-:W-:-:S05]  /*21770*/  FMNMX.FTZ R5, R5, R0, !PT ;  /* 0x0000000005057209 */ /* 0x002fca0007810000 */
[C---:B------:R-:W-:Y:S01]  /*21780*/  FMUL.FTZ R173, R5.reuse, R4 ;  /* 0x0000000405ad7220 */ /* 0x040fe20000410000 */
[----:B------:R-:W-:-:S03]  /*21790*/  FADD.FTZ R0, -R5, R10 ;  /* 0x0000000a05007221 */ /* 0x000fc60000010100 */
[--C-:B------:R-:W-:Y:S01]  /*217a0*/  FFMA.FTZ R200, R2, R4, -R173.reuse ;  /* 0x0000000402c87223 */ /* 0x100fe200000108ad */
[----:B------:R-:W-:Y:S01]  /*217b0*/  FMNMX.FTZ R2, R12, R9, !PT ;  /* 0x000000090c027209 */ /* 0x000fe20007810000 */
[----:B------:R-:W-:Y:S02]  /*217c0*/  WARPGROUP.DEPBAR.LE gsb0, 0x0 ;  /* 0x00008000000079c5 */ /* 0x000fe40000010000 */
[----:B------:R-:W-:Y:S01]  /*217d0*/  WARPGROUP.ARRIVE ;  /* 0x00000000000079c5 */ /* 0x000fe20000000000 */
[----:B------:R-:W-:Y:S01]  /*217e0*/  FMNMX.FTZ R2, R15, R2, !PT ;  /* 0x000000020f027209 */ /* 0x000fe20007810000 */
[-CC-:B------:R-:W-:Y:S01]  /*217f0*/  FFMA.FTZ R125, R125, R4.reuse, -R173.reuse ;  /* 0x000000047d7d7223 */ /* 0x180fe200000108ad */
[----:B------:R-:W-:Y:S01]  /*21800*/  FMUL.FTZ R0, R0, R4 ;  /* 0x0000000400007220 */ /* 0x000fe20000410000 */
[----:B------:R-:W-:Y:S01]  /*21810*/  MUFU.EX2 R200, R200 ;  /* 0x000000c800c87308 */ /* 0x000fe20000000800 */
[----:B------:R-:W-:Y:S01]  /*21820*/  FMNMX.FTZ R2, R20, R2, !PT ;  /* 0x0000000214027209 */ /* 0x000fe20007810000 */
[----:B------:R-:W-:Y:S01]  /*21830*/  HGMMA.64x192x16.F32 R24, R184, gdesc[UR4].tnspB, R24, gsb0 ;  /* 0x42e00004b8187df0 */ /* 0x000fe20008000818 */
[----:B------:R-:W-:Y:S01]  /*21840*/  R2UR UR6, R120 ;  /* 0x00000000780672ca */ /* 0x000fe200000e0000 */
[--C-:B------:R-:W-:Y:S01]  /*21850*/  FFMA.FTZ R120, R3, R4, -R173.reuse ;  /* 0x0000000403787223 */ /* 0x100fe200000108ad */
[----:B0-----:R-:W-:Y:S01]  /*21860*/  FMNMX.FTZ R2, R169, R2, !PT ;  /* 0x00000002a9027209 */ /* 0x001fe20007810000 */
[--C-:B------:R-:W-:Y:S01]  /*21870*/  FFMA.FTZ R202, R21, R4, -R173.reuse ;  /* 0x0000000415ca7223 */ /* 0x100fe200000108ad */
[----:B------:R-:W-:Y:S01]  /*21880*/  R2UR UR7, R121 ;  /* 0x00000000790772ca */ /* 0x000fe200000e0000 */
[----:B------:R-:W0:Y:S01]  /*21890*/  MUFU.EX2 R0, R0 ;  /* 0x0000000000007308 */ /* 0x000e220000000800 */
[----:B------:R-:W-:Y:S01]  /*218a0*/  FMNMX.FTZ R2, R160, R2, !PT ;  /* 0x00000002a0027209 */ /* 0x000fe20007810000 */
[-CC-:B------:R-:W-:Y:S01]  /*218b0*/  FFMA.FTZ R168, R168, R4.reuse, -R173.reuse ;  /* 0x00000004a8a87223 */ /* 0x180fe200000108ad */
[-CC-:B------:R-:W-:Y:S01]  /*218c0*/  FFMA.FTZ R196, R170, R4.reuse, -R173.reuse ;  /* 0x00000004aac47223 */ /* 0x180fe200000108ad */
[--C-:B------:R-:W-:Y:S01]  /*218d0*/  FFMA.FTZ R21, R145, R4, -R173.reuse ;  /* 0x0000000491157223 */ /* 0x100fe200000108ad */
[----:B------:R-:W-:Y:S01]  /*218e0*/  FMNMX.FTZ R2, R162, R2, !PT ;  /* 0x00000002a2027209 */ /* 0x000fe20007810000 */
[-CC-:B------:R-:W-:Y:S01]  /*218f0*/  FFMA.FTZ R121, R161, R4.reuse, -R173.reuse ;  /* 0x00000004a1797223 */ /* 0x180fe200000108ad */
[--C-:B------:R-:W-:Y:S01]  /*21900*/  FFMA.FTZ R145, R149, R4, -R173.reuse ;  /* 0x0000000495917223 */ /* 0x100fe200000108ad */
[----:B------:R-:W1:Y:S01]  /*21910*/  MUFU.EX2 R120, R120 ;  /* 0x0000007800787308 */ /* 0x000e620000000800 */
[----:B------:R-:W-:Y:S01]  /*21920*/  FMNMX.FTZ R2, R163, R2, !PT ;  /* 0x00000002a3027209 */ /* 0x000fe20007810000 */
[-CC-:B------:R-:W-:Y:S01]  /*21930*/  FFMA.FTZ R198, R164, R4.reuse, -R173.reuse ;  /* 0x00000004a4c67223 */ /* 0x180fe200000108ad */
[-CC-:B------:R-:W-:Y:S01]  /*21940*/  FFMA.FTZ R10, R165, R4.reuse, -R173.reuse ;  /* 0x00000004a50a7223 */ /* 0x180fe200000108ad */
[--C-:B------:R-:W-:Y:S01]  /*21950*/  FFMA.FTZ R192, R167, R4, -R173.reuse ;  /* 0x00000004a7c07223 */ /* 0x100fe200000108ad */
[----:B------:R-:W-:Y:S01]  /*21960*/  FMNMX.FTZ R2, R166, R2, !PT ;  /* 0x00000002a6027209 */ /* 0x000fe20007810000 */
[-CC-:B------:R-:W-:Y:S01]  /*21970*/  FFMA.FTZ R153, R153, R4.reuse, -R173.reuse ;  /* 0x0000000499997223 */ /* 0x180fe200000108ad */
[--C-:B------:R-:W-:Y:S01]  /*21980*/  FFMA.FTZ R190, R148, R4, -R173.reuse ;  /* 0x0000000494be7223 */ /* 0x100fe200000108ad */
[----:B------:R-:W2:Y:S01]  /*21990*/  MUFU.EX2 R202, R202 ;  /* 0x000000ca00ca7308 */ /* 0x000ea20000000800 */
[----:B------:R-:W-:Y:S01]  /*219a0*/  FMNMX.FTZ R2, R152, R2, !PT ;  /* 0x0000000298027209 */ /* 0x000fe20007810000 */
[----:B0----5:R-:W-:Y:S01]  /*219b0*/  FFMA.FTZ R7, R0, R7, R200 ;  /* 0x0000000700077223 */ /* 0x021fe200000100c8 */
[-CC-:B------:R-:W-:Y:S01]  /*219c0*/  FFMA.FTZ R194, R156, R4.reuse, -R173.reuse ;  /* 0x000000049cc27223 */ /* 0x180fe200000108ad */
[--C-:B------:R-:W-:Y:S01]  /*219d0*/  FFMA.FTZ R151, R157, R4, -R173.reuse ;  /* 0x000000049d977223 */ /* 0x100fe200000108ad */
[----:B------:R-:W-:Y:S01]  /*219e0*/  FMNMX.FTZ R2, R154, R2, !PT ;  /* 0x000000029a027209 */ /* 0x000fe20007810000 */
[-CC-:B------:R-:W-:Y:S01]  /*219f0*/  FFMA.FTZ R188, R159, R4.reuse, -R173.reuse ;  /* 0x000000049fbc7223 */ /* 0x180fe200000108ad */
[----:B------:R-:W-:Y:S01]  /*21a00*/  FFMA.FTZ R137, R137, R4, -R173 ;  /* 0x0000000489897223 */ /* 0x000fe200000108ad */
[----:B------:R-:W0:Y:S01]  /*21a10*/  MUFU.EX2 R168, R168 ;  /* 0x000000a800a87308 */ /* 0x000e220000000800 */
[----:B------:R-:W-:Y:S01]  /*21a20*/  FMNMX.FTZ R2, R155, R2, !PT ;  /* 0x000000029b027209 */ /* 0x000fe20007810000 */
[C---:B-1----:R-:W-:Y:S01]  /*21a30*/  FADD.FTZ R7, R120.reuse, R7 ;  /* 0x0000000778077221 */ /* 0x042fe20000010000 */
[----:B------:R-:W-:Y:S01]  /*21a40*/  FFMA.FTZ R129, R129, R4, -R173 ;  /* 0x0000000481817223 */ /* 0x000fe200000108ad */
[----:B------:R-:W-:-:S02]  /*21a50*/  F2FP.F16.F32.PACK_AB R200, R120, R200 ;  /* 0x000000c878c8723e */ /* 0x000fc400000000ff */
[----:B------:R-:W-:Y:S02]  /*21a60*/  FMNMX.FTZ R2, R158, R2, !PT ;  /* 0x000000029e027209 */ /* 0x000fe40007810000 */
[----:B------:R-:W-:Y:S01]  /*21a70*/  MUFU.EX2 R196, R196 ;  /* 0x000000c400c47308 */ /* 0x000fe20000000800 */
[----:B--2---:R-:W-:Y:S01]  /*21a80*/  FADD.FTZ R7, R202, R7 ;  /* 0x00000007ca077221 */ /* 0x004fe20000010000 */
        /* <DEDUP_REMOVED lines=25> */
[----:B------:R-:W-:Y:S03]  /*21c20*/  MUFU.EX2 R188, R188 ;  /* 0x000000bc00bc7308 */ /* 0x000fe60000000800 */
[----:B------:R-:W0:Y:S05]  /*21c30*/  SHFL.BFLY PT, R3, R2, 0x2, 0x1f ;  /* 0x0c401f0002037f89 */ /* 0x000e2a00000e0000 */
[----:B------:R-:W-:Y:S08]  /*21c40*/  MUFU.EX2 R21, R21 ;  /* 0x0000001500157308 */ /* 0x000ff00000000800 */
[----:B------:R-:W-:Y:S08]  /*21c50*/  MUFU.EX2 R190, R190 ;  /* 0x000000be00be7308 */ /* 0x000ff00000000800 */
[----:B------:R-:W-:Y:S01]  /*21c60*/  MUFU.EX2 R145, R145 ;  /* 0x0000009100917308 */ /* 0x000fe20000000800 */
[----:B0-----:R-:W-:-:S05]  /*21c70*/  FMNMX.FTZ R2, R2, R3, !PT ;  /* 0x0000000302027209 */ /* 0x001fca0007810000 */
[----:B------:R-:W0:Y:S02]  /*21c80*/  SHFL.BFLY PT, R3, R2, 0x1, 0x1f ;  /* 0x0c201f0002037f89 */ /* 0x000e2400000e0000 */
[----:B------:R-:W-:Y:S08]  /*21c90*/  MUFU.EX2 R137, R137 ;  /* 0x0000008900897308 */ /* 0x000ff00000000800 */
[----:B------:R-:W-:Y:S01]  /*21ca0*/  MUFU.EX2 R129, R129 ;  /* 0x0000008100817308 */ /* 0x000fe20000000800 */
[----:B0-----:R-:W-:-:S05]  /*21cb0*/  FMNMX.FTZ R3, R2, R3, !PT ;  /* 0x0000000302037209 */ /* 0x001fca0007810000 */
[----:B------:R-:W-:Y:S02]  /*21cc0*/  FADD.FTZ R2, -R3, R9 ;  /* 0x0000000903027221 */ /* 0x000fe40000010100 */
[----:B------:R0:W-:Y:S02]  /*21cd0*/  MUFU.EX2 R9, R125 ;  /* 0x0000007d00097308 */ /* 0x0001e40000000800 */
[----:B------:R-:W-:-:S06]  /*21ce0*/  FMUL.FTZ R2, R2, R4 ;  /* 0x0000000402027220 */ /* 0x000fcc0000410000 */
[----:B------:R-:W-:Y:S01]  /*21cf0*/  MUFU.EX2 R2, R2 ;  /* 0x0000000200027308 */ /* 0x000fe20000000800 */
[----:B0-----:R-:W-:-:S04]  /*21d00*/  FMUL.FTZ R125, R3, R4 ;  /* 0x00000004037d7220 */ /* 0x001fc80000410000 */
[-CC-:B------:R-:W-:Y:S01]  /*21d10*/  FFMA.FTZ R201, R12, R4.reuse, -R125.reuse ;  /* 0x000000040cc97223 */ /* 0x180fe2000001087d */
[-CC-:B------:R-:W-:Y:S01]  /*21d20*/  FFMA.FTZ R12, R15, R4.reuse, -R125.reuse ;  /* 0x000000040f0c7223 */ /* 0x180fe2000001087d */
[----:B------:R-:W-:Y:S02]  /*21d30*/  IMAD.MOV.U32 R15, RZ, RZ, 0x40000040 ;  /* 0x40000040ff0f7424 */ /* 0x000fe400078e00ff */
        /* <DEDUP_REMOVED lines=17> */
[----:B------:R-:W-:-:S02]  /*21e50*/  FFMA.FTZ R126, R126, R4, -R125 ;  /* 0x000000047e7e7223 */ /* 0x000fc4000001087d */
[----:B------:R-:W-:Y:S01]  /*21e60*/  MUFU.EX2 R203, R203 ;  /* 0x000000cb00cb7308 */ /* 0x000fe20000000800 */
[----:B0-----:R-:W-:Y:S01]  /*21e70*/  FFMA.FTZ R6, R2, R6, R201 ;  /* 0x0000000602067223 */ /* 0x001fe200000100c9 */
[----:B------:R-:W-:Y:S02]  /*21e80*/  WARPGROUP.DEPBAR.LE gsb0, 0x0 ;  /* 0x00008000000079c5 */ /* 0x000fe40000010000 */
[----:B------:R-:W-:-:S04]  /*21e90*/  WARPGROUP.ARRIVE ;  /* 0x00000000000079c5 */ /* 0x000fc80000000000 */
[----:B------:R-:W-:Y:S01]  /*21ea0*/  MUFU.EX2 R20, R20 ;  /* 0x0000001400147308 */ /* 0x000fe20000000800 */
[-CC-:B------:R-:W-:Y:S01]  /*21eb0*/  FFMA.FTZ R184, R136, R4.reuse, -R173.reuse ;  /* 0x0000000488b87223 */ /* 0x180fe200000108ad */
[-C--:B------:R-:W-:Y:S01]  /*21ec0*/  FFMA.FTZ R136, R141, R4.reuse, -R173 ;  /* 0x000000048d887223 */ /* 0x080fe200000108ad */
[----:B-1----:R-:W-:Y:S01]  /*21ed0*/  FADD.FTZ R6, R12, R6 ;  /* 0x000000060c067221 */ /* 0x002fe20000010000 */
[-CC-:B------:R-:W-:Y:S01]  /*21ee0*/  FFMA.FTZ R141, R166, R4.reuse, -R125.reuse ;  /* 0x00000004a68d7223 */ /* 0x180fe2000001087d */
[----:B------:R-:W-:Y:S01]  /*21ef0*/  HGMMA.64x192x16.F32 R24, R180, gdesc[UR4].tnspB, R24, gsb0 ;  /* 0x42e00004b4187df0 */ /* 0x000fe20008000818 */
[----:B------:R-:W-:Y:S01]  /*21f00*/  R2UR UR6, R14 ;  /* 0x000000000e0672ca */ /* 0x000fe200000e0000 */
[-C--:B------:R-:W-:Y:S01]  /*21f10*/  FFMA.FTZ R14, R146, R4.reuse, -R125 ;  /* 0x00000004920e7223 */ /* 0x080fe2000001087d */
[----:B------:R-:W-:Y:S01]  /*21f20*/  R2UR UR7, R15 ;  /* 0x000000000f0772ca */ /* 0x000fe200000e0000 */
[----:B------:R-:W-:Y:S01]  /*21f30*/  MUFU.EX2 R197, R197 ;  /* 0x000000c500c57308 */ /* 0x000fe20000000800 */
[----:B------:R-:W-:Y:S01]  /*21f40*/  @!P1 PRMT R15, RZ, 0x654, R13 ;  /* 0x00000654ff0f9816 */ /* 0x000fe2000000000d */
[-C--:B------:R-:W-:Y:S01]  /*21f50*/  FFMA.FTZ R185, R138, R4.reuse, -R125 ;  /* 0x000000048ab97223 */ /* 0x080fe2000001087d */
[-C--:B------:R-:W-:Y:S01]  /*21f60*/  FFMA.FTZ R186, R140, R4.reuse, -R173 ;  /* 0x000000048cba7223 */ /* 0x080fe200000108ad */
[-C--:B------:R-:W-:Y:S01]  /*21f70*/  FFMA.FTZ R187, R142, R4.reuse, -R125 ;  /* 0x000000048ebb7223 */ /* 0x080fe2000001087d */
[----:B------:R-:W-:Y:S01]  /*21f80*/  F2FP.F16.F32.PACK_AB R201, R12, R201 ;  /* 0x000000c90cc9723e */ /* 0x000fe200000000ff */
[----:B------:R-:W-:-:S02]  /*21f90*/  FFMA.FTZ R140, R172, R4, -R173 ;  /* 0x00000004ac8c7223 */ /* 0x000fc400000108ad */
        /* <DEDUP_REMOVED lines=19> */
[----:B------:R-:W-:Y:S01]  /*220d0*/  MUFU.EX2 R126, R126 ;  /* 0x0000007e007e7308 */ /* 0x000fe20000000800 */
[----:B------:R-:W-:-:S02]  /*220e0*/  WARPGROUP.DEPBAR.LE gsb0, 0x0 ;  /* 0x00008000000079c5 */ /* 0x000fc40000010000 */
[----:B------:R-:W-:Y:S01]  /*220f0*/  WARPGROUP.ARRIVE ;  /* 0x00000000000079c5 */ /* 0x000fe20000000000 */
[-CC-:B------:R-:W-:Y:S01]  /*22100*/  FFMA.FTZ R180, R128, R4.reuse, -R173.reuse ;  /* 0x0000000480b47223 */ /* 0x180fe200000108ad */
[-C--:B------:R-:W-:Y:S01]  /*22110*/  FFMA.FTZ R128, R150, R4.reuse, -R173 ;  /* 0x0000000496807223 */ /* 0x080fe200000108ad */
[-CC-:B------:R-:W-:Y:S01]  /*22120*/  FFMA.FTZ R150, R158, R4.reuse, -R125.reuse ;  /* 0x000000049e967223 */ /* 0x180fe2000001087d */
[-C--:B------:R-:W-:Y:S01]  /*22130*/  FFMA.FTZ R181, R130, R4.reuse, -R125 ;  /* 0x0000000482b57223 */ /* 0x080fe2000001087d */
[-C--:B------:R-:W-:Y:S01]  /*22140*/  FFMA.FTZ R182, R132, R4.reuse, -R173 ;  /* 0x0000000484b67223 */ /* 0x080fe200000108ad */
[----:B------:R-:W-:Y:S01]  /*22150*/  HGMMA.64x192x16.F32 R24, R176, gdesc[UR4].tnspB, R24, gsb0 ;  /* 0x42e00004b0187df0 */ /* 0x000fe20008000818 */
[----:B------:R-:W-:Y:S01]  /*22160*/  MUFU.EX2 R180, R180 ;  /* 0x000000b400b47308 */ /* 0x000fe20000000800 */
[-C--:B------:R-:W-:Y:S01]  /*22170*/  FFMA.FTZ R183, R134, R4.reuse, -R125 ;  /* 0x0000000486b77223 */ /* 0x080fe2000001087d */
[-CC-:B------:R-:W-:Y:S01]  /*22180*/  FFMA.FTZ R132, R133, R4.reuse, -R173.reuse ;  /* 0x0000000485847223 */ /* 0x180fe200000108ad */
[----:B------:R-:W-:-:S05]  /*22190*/  FFMA.FTZ R133, R171, R4, -R173 ;  /* 0x00000004ab857223 */ /* 0x000fca00000108ad */
[----:B------:R-:W-:Y:S08]  /*221a0*/  MUFU.EX2 R150, R150 ;  /* 0x0000009600967308 */ /* 0x000ff00000000800 */
[----:B------:R-:W-:Y:S08]  /*221b0*/  MUFU.EX2 R181, R181 ;  /* 0x000000b500b57308 */ /* 0x000ff00000000800 */
[----:B------:R-:W-:Y:S08]  /*221c0*/  MUFU.EX2 R182, R182 ;  /* 0x000000b600b67308 */ /* 0x000ff00000000800 */
        /* <DEDUP_REMOVED lines=16> */
[----:B------:R-:W-:Y:S01]  /*222d0*/  FFMA.FTZ R7, R143, R4, -R125 ;  /* 0x000000048f077223 */ /* 0x000fe2000001087d */
[----:B------:R-:W-:Y:S01]  /*222e0*/  F2FP.F16.F32.PACK_AB R196, R121, R196 ;  /* 0x000000c479c4723e */ /* 0x000fe200000000ff */
[----:B------:R-:W-:Y:S01]  /*222f0*/  FADD.FTZ R15, R149, R15 ;  /* 0x0000000f950f7221 */ /* 0x000fe20000010000 */
[----:B------:R-:W-:Y:S01]  /*22300*/  FADD.FTZ R11, R121, R11 ;  /* 0x0000000b790b7221 */ /* 0x000fe20000010000 */
[----:B------:R-:W-:Y:S02]  /*22310*/  F2FP.F16.F32.PACK_AB R197, R149, R197 ;  /* 0x000000c595c5723e */ /* 0x000fe400000000ff */
[----:B------:R-:W-:Y:S01]  /*22320*/  FADD.FTZ R15, R199, R15 ;  /* 0x0000000fc70f7221 */ /* 0x000fe20000010000 */
[----:B------:R-:W-:Y:S01]  /*22330*/  FADD.FTZ R124, R198, R11 ;  /* 0x0000000bc67c7221 */ /* 0x000fe20000010000 */
[C---:B------:R-:W-:Y:S01]  /*22340*/  F2FP.F16.F32.PACK_AB R198, R10.reuse, R198 ;  /* 0x000000c60ac6723e */ /* 0x040fe200000000ff */
[----:B------:R-:W0:Y:S01]  /*22350*/  MUFU.EX2 R7, R7 ;  /* 0x0000000700077308 */ /* 0x000e220000000800 */
[----:B------:R-:W-:Y:S01]  /*22360*/  FADD.FTZ R15, R141, R15 ;  /* 0x0000000f8d0f7221 */ /* 0x000fe20000010000 */
[----:B------:R-:W-:Y:S01]  /*22370*/  FADD.FTZ R124, R10, R124 ;  /* 0x0000007c0a7c7221 */ /* 0x000fe20000010000 */
[-CC-:B------:R-:W-:Y:S01]  /*22380*/  FFMA.FTZ R11, R131, R4.reuse, -R125.reuse ;  /* 0x00000004830b7223 */ /* 0x180fe2000001087d */
[----:B------:R-:W-:Y:S01]  /*22390*/  FFMA.FTZ R125, R127, R4, -R125 ;  /* 0x000000047f7d7223 */ /* 0x000fe2000001087d */
[----:B------:R-:W-:Y:S01]  /*223a0*/  FADD.FTZ R15, R193, R15 ;  /* 0x0000000fc10f7221 */ /* 0x000fe20000010000 */
[----:B------:R-:W-:Y:S01]  /*223b0*/  FADD.FTZ R124, R192, R124 ;  /* 0x0000007cc07c7221 */ /* 0x000fe20000010000 */
[----:B------:R-:W-:-:S02]  /*223c0*/  F2FP.F16.F32.PACK_AB R199, R141, R199 ;  /* 0x000000c78dc7723e */ /* 0x000fc400000000ff */
[----:B------:R-:W-:Y:S01]  /*223d0*/  FADD.FTZ R15, R148, R15 ;  /* 0x0000000f940f7221 */ /* 0x000fe20000010000 */
[C---:B------:R-:W-:Y:S01]  /*223e0*/  FADD.FTZ R124, R153.reuse, R124 ;  /* 0x0000007c997c7221 */ /* 0x040fe20000010000 */
[----:B------:R-:W2:Y:S01]  /*223f0*/  MUFU.EX2 R11, R11 ;  /* 0x0000000b000b7308 */ /* 0x000ea20000000800 */
[----:B------:R-:W-:Y:S01]  /*22400*/  F2FP.F16.F32.PACK_AB R192, R153, R192 ;  /* 0x000000c099c0723e */ /* 0x000fe200000000ff */
[----:B------:R-:W-:Y:S01]  /*22410*/  FADD.FTZ R15, R195, R15 ;  /* 0x0000000fc30f7221 */ /* 0x000fe20000010000 */
[----:B------:R-:W-:Y:S01]  /*22420*/  FADD.FTZ R124, R194, R124 ;  /* 0x0000007cc27c7221 */ /* 0x000fe20000010000 */
[----:B------:R-:W-:Y:S02]  /*22430*/  F2FP.F16.F32.PACK_AB R193, R148, R193 ;  /* 0x000000c194c1723e */ /* 0x000fe400000000ff */
[----:B------:R-:W-:Y:S01]  /*22440*/  FADD.FTZ R15, R150, R15 ;  /* 0x0000000f960f7221 */ /* 0x000fe20000010000 */
[C---:B------:R-:W-:Y:S01]  /*22450*/  FADD.FTZ R124, R151.reuse, R124 ;  /* 0x0000007c977c7221 */ /* 0x040fe20000010000 */
[----:B------:R-:W3:Y:S01]  /*22460*/  MUFU.EX2 R125, R125 ;  /* 0x0000007d007d7308 */ /* 0x000ee20000000800 */
[----:B------:R-:W-:Y:S01]  /*22470*/  F2FP.F16.F32.PACK_AB R194, R151, R194 ;  /* 0x000000c297c2723e */ /* 0x000fe200000000ff */
        /* <DEDUP_REMOVED lines=11> */
[----:B------:R-:W-:-:S02]  /*22530*/  F2FP.F16.F32.PACK_AB R189, R14, R189 ;  /* 0x000000bd0ebd723e */ /* 0x000fc400000000ff */
[----:B------:R-:W-:Y:S01]  /*22540*/  F2FP.F16.F32.PACK_AB R190, R145, R190 ;  /* 0x000000be91be723e */ /* 0x000fe200000000ff */
        /* <DEDUP_REMOVED lines=8> */
[----:B0-----:R-:W-:-:S02]  /*225d0*/  F2FP.F16.F32.PACK_AB R187, R7, R187 ;  /* 0x000000bb07bb723e */ /* 0x001fc400000000ff */
[C---:B------:R-:W-:Y:S01]  /*225e0*/  FADD.FTZ R121, R136.reuse, R121 ;  /* 0x0000007988797221 */ /* 0x040fe20000010000 */
[----:B------:R-:W-:Y:S01]  /*225f0*/  FADD.FTZ R10, R7, R10 ;  /* 0x0000000a070a7221 */ /* 0x000fe20000010000 */
[----:B------:R-:W-:Y:S02]  /*22600*/  F2FP.F16.F32.PACK_AB R186, R136, R186 ;  /* 0x000000ba88ba723e */ /* 0x000fe400000000ff */
[----:B------:R-:W-:Y:S01]  /*22610*/  FADD.FTZ R12, R180, R121 ;  /* 0x00000079b40c7221 */ /* 0x000fe20000010000 */
[----:B------:R-:W-:Y:S01]  /*22620*/  FADD.FTZ R10, R181, R10 ;  /* 0x0000000ab50a7221 */ /* 0x000fe20000010000 */
[----:B--2---:R-:W-:Y:S02]  /*22630*/  F2FP.F16.F32.PACK_AB R181, R11, R181 ;  /* 0x000000b50bb5723e */ /* 0x004fe400000000ff */
[----:B------:R-:W-:Y:S01]  /*22640*/  FADD.FTZ R13, R129, R12 ;  /* 0x0000000c810d7221 */ /* 0x000fe20000010000 */
[----:B------:R-:W-:Y:S01]  /*22650*/  FADD.FTZ R10, R11, R10 ;  /* 0x0000000a0b0a7221 */ /* 0x000fe20000010000 */
[----:B------:R-:W-:Y:S01]  /*22660*/  F2FP.F16.F32.PACK_AB R180, R129, R180 ;  /* 0x000000b481b4723e */ /* 0x000fe200000000ff */
[----:B------:R-:W-:-:S02]  /*22670*/  IMAD.MOV.U32 R12, RZ, RZ, R205 ;  /* 0x000000ffff0c7224 */ /* 0x000fc400078e00cd */
[----:B------:R-:W-:Y:S01]  /*22680*/  FADD.FTZ R13, R182, R13 ;  /* 0x0000000db60d7221 */ /* 0x000fe20000010000 */
[----:B------:R-:W-:Y:S01]  /*22690*/  FADD.FTZ R10, R183, R10 ;  /* 0x0000000ab70a7221 */ /* 0x000fe20000010000 */
[C---:B------:R-:W-:Y:S02]  /*226a0*/  F2FP.F16.F32.PACK_AB R182, R132.reuse, R182 ;  /* 0x000000b684b6723e */ /* 0x040fe400000000ff */
[----:B------:R-:W-:Y:S01]  /*226b0*/  FADD.FTZ R13, R132, R13 ;  /* 0x0000000d840d7221 */ /* 0x000fe20000010000 */
[C---:B------:R-:W-:Y:S01]  /*226c0*/  FADD.FTZ R7, R135.reuse, R10 ;  /* 0x0000000a87077221 */ /* 0x040fe20000010000 */
[----:B------:R-:W-:Y:S02]  /*226d0*/  F2FP.F16.F32.PACK_AB R183, R135, R183 ;  /* 0x000000b787b7723e */ /* 0x000fe400000000ff */
[----:B------:R-:W-:Y:S01]  /*226e0*/  FADD.FTZ R6, R128, R13 ;  /* 0x0000000d80067221 */ /* 0x000fe20000010000 */
[----:B------:R-:W-:Y:S01]  /*226f0*/  FADD.FTZ R10, R122, R7 ;  /* 0x000000077a0a7221 */ /* 0x000fe20000010000 */
[----:B---3--:R-:W-:-:S02]  /*22700*/  F2FP.F16.F32.PACK_AB R179, R125, R126 ;  /* 0x0000007e7db3723e */ /* 0x008fc400000000ff */
[----:B------:R-:W-:Y:S01]  /*22710*/  FADD.FTZ R7, R133, R6 ;  /* 0x0000000685077221 */ /* 0x000fe20000010000 */
[----:B------:R-:W-:-:S03]  /*22720*/  FADD.FTZ R11, R123, R10 ;  /* 0x0000000a7b0b7221 */ /* 0x000fc60000010000 */
[----:B------:R-:W-:Y:S01]  /*22730*/  FADD.FTZ R6, R140, R7 ;  /* 0x000000078c067221 */ /* 0x000fe20000010000 */
[----:B------:R-:W-:Y:S01]  /*22740*/  FADD.FTZ R10, R126, R11 ;  /* 0x0000000b7e0a7221 */ /* 0x000fe20000010000 */
[----:B------:R-:W-:Y:S02]  /*22750*/  IMAD.MOV.U32 R11, RZ, RZ, R208 ;  /* 0x000000ffff0b7224 */ /* 0x000fe400078e00d0 */
[----:B------:R-:W-:Y:S01]  /*22760*/  FADD.FTZ R7, R9, R6 ;  /* 0x0000000609077221 */ /* 0x000fe20000010000 */
[----:B------:R-:W-:Y:S01]  /*22770*/  FADD.FTZ R6, R125, R10 ;  /* 0x0000000a7d067221 */ /* 0x000fe20000010000 */
[----:B------:R-:W-:Y:S01]  /*22780*/  MOV R9, R3 ;  /* 0x0000000300097202 */ /* 0x000fe20000000f00 */
[----:B------:R-:W-:Y:S01]  /*22790*/  IMAD.MOV.U32 R10, RZ, RZ, R5 ;  /* 0x000000ffff0a7224 */ /* 0x000fe200078e0005 */
[----:B------:R-:W-:Y:S06]  /*227a0*/  @P2 BRA `(.L_x_2940) ;  /* 0xffffffa800dc2947 */ /* 0x000fec000383ffff */
.L_x_2929:
[----:B------:R-:W-:Y:S05]  /*227b0*/  BSYNC B0 ;  /* 0x0000000000007941 */ /* 0x000fea0003800000 */
.L_x_2928:
        /* <DEDUP_REMOVED lines=99> */
.L_x_2941:
[----:B------:R-:W-:Y:S01]  /*22df0*/  IMAD R0, R205, 0x8, R16 ;  /* 0x00000008cd007824 */ /* 0x000fe200078e0210 */
[----:B------:R-:W-:-:S04]  /*22e00*/  SHF.L.U32 R9, R208, 0x1f, RZ ;  /* 0x0000001fd0097819 */ /* 0x000fc800000006ff */
[----:B------:R0:W1:Y:S01]  /*22e10*/  SYNCS.PHASECHK.TRANS64.TRYWAIT P2, [R0+URZ+0x36850], R9 ;  /* 0x03685009000075a7 */ /* 0x000062000804017f */
[----:B------:R-:W-:Y:S05]  /*22e20*/  @!P0 BRA `(.L_x_2942) ;  /* 0x0000000000048947 */ /* 0x000fea0003800000 */
[----:B------:R-:W-:Y:S01]  /*22e30*/  BPT.TRAP 0x1 ;  /* 0x000000040000795c */ /* 0x000fe20000300000 */
.L_x_2942:
        /* <DEDUP_REMOVED lines=9> */
.L_x_2944:
[----:B------:R-:W-:Y:S05]  /*22ed0*/  BSYNC B0 ;  /* 0x0000000000007941 */ /* 0x000fea0003800000 */
.L_x_2943:
[----:B01----:R-:W-:Y:S01]  /*22ee0*/  IMAD.MOV.U32 R9, RZ, RZ, 0x40000040 ;  /* 0x40000040ff097424 */ /* 0x003fe200078e00ff */
[----:B------:R-:W-:Y:S01]  /*22ef0*/  MOV R8, R2 ;  /* 0x0000000200087202 */ /* 0x000fe20000000f00 */
[----:B------:R-:W2:Y:S01]  /*22f00*/  LDL.LU R14, [R1+0x48] ;  /* 0x00004800010e7983 */ /* 0x000ea20000300800 */
[----:B------:R-:W-:Y:S01]  /*22f10*/  WARPGROUP.ARRIVE ;  /* 0x00000000000079c5 */ /* 0x000fe20000000000 */
[----:B------:R-:W-:Y:S01]  /*22f20*/  VIADD R205, R205, 0x1 ;  /* 0x00000001cdcd7836 */ /* 0x000fe20000000000 */
[----:B------:R-:W-:Y:S01]  /*22f30*/  R2UR UR6, R8 ;  /* 0x00000000080672ca */ /* 0x000fe200000e0000 */
[----:B------:R-:W-:Y:S01]  /*22f40*/  VIADD R8, R2, 0x80 ;  /* 0x0000008002087836 */ /* 0x000fe20000000000 */
[----:B------:R-:W-:Y:S01]  /*22f50*/  R2UR UR7, R9 ;  /* 0x00000000090772ca */ /* 0x000fe200000e0000 */
[----:B------:R-:W-:Y:S01]  /*22f60*/  IMAD.MOV.U32 R9, RZ, RZ, 0x40000040 ;  /* 0x40000040ff097424 */ /* 0x000fe200078e00ff */
[----:B------:R-:W-:-:S04]  /*22f70*/  ISETP.NE.AND P2, PT, R205, 0x2, PT ;  /* 0x00000002cd00780c */ /* 0x000fc80003f45270 */
        /* <DEDUP_REMOVED lines=13> */
[----:B--2---:R-:W-:-:S05]  /*23050*/  IADD3 R14, R14, 0x1, RZ ;  /* 0x000000010e0e7810 */ /* 0x004fca0007ffe0ff */
[----:B------:R-:W-:Y:S01]  /*23060*/  STL [R1+0x48], R14 ;  /* 0x0000480e01007387 */ /* 0x000fe20000100800 */
[----:B------:R-:W-:Y:S02]  /*23070*/  WARPGROUP.DEPBAR.LE gsb0, 0x0 ;  /* 0x00008000000079c5 */ /* 0x000fe40000010000 */
[----:B------:R-:W-:-:S07]  /*23080*/  WARPGROUP.ARRIVE ;  /* 0x00000000000079c5 */ /* 0x000fce0000000000 */
        /* <DEDUP_REMOVED lines=18> */
[----:B------:R-:W-:Y:S02]  /*231b0*/  IADD3 R8, R2, 0x300, RZ ;  /* 0x0000030002087810 */ /* 0x000fe40007ffe0ff */
[----:B------:R-:W0:Y:S02]  /*231c0*/  SHFL.BFLY PT, R2, R7, 0x2, 0x1f ;  /* 0x0c401f0007027f89 */ /* 0x000e2400000e0000 */
[----:B0-----:R-:W-:Y:S01]  /*231d0*/  FADD.FTZ R2, R2, R7 ;  /* 0x0000000702027221 */ /* 0x001fe20000010000 */
[----:B------:R-:W-:-:S04]  /*231e0*/  SEL R7, RZ, 0x1, P2 ;  /* 0x00000001ff077807 */ /* 0x000fc80001000000 */
[----:B------:R-:W-:Y:S01]  /*231f0*/  LOP3.LUT R208, R208, R7, RZ, 0x3c, !PT ;  /* 0x00000007d0d07212 */ /* 0x000fe200078e3cff */
[----:B------:R-:W-:Y:S01]  /*23200*/  IMAD.MOV.U32 R7, RZ, RZ, RZ ;  /* 0x000000ffff077224 */ /* 0x000fe200078e00ff */
[----:B------:R-:W-:Y:S02]  /*23210*/  WARPGROUP.DEPBAR.LE gsb0, 0x0 ;  /* 0x00008000000079c5 */ /* 0x000fe40000010000 */
[----:B------:R-:W-:-:S06]  /*23220*/  WARPGROUP.ARRIVE ;  /* 0x00000000000079c5 */ /* 0x000fcc0000000000 */
[----:B------:R-:W-:Y:S01]  /*23230*/  HGMMA.64x192x16.F32 R24, R180, gdesc[UR4].tnspB, R24, gsb0 ;  /* 0x42e00004b4187df0 */ /* 0x000fe20008000818 */
[----:B------:R-:W-:Y:S01]  /*23240*/  R2UR UR6, R8 ;  /* 0x00000000080672ca */ /* 0x000fe200000e0000 */
[----:B------:R-:W-:Y:S01]  /*23250*/  IMAD.MOV.U32 R8, RZ, RZ, RZ ;  /* 0x000000ffff087224 */ /* 0x000fe200078e00ff */
[----:B------:R-:W-:Y:S02]  /*23260*/  R2UR UR7, R9 ;  /* 0x00000000090772ca */ /* 0x000fe400000e0000 */
[----:B------:R-:W0:Y:S02]  /*23270*/  SHFL.BFLY PT, R9, R6, 0x2, 0x1f ;  /* 0x0c401f0006097f89 */ /* 0x000e2400000e0000 */
[----:B0-----:R-:W-:Y:S02]  /*23280*/  FADD.FTZ R10, R9, R6 ;  /* 0x00000006090a7221 */ /* 0x001fe40000010000 */
[----:B------:R-:W0:Y:S04]  /*23290*/  SHFL.BFLY PT, R9, R2, 0x1, 0x1f ;  /* 0x0c201f0002097f89 */ /* 0x000e2800000e0000 */
[----:B------:R-:W1:Y:S01]  /*232a0*/  SHFL.BFLY PT, R11, R10, 0x1, 0x1f ;  /* 0x0c201f000a0b7f89 */ /* 0x000e6200000e0000 */
[----:B0-----:R-:W-:Y:S01]  /*232b0*/  FADD.FTZ R12, R2, R9 ;  /* 0x00000009020c7221 */ /* 0x001fe20000010000 */
[----:B------:R-:W-:-:S02]  /*232c0*/  IMAD.MOV.U32 R2, RZ, RZ, -0x800000 ;  /* 0xff800000ff027424 */ /* 0x000fc400078e00ff */
[----:B-1----:R-:W-:Y:S02]  /*232d0*/  FADD.FTZ R13, R10, R11 ;  /* 0x0000000b0a0d7221 */ /* 0x002fe40000010000 */
[----:B------:R-:W-:Y:S02]  /*232e0*/  FSETP.NE.FTZ.AND P0, PT, R12, RZ, PT ;  /* 0x000000ff0c00720b */ /* 0x000fe40003f15000 */
[----:B------:R-:W-:Y:S01]  /*232f0*/  @!P1 IADD3 R10, R0, 0x36860, RZ ;  /* 0x00036860000a9810 */ /* 0x000fe20007ffe0ff */
[----:B------:R-:W-:Y:S01]  /*23300*/  IMAD.MOV.U32 R0, RZ, RZ, -0x800000 ;  /* 0xff800000ff007424 */ /* 0x000fe200078e00ff */
[----:B------:R-:W-:Y:S02]  /*23310*/  FSETP.NE.FTZ.AND P3, PT, R13, RZ, PT ;  /* 0x000000ff0d00720b */ /* 0x000fe40003f75000 */
        /* <DEDUP_REMOVED lines=113> */
.L_x_2852:
        /* <DEDUP_REMOVED lines=59> */
[C---:B------:R-:W-:Y:S02]  /*23de0*/  IADD3 R137, P2, R62.reuse, 0x20, RZ ;  /* 0x000000203e897810 */ /* 0x040fe40007f5e0ff */
[C---:B------:R-:W-:Y:S02]  /*23df0*/  IADD3 R139, P1, R62.reuse, 0x40, RZ ;  /* 0x000000403e8b7810 */ /* 0x040fe40007f3e0ff */
[----:B------:R-:W-:Y:S01]  /*23e00*/  LOP3.LUT R12, R137, 0x380, RZ, 0xc0, !PT ;  /* 0x00000380890c7812 */ /* 0x000fe200078ec0ff */
[--C-:B------:R-:W-:Y:S01]  /*23e10*/  IMAD.X R13, RZ, RZ, R63.reuse, P2 ;  /* 0x000000ffff0d7224 */ /* 0x100fe200010e063f */
[----:B------:R-:W-:Y:S01]  /*23e20*/  LOP3.LUT R14, R139, 0x380, RZ, 0xc0, !PT ;  /* 0x000003808b0e7812 */ /* 0x000fe200078ec0ff */
[----:B------:R-:W-:Y:S01]  /*23e30*/  IMAD.X R15, RZ, RZ, R63, P1 ;  /* 0x000000ffff0f7224 */ /* 0x000fe200008e063f */
[C---:B------:R-:W-:Y:S02]  /*23e40*/  IADD3 R141, P6, R62.reuse, 0x60, RZ ;  /* 0x000000603e8d7810 */ /* 0x040fe40007fde0ff */
[----:B------:R-:W-:-:S02]  /*23e50*/  LOP3.LUT R11, R62, 0x380, RZ, 0xc0, !PT ;  /* 0x000003803e0b7812 */ /* 0x000fc400078ec0ff */
[----:B------:R-:W-:Y:S02]  /*23e60*/  SHF.R.U64 R12, R12, 0x3, RZ ;  /* 0x000000030c0c7819 */ /* 0x000fe400000012ff */
[----:B------:R-:W-:Y:S02]  /*23e70*/  SHF.R.U64 R14, R14, 0x3, RZ ;  /* 0x000000030e0e7819 */ /* 0x000fe400000012ff */
[C---:B------:R-:W-:Y:S02]  /*23e80*/  IADD3 R143, P5, R62.reuse, 0x4000, RZ ;  /* 0x000040003e8f7810 */ /* 0x040fe40007fbe0ff */
[C---:B------:R-:W-:Y:S02]  /*23e90*/  IADD3 R46, P0, R62.reuse, 0x4020, RZ ;  /* 0x000040203e2e7810 */ /* 0x040fe40007f1e0ff */
[C---:B------:R-:W-:Y:S01]  /*23ea0*/  IADD3 R50, P4, R62.reuse, 0x4040, RZ ;  /* 0x000040403e327810 */ /* 0x040fe20007f9e0ff */
[--C-:B------:R-:W-:Y:S01]  /*23eb0*/  IMAD.X R39, RZ, RZ, R63.reuse, P5 ;  /* 0x000000ffff277224 */ /* 0x100fe200028e063f */
[----:B------:R-:W-:Y:S01]  /*23ec0*/  LOP3.LUT R20, R141, 0x380, RZ, 0xc0, !PT ;  /* 0x000003808d147812 */ /* 0x000fe200078ec0ff */
[--C-:B------:R-:W-:Y:S01]  /*23ed0*/  IMAD.X R47, RZ, RZ, R63.reuse, P0 ;  /* 0x000000ffff2f7224 */ /* 0x100fe200000e063f */
[----:B------:R-:W-:Y:S01]  /*23ee0*/  IADD3 R7, P2, R62, 0x8000, RZ ;  /* 0x000080003e077810 */ /* 0x000fe20007f5e0ff */
[----:B------:R-:W-:Y:S01]  /*23ef0*/  IMAD.X R51, RZ, RZ, R63, P4 ;  /* 0x000000ffff337224 */ /* 0x000fe200020e063f */
[----:B------:R-:W-:-:S02]  /*23f00*/  SHF.R.U64 R11, R11, 0x3, RZ ;  /* 0x000000030b0b7819 */ /* 0x000fc400000012ff */
[----:B------:R-:W-:Y:S01]  /*23f10*/  LOP3.LUT R12, R12, R137, RZ, 0x3c, !PT ;  /* 0x000000890c0c7212 */ /* 0x000fe200078e3cff */
[--C-:B------:R-:W-:Y:S01]  /*23f20*/  IMAD.X R59, RZ, RZ, R63.reuse, P2 ;  /* 0x000000ffff3b7224 */ /* 0x100fe200010e063f */
[----:B------:R-:W-:Y:S02]  /*23f30*/  LOP3.LUT R14, R14, R139, RZ, 0x3c, !PT ;  /* 0x0000008b0e0e7212 */ /* 0x000fe400078e3cff */
[----:B-1----:R-:W-:Y:S02]  /*23f40*/  IADD3 R24, P1, R62, 0x8020, RZ ;  /* 0x000080203e187810 */ /* 0x002fe40007f3e0ff */
[----:B------:R-:W-:Y:S02]  /*23f50*/  SHF.R.U64 R20, R20, 0x3, RZ ;  /* 0x0000000314147819 */ /* 0x000fe400000012ff */
[----:B------:R-:W-:Y:S01]  /*23f60*/  LOP3.LUT R137, R46, 0x380, RZ, 0xc0, !PT ;  /* 0x000003802e897812 */ /* 0x000fe200078ec0ff */
[----:B------:R-:W-:Y:S01]  /*23f70*/  IMAD.X R29, RZ, RZ, R63, P1 ;  /* 0x000000ffff1d7224 */ /* 0x000fe200008e063f */
[----:B------:R-:W-:-:S02]  /*23f80*/  LOP3.LUT R139, R50, 0x380, RZ, 0xc0, !PT ;  /* 0x00000380328b7812 */ /* 0x000fc400078ec0ff */
[C---:B------:R-:W-:Y:S02]  /*23f90*/  IADD3 R54, P3, R62.reuse, 0x4060, RZ ;  /* 0x000040603e367810 */ /* 0x040fe40007f7e0ff */
[----:B------:R-:W-:Y:S02]  /*23fa0*/  IADD3.X R21, RZ, R63, RZ, P6, !PT ;  /* 0x0000003fff157210 */ /* 0x000fe400037fe4ff */
[----:B------:R-:W-:Y:S02]  /*23fb0*/  LOP3.LUT R58, R7, 0x380, RZ, 0xc0, !PT ;  /* 0x00000380073a7812 */ /* 0x000fe400078ec0ff */
[C---:B------:R-:W-:Y:S02]  /*23fc0*/  IADD3 R94, P6, R62.reuse, 0x8040, RZ ;  /* 0x000080403e5e7810 */ /* 0x040fe40007fde0ff */
[----:B------:R-:W-:Y:S02]  /*23fd0*/  IADD3 R86, P5, R62, 0x8060, RZ ;  /* 0x000080603e567810 */ /* 0x000fe40007fbe0ff */
[----:B------:R-:W-:Y:S01]  /*23fe0*/  LOP3.LUT R38, R143, 0x380, RZ, 0xc0, !PT ;  /* 0x000003808f267812 */ /* 0x000fe200078ec0ff */
[----:B------:R-:W-:Y:S01]  /*23ff0*/  IMAD.X R31, RZ, RZ, R63, P6 ;  /* 0x000000ffff1f7224 */ /* 0x000fe200030e063f */
[----:B------:R-:W-:-:S02]  /*24000*/  LOP3.LUT R62, R11, R62, RZ, 0x3c, !PT ;  /* 0x0000003e0b3e7212 */ /* 0x000fc400078e3cff */
[----:B------:R-:W-:Y:S02]  /*24010*/  LOP3.LUT R20, R20, R141, RZ, 0x3c, !PT ;  /* 0x0000008d14147212 */ /* 0x000fe400078e3cff */
[----:B------:R-:W-:Y:S02]  /*24020*/  SHF.R.U64 R137, R137, 0x3, RZ ;  /* 0x0000000389897819 */ /* 0x000fe400000012ff */
[----:B------:R-:W-:Y:S02]  /*24030*/  SHF.R.U64 R139, R139, 0x3, RZ ;  /* 0x000000038b8b7819 */ /* 0x000fe400000012ff */
[----:B------:R-:W-:Y:S02]  /*24040*/  LOP3.LUT R3, R24, 0x380, RZ, 0xc0, !PT ;  /* 0x0000038018037812 */ /* 0x000fe400078ec0ff */
[----:B------:R-:W-:Y:S02]  /*24050*/  LOP3.LUT R141, R54, 0x380, RZ, 0xc0, !PT ;  /* 0x00000380368d7812 */ /* 0x000fe400078ec0ff */
[----:B------:R-:W-:-:S02]  /*24060*/  SHF.R.U64 R58, R58, 0x3, RZ ;  /* 0x000000033a3a7819 */ /* 0x000fc400000012ff */
[----:B------:R-:W-:Y:S02]  /*24070*/  SHF.R.U64 R38, R38, 0x3, RZ ;  /* 0x0000000326267819 */ /* 0x000fe400000012ff */
[-C--:B------:R-:W-:Y:S02]  /*24080*/  IADD3.X R55, RZ, R63.reuse, RZ, P3, !PT ;  /* 0x0000003fff377210 */ /* 0x080fe40001ffe4ff */
[-C--:B------:R-:W-:Y:S02]  /*24090*/  IADD3.X R11, RZ, R63.reuse, RZ, P5, !PT ;  /* 0x0000003fff0b7210 */ /* 0x080fe40002ffe4ff */
[----:B------:R-:W-:Y:S02]  /*240a0*/  MOV R62, R62 ;  /* 0x0000003e003e7202 */ /* 0x000fe40000000f00 */
[----:B------:R-:W-:Y:S02]  /*240b0*/  LOP3.LUT R46, R137, R46, RZ, 0x3c, !PT ;  /* 0x0000002e892e7212 */ /* 0x000fe400078e3cff */
[----:B------:R-:W-:-:S02]  /*240c0*/  LOP3.LUT R50, R139, R50, RZ, 0x3c, !PT ;  /* 0x000000328b327212 */ /* 0x000fc400078e3cff */
[----:B------:R-:W-:Y:S02]  /*240d0*/  LOP3.LUT R63, R94, 0x380, RZ, 0xc0, !PT ;  /* 0x000003805e3f7812 */ /* 0x000fe400078ec0ff */
[----:B------:R-:W-:Y:S02]  /*240e0*/  SHF.R.U64 R3, R3, 0x3, RZ ;  /* 0x0000000303037819 */ /* 0x000fe400000012ff */
[----:B------:R-:W-:Y:S02]  /*240f0*/  SHF.R.U64 R141, R141, 0x3, RZ ;  /* 0x000000038d8d7819 */ /* 0x000fe400000012ff */
[----:B------:R-:W-:Y:S02]  /*24100*/  LOP3.LUT R58, R58, R7, RZ, 0x3c, !PT ;  /* 0x000000073a3a7212 */ /* 0x000fe400078e3cff */
[----:B------:R-:W-:Y:S02]  /*24110*/  LOP3.LUT R137, R86, 0x380, RZ, 0xc0, !PT ;  /* 0x0000038056897812 */ /* 0x000fe400078ec0ff */
[----:B------:R-:W-:-:S02]  /*24120*/  LOP3.LUT R38, R38, R143, RZ, 0x3c, !PT ;  /* 0x0000008f26267212 */ /* 0x000fc400078e3cff */
[----:B------:R-:W-:Y:S02]  /*24130*/  F2FP.F16.F32.PACK_AB R7, R10, R30 ;  /* 0x0000001e0a07723e */ /* 0x000fe400000000ff */
[----:B------:R-:W-:Y:S02]  /*24140*/  MOV R13, R12 ;  /* 0x0000000c000d7202 */ /* 0x000fe40000000f00 */
[----:B------:R-:W-:Y:S01]  /*24150*/  SHF.R.U64 R63, R63, 0x3, RZ ;  /* 0x000000033f3f7819 */ /* 0x000fe200000012ff */
[----:B------:R1:W-:Y:S01]  /*24160*/  STSM.16.M88.4 [R62], R4 ;  /* 0x000000043e007844 */ /* 0x0003e20000000200 */
[----:B------:R-:W-:Y:S02]  /*24170*/  LOP3.LUT R28, R3, R24, RZ, 0x3c, !PT ;  /* 0x00000018031c7212 */ /* 0x000fe400078e3cff */
[----:B------:R-:W-:Y:S01]  /*24180*/  MOV R14, R14 ;  /* 0x0000000e000e7202 */ /* 0x000fe20000000f00 */
[----:B------:R-:W-:Y:S01]  /*24190*/  STSM.16.M88.4 [R13], R32 ;  /* 0x000000200d007844 */ /* 0x000fe20000000200 */
[----:B------:R-:W-:-:S02]  /*241a0*/  MOV R12, R50 ;  /* 0x00000032000c7202 */ /* 0x000fc40000000f00 */
[----:B------:R-:W-:Y:S01]  /*241b0*/  LOP3.LUT R54, R141, R54, RZ, 0x3c, !PT ;  /* 0x000000368d367212 */ /* 0x000fe200078e3cff */
[----:B------:R-:W-:Y:S01]  /*241c0*/  STSM.16.M88.4 [R14], R40 ;  /* 0x000000280e007844 */ /* 0x000fe20000000200 */
[----:B------:R-:W-:Y:S02]  /*241d0*/  SHF.R.U64 R137, R137, 0x3, RZ ;  /* 0x0000000389897819 */ /* 0x000fe400000012ff */
[----:B------:R-:W-:Y:S02]  /*241e0*/  MOV R20, R20 ;  /* 0x0000001400147202 */ /* 0x000fe40000000f00 */
[----:B------:R-:W-:Y:S02]  /*241f0*/  MOV R3, R58 ;  /* 0x0000003a00037202 */ /* 0x000fe40000000f00 */
[----:B------:R-:W-:Y:S02]  /*24200*/  F2FP.F16.F32.PACK_AB R50, R53, R52 ;  /* 0x000000343532723e */ /* 0x000fe400000000ff */
[----:B------:R-:W-:-:S02]  /*24210*/  F2FP.F16.F32.PACK_AB R51, R130, R121 ;  /* 0x000000798233723e */ /* 0x000fc400000000ff */
[----:B------:R-:W-:Y:S02]  /*24220*/  MOV R38, R38 ;  /* 0x0000002600267202 */ /* 0x000fe40000000f00 */
[----:B------:R-:W-:Y:S01]  /*24230*/  F2FP.F16.F32.PACK_AB R58, R61, R60 ;  /* 0x0000003c3d3a723e */ /* 0x000fe200000000ff */
[----:B------:R2:W-:Y:S01]  /*24240*/  STSM.16.M88.4 [R20], R48 ;  /* 0x0000003014007844 */ /* 0x0005e20000000200 */
[----:B------:R-:W-:Y:S02]  /*24250*/  F2FP.F16.F32.PACK_AB R59, R128, R123 ;  /* 0x0000007b803b723e */ /* 0x000fe400000000ff */
[----:B------:R-:W-:Y:S02]  /*24260*/  MOV R46, R46 ;  /* 0x0000002e002e7202 */ /* 0x000fe40000000f00 */
[----:B------:R-:W-:Y:S01]  /*24270*/  LOP3.LUT R30, R63, R94, RZ, 0x3c, !PT ;  /* 0x0000005e3f1e7212 */ /* 0x000fe200078e3cff */
[----:B------:R-:W-:Y:S01]  /*24280*/  STSM.16.M88.4 [R38], R56 ;  /* 0x0000003826007844 */ /* 0x000fe20000000200 */
[----:B------:R-:W-:-:S02]  /*24290*/  LOP3.LUT R10, R137, R86, RZ, 0x3c, !PT ;  /* 0x00000056890a7212 */ /* 0x000fc400078e3cff */
[----:B------:R-:W-:Y:S01]  /*242a0*/  MOV R54, R54 ;  /* 0x0000003600367202 */ /* 0x000fe20000000f00 */
[----:B------:R-:W-:Y:S01]  /*242b0*/  STSM.16.M88.4 [R46], R64 ;  /* 0x000000402e007844 */ /* 0x000fe20000000200 */
[----:B------:R-:W-:Y:S02]  /*242c0*/  ISETP.NE.U32.AND P0, PT, RZ, UR4, PT ;  /* 0x00000004ff007c0c */ /* 0x000fe4000bf05070 */
[----:B-1----:R-:W-:Y:S01]  /*242d0*/  IADD3 R6, P1, R235, UR4, RZ ;  /* 0x00000004eb067c10 */ /* 0x002fe2000ff3e0ff */
[----:B------:R-:W-:Y:S01]  /*242e0*/  STSM.16.M88.4 [R12], R72 ;  /* 0x000000480c007844 */ /* 0x000fe20000000200 */
[----:B------:R-:W-:Y:S01]  /*242f0*/  MOV R28, R28 ;  /* 0x0000001c001c7202 */ /* 0x000fe20000000f00 */
[----:B--2---:R-:W-:Y:S01]  /*24300*/  IMAD.MOV.U32 R20, RZ, RZ, RZ ;  /* 0x000000ffff147224 */ /* 0x004fe200078e00ff */
[----:B------:R-:W-:Y:S01]  /*24310*/  MOV R30, R30 ;  /* 0x0000001e001e7202 */ /* 0x000fe20000000f00 */
[----:B------:R-:W-:Y:S01]  /*24320*/  STSM.16.M88.4 [R54], R80 ;  /* 0x0000005036007844 */ /* 0x000fe20000000200 */
[----:B------:R-:W-:-:S02]  /*24330*/  MOV R10, R10 ;  /* 0x0000000a000a7202 */ /* 0x000fc40000000f00 */
[----:B------:R-:W-:Y:S01]  /*24340*/  ISETP.NE.AND.EX P0, PT, RZ, UR5, PT, P0 ;  /* 0x00000005ff007c0c */ /* 0x000fe2000bf05300 */
[----:B------:R1:W-:Y:S01]  /*24350*/  STSM.16.M88.4 [R3], R88 ;  /* 0x0000005803007844 */ /* 0x0003e20000000200 */
[----:B------:R-:W-:Y:S01]  /*24360*/  IADD3.X R7, R236, UR5, RZ, P1, !PT ;  /* 0x00000005ec077c10 */ /* 0x000fe20008ffe4ff */
[----:B------:R-:W-:Y:S02]  /*24370*/  ULDC.64 UR4, c[0x0][0xc08] ;  /* 0x0003020000047ab9 */ /* 0x000fe40000000a00 */
[----:B------:R2:W-:Y:S01]  /*24380*/  STSM.16.M88.4 [R28], R96 ;  /* 0x000000601c007844 */ /* 0x0005e20000000200 */
[----:B------:R-:W-:-:S03]  /*24390*/  ISETP.NE.U32.AND P2, PT, RZ, UR4, PT ;  /* 0x00000004ff007c0c */ /* 0x000fc6000bf45070 */
[----:B------:R2:W-:Y:S01]  /*243a0*/  STSM.16.M88.4 [R30], R104 ;  /* 0x000000681e007844 */ /* 0x0005e20000000200 */
[----:B------:R-:W-:-:S03]  /*243b0*/  ISETP.NE.AND.EX P2, PT, RZ, UR5, PT, P2 ;  /* 0x00000005ff007c0c */ /* 0x000fc6000bf45320 */
[----:B------:R2:W-:Y:S01]  /*243c0*/  STSM.16.M88.4 [R10], R112 ;  /* 0x000000700a007844 */ /* 0x0005e20000000200 */
[----:B------:R-:W-:Y:S09]  /*243d0*/  BAR.SYNC.DEFER_BLOCKING 0x1, 0x100 ;  /* 0x0044000000007b1d */ /* 0x000ff20000010000 */
[----:B------:R-:W-:Y:S01]  /*243e0*/  @P2 IADD3 R4, P3, R235, UR4, RZ ;  /* 0x00000004eb042c10 */ /* 0x000fe2000ff7e0ff */
[----:B------:R-:W-:Y:S01]  /*243f0*/  ULDC UR4, c[0x0][0xa88] ;  /* 0x0002a20000047ab9 */ /* 0x000fe20000000800 */
[----:B-1----:R-:W1:Y:S01]  /*24400*/  LDC R3, c[0x0][0xbe8] ;  /* 0x0002fa00ff037b82 */ /* 0x002e620000000800 */
[----:B------:R-:W-:Y:S01]  /*24410*/  IMAD.U32 R14, RZ, RZ, UR4 ;  /* 0x00000004ff0e7e24 */ /* 0x000fe2000f8e00ff */
[----:B------:R-:W-:Y:S01]  /*24420*/  @P2 IADD3.X R5, R236, UR5, RZ, P3, !PT ;  /* 0x00000005ec052c10 */ /* 0x000fe20009ffe4ff */
[----:B------:R2:W5:Y:S04]  /*24430*/  @P0 LDG.E R20, desc[UR60][R6.64] ;  /* 0x0000003c06140981 */ /* 0x000568000c1e1900 */
[----:B------:R2:W5:Y:S01]  /*24440*/  @P2 LDG.E R14, desc[UR60][R4.64] ;  /* 0x0000003c040e2981 */ /* 0x000562000c1e1900 */
[----:B-1----:R-:W-:-:S13]  /*24450*/  ISETP.NE.AND P1, PT, R3, 0x1, PT ;  /* 0x000000010300780c */ /* 0x002fda0003f25270 */
[----:B------:R-:W1:Y:S08]  /*24460*/  @P1 LDC R11, c[0x0][0xbec] ;  /* 0x0002fb00ff0b1b82 */ /* 0x000e700000000800 */
[----:B------:R-:W3:Y:S01]  /*24470*/  @P1 LDC R15, c[0x0][0xbf0] ;  /* 0x0002fc00ff0f1b82 */ /* 0x000ee20000000800 */
[----:B--2---:R-:W-:Y:S05]  /*24480*/  @P2 BRA `(.L_x_2948) ;  /* 0x0000000000102947 */ /* 0x004fea0003800000 */
[----:B------:R-:W-:Y:S05]  /*24490*/  @!P0 BRA `(.L_x_2948) ;  /* 0x00000000000c8947 */ /* 0x000fea0003800000 */
[----:B------:R-:W2:Y:S04]  /*244a0*/  LDG.E R5, desc[UR60][R6.64] ;  /* 0x0000003c06057981 */ /* 0x000ea8000c1e1900 */
[----:B-----5:R-:W2:Y:S02]  /*244b0*/  LDG.E R14, desc[UR60][R6.64+0x4] ;  /* 0x0000043c060e7981 */ /* 0x020ea4000c1e1900 */
[----:B--2---:R-:W-:-:S07]  /*244c0*/  IMAD.IADD R14, R14, 0x1, -R5 ;  /* 0x000000010e0e7824 */ /* 0x004fce00078e0a05 */
.L_x_2948:
[----:B------:R-:W2:Y:S01]  /*244d0*/  LDL.LU R10, [R1+0x58] ;  /* 0x00005800010a7983 */ /* 0x000ea20000300800 */
[----:B------:R-:W-:Y:S01]  /*244e0*/  SHF.R.S32.HI R64, RZ, 0x1f, R234 ;  /* 0x0000001fff407819 */ /* 0x000fe200000114ea */
[----:B------:R-:W-:Y:S01]  /*244f0*/  ULDC.64 UR4, c[0x0][0xb90] ;  /* 0x0002e40000047ab9 */ /* 0x000fe20000000a00 */
[----:B------:R-:W-:Y:S01]  /*24500*/  IADD3 R12, R230, R224, RZ ;  /* 0x000000e0e60c7210 */ /* 0x000fe20007ffe0ff */
[----:B------:R-:W4:Y:S01]  /*24510*/  LDL R30, [R1+0x90] ;  /* 0x00009000011e7983 */ /* 0x000f220000100800 */
[----:B-----5:R-:W-:Y:S01]  /*24520*/  SHF.R.S32.HI R21, RZ, 0x1f, R20 ;  /* 0x0000001fff157819 */ /* 0x020fe20000011414 */
[----:B------:R-:W-:Y:S01]  /*24530*/  IMAD R5, R64, UR4, RZ ;  /* 0x0000000440057c24 */ /* 0x000fe2000f8e02ff */
[----:B------:R-:W0:Y:S01]  /*24540*/  S2R R34, SR_TID.X ;  /* 0x0000000000227919 */ /* 0x000e220000002100 */
[----:B-1----:R-:W-:Y:S01]  /*24550*/  @P1 IMAD.HI.U32 R6, R12, R11, RZ ;  /* 0x0000000b0c061227 */ /* 0x002fe200078e00ff */
[----:B------:R-:W-:Y:S01]  /*24560*/  SEL R237, R237, RZ, !P0 ;  /* 0x000000ffeded7207 */ /* 0x000fe20004000000 */
[----:B------:R-:W1:Y:S02]  /*24570*/  @P1 LDC R71, c[0x0][0xbec] ;  /* 0x0002fb00ff471b82 */ /* 0x000e640000000800 */
[----:B------:R-:W-:-:S02]  /*24580*/  IMAD R13, R234, UR5, R5 ;  /* 0x00000005ea0d7c24 */ /* 0x000fc4000f8e0205 */
[----:B------:R-:W-:Y:S01]  /*24590*/  IMAD.MOV.U32 R7, RZ, RZ, R12 ;  /* 0x000000ffff077224 */ /* 0x000fe200078e000c */
[----:B---3--:R-:W-:Y:S01]  /*245a0*/  @P1 SHF.R.U32.HI R7, RZ, R15, R6 ;  /* 0x0000000fff071219 */ /* 0x008fe20000011606 */
[----:B------:R-:W-:Y:S01]  /*245b0*/  IMAD.WIDE.U32 R4, R234, UR4, R20 ;  /* 0x00000004ea047c25 */ /* 0x000fe2000f8e0014 */
[----:B------:R-:W-:Y:S01]  /*245c0*/  ULDC.64 UR4, c[0x0][0xb98] ;  /* 0x0002e60000047ab9 */ /* 0x000fe20000000a00 */
[----:B------:R-:W3:Y:S03]  /*245d0*/  @P1 LDC R73, c[0x0][0xbf0] ;  /* 0x0002fc00ff491b82 */ /* 0x000ee60000000800 */
[----:B------:R-:W-:Y:S01]  /*245e0*/  IADD3 R5, R5, R13, RZ ;  /* 0x0000000d05057210 */ /* 0x000fe20007ffe0ff */
[----:B0-----:R-:W-:-:S05]  /*245f0*/  VIADD R34, R34, 0xffffff80 ;  /* 0xffffff8022227836 */ /* 0x001fca0000000000 */
[----:B------:R-:W-:-:S04]  /*24600*/  SHF.R.S32.HI R66, RZ, 0x1f, R34 ;  /* 0x0000001fff427819 */ /* 0x000fc80000011422 */
[----:B------:R-:W-:-:S04]  /*24610*/  LEA.HI R66, R66, R34, RZ, 0x3 ;  /* 0x0000002242427211 */ /* 0x000fc800078f18ff */
[----:B------:R-:W-:-:S05]  /*24620*/  SHF.R.S32.HI R66, RZ, 0x3, R66 ;  /* 0x00000003ff427819 */ /* 0x000fca0000011442 */
[----:B------:R-:W-:Y:S02]  /*24630*/  IMAD R11, R66, 0x40, R225 ;  /* 0x00000040420b7824 */ /* 0x000fe400078e02e1 */
[----:B------:R-:W-:-:S04]  /*24640*/  IMAD.WIDE.U32 R4, R237, UR4, R4 ;  /* 0x00000004ed047c25 */ /* 0x000fc8000f8e0004 */
[----:B------:R-:W-:Y:S01]  /*24650*/  IMAD.WIDE R8, R11, 0x2, R8 ;  /* 0x000000020b087825 */ /* 0x000fe200078e0208 */
[----:B------:R-:W-:Y:S02]  /*24660*/  SHF.R.S32.HI R13, RZ, 0x1f, R7 ;  /* 0x0000001fff0d7819 */ /* 0x000fe40000011407 */
[----:B------:R-:W-:-:S04]  /*24670*/  SHF.R.S32.HI R31, RZ, 0x1f, R34 ;  /* 0x0000001fff1f7819 */ /* 0x000fc80000011422 */
[----:B------:R-:W-:-:S04]  /*24680*/  LEA.HI R31, R31, R34, RZ, 0x7 ;  /* 0x000000221f1f7211 */ /* 0x000fc800078f38ff */
[----:B------:R-:W-:Y:S01]  /*24690*/  LOP3.LUT R31, R31, 0xffffff80, RZ, 0xc0, !PT ;  /* 0xffffff801f1f7812 */ /* 0x000fe200078ec0ff */
[----:B------:R-:W-:-:S03]  /*246a0*/  IMAD R65, R14, R3, RZ ;  /* 0x000000030e417224 */ /* 0x000fc600078e02ff */
[----:B------:R-:W-:Y:S02]  /*246b0*/  IADD3 R31, R34, -R31, RZ ;  /* 0x8000001f221f7210 */ /* 0x000fe40007ffe0ff */
[C---:B------:R-:W-:Y:S02]  /*246c0*/  IADD3 R29, P5, R8.reuse, 0x3000, RZ ;  /* 0x00003000081d7810 */ /* 0x040fe40007fbe0ff */
[C---:B------:R-:W-:Y:S02]  /*246d0*/  IADD3 R33, P4, R8.reuse, 0x4000, RZ ;  /* 0x0000400008217810 */ /* 0x040fe40007f9e0ff */
[----:B------:R-:W-:Y:S02]  /*246e0*/  IADD3 R41, P3, R8, 0x6000, RZ ;  /* 0x0000600008297810 */ /* 0x000fe40007f7e0ff */
[----:B------:R-:W-:Y:S02]  /*246f0*/  LOP3.LUT R28, R29, 0x380, RZ, 0xc0, !PT ;  /* 0x000003801d1c7812 */ /* 0x000fe400078ec0ff */
[----:B------:R-:W-:-:S02]  /*24700*/  LOP3.LUT R32, R33, 0x380, RZ, 0xc0, !PT ;  /* 0x0000038021207812 */ /* 0x000fc400078ec0ff */
[----:B------:R-:W-:Y:S02]  /*24710*/  LOP3.LUT R40, R41, 0x380, RZ, 0xc0, !PT ;  /* 0x0000038029287812 */ /* 0x000fe400078ec0ff */
[----:B------:R-:W-:Y:S02]  /*24720*/  SHF.R.U64 R28, R28, 0x3, RZ ;  /* 0x000000031c1c7819 */ /* 0x000fe400000012ff */
[----:B------:R-:W-:Y:S02]  /*24730*/  SHF.R.U64 R32, R32, 0x3, RZ ;  /* 0x0000000320207819 */ /* 0x000fe400000012ff */
[----:B------:R-:W-:Y:S02]  /*24740*/  SHF.R.U64 R40, R40, 0x3, RZ ;  /* 0x0000000328287819 */ /* 0x000fe400000012ff */
[----:B------:R-:W-:Y:S01]  /*24750*/  LOP3.LUT R28, R28, R29, RZ, 0x3c, !PT ;  /* 0x0000001d1c1c7212 */ /* 0x000fe200078e3cff */
[--C-:B------:R-:W-:Y:S01]  /*24760*/  IMAD.X R29, RZ, RZ, R9.reuse, P5 ;  /* 0x000000ffff1d7224 */ /* 0x100fe200028e0609 */
[----:B------:R-:W-:Y:S01]  /*24770*/  LOP3.LUT R32, R32, R33, RZ, 0x3c, !PT ;  /* 0x0000002120207212 */ /* 0x000fe200078e3cff */
[--C-:B------:R-:W-:Y:S01]  /*24780*/  IMAD.X R33, RZ, RZ, R9.reuse, P4 ;  /* 0x000000ffff217224 */ /* 0x100fe200020e0609 */
[----:B------:R-:W-:Y:S01]  /*24790*/  LOP3.LUT R40, R40, R41, RZ, 0x3c, !PT ;  /* 0x0000002928287212 */ /* 0x000fe200078e3cff */
[----:B------:R-:W-:Y:S01]  /*247a0*/  IMAD.X R41, RZ, RZ, R9, P3 ;  /* 0x000000ffff297224 */ /* 0x000fe200018e0609 */
[----:B------:R-:W-:-:S02]  /*247b0*/  IADD3 R53, P5, R8, 0x9000, RZ ;  /* 0x0000900008357810 */ /* 0x000fc40007fbe0ff */
[----:B------:R-:W-:Y:S02]  /*247c0*/  IADD3 R57, P4, R8, 0xa000, RZ ;  /* 0x0000a00008397810 */ /* 0x000fe40007f9e0ff */
[----:B------:R-:W-:Y:S02]  /*247d0*/  LOP3.LUT R52, R53, 0x380, RZ, 0xc0, !PT ;  /* 0x0000038035347812 */ /* 0x000fe400078ec0ff */
[----:B------:R-:W-:Y:S02]  /*247e0*/  LOP3.LUT R56, R57, 0x380, RZ, 0xc0, !PT ;  /* 0x0000038039387812 */ /* 0x000fe400078ec0ff */
[----:B------:R-:W-:Y:S02]  /*247f0*/  SHF.R.U64 R52, R52, 0x3, RZ ;  /* 0x0000000334347819 */ /* 0x000fe400000012ff */
[----:B------:R-:W-:Y:S02]  /*24800*/  SHF.R.U64 R56, R56, 0x3, RZ ;  /* 0x0000000338387819 */ /* 0x000fe400000012ff */
[----:B------:R-:W-:Y:S01]  /*24810*/  LOP3.LUT R52, R52, R53, RZ, 0x3c, !PT ;  /* 0x0000003534347212 */ /* 0x000fe200078e3cff */
[--C-:B------:R-:W-:Y:S01]  /*24820*/  IMAD.X R53, RZ, RZ, R9.reuse, P5 ;  /* 0x000000ffff357224 */ /* 0x100fe200028e0609 */
[----:B------:R-:W-:Y:S01]  /*24830*/  LOP3.LUT R56, R56, R57, RZ, 0x3c, !PT ;  /* 0x0000003938387212 */ /* 0x000fe200078e3cff */
[----:B------:R-:W-:Y:S01]  /*24840*/  IMAD.X R57, RZ, RZ, R9, P4 ;  /* 0x000000ffff397224 */ /* 0x000fe200020e0609 */
[----:B------:R-:W-:Y:S01]  /*24850*/  BSSY B1, `(.L_x_2949) ;  /* 0x0000091000017945 */ /* 0x000fe20003800000 */
[----:B------:R-:W-:-:S02]  /*24860*/  SHF.R.S32.HI R68, RZ, 0x1f, R232 ;  /* 0x0000001fff447819 */ /* 0x000fc400000114e8 */
[----:B------:R-:W-:Y:S02]  /*24870*/  SHF.R.S32.HI R70, RZ, 0x1f, R231 ;  /* 0x0000001fff467819 */ /* 0x000fe400000114e7 */
[----:B------:R-:W-:Y:S02]  /*24880*/  SHF.R.S32.HI R72, RZ, 0x1f, R225 ;  /* 0x0000001fff487819 */ /* 0x000fe400000114e1 */
[----:B--2---:R-:W-:Y:S01]  /*24890*/  SEL R24, R10, RZ, !P0 ;  /* 0x000000ff0a187207 */ /* 0x004fe20004000000 */
[----:B------:R-:W-:-:S04]  /*248a0*/  IMAD.MOV R10, RZ, RZ, -R7 ;  /* 0x000000ffff0a7224 */ /* 0x000fc800078e0a07 */
[----:B------:R-:W-:Y:S02]  /*248b0*/  IMAD R6, R24, UR4, RZ ;  /* 0x0000000418067c24 */ /* 0x000fe4000f8e02ff */
[----:B------:R-:W-:Y:S01]  /*248c0*/  IMAD R11, R3, R10, R12 ;  /* 0x0000000a030b7224 */ /* 0x000fe200078e020c */
[----:B------:R-:W-:Y:S01]  /*248d0*/  IADD3 R4, P0, R7, R4, RZ ;  /* 0x0000000407047210 */ /* 0x000fe20007f1e0ff */
        /* <DEDUP_REMOVED lines=9> */
[----:B------:R-:W-:Y:S01]  /*24970*/  IMAD.IADD R5, R5, 0x1, R15 ;  /* 0x0000000105057824 */ /* 0x000fe200078e020f */
[----:B------:R-:W-:-:S04]  /*24980*/  IADD3 R7, P2, R8, 0x1000, RZ ;  /* 0x0000100008077810 */ /* 0x000fc80007f5e0ff */
[----:B------:R-:W-:Y:S01]  /*24990*/  LEA.HI.X R15, R4, UR5, R5, 0x2, P0 ;  /* 0x00000005040f7c11 */ /* 0x000fe200080f1405 */
[--C-:B------:R-:W-:Y:S01]  /*249a0*/  IMAD.X R11, RZ, RZ, R9.reuse, P2 ;  /* 0x000000ffff0b7224 */ /* 0x100fe200010e0609 */
[C---:B------:R-:W-:Y:S01]  /*249b0*/  IADD3 R37, P0, R8.reuse, 0x5000, RZ ;  /* 0x0000500008257810 */ /* 0x040fe20007f1e0ff */
[----:B------:R-:W-:Y:S01]  /*249c0*/  SHFL.IDX PT, R54, R6, RZ, 0x1c1f ;  /* 0x001c1fff06367589 */ /* 0x000fe200000e0000 */
[----:B------:R-:W-:Y:S01]  /*249d0*/  IADD3 R45, P2, R8, 0x7000, RZ ;  /* 0x00007000082d7810 */ /* 0x000fe20007f5e0ff */
[----:B----4-:R-:W-:Y:S01]  /*249e0*/  IMAD.IADD R30, R30, 0x1, R224 ;  /* 0x000000011e1e7824 */ /* 0x010fe200078e02e0 */
[----:B------:R-:W-:Y:S01]  /*249f0*/  LOP3.LUT R36, R37, 0x380, RZ, 0xc0, !PT ;  /* 0x0000038025247812 */ /* 0x000fe200078ec0ff */
[----:B------:R-:W0:Y:S01]  /*24a00*/  SHFL.IDX PT, R55, R15, RZ, 0x1c1f ;  /* 0x001c1fff0f377589 */ /* 0x000e2200000e0000 */
[----:B------:R-:W-:Y:S01]  /*24a10*/  LOP3.LUT R44, R45, 0x380, RZ, 0xc0, !PT ;  /* 0x000003802d2c7812 */ /* 0x000fe200078ec0ff */
[----:B------:R-:W-:Y:S01]  /*24a20*/  ULDC.64 UR4, c[0x0][0xaa0] ;  /* 0x0002a80000047ab9 */ /* 0x000fe20000000a00 */
[----:B------:R-:W-:Y:S01]  /*24a30*/  SHF.R.U64 R36, R36, 0x3, RZ ;  /* 0x0000000324247819 */ /* 0x000fe200000012ff */
[----:B------:R-:W-:Y:S04]  /*24a40*/  SHFL.IDX PT, R58, R6, 0x1, 0x1c1f ;  /* 0x003c1f00063a7f89 */ /* 0x000fe800000e0000 */
[----:B------:R-:W2:Y:S01]  /*24a50*/  SHFL.IDX PT, R59, R15, 0x1, 0x1c1f ;  /* 0x003c1f000f3b7f89 */ /* 0x000ea200000e0000 */
[----:B------:R-:W-:Y:S01]  /*24a60*/  LOP3.LUT R36, R36, R37, RZ, 0x3c, !PT ;  /* 0x0000002524247212 */ /* 0x000fe200078e3cff */
[----:B------:R-:W-:Y:S01]  /*24a70*/  IMAD.X R37, RZ, RZ, R9, P0 ;  /* 0x000000ffff257224 */ /* 0x000fe200000e0609 */
[----:B------:R-:W-:Y:S01]  /*24a80*/  SHF.R.U64 R44, R44, 0x3, RZ ;  /* 0x000000032c2c7819 */ /* 0x000fe200000012ff */
[----:B------:R-:W-:Y:S01]  /*24a90*/  IMAD R21, R21, UR4, RZ ;  /* 0x0000000415157c24 */ /* 0x000fe2000f8e02ff */
[----:B------:R-:W-:Y:S01]  /*24aa0*/  LOP3.LUT P0, RZ, R31, 0x3, RZ, 0xc0, !PT ;  /* 0x000000031fff7812 */ /* 0x000fe2000780c0ff */
[----:B------:R-:W-:Y:S01]  /*24ab0*/  VIADD R4, R30, 0x8 ;  /* 0x000000081e047836 */ /* 0x000fe20000000000 */
[----:B------:R-:W-:Y:S01]  /*24ac0*/  IADD3 R13, P6, R8, 0x2000, RZ ;  /* 0x00002000080d7810 */ /* 0x000fe20007fde0ff */
[----:B------:R-:W-:Y:S01]  /*24ad0*/  IMAD R67, R20, UR5, R21 ;  /* 0x0000000514437c24 */ /* 0x000fe2000f8e0215 */
[----:B------:R-:W-:Y:S01]  /*24ae0*/  LOP3.LUT R44, R44, R45, RZ, 0x3c, !PT ;  /* 0x0000002d2c2c7212 */ /* 0x000fe200078e3cff */
[----:B------:R-:W-:Y:S01]  /*24af0*/  IMAD.WIDE.U32 R20, R20, UR4, RZ ;  /* 0x0000000414147c25 */ /* 0x000fe2000f8e00ff */
[----:B------:R-:W-:Y:S01]  /*24b00*/  IADD3.X R45, RZ, R9, RZ, P2, !PT ;  /* 0x00000009ff2d7210 */ /* 0x000fe200017fe4ff */
[----:B------:R-:W-:Y:S01]  /*24b10*/  ULDC.64 UR4, c[0x0][0xae8] ;  /* 0x0002ba0000047ab9 */ /* 0x000fe20000000a00 */
[----:B------:R-:W-:-:S02]  /*24b20*/  ISETP.GE.OR P2, PT, R30, R65, P0 ;  /* 0x000000411e00720c */ /* 0x000fc40000746670 */
[----:B------:R-:W-:Y:S02]  /*24b30*/  ISETP.GE.OR P0, PT, R4, R65, P0 ;  /* 0x000000410400720c */ /* 0x000fe40000706670 */
[----:B------:R-:W-:Y:S01]  /*24b40*/  LOP3.LUT R12, R13, 0x380, RZ, 0xc0, !PT ;  /* 0x000003800d0c7812 */ /* 0x000fe200078ec0ff */
[----:B------:R-:W-:Y:S01]  /*24b50*/  IMAD.IADD R21, R21, 0x1, R67 ;  /* 0x0000000115157824 */ /* 0x000fe200078e0243 */
[----:B------:R-:W-:Y:S01]  /*24b60*/  LOP3.LUT R10, R7, 0x380, RZ, 0xc0, !PT ;  /* 0x00000380070a7812 */ /* 0x000fe200078ec0ff */
[----:B------:R-:W-:Y:S01]  /*24b70*/  IMAD R67, R233, 0x20, R66 ;  /* 0x00000020e9437824 */ /* 0x000fe200078e0242 */
[----:B------:R-:W-:Y:S01]  /*24b80*/  SHF.R.U64 R12, R12, 0x3, RZ ;  /* 0x000000030c0c7819 */ /* 0x000fe200000012ff */
[----:B------:R-:W-:Y:S01]  /*24b90*/  IMAD R69, R64, UR4, RZ ;  /* 0x0000000440457c24 */ /* 0x000fe2000f8e02ff */
[----:B------:R-:W-:Y:S02]  /*24ba0*/  SHF.R.U64 R10, R10, 0x3, RZ ;  /* 0x000000030a0a7819 */ /* 0x000fe400000012ff */
[----:B------:R-:W-:-:S02]  /*24bb0*/  LOP3.LUT R12, R12, R13, RZ, 0x3c, !PT ;  /* 0x0000000d0c0c7212 */ /* 0x000fc400078e3cff */
[----:B------:R-:W-:Y:S02]  /*24bc0*/  IADD3 R64, R224, R67, RZ ;  /* 0x00000043e0407210 */ /* 0x000fe40007ffe0ff */
[----:B------:R-:W-:Y:S01]  /*24bd0*/  IADD3.X R13, RZ, R9, RZ, P6, !PT ;  /* 0x00000009ff0d7210 */ /* 0x000fe200037fe4ff */
[----:B0-----:R-:W-:Y:S01]  /*24be0*/  @!P2 ST.E desc[UR60][R54.64], R2 ;  /* 0x000000023600a985 */ /* 0x001fe2000c10193c */
[----:B------:R-:W-:Y:S02]  /*24bf0*/  LOP3.LUT R10, R10, R7, RZ, 0x3c, !PT ;  /* 0x000000070a0a7212 */ /* 0x000fe400078e3cff */
[C---:B------:R-:W-:Y:S01]  /*24c00*/  IADD3 R49, P6, R8.reuse, 0x8000, RZ ;  /* 0x0000800008317810 */ /* 0x040fe20007fde0ff */
[----:B--2---:R1:W-:Y:S01]  /*24c10*/  @!P0 ST.E desc[UR60][R58.64], R0 ;  /* 0x000000003a008985 */ /* 0x0043e2000c10193c */
[----:B------:R-:W-:Y:S01]  /*24c20*/  IADD3 R7, P3, R8, 0xb000, RZ ;  /* 0x0000b00008077810 */ /* 0x000fe20007f7e0ff */
[C---:B------:R-:W-:Y:S01]  /*24c30*/  IMAD R69, R234.reuse, UR5, R69 ;  /* 0x00000005ea457c24 */ /* 0x040fe2000f8e0245 */
[----:B------:R-:W-:Y:S01]  /*24c40*/  LOP3.LUT R48, R49, 0x380, RZ, 0xc0, !PT ;  /* 0x0000038031307812 */ /* 0x000fe200078ec0ff */
[----:B------:R-:W-:Y:S01]  /*24c50*/  IMAD.WIDE.U32 R20, R234, UR4, R20 ;  /* 0x00000004ea147c25 */ /* 0x000fe2000f8e0014 */
[----:B------:R-:W-:Y:S01]  /*24c60*/  LOP3.LUT R5, R8, 0x380, RZ, 0xc0, !PT ;  /* 0x0000038008057812 */ /* 0x000fe200078ec0ff */
[----:B------:R-:W-:Y:S01]  /*24c70*/  ULDC.64 UR4, c[0x0][0xaf0] ;  /* 0x0002bc0000047ab9 */ /* 0x000fe20000000a00 */
[----:B------:R-:W-:Y:S01]  /*24c80*/  LOP3.LUT R6, R7, 0x380, RZ, 0xc0, !PT ;  /* 0x0000038007067812 */ /* 0x000fe200078ec0ff */
[----:B------:R-:W-:-:S02]  /*24c90*/  IMAD.IADD R21, R21, 0x1, R69 ;  /* 0x0000000115157824 */ /* 0x000fc400078e0245 */
[----:B-1----:R-:W-:Y:S01]  /*24ca0*/  @P1 IMAD.HI.U32 R0, R64, R71, RZ ;  /* 0x0000004740001227 */ /* 0x002fe200078e00ff */
[----:B------:R-:W-:Y:S01]  /*24cb0*/  SHF.R.U64 R48, R48, 0x3, RZ ;  /* 0x0000000330307819 */ /* 0x000fe200000012ff */
[----:B------:R-:W5:Y:S01]  /*24cc0*/  LD.E.128 R12, desc[UR60][R12.64] ;  /* 0x0000003c0c0c7980 */ /* 0x000f62000c101d00 */
[----:B------:R-:W-:Y:S01]  /*24cd0*/  SHF.R.U64 R5, R5, 0x3, RZ ;  /* 0x0000000305057819 */ /* 0x000fe200000012ff */
[----:B------:R-:W-:Y:S01]  /*24ce0*/  IMAD.MOV.U32 R67, RZ, RZ, R64 ;  /* 0x000000ffff437224 */ /* 0x000fe200078e0040 */
[----:B---3--:R-:W-:Y:S01]  /*24cf0*/  @P1 SHF.R.U32.HI R67, RZ, R73, R0 ;  /* 0x00000049ff431219 */ /* 0x008fe20000011600 */
[----:B------:R-:W-:Y:S01]  /*24d00*/  IMAD R24, R24, UR4, RZ ;  /* 0x0000000418187c24 */ /* 0x000fe2000f8e02ff */
[----:B------:R-:W-:Y:S01]  /*24d10*/  SHF.R.U64 R6, R6, 0x3, RZ ;  /* 0x0000000306067819 */ /* 0x000fe200000012ff */
[----:B------:R-:W-:Y:S01]  /*24d20*/  IMAD.WIDE.U32 R20, R237, UR4, R20 ;  /* 0x00000004ed147c25 */ /* 0x000fe2000f8e0014 */
[----:B------:R-:W-:Y:S01]  /*24d30*/  LOP3.LUT R48, R48, R49, RZ, 0x3c, !PT ;  /* 0x0000003130307212 */ /* 0x000fe200078e3cff */
[----:B------:R-:W5:Y:S01]  /*24d40*/  LD.E.128 R28, desc[UR60][R28.64] ;  /* 0x0000003c1c1c7980 */ /* 0x000f62000c101d00 */
[----:B------:R-:W-:Y:S01]  /*24d50*/  LOP3.LUT R4, R5, R8, RZ, 0x3c, !PT ;  /* 0x0000000805047212 */ /* 0x000fe200078e3cff */
[----:B------:R-:W-:Y:S01]  /*24d60*/  IMAD R69, R237, UR5, R24 ;  /* 0x00000005ed457c24 */ /* 0x000fe2000f8e0218 */
[----:B------:R-:W-:Y:S01]  /*24d70*/  SHF.R.S32.HI R0, RZ, 0x1f, R67 ;  /* 0x0000001fff007819 */ /* 0x000fe20000011443 */
[--C-:B------:R-:W-:Y:S01]  /*24d80*/  IMAD.X R49, RZ, RZ, R9.reuse, P6 ;  /* 0x000000ffff317224 */ /* 0x100fe200030e0609 */
[----:B------:R-:W-:Y:S01]  /*24d90*/  IADD3.X R61, RZ, R9, RZ, P3, !PT ;  /* 0x00000009ff3d7210 */ /* 0x000fe20001ffe4ff */
[----:B------:R-:W-:Y:S01]  /*24da0*/  IMAD.MOV.U32 R5, RZ, RZ, R9 ;  /* 0x000000ffff057224 */ /* 0x000fe200078e0009 */
[----:B------:R-:W-:Y:S01]  /*24db0*/  LOP3.LUT R60, R6, R7, RZ, 0x3c, !PT ;  /* 0x00000007063c7212 */ /* 0x000fe200078e3cff */
[----:B------:R-:W-:Y:S01]  /*24dc0*/  IMAD.MOV R2, RZ, RZ, -R67 ;  /* 0x000000ffff027224 */ /* 0x000fe200078e0a43 */
[----:B------:R-:W-:Y:S01]  /*24dd0*/  ULDC.64 UR4, c[0x0][0xae0] ;  /* 0x0002b80000047ab9 */ /* 0x000fe20000000a00 */
[----:B------:R-:W-:Y:S01]  /*24de0*/  IADD3 R21, R21, R69, RZ ;  /* 0x0000004515157210 */ /* 0x000fe20007ffe0ff */
[----:B------:R-:W-:Y:S01]  /*24df0*/  IMAD R0, R0, UR4, RZ ;  /* 0x0000000400007c24 */ /* 0x000fe2000f8e02ff */
[----:B------:R-:W5:Y:S01]  /*24e00*/  LD.E.128 R4, desc[UR60][R4.64] ;  /* 0x0000003c04047980 */ /* 0x000f62000c101d00 */
[----:B------:R-:W-:-:S03]  /*24e10*/  IMAD R69, R3, R2, R64 ;  /* 0x0000000203457224 */ /* 0x000fc600078e0240 */
[----:B------:R-:W5:Y:S01]  /*24e20*/  LD.E.128 R8, desc[UR60][R10.64] ;  /* 0x0000003c0a087980 */ /* 0x000f62000c101d00 */
[----:B------:R-:W-:-:S03]  /*24e30*/  IMAD R71, R67, UR5, R0 ;  /* 0x0000000543477c24 */ /* 0x000fc6000f8e0200 */
[----:B------:R-:W5:Y:S01]  /*24e40*/  LD.E.128 R32, desc[UR60][R32.64] ;  /* 0x0000003c20207980 */ /* 0x000f62000c101d00 */
[----:B------:R-:W-:-:S03]  /*24e50*/  SHF.R.S32.HI R0, RZ, 0x1f, R69 ;  /* 0x0000001fff007819 */ /* 0x000fc60000011445 */
[----:B------:R-:W5:Y:S04]  /*24e60*/  LD.E.128 R36, desc[UR60][R36.64] ;  /* 0x0000003c24247980 */ /* 0x000f68000c101d00 */
[----:B------:R-:W5:Y:S04]  /*24e70*/  LD.E.128 R40, desc[UR60][R40.64] ;  /* 0x0000003c28287980 */ /* 0x000f68000c101d00 */
[----:B------:R-:W5:Y:S04]  /*24e80*/  LD.E.128 R44, desc[UR60][R44.64] ;  /* 0x0000003c2c2c7980 */ /* 0x000f68000c101d00 */
[----:B------:R-:W5:Y:S04]  /*24e90*/  LD.E.128 R48, desc[UR60][R48.64] ;  /* 0x0000003c30307980 */ /* 0x000f68000c101d00 */
[----:B------:R-:W5:Y:S04]  /*24ea0*/  LD.E.128 R52, desc[UR60][R52.64] ;  /* 0x0000003c34347980 */ /* 0x000f68000c101d00 */
[----:B------:R-:W5:Y:S04]  /*24eb0*/  LD.E.128 R56, desc[UR60][R56.64] ;  /* 0x0000003c38387980 */ /* 0x000f68000c101d00 */
[----:B------:R-:W5:Y:S01]  /*24ec0*/  LD.E.128 R60, desc[UR60][R60.64] ;  /* 0x0000003c3c3c7980 */ /* 0x000f62000c101d00 */
[----:B------:R-:W-:Y:S01]  /*24ed0*/  IMAD.WIDE.U32 R2, R67, UR4, R20 ;  /* 0x0000000443027c25 */ /* 0x000fe2000f8e0014 */
[----:B------:R-:W-:Y:S01]  /*24ee0*/  ULDC.64 UR4, c[0x0][0xad8] ;  /* 0x0002b60000047ab9 */ /* 0x000fe20000000a00 */
[----:B------:R-:W-:Y:S01]  /*24ef0*/  @!PT LDS RZ, [RZ] ;  /* 0x00000000fffff984 */ /* 0x000fe20000000800 */
[----:B------:R-:W-:Y:S01]  /*24f00*/  @!PT LDS RZ, [RZ] ;  /* 0x00000000fffff984 */ /* 0x000fe20000000800 */
[----:B------:R-:W-:Y:S01]  /*24f10*/  @!PT LDS RZ, [RZ] ;  /* 0x00000000fffff984 */ /* 0x000fe20000000800 */
[----:B------:R-:W-:Y:S01]  /*24f20*/  @!PT LDS RZ, [RZ] ;  /* 0x00000000fffff984 */ /* 0x000fe20000000800 */
[----:B------:R0:W-:Y:S06]  /*24f30*/  MEMBAR.ALL.CTA ;  /* 0x0000000000007992 */ /* 0x0001ec0000008000 */
[----:B0-----:R-:W0:Y:S01]  /*24f40*/  FENCE.VIEW.ASYNC.S ;  /* 0x00000000000073c6 */ /* 0x001e220000000000 */
[----:B------:R-:W-:-:S02]  /*24f50*/  IMAD.IADD R224, R66, 0x1, R224 ;  /* 0x0000000142e07824 */ /* 0x000fc400078e02e0 */
[----:B------:R-:W-:Y:S02]  /*24f60*/  IMAD.IADD R3, R3, 0x1, R71 ;  /* 0x0000000103037824 */ /* 0x000fe400078e0247 */
[----:B------:R-:W-:Y:S02]  /*24f70*/  IMAD R20, R0, UR4, RZ ;  /* 0x0000000400147c24 */ /* 0x000fe4000f8e02ff */
[C---:B------:R-:W-:Y:S02]  /*24f80*/  VIADD R0, R224.reuse, 0x20 ;  /* 0x00000020e0007836 */ /* 0x040fe40000000000 */
[C---:B------:R-:W-:Y:S02]  /*24f90*/  IMAD R21, R69.reuse, UR5, R20 ;  /* 0x0000000545157c24 */ /* 0x040fe4000f8e0214 */
[----:B------:R-:W-:Y:S01]  /*24fa0*/  IMAD.WIDE.U32 R2, R69, UR4, R2 ;  /* 0x0000000445027c25 */ /* 0x000fe2000f8e0002 */
[-C--:B------:R-:W-:Y:S01]  /*24fb0*/  ISETP.GE.AND P2, PT, R224, R65.reuse, PT ;  /* 0x00000041e000720c */ /* 0x080fe20003f46270 */
[----:B------:R-:W-:Y:S01]  /*24fc0*/  ULDC.64 UR4, c[0x0][0xa80] ;  /* 0x0002a00000047ab9 */ /* 0x000fe20000000a00 */
[----:B------:R-:W-:Y:S01]  /*24fd0*/  ISETP.GE.AND P1, PT, R0, R65, PT ;  /* 0x000000410000720c */ /* 0x000fe20003f26270 */
[----:B------:R-:W-:Y:S01]  /*24fe0*/  IMAD.IADD R3, R3, 0x1, R21 ;  /* 0x0000000103037824 */ /* 0x000fe200078e0215 */
[----:B------:R-:W-:-:S02]  /*24ff0*/  IADD3 R0, R16, 0x36820, RZ ;  /* 0x0003682010007810 */ /* 0x000fc40007ffe0ff */
[C---:B------:R-:W-:Y:S02]  /*25000*/  LEA R24, P3, R2.reuse, UR4, 0x1 ;  /* 0x0000000402187c11 */ /* 0x040fe4000f8608ff */
[----:B------:R-:W-:Y:S02]  /*25010*/  PRMT R0, RZ, 0x654, R0 ;  /* 0x00000654ff007816 */ /* 0x000fe40000000000 */
[----:B------:R-:W-:Y:S01]  /*25020*/  LEA.HI.X R64, R2, UR5, R3, 0x1, P3 ;  /* 0x0000000502407c11 */ /* 0x000fe200098f0c03 */
        /* <DEDUP_REMOVED lines=19> */
.L_x_2950:
[----:B------:R-:W-:Y:S05]  /*25160*/  BSYNC B1 ;  /* 0x0000000000017941 */ /* 0x000fea0003800000 */
.L_x_2949:
[----:B0-----:R0:W4:Y:S01]  /*25170*/  SHFL.IDX PT, R0, R64, 0x1, 0x181f ;  /* 0x00381f0040007f89 */ /* 0x00112200000e0000 */
        /* <DEDUP_REMOVED lines=16> */
.L_x_2952:
[----:B------:R-:W-:Y:S05]  /*25280*/  BSYNC B1 ;  /* 0x0000000000017941 */ /* 0x000fea0003800000 */
.L_x_2951:
        /* <DEDUP_REMOVED lines=17> */
.L_x_2954:
[----:B------:R-:W-:Y:S05]  /*253a0*/  BSYNC B1 ;  /* 0x0000000000017941 */ /* 0x000fea0003800000 */
.L_x_2953:
[----:B0-----:R-:W-:Y:S01]  /*253b0*/  VIADD R0, R224, 0x60 ;  /* 0x00000060e0007836 */ /* 0x001fe20000000000 */
[----:B-1--4-:R-:W0:Y:S04]  /*253c0*/  SHFL.IDX PT, R64, R64, 0x3, 0x181f ;  /* 0x00781f0040407f89 */ /* 0x012e2800000e0000 */
[----:B------:R-:W-:Y:S01]  /*253d0*/  ISETP.GE.AND P0, PT, R0, R65, PT ;  /* 0x000000410000720c */ /* 0x000fe20003f06270 */
[----:B------:R-:W1:-:S12]  /*253e0*/  SHFL.IDX PT, R24, R24, 0x3, 0x181f ;  /* 0x00781f0018187f89 */ /* 0x000e5800000e0000 */
[----:B------:R-:W-:Y:S05]  /*253f0*/  @P0 BRA `(.L_x_2955) ;  /* 0x0000000c004c0947 */ /* 0x000fea0003800000 */
[----:B------:R-:W-:Y:S02]  /*25400*/  ULDC UR4, c[0x0][0xac8] ;  /* 0x0002b20000047ab9 */ /* 0x000fe40000000800 */
[----:B------:R-:W-:Y:S02]  /*25410*/  ISETP.GE.AND P2, PT, R225, UR4, PT ;  /* 0x00000004e1007c0c */ /* 0x000fe4000bf46270 */
[----:B------:R-:W-:-:S11]  /*25420*/  ISETP.GE.AND P3, PT, R231, UR4, PT ;  /* 0x00000004e7007c0c */ /* 0x000fd6000bf66270 */
[-C--:B-1----:R-:W-:Y:S02]  /*25430*/  @!P2 LEA R2, P0, R225, R24.reuse, 0x1 ;  /* 0x00000018e102a211 */ /* 0x082fe400078008ff */
[----:B------:R-:W-:Y:S02]  /*25440*/  @!P3 LEA R4, P1, R231, R24, 0x1 ;  /* 0x00000018e704b211 */ /* 0x000fe400078208ff */
[-C--:B0-----:R-:W-:Y:S02]  /*25450*/  @!P2 LEA.HI.X R3, R225, R64.reuse, R72, 0x1, P0 ;  /* 0x00000040e103a211 */ /* 0x081fe400000f0c48 */
[----:B------:R-:W-:Y:S02]  /*25460*/  @!P3 LEA.HI.X R5, R231, R64, R70, 0x1, P1 ;  /* 0x00000040e705b211 */ /* 0x000fe400008f0c46 */
[----:B------:R-:W-:Y:S01]  /*25470*/  ISETP.GE.AND P0, PT, R232, UR4, PT ;  /* 0x00000004e8007c0c */ /* 0x000fe2000bf06270 */
[----:B------:R4:W-:Y:S04]  /*25480*/  @!P2 ST.E.128 desc[UR60][R2.64], R28 ;  /* 0x0000001c0200a985 */ /* 0x0009e8000c101d3c */
[----:B------:R4:W-:Y:S08]  /*25490*/  @!P3 ST.E.128 desc[UR60][R4.64], R44 ;  /* 0x0000002c0400b985 */ /* 0x0009f0000c101d3c */
[----:B------:R-:W-:Y:S05]  /*254a0*/  @P0 BRA `(.L_x_2955) ;  /* 0x0000000c00200947 */ /* 0x000fea0003800000 */
[----:B----4-:R-:W-:-:S04]  /*254b0*/  LEA R2, P0, R232, R24, 0x1 ;  /* 0x00000018e8027211 */ /* 0x010fc800078008ff */
[----:B------:R-:W-:-:S05]  /*254c0*/  LEA.HI.X R3, R232, R64, R68, 0x1, P0 ;  /* 0x00000040e8037211 */ /* 0x000fca00000f0c44 */
[----:B------:R0:W-:Y:S01]  /*254d0*/  ST.E.128 desc[UR60][R2.64], R60 ;  /* 0x0000003c02007985 */ /* 0x0001e2000c101d3c */
[----:B------:R-:W-:Y:S05]  /*254e0*/  BRA `(.L_x_2955) ;  /* 0x0000000c00107947 */ /* 0x000fea0003800000 */
.L_x_2947:
[----:B------:R-:W-:Y:S01]  /*254f0*/  ULDC.64 UR4, c[0x0][0xc00] ;  /* 0x0003000000047ab9 */ /* 0x000fe20000000a00 */
[----:B------:R-:W-:Y:S01]  /*25500*/  MOV R6, RZ ;  /* 0x000000ff00067202 */ /* 0x000fe20000000f00 */
[----:B------:R-:W2:Y:S01]  /*25510*/  LDC R21, c[0x0][0xbe8] ;  /* 0x0002fa00ff157b82 */ /* 0x000ea20000000800 */
[----:B------:R-:W-:Y:S02]  /*25520*/  ISETP.NE.U32.AND P0, PT, RZ, UR4, PT ;  /* 0x00000004ff007c0c */ /* 0x000fe4000bf05070 */
[----:B------:R-:W-:Y:S02]  /*25530*/  IADD3 R2, P1, R235, UR4, RZ ;  /* 0x00000004eb027c10 */ /* 0x000fe4000ff3e0ff */
[----:B------:R-:W-:Y:S02]  /*25540*/  ISETP.NE.AND.EX P0, PT, RZ, UR5, PT, P0 ;  /* 0x00000005ff007c0c */ /* 0x000fe4000bf05300 */
[----:B------:R-:W-:Y:S01]  /*25550*/  IADD3.X R3, R236, UR5, RZ, P1, !PT ;  /* 0x00000005ec037c10 */ /* 0x000fe20008ffe4ff */
[----:B------:R-:W-:-:S02]  /*25560*/  ULDC.64 UR4, c[0x0][0xc08] ;  /* 0x0003020000047ab9 */ /* 0x000fc40000000a00 */
[----:B------:R-:W-:-:S04]  /*25570*/  ISETP.NE.U32.AND P1, PT, RZ, UR4, PT ;  /* 0x00000004ff007c0c */ /* 0x000fc8000bf25070 */
[----:B------:R-:W-:-:S04]  /*25580*/  ISETP.NE.AND.EX P1, PT, RZ, UR5, PT, P1 ;  /* 0x00000005ff007c0c */ /* 0x000fc8000bf25310 */
[----:B------:R3:W5:Y:S09]  /*25590*/  @P0 LDG.E R6, desc[UR60][R2.64] ;  /* 0x0000003c02060981 */ /* 0x000772000c1e1900 */
[----:B------:R-:W-:Y:S01]  /*255a0*/  @P1 IADD3 R4, P2, R235, UR4, RZ ;  /* 0x00000004eb041c10 */ /* 0x000fe2000ff5e0ff */
[----:B------:R-:W-:-:S02]  /*255b0*/  ULDC UR4, c[0x0][0xa88] ;  /* 0x0002a20000047ab9 */ /* 0x000fc40000000800 */
[----:B------:R-:W-:Y:S01]  /*255c0*/  IMAD.U32 R0, RZ, RZ, UR4 ;  /* 0x00000004ff007e24 */ /* 0x000fe2000f8e00ff */
        /* <DEDUP_REMOVED lines=13> */
.L_x_2956:
[----:B------:R-:W2:Y:S01]  /*256a0*/  LDL.LU R2, [R1+0x58] ;  /* 0x0000580001027983 */ /* 0x000ea20000300800 */
[----:B------:R-:W-:Y:S01]  /*256b0*/  BSSY B1, `(.L_x_2957) ;  /* 0x000002d000017945 */ /* 0x000fe20003800000 */
[----:B------:R-:W-:Y:S02]  /*256c0*/  SHF.R.S32.HI R10, RZ, 0x1f, R234 ;  /* 0x0000001fff0a7819 */ /* 0x000fe400000114ea */
[----:B------:R-:W-:Y:S02]  /*256d0*/  SEL R237, R237, RZ, !P0 ;  /* 0x000000ffeded7207 */ /* 0x000fe40004000000 */
[----:B-----5:R-:W-:Y:S02]  /*256e0*/  SHF.R.S32.HI R11, RZ, 0x1f, R6 ;  /* 0x0000001fff0b7819 */ /* 0x020fe40000011406 */
[----:B--2---:R-:W-:Y:S01]  /*256f0*/  SEL R12, R2, RZ, !P0 ;  /* 0x000000ff020c7207 */ /* 0x004fe20004000000 */
[----:B------:R-:W-:Y:S06]  /*25700*/  @P3 BRA `(.L_x_2958) ;  /* 0x00000000009c3947 */ /* 0x000fec0003800000 */
[----:B------:R-:W2:Y:S01]  /*25710*/  S2R R3, SR_TID.X ;  /* 0x0000000000037919 */ /* 0x000ea20000002100 */
[----:B------:R-:W3:Y:S02]  /*25720*/  LDC R9, c[0x0][0xbe8] ;  /* 0x0002fa00ff097b82 */ /* 0x000ee40000000800 */
[----:B---3--:R-:W-:Y:S01]  /*25730*/  IMAD R2, R0, R9, RZ ;  /* 0x0000000900027224 */ /* 0x008fe200078e02ff */
[----:B--2---:R-:W-:-:S04]  /*25740*/  IADD3 R8, R224, -0x80, R3 ;  /* 0xffffff80e0087810 */ /* 0x004fc80007ffe003 */
[----:B------:R-:W-:-:S13]  /*25750*/  ISETP.GE.AND P0, PT, R8, R2, PT ;  /* 0x000000020800720c */ /* 0x000fda0003f06270 */
[----:B------:R-:W-:Y:S05]  /*25760*/  @P0 BRA `(.L_x_2958) ;  /* 0x0000000000840947 */ /* 0x000fea0003800000 */
[----:B------:R-:W-:Y:S01]  /*25770*/  ISETP.NE.AND P0, PT, R9, 0x1, PT ;  /* 0x000000010900780c */ /* 0x000fe20003f05270 */
[----:B------:R-:W-:Y:S01]  /*25780*/  ULDC.64 UR4, c[0x0][0xb90] ;  /* 0x0002e40000047ab9 */ /* 0x000fe20000000a00 */
[----:B------:R-:W-:Y:S01]  /*25790*/  IMAD.MOV.U32 R2, RZ, RZ, R6 ;  /* 0x000000ffff027224 */ /* 0x000fe200078e0006 */
[----:B------:R-:W-:Y:S01]  /*257a0*/  MOV R5, R8 ;  /* 0x0000000800057202 */ /* 0x000fe20000000f00 */
[----:B------:R-:W-:Y:S02]  /*257b0*/  IMAD R7, R10, UR4, RZ ;  /* 0x000000040a077c24 */ /* 0x000fe4000f8e02ff */
[----:B------:R-:W-:Y:S02]  /*257c0*/  IMAD.MOV.U32 R3, RZ, RZ, R11 ;  /* 0x000000ffff037224 */ /* 0x000fe400078e000b */
[C---:B------:R-:W-:Y:S02]  /*257d0*/  IMAD R7, R234.reuse, UR5, R7 ;  /* 0x00000005ea077c24 */ /* 0x040fe4000f8e0207 */
[----:B------:R-:W-:Y:S01]  /*257e0*/  IMAD.WIDE.U32 R2, R234, UR4, R2 ;  /* 0x00000004ea027c25 */ /* 0x000fe2000f8e0002 */
[----:B------:R-:W-:-:S02]  /*257f0*/  ULDC.64 UR4, c[0x0][0xb98] ;  /* 0x0002e60000047ab9 */ /* 0x000fc40000000a00 */
[----:B------:R-:W2:Y:S01]  /*25800*/  @P0 LDC R13, c[0x0][0xbec] ;  /* 0x0002fb00ff0d0b82 */ /* 0x000ea20000000800 */
[----:B------:R-:W-:Y:S02]  /*25810*/  IMAD.IADD R3, R3, 0x1, R7 ;  /* 0x0000000103037824 */ /* 0x000fe400078e0207 */
[----:B------:R-:W-:-:S05]  /*25820*/  IMAD.WIDE.U32 R2, R237, UR4, R2 ;  /* 0x00000004ed027c25 */ /* 0x000fca000f8e0002 */
[----:B------:R-:W3:Y:S01]  /*25830*/  @P0 LDC R15, c[0x0][0xbf0] ;  /* 0x0002fc00ff0f0b82 */ /* 0x000ee20000000800 */
        /* <DEDUP_REMOVED lines=20> */
.L_x_2958:
[----:B------:R-:W-:Y:S05]  /*25980*/  BSYNC B1 ;  /* 0x0000000000017941 */ /* 0x000fea0003800000 */
.L_x_2957:
[----:B------:R-:W-:Y:S01]  /*25990*/  SHF.R.S32.HI R8, RZ, 0x1f, R20 ;  /* 0x0000001fff087819 */ /* 0x000fe20000011414 */
[----:B------:R-:W-:Y:S01]  /*259a0*/  ULDC.64 UR4, c[0x0][0xaa0] ;  /* 0x0002a80000047ab9 */ /* 0x000fe20000000a00 */
[----:B------:R-:W-:Y:S01]  /*259b0*/  BSSY B1, `(.L_x_2959) ;  /* 0x0000041000017945 */ /* 0x000fe20003800000 */
[----:B--2---:R-:W-:Y:S01]  /*259c0*/  IMAD R3, R11, UR4, RZ ;  /* 0x000000040b037c24 */ /* 0x004fe2000f8e02ff */
[----:B------:R-:W-:Y:S02]  /*259d0*/  LEA.HI R8, R8, R20, RZ, 0x3 ;  /* 0x0000001408087211 */ /* 0x000fe400078f18ff */
[----:B------:R-:W-:Y:S01]  /*259e0*/  SHF.R.S32.HI R13, RZ, 0x1f, R232 ;  /* 0x0000001fff0d7819 */ /* 0x000fe200000114e8 */
[C---:B------:R-:W-:Y:S01]  /*259f0*/  IMAD R5, R6.reuse, UR5, R3 ;  /* 0x0000000506057c24 */ /* 0x040fe2000f8e0203 */
[----:B------:R-:W-:Y:S01]  /*25a00*/  SHF.R.S32.HI R8, RZ, 0x3, R8 ;  /* 0x00000003ff087819 */ /* 0x000fe20000011408 */
[----:B------:R-:W-:Y:S01]  /*25a10*/  IMAD.WIDE.U32 R2, R6, UR4, RZ ;  /* 0x0000000406027c25 */ /* 0x000fe2000f8e00ff */
[----:B------:R-:W-:Y:S01]  /*25a20*/  ULDC.64 UR4, c[0x0][0xae8] ;  /* 0x0002ba0000047ab9 */ /* 0x000fe20000000a00 */
[----:B------:R-:W-:-:S02]  /*25a30*/  SHF.R.S32.HI R15, RZ, 0x1f, R231 ;  /* 0x0000001fff0f7819 */ /* 0x000fc400000114e7 */
[----:B------:R-:W-:Y:S01]  /*25a40*/  IMAD R7, R233, 0x20, R8 ;  /* 0x00000020e9077824 */ /* 0x000fe200078e0208 */
[----:B------:R-:W-:Y:S02]  /*25a50*/  IADD3 R3, R3, R5, RZ ;  /* 0x0000000503037210 */ /* 0x000fe40007ffe0ff */
[----:B------:R-:W-:Y:S01]  /*25a60*/  SHF.R.S32.HI R20, RZ, 0x1f, R225 ;  /* 0x0000001fff147819 */ /* 0x000fe200000114e1 */
[----:B------:R-:W-:Y:S02]  /*25a70*/  IMAD.IADD R9, R224, 0x1, R7 ;  /* 0x00000001e0097824 */ /* 0x000fe400078e0207 */
[----:B------:R-:W-:Y:S02]  /*25a80*/  IMAD R7, R10, UR4, RZ ;  /* 0x000000040a077c24 */ /* 0x000fe4000f8e02ff */
[----:B----4-:R-:W-:-:S04]  /*25a90*/  @P2 IMAD.HI.U32 R4, R9, R14, RZ ;  /* 0x0000000e09042227 */ /* 0x010fc800078e00ff */
[C---:B------:R-:W-:Y:S02]  /*25aa0*/  IMAD R7, R234.reuse, UR5, R7 ;  /* 0x00000005ea077c24 */ /* 0x040fe4000f8e0207 */
[----:B------:R-:W-:Y:S01]  /*25ab0*/  IMAD.WIDE.U32 R2, R234, UR4, R2 ;  /* 0x00000004ea027c25 */ /* 0x000fe2000f8e0002 */
[----:B------:R-:W-:-:S03]  /*25ac0*/  ULDC.64 UR4, c[0x0][0xaf0] ;  /* 0x0002bc0000047ab9 */ /* 0x000fc60000000a00 */
[----:B------:R-:W-:Y:S01]  /*25ad0*/  IMAD.MOV.U32 R5, RZ, RZ, R9 ;  /* 0x000000ffff057224 */ /* 0x000fe200078e0009 */
[----:B0-----:R-:W-:Y:S01]  /*25ae0*/  @P2 SHF.R.U32.HI R5, RZ, R29, R4 ;  /* 0x0000001dff052219 */ /* 0x001fe20000011604 */
        /* <DEDUP_REMOVED lines=18> */
[C---:B------:R-:W-:Y:S01]  /*25c10*/  IMAD R5, R7.reuse, UR5, R4 ;  /* 0x0000000507057c24 */ /* 0x040fe2000f8e0204 */
[C---:B------:R-:W-:Y:S01]  /*25c20*/  IADD3 R0, R224.reuse, 0x20, RZ ;  /* 0x00000020e0007810 */ /* 0x040fe20007ffe0ff */
        /* <DEDUP_REMOVED lines=25> */
.L_x_2960:
[----:B------:R-:W-:Y:S05]  /*25dc0*/  BSYNC B1 ;  /* 0x0000000000017941 */ /* 0x000fea0003800000 */
.L_x_2959:
        /* <DEDUP_REMOVED lines=17> */
.L_x_2962:
[----:B------:R-:W-:Y:S05]  /*25ee0*/  BSYNC B1 ;  /* 0x0000000000017941 */ /* 0x000fea0003800000 */
.L_x_2961:
        /* <DEDUP_REMOVED lines=17> */
.L_x_2964:
[----:B------:R-:W-:Y:S05]  /*26000*/  BSYNC B1 ;  /* 0x0000000000017941 */ /* 0x000fea0003800000 */
.L_x_2963:
[----:B0-----:R-:W-:Y:S01]  /*26010*/  VIADD R0, R224, 0x60 ;  /* 0x00000060e0007836 */ /* 0x001fe20000000000 */
[----:B------:R0:W0:Y:S04]  /*26020*/  SHFL.IDX PT, R6, R5, 0x3, 0x181f ;  /* 0x00781f0005067f89 */ /* 0x00002800000e0000 */
        /* <DEDUP_REMOVED lines=16> */
.L_x_2955:
[----:B------:R-:W-:Y:S05]  /*26130*/  BSYNC B0 ;  /* 0x0000000000007941 */ /* 0x000fea0003800000 */
.L_x_2946:
[----:B------:R-:W-:Y:S02]  /*26140*/  ULDC UR4, c[0x0][0xc3c] ;  /* 0x00030f0000047ab9 */ /* 0x000fe40000000800 */
[----:B-1----:R-:W-:-:S13]  /*26150*/  ISETP.GE.AND P0, PT, R27, UR4, PT ;  /* 0x000000041b007c0c */ /* 0x002fda000bf06270 */
[----:B------:R-:W-:Y:S05]  /*26160*/  @!P0 BRA `(.L_x_2965) ;  /* 0xfffffdb000908947 */ /* 0x000fea000383ffff */
[----:B------:R-:W-:Y:S05]  /*26170*/  BRA `(.L_x_2741) ;  /* 0x0000008000a87947 */ /* 0x000fea0003800000 */
.L_x_2739:
[----:B------:R-:W-:-:S08]  /*26180*/  NOP ;  /* 0x0000000000007918 */ /* 0x000fd00000000000 */
[----:B0-----:R-:W0:-:S00]  /*26190*/  USETMAXREG.DEALLOC.CTAPOOL 0x18 ;  /* 0x00000018000079c8 */ /* 0x001e0000080e0500 */
[----:B0-----:R-:W2:Y:S01]  /*261a0*/  LDL.LU R2, [R1+0x20] ;  /* 0x0000200001027983 */ /* 0x001ea20000300800 */
[----:B------:R-:W-:Y:S02]  /*261b0*/  LOP3.LUT R0, R0, 0x3, RZ, 0xc0, !PT ;  /* 0x0000000300007812 */ /* 0x000fe400078ec0ff */
[----:B------:R-:W-:-:S04]  /*261c0*/  MOV R6, RZ ;  /* 0x000000ff00067202 */ /* 0x000fc80000000f00 */
        /* <DEDUP_REMOVED lines=13> */
.L_x_2966:
        /* <DEDUP_REMOVED lines=41> */
.L_x_2972:
        /* <DEDUP_REMOVED lines=12> */
.L_x_2971:
[----:B------:R-:W-:Y:S05]  /*265f0*/  BSYNC B0 ;  /* 0x0000000000007941 */ /* 0x000fea0003800000 */
.L_x_2970:
        /* <DEDUP_REMOVED lines=17> */
[----:B------:R-:W-:-:S05]  /*26710*/  IMAD.IADD R7, R8, 0x1, R7 ;  /* 0x0000000108077824 */ /* 0x000fca00078e0207 */
[----:B------:R-:W-:-:S13]  /*26720*/  ISETP.GT.AND P6, PT, R7, UR6, PT ;  /* 0x0000000607007c0c */ /* 0x000fda000bfc4270 */
[----:B------:R-:W-:Y:S05]  /*26730*/  @!P6 BRA `(.L_x_2972) ;  /* 0xfffffffc007ce947 */ /* 0x000fea000383ffff */
[----:B------:R-:W-:-:S07]  /*26740*/  IMAD.MOV.U32 R5, RZ, RZ, R11 ;  /* 0x000000ffff057224 */ /* 0x000fce00078e000b */
.L_x_2968:
[----:B------:R-:W-:-:S04]  /*26750*/  IMAD.IADD R8, R7, 0x1, -R8 ;  /* 0x0000000107087824 */ /* 0x000fc800078e0a08 */
[----:B------:R-:W-:-:S05]  /*26760*/  IMAD R2, R5, UR5, R8 ;  /* 0x0000000505027c24 */ /* 0x000fca000f8e0208 */
[----:B------:R-:W-:Y:S02]  /*26770*/  ISETP.GT.AND P0, PT, R2, UR6, PT ;  /* 0x0000000602007c0c */ /* 0x000fe4000bf04270 */
[----:B------:R-:W0:Y:S11]  /*26780*/  LDC.64 R2, c[0x0][0xc90] ;  /* 0x00032400ff027b82 */ /* 0x000e360000000a00 */
[----:B------:R-:W-:-:S04]  /*26790*/  VOTE.ANY R12, PT, !P0 ;  /* 0x00000000000c7806 */ /* 0x000fc800040e0100 */
[----:B------:R-:W1:Y:S02]  /*267a0*/  POPC R7, R12 ;  /* 0x0000000c00077309 */ /* 0x000e640000000000 */
[----:B-1----:R-:W-:-:S05]  /*267b0*/  IADD3 R19, R7, UR4, RZ ;  /* 0x0000000407137c10 */ /* 0x002fca000fffe0ff */
        /* <DEDUP_REMOVED lines=13> */
.L_x_2973:
[----:B-12---:R-:W-:Y:S01]  /*26890*/  IMAD.MOV R5, RZ, RZ, -R3 ;  /* 0x000000ffff057224 */ /* 0x006fe200078e0a03 */
[----:B------:R-:W-:Y:S01]  /*268a0*/  MOV R2, RZ ;  /* 0x000000ff00027202 */ /* 0x000fe20000000f00 */
[----:B---3--:R-:W-:Y:S01]  /*268b0*/  IMAD R16, R16, UR5, R8 ;  /* 0x0000000510107c24 */ /* 0x008fe2000f8e0208 */
[----:B------:R-:W-:Y:S01]  /*268c0*/  IABS R7, R9 ;  /* 0x0000000900077213 */ /* 0x000fe20000000000 */
[----:B------:R-:W-:-:S04]  /*268d0*/  IMAD R5, R5, R10, RZ ;  /* 0x0000000a05057224 */ /* 0x000fc800078e02ff */
[----:B------:R-:W-:Y:S01]  /*268e0*/  IMAD.HI.U32 R3, R3, R5, R2 ;  /* 0x0000000503037227 */ /* 0x000fe200078e0002 */
[----:B------:R-:W-:-:S03]  /*268f0*/  IADD3 R2, -R16, UR6, RZ ;  /* 0x0000000610027c10 */ /* 0x000fc6000fffe1ff */
[----:B------:R-:W-:Y:S01]  /*26900*/  IMAD.MOV R7, RZ, RZ, -R7 ;  /* 0x000000ffff077224 */ /* 0x000fe200078e0a07 */
        /* <DEDUP_REMOVED lines=13> */
[----:B------:R-:W-:Y:S01]  /*269e0*/  IMAD R5, R11, R8, RZ ;  /* 0x000000080b057224 */ /* 0x000fe200078e02ff */
[----:B------:R-:W-:-:S03]  /*269f0*/  IADD3 R8, -R8, RZ, RZ ;  /* 0x000000ff08087210 */ /* 0x000fc60007ffe1ff */
[----:B------:R-:W-:Y:S02]  /*26a00*/  IMAD.MOV R10, RZ, RZ, -R5 ;  /* 0x000000ffff0a7224 */ /* 0x000fe400078e0a05 */
[----:B------:R-:W-:-:S03]  /*26a10*/  IMAD R8, R9, R8, R2 ;  /* 0x0000000809087224 */ /* 0x000fc600078e0202 */
[----:B------:R-:W-:Y:S02]  /*26a20*/  VIADDMNMX R11, R10, UR5, R11, PT ;  /* 0x000000050a0b7c46 */ /* 0x000fe4000b80010b */
[----:B------:R-:W-:Y:S02]  /*26a30*/  IADD3 R5, R8, R5, RZ ;  /* 0x0000000508057210 */ /* 0x000fe40007ffe0ff */
[----:B------:R-:W-:-:S04]  /*26a40*/  IABS R7, R11 ;  /* 0x0000000b00077213 */ /* 0x000fc80000000000 */
[----:B------:R-:W1:Y:S08]  /*26a50*/  I2F.RP R10, R7 ;  /* 0x00000007000a7306 */ /* 0x000e700000209400 */
[----:B-1----:R-:W1:Y:S02]  /*26a60*/  MUFU.RCP R10, R10 ;  /* 0x0000000a000a7308 */ /* 0x002e640000001000 */
[----:B-1----:R-:W-:Y:S01]  /*26a70*/  VIADD R3, R10, 0xffffffe ;  /* 0x0ffffffe0a037836 */ /* 0x002fe20000000000 */
[----:B------:R-:W-:-:S05]  /*26a80*/  IABS R10, R11 ;  /* 0x0000000b000a7213 */ /* 0x000fca0000000000 */
[----:B------:R-:W1:Y:S01]  /*26a90*/  F2I.FTZ.U32.TRUNC.NTZ R3, R3 ;  /* 0x0000000300037305 */ /* 0x000e62000021f000 */
[----:B------:R-:W-:Y:S02]  /*26aa0*/  IMAD.MOV R10, RZ, RZ, -R10 ;  /* 0x000000ffff0a7224 */ /* 0x000fe400078e0a0a */
[----:B-1----:R-:W-:-:S04]  /*26ab0*/  IMAD.MOV R2, RZ, RZ, -R3 ;  /* 0x000000ffff027224 */ /* 0x002fc800078e0a03 */
        /* <DEDUP_REMOVED lines=9> */
[-C--:B------:R-:W-:Y:S01]  /*26b50*/  @!P1 IADD3 R10, R10, -R7.reuse, RZ ;  /* 0x800000070a0a9210 */ /* 0x080fe20007ffe0ff */
        /* <DEDUP_REMOVED lines=11> */
.L_x_2969:
[----:B------:R-:W-:Y:S01]  /*26c10*/  IMAD.MOV.U32 R17, RZ, RZ, RZ ;  /* 0x000000ffff117224 */ /* 0x000fe200078e00ff */
[----:B------:R-:W-:Y:S01]  /*26c20*/  MOV R16, UR6 ;  /* 0x0000000600107c02 */ /* 0x000fe20008000f00 */
[----:B------:R-:W-:-:S07]  /*26c30*/  IMAD.MOV.U32 R18, RZ, RZ, RZ ;  /* 0x000000ffff127224 */ /* 0x000fce00078e00ff */
.L_x_2974:
[----:B------:R-:W-:-:S13]  /*26c40*/  ISETP.NE.AND P0, PT, R0, RZ, PT ;  /* 0x000000ff0000720c */ /* 0x000fda0003f05270 */
[----:B------:R-:W1:Y:S01]  /*26c50*/  @!P0 S2R R3, SR_CgaCtaId ;  /* 0x0000000000038919 */ /* 0x000e620000008800 */
[----:B------:R-:W-:-:S04]  /*26c60*/  @!P0 MOV R0, 0x400 ;  /* 0x0000040000008802 */ /* 0x000fc80000000f00 */
[----:B-1----:R-:W-:-:S05]  /*26c70*/  @!P0 LEA R0, R3, R0, 0x18 ;  /* 0x0000000003008211 */ /* 0x002fca00078ec0ff */
[----:B------:R1:W-:Y:S01]  /*26c80*/  @!P0 STS.128 [R0+0x368d0], R16 ;  /* 0x0368d01000008388 */ /* 0x0003e20000000c00 */
[----:B------:R-:W-:Y:S06]  /*26c90*/  BAR.ARV 0x5, 0x180 ;  /* 0x0146000000007b1d */ /* 0x000fec0000002000 */
.L_x_2967:
        /* <DEDUP_REMOVED lines=25> */
[----:B0-----:R-:W-:Y:S01]  /*26e30*/  IMAD R3, R2, 0x2, R3 ;  /* 0x0000000202037824 */ /* 0x001fe200078e0203 */
[----:B------:R-:W-:-:S04]  /*26e40*/  MOV R2, 0x1 ;  /* 0x0000000100027802 */ /* 0x000fc80000000f00 */
[----:B------:R0:W-:Y:S04]  /*26e50*/  STL [R1+0x2c], R3 ;  /* 0x00002c0301007387 */ /* 0x0001e80000100800 */
[----:B------:R-:W-:Y:S04]  /*26e60*/  STL [R1+0x8], RZ ;  /* 0x000008ff01007387 */ /* 0x000fe80000100800 */
[----:B------:R1:W-:Y:S01]  /*26e70*/  STL [R1+0x14], R2 ;  /* 0x0000140201007387 */ /* 0x0003e20000100800 */
[----:B0-----:R-:W-:-:S03]  /*26e80*/  IMAD.MOV.U32 R3, RZ, RZ, 0x1 ;  /* 0x00000001ff037424 */ /* 0x001fc600078e00ff */
[----:B------:R0:W-:Y:S04]  /*26e90*/  STL [R1+0x50], RZ ;  /* 0x000050ff01007387 */ /* 0x0001e80000100800 */
[----:B------:R0:W-:Y:S01]  /*26ea0*/  STL [R1+0x1c], RZ ;  /* 0x00001cff01007387 */ /* 0x0001e20000100800 */
[----:B-1----:R-:W-:-:S03]  /*26eb0*/  LOP3.LUT R2, R0, 0x40, RZ, 0xfc, !PT ;  /* 0x0000004000027812 */ /* 0x002fc600078efcff */
[----:B------:R0:W-:Y:S01]  /*26ec0*/  STL [R1+0x24], R3 ;  /* 0x0000240301007387 */ /* 0x0001e20000100800 */
[----:B------:R-:W-:-:S07]  /*26ed0*/  LOP3.LUT R0, R0, 0x80, RZ, 0xfc, !PT ;  /* 0x0000008000007812 */ /* 0x000fce00078efcff */
.L_x_3121:
[----:B0---4-:R-:W0:Y:S02]  /*26ee0*/  LDC.64 R2, c[0x0][0xc88] ;  /* 0x00032200ff027b82 */ /* 0x011e240000000a00 */
[----:B0-----:R-:W-:-:S05]  /*26ef0*/  IMAD.WIDE R2, R19, 0x4, R2 ;  /* 0x0000000413027825 */ /* 0x001fca00078e0202 */
[----:B------:R-:W2:Y:S01]  /*26f00*/  LDG.E R4, desc[UR60][R2.64] ;  /* 0x0000003c02047981 */ /* 0x000ea2000c1e1900 */
[----:B------:R-:W-:Y:S05]  /*26f10*/  YIELD ;  /* 0x0000000000007946 */ /* 0x000fea0003800000 */
[----:B------:R-:W-:Y:S01]  /*26f20*/  ULDC.64 UR4, c[0x0][0xa28] ;  /* 0x00028a0000047ab9 */ /* 0x000fe20000000a00 */
[----:B------:R-:W-:Y:S01]  /*26f30*/  IMAD.MOV.U32 R0, RZ, RZ, RZ ;  /* 0x000000ffff007224 */ /* 0x000fe200078e00ff */
[----:B------:R-:W-:Y:S01]  /*26f40*/  ISETP.NE.U32.AND P0, PT, RZ, UR4, PT ;  /* 0x00000004ff007c0c */ /* 0x000fe2000bf05070 */
[----:B------:R-:W-:Y:S01]  /*26f50*/  ULDC.64 UR10, c[0x0][0xa18] ;  /* 0x00028600000a7ab9 */ /* 0x000fe20000000a00 */
[----:B---3-5:R-:W-:Y:S01]  /*26f60*/  MOV R8, RZ ;  /* 0x000000ff00087202 */ /* 0x028fe20000000f00 */
[----:B------:R-:W-:Y:S01]  /*26f70*/  ULDC.64 UR8, c[0x0][0xa10] ;  /* 0x0002840000087ab9 */ /* 0x000fe20000000a00 */
[----:B------:R-:W-:Y:S01]  /*26f80*/  ISETP.NE.AND.EX P0, PT, RZ, UR5, PT, P0 ;  /* 0x00000005ff007c0c */ /* 0x000fe2000bf05300 */
[----:B------:R-:W-:Y:S01]  /*26f90*/  ULDC.64 UR6, c[0x0][0xa08] ;  /* 0x0002820000067ab9 */ /* 0x000fe20000000a00 */
[----:B--2---:R-:W-:Y:S01]  /*26fa0*/  SHF.R.S32.HI R5, RZ, 0x1f, R4 ;  /* 0x0000001fff057819 */ /* 0x004fe20000011404 */
[----:B------:R-:W-:-:S10]  /*26fb0*/  IMAD.SHL.U32 R15, R4, 0x4, RZ ;  /* 0x00000004040f7824 */ /* 0x000fd400078e00ff */
[C---:B------:R-:W-:Y:S01]  /*26fc0*/  @P0 LEA R2, P1, R4.reuse, UR4, 0x2 ;  /* 0x0000000404020c11 */ /* 0x040fe2000f8210ff */
[----:B------:R0:W-:Y:S03]  /*26fd0*/  STL [R1+0x30], R4 ;  /* 0x0000300401007387 */ /* 0x0001e60000100800 */
[C-C-:B------:R-:W-:Y:S01]  /*26fe0*/  @P0 LEA.HI.X R3, R4.reuse, UR5, R5.reuse, 0x2, P1 ;  /* 0x0000000504030c11 */ /* 0x140fe200088f1405 */
[----:B------:R-:W-:Y:S01]  /*26ff0*/  ULDC.64 UR4, c[0x0][0xa00] ;  /* 0x0002800000047ab9 */ /* 0x000fe20000000a00 */
[----:B------:R-:W-:Y:S01]  /*27000*/  SHF.L.U64.HI R14, R4, 0x2, R5 ;  /* 0x00000002040e7819 */ /* 0x000fe20000010205 */
[----:B-1----:R1:W-:Y:S01]  /*27010*/  STL [R1+0x44], R5 ;  /* 0x0000440501007387 */ /* 0x0023e20000100800 */
        /* <DEDUP_REMOVED lines=16> */
[----:B-1----:R-:W-:Y:S01]  /*27120*/  IADD3.X R5, R14, UR9, RZ, P4, !PT ;  /* 0x000000090e057c10 */ /* 0x002fe2000a7fe4ff */
[----:B------:R-:W-:Y:S01]  /*27130*/  ULDC UR4, c[0x0][0x288] ;  /* 0x0000a20000047ab9 */ /* 0x000fe20000000800 */
[----:B------:R-:W-:Y:S01]  /*27140*/  IADD3 R6, P5, R15, UR6, RZ ;  /* 0x000000060f067c10 */ /* 0x000fe2000ffbe0ff */
[----:B------:R-:W-:Y:S01]  /*27150*/  IMAD.U32 R12, RZ, RZ, UR4 ;  /* 0x00000004ff0c7e24 */ /* 0x000fe2000f8e00ff */
[----:B------:R-:W-:-:S02]  /*27160*/  ULDC.64 UR4, c[0x0][0x418] ;  /* 0x0001060000047ab9 */ /* 0x000fc40000000a00 */
[----:B------:R-:W-:-:S05]  /*27170*/  IADD3.X R7, R14, UR7, RZ, P5, !PT ;  /* 0x000000070e077c10 */ /* 0x000fca000affe4ff */
[----:B------:R0:W5:Y:S04]  /*27180*/  @P0 LDG.E R11, desc[UR60][R6.64] ;  /* 0x0000003c060b0981 */ /* 0x000168000c1e1900 */
[----:B------:R0:W5:Y:S04]  /*27190*/  @P1 LDG.E R10, desc[UR60][R4.64] ;  /* 0x0000003c040a1981 */ /* 0x000168000c1e1900 */
[----:B--2---:R1:W-:Y:S02]  /*271a0*/  STL [R1+0x3c], R8 ;  /* 0x00003c0801007387 */ /* 0x0043e40000100800 */
[----:B-1----:R-:W-:-:S04]  /*271b0*/  @P3 IADD3 R8, P4, R15, UR10, RZ ;  /* 0x0000000a0f083c10 */ /* 0x002fc8000ff9e0ff */
[----:B------:R-:W-:-:S05]  /*271c0*/  @P3 IADD3.X R9, R14, UR11, RZ, P4, !PT ;  /* 0x0000000b0e093c10 */ /* 0x000fca000a7fe4ff */
[----:B------:R-:W2:Y:S01]  /*271d0*/  @P3 LDG.E R12, desc[UR60][R8.64] ;  /* 0x0000003c080c3981 */ /* 0x000ea2000c1e1900 */
[----:B------:R-:W-:-:S03]  /*271e0*/  UISETP.NE.U32.AND UP0, UPT, UR4, URZ, UPT ;  /* 0x0000003f0400728c */ /* 0x000fc6000bf05070 */
[----:B------:R-:W-:Y:S01]  /*271f0*/  ULDC UR4, c[0x0][0x424] ;  /* 0x0001090000047ab9 */ /* 0x000fe20000000800 */
[----:B------:R-:W-:-:S03]  /*27200*/  UISETP.NE.AND.EX UP0, UPT, UR5, URZ, UPT, UP0 ;  /* 0x0000003f0500728c */ /* 0x000fc6000bf05300 */
[----:B------:R-:W-:Y:S01]  /*27210*/  ULDC UR5, c[0x0][0x2f0] ;  /* 0x0000bc0000057ab9 */ /* 0x000fe20000000800 */
[----:B------:R-:W-:Y:S01]  /*27220*/  USEL UR4, UR4, 0x1, UP0 ;  /* 0x0000000104047887 */ /* 0x000fe20008000000 */
[----:B--2---:R0:W-:Y:S04]  /*27230*/  STL [R1+0x40], R12 ;  /* 0x0000400c01007387 */ /* 0x0041e80000100800 */
[----:B------:R0:W5:Y:S01]  /*27240*/  LDL R13, [R1+0x40] ;  /* 0x00004000010d7983 */ /* 0x0001620000100800 */
[----:B------:R-:W-:-:S03]  /*27250*/  UIMAD UR4, UR4, UR5, URZ ;  /* 0x00000005040472a4 */ /* 0x000fc6000f8e023f */
[----:B------:R-:W-:Y:S02]  /*27260*/  ULDC UR5, c[0x0][0x348] ;  /* 0x0000d20000057ab9 */ /* 0x000fe40000000800 */
[----:B------:R-:W-:Y:S02]  /*27270*/  IMAD.U32 R8, RZ, RZ, UR5 ;  /* 0x00000005ff087e24 */ /* 0x000fe4000f8e00ff */
[----:B------:R-:W-:Y:S01]  /*27280*/  IMAD.U32 R9, RZ, RZ, UR4 ;  /* 0x00000004ff097e24 */ /* 0x000fe2000f8e00ff */
[----:B0-----:R-:W-:Y:S06]  /*27290*/  @P3 BRA `(.L_x_2976) ;  /* 0x0000000000143947 */ /* 0x001fec0003800000 */
[----:B------:R-:W-:Y:S05]  /*272a0*/  @!P2 BRA `(.L_x_2976) ;  /* 0x000000000010a947 */ /* 0x000fea0003800000 */
[----:B------:R-:W2:Y:S04]  /*272b0*/  LDG.E R12, desc[UR60][R2.64] ;  /* 0x0000003c020c7981 */ /* 0x000ea8000c1e1900 */
[----:B------:R-:W2:Y:S02]  /*272c0*/  LDG.E R2, desc[UR60][R2.64+0x4] ;  /* 0x0000043c02027981 */ /* 0x000ea4000c1e1900 */
[----:B--2--5:R-:W-:-:S05]  /*272d0*/  IADD3 R13, -R12, R2, RZ ;  /* 0x000000020c0d7210 */ /* 0x024fca0007ffe1ff */
[----:B------:R0:W-:Y:S02]  /*272e0*/  STL [R1+0x40], R13 ;  /* 0x0000400d01007387 */ /* 0x0001e40000100800 */
.L_x_2976:
[----:B------:R-:W2:Y:S01]  /*272f0*/  LDL R12, [R1+0x30] ;  /* 0x00003000010c7983 */ /* 0x000ea20000100800 */
[----:B-----5:R-:W-:Y:S01]  /*27300*/  IMAD.IADD R2, R11, 0x1, R0 ;  /* 0x000000010b027824 */ /* 0x020fe200078e0200 */
[----:B------:R-:W-:Y:S02]  /*27310*/  ULDC.64 UR4, c[0x0][0xa20] ;  /* 0x0002880000047ab9 */ /* 0x000fe40000000a00 */
[----:B------:R-:W-:Y:S02]  /*27320*/  ISETP.NE.U32.AND P2, PT, RZ, UR4, PT ;  /* 0x00000004ff007c0c */ /* 0x000fe4000bf45070 */
[----:B------:R1:W-:Y:S02]  /*27330*/  STL [R1+0x18], R2 ;  /* 0x0000180201007387 */ /* 0x0003e40000100800 */
[----:B------:R-:W-:Y:S02]  /*27340*/  ISETP.NE.AND.EX P2, PT, RZ, UR5, PT, P2 ;  /* 0x00000005ff007c0c */ /* 0x000fe4000bf45320 */
[----:B--2---:R1:W-:Y:S11]  /*27350*/  STL [R1+0x10], R12 ;  /* 0x0000100c01007387 */ /* 0x0043f60000100800 */
[----:B------:R-:W-:Y:S05]  /*27360*/  @!P2 BRA `(.L_x_2977) ;  /* 0x000000000010a947 */ /* 0x000fea0003800000 */
[----:B-1----:R-:W-:-:S04]  /*27370*/  IADD3 R2, P0, R15, UR4, RZ ;  /* 0x000000040f027c10 */ /* 0x002fc8000ff1e0ff */
[----:B------:R-:W-:-:S05]  /*27380*/  IADD3.X R3, R14, UR5, RZ, P0, !PT ;  /* 0x000000050e037c10 */ /* 0x000fca00087fe4ff */
[----:B------:R1:W5:Y:S01]  /*27390*/  LDG.E R9, desc[UR60][R2.64] ;  /* 0x0000003c02097981 */ /* 0x000362000c1e1900 */
[----:B------:R-:W-:Y:S05]  /*273a0*/  BRA `(.L_x_2978) ;  /* 0x0000000000107947 */ /* 0x000fea0003800000 */
.L_x_2977:
[----:B------:R-:W-:Y:S05]  /*273b0*/  @!P0 BRA `(.L_x_2978) ;  /* 0x00000000000c8947 */ /* 0x000fea0003800000 */
[----:B------:R-:W2:Y:S04]  /*273c0*/  LDG.E R9, desc[UR60][R6.64] ;  /* 0x0000003c06097981 */ /* 0x000ea8000c1e1900 */
[----:B------:R-:W2:Y:S02]  /*273d0*/  LDG.E R6, desc[UR60][R6.64+0x4] ;  /* 0x0000043c06067981 */ /* 0x000ea4000c1e1900 */
[----:B--2---:R-:W-:-:S07]  /*273e0*/  IMAD.IADD R9, R6, 0x1, -R9 ;  /* 0x0000000106097824 */ /* 0x004fce00078e0a09 */
.L_x_2978:
[----:B-1----:R-:W2:Y:S01]  /*273f0*/  @P1 LDG.E R2, desc[UR60][R4.64] ;  /* 0x0000003c04021981 */ /* 0x002ea2000c1e1900 */
[----:B------:R-:W1:Y:S03]  /*27400*/  LDC R3, c[0x0][0x448] ;  /* 0x00011200ff037b82 */ /* 0x000e660000000800 */
[----:B------:R-:W2:Y:S01]  /*27410*/  @P1 LDG.E R4, desc[UR60][R4.64+0x4] ;  /* 0x0000043c04041981 */ /* 0x000ea2000c1e1900 */
[----:B-----5:R-:W-:Y:S01]  /*27420*/  IMAD.IADD R0, R9, 0x1, -R0 ;  /* 0x0000000109007824 */ /* 0x020fe200078e0a00 */
[----:B------:R-:W-:Y:S01]  /*27430*/  BSSY B0, `(.L_x_2979) ;  /* 0x000017a000007945 */ /* 0x000fe20003800000 */
[----:B-1----:R-:W-:-:S13]  /*27440*/  ISETP.NE.AND P0, PT, R3, 0x1, PT ;  /* 0x000000010300780c */ /* 0x002fda0003f05270 */
[----:B------:R-:W1:Y:S01]  /*27450*/  @P0 LDC R3, c[0x0][0x44c] ;  /* 0x00011300ff030b82 */ /* 0x000e620000000800 */
[----:B--2---:R-:W-:Y:S01]  /*27460*/  @P1 IMAD.IADD R8, R4, 0x1, -R2 ;  /* 0x0000000104081824 */ /* 0x004fe200078e0a02 */
[----:B------:R-:W-:-:S06]  /*27470*/  SHF.L.U32 R2, R17, 0x7, RZ ;  /* 0x0000000711027819 */ /* 0x000fcc00000006ff */
[----:B------:R-:W2:Y:S01]  /*27480*/  @P0 LDC R4, c[0x0][0x450] ;  /* 0x00011400ff040b82 */ /* 0x000ea20000000800 */
[----:B------:R-:W-:-:S04]  /*27490*/  VIADD R2, R2, 0x7f ;  /* 0x0000007f02027836 */ /* 0x000fc80000000000 */
[----:B-1----:R-:W-:-:S04]  /*274a0*/  @P0 IMAD.HI.U32 R3, R2, R3, RZ ;  /* 0x0000000302030227 */ /* 0x002fc800078e00ff */
[----:B------:R-:W-:Y:S02]  /*274b0*/  IMAD.MOV.U32 R5, RZ, RZ, R2 ;  /* 0x000000ffff057224 */ /* 0x000fe400078e0002 */
[----:B------:R-:W-:Y:S01]  /*274c0*/  IMAD.MOV.U32 R2, RZ, RZ, RZ ;  /* 0x000000ffff027224 */ /* 0x000fe200078e00ff */
[----:B--2---:R-:W-:Y:S02]  /*274d0*/  @P0 SHF.R.U32.HI R5, RZ, R4, R3 ;  /* 0x00000004ff050219 */ /* 0x004fe40000011603 */
[----:B------:R-:W-:-:S04]  /*274e0*/  IADD3 R4, R0, R8, RZ ;  /* 0x0000000800047210 */ /* 0x000fc80007ffe0ff */
[C---:B------:R-:W-:Y:S01]  /*274f0*/  IADD3 R21, R4.reuse, 0x70, -R13 ;  /* 0x0000007004157810 */ /* 0x040fe20007ffe80d */
[----:B------:R-:W-:-:S04]  /*27500*/  VIADD R3, R4, 0x6f ;  /* 0x0000006f04037836 */ /* 0x000fc80000000000 */
[----:B------:R-:W-:-:S04]  /*27510*/  IMAD.HI R6, R3, -0x6db6db6d, R2 ;  /* 0x9249249303067827 */ /* 0x000fc800078e0202 */
[----:B------:R-:W-:Y:S01]  /*27520*/  IMAD.IADD R3, R21, 0x1, R5 ;  /* 0x0000000115037824 */ /* 0x000fe200078e0205 */
[----:B------:R-:W-:-:S03]  /*27530*/  SHF.R.U32.HI R20, RZ, 0x1f, R6 ;  /* 0x0000001fff147819 */ /* 0x000fc60000011606 */
[----:B------:R-:W-:Y:S01]  /*27540*/  IMAD.HI R2, R3, -0x6db6db6d, R2 ;  /* 0x9249249303027827 */ /* 0x000fe200078e0202 */
[----:B------:R-:W-:-:S04]  /*27550*/  LEA.HI.SX32 R20, R6, R20, 0x1a ;  /* 0x0000001406147211 */ /* 0x000fc800078fd2ff */
[----:B------:R-:W-:-:S04]  /*27560*/  SHF.R.U32.HI R3, RZ, 0x1f, R2 ;  /* 0x0000001fff037819 */ /* 0x000fc80000011602 */
[----:B------:R-:W-:-:S04]  /*27570*/  LEA.HI.SX32 R2, R2, R3, 0x1a ;  /* 0x0000000302027211 */ /* 0x000fc800078fd2ff */
[----:B------:R-:W-:-:S05]  /*27580*/  VIMNMX R2, R20, R2, PT ;  /* 0x0000000214027248 */ /* 0x000fca0003fe0100 */
[----:B------:R-:W-:Y:S01]  /*27590*/  IMAD R2, R2, 0x70, -R0 ;  /* 0x0000007002027824 */ /* 0x000fe200078e0a00 */
[----:B------:R-:W-:-:S04]  /*275a0*/  IADD3 R0, -R0, RZ, RZ ;  /* 0x000000ff00007210 */ /* 0x000fc80007ffe1ff */
[----:B------:R-:W-:Y:S02]  /*275b0*/  VIMNMX R4, R2, R8, PT ;  /* 0x0000000802047248 */ /* 0x000fe40003fe0100 */
[----:B------:R-:W-:-:S04]  /*275c0*/  VIMNMX R0, RZ, R0, !PT ;  /* 0x00000000ff007248 */ /* 0x000fc80007fe0100 */
[----:B------:R-:W-:Y:S02]  /*275d0*/  ISETP.GT.AND P0, PT, R4, R0, PT ;  /* 0x000000000400720c */ /* 0x000fe40003f04270 */
[----:B------:R-:W-:-:S05]  /*275e0*/  SHF.R.U32.HI R2, RZ, 0x4, R0 ;  /* 0x00000004ff027819 */ /* 0x000fca0000011600 */
[----:B------:R-:W-:-:S04]  /*275f0*/  IMAD.WIDE.U32 R2, R2, 0x24924925, RZ ;  /* 0x2492492502027825 */ /* 0x000fc800078e00ff */
[----:B------:R-:W-:Y:S02]  /*27600*/  IMAD.MOV.U32 R2, RZ, RZ, R3 ;  /* 0x000000ffff027224 */ /* 0x000fe400078e0003 */
[----:B------:R-:W-:Y:S02]  /*27610*/  @P0 VIADD R5, R4, 0x6f ;  /* 0x0000006f04050836 */ /* 0x000fe40000000000 */
[----:B------:R-:W-:Y:S01]  /*27620*/  @P0 IMAD.MOV.U32 R4, RZ, RZ, RZ ;  /* 0x000000ffff040224 */ /* 0x000fe200078e00ff */
[----:B------:R-:W-:-:S03]  /*27630*/  MOV R8, R2 ;  /* 0x0000000200087202 */ /* 0x000fc60000000f00 */
[----:B------:R-:W-:-:S05]  /*27640*/  @P0 IMAD.HI R4, R5, -0x6db6db6d, R4 ;  /* 0x9249249305040827 */ /* 0x000fca00078e0204 */
        /* <DEDUP_REMOVED lines=12> */
.L_x_3164:
[----:B--2---:R-:W-:Y:S02]  /*27710*/  ISETP.NE.AND P0, PT, R14, RZ, PT ;  /* 0x000000ff0e00720c */ /* 0x004fe40003f05270 */
[----:B------:R-:W-:-:S11]  /*27720*/  PLOP3.LUT P6, PT, PT, PT, PT, 0x8, 0x0 ;  /* 0x000000000000781c */ /* 0x000fd60003fce170 */
[----:B------:R-:W-:Y:S05]  /*27730*/  @P0 BRA `(.L_x_2982) ;  /* 0x00000000000c0947 */ /* 0x000fea0003800000 */
[----:B------:R-:W-:-:S03]  /*27740*/  UMOV UR4, 0xffffffff ;  /* 0xffffffff00047882 */ /* 0x000fc60000000000 */
[----:B------:R-:W-:Y:S05]  /*27750*/  BRA.DIV UR4, `(.L_x_2983) ;  /* 0x0000007a04307947 */ /* 0x000fea000b800000 */
[----:B------:R-:W-:-:S13]  /*27760*/  ELECT P6, URZ, PT ;  /* 0x00000000003f782f */ /* 0x000fda00038c0000 */
.L_x_2982:
        /* <DEDUP_REMOVED lines=10> */
.L_x_3167:
[----:B------:R-:W-:Y:S05]  /*27810*/  BSYNC B1 ;  /* 0x0000000000017941 */ /* 0x000fea0003800000 */
.L_x_2984:
        /* <DEDUP_REMOVED lines=13> */
.L_x_3168:
[----:B------:R-:W-:Y:S05]  /*278f0*/  BSYNC B2 ;  /* 0x0000000000027941 */ /* 0x000fea0003800000 */
.L_x_2988:
        /* <DEDUP_REMOVED lines=9> */
.L_x_2991:
[----:B------:R-:W-:Y:S05]  /*27990*/  BSYNC B2 ;  /* 0x0000000000027941 */ /* 0x000fea0003800000 */
.L_x_2990:
        /* <DEDUP_REMOVED lines=12> */
[----:B------:R-:W-:-:S03]  /*27a60*/  VIADD R3, R6, 0x36890 ;  /* 0x0003689006037836 */ /* 0x000fc60000000000 */
[----:B------:R-:W-:-:S07]  /*27a70*/  IADD3 R7, R5, 0x21400, RZ ;  /* 0x0002140005077810 */ /* 0x000fce0007ffe0ff */
.L_x_2992:
        /* <DEDUP_REMOVED lines=16> */
.L_x_2993:
        /* <DEDUP_REMOVED lines=16> */
.L_x_2994:
        /* <DEDUP_REMOVED lines=13> */
.L_x_3169:
[----:B------:R-:W-:Y:S05]  /*27d50*/  BSYNC B2 ;  /* 0x0000000000027941 */ /* 0x000fea0003800000 */
.L_x_2995:
        /* <DEDUP_REMOVED lines=11> */
.L_x_2998:
[----:B------:R-:W-:Y:S05]  /*27e10*/  BSYNC B2 ;  /* 0x0000000000027941 */ /* 0x000fea0003800000 */
.L_x_2997:
        /* <DEDUP_REMOVED lines=8> */
.L_x_2999:
        /* <DEDUP_REMOVED lines=15> */
.L_x_3000:
        /* <DEDUP_REMOVED lines=15> */
.L_x_3001:
        /* <DEDUP_REMOVED lines=10> */
.L_x_2987:
[----:B------:R-:W-:Y:S05]  /*28120*/  BSYNC B1 ;  /* 0x0000000000017941 */ /* 0x000fea0003800000 */
.L_x_2986:
[----:B-1----:R-:W2:Y:S04]  /*28130*/  LDL.LU R3, [R1+0x1c] ;  /* 0x00001c0001037983 */ /* 0x002ea80000300800 */
[----:B------:R-:W3:Y:S01]  /*28140*/  LDL.LU R7, [R1+0x24] ;  /* 0x0000240001077983 */ /* 0x000ee20000300800 */
[----:B------:R-:W-:Y:S01]  /*28150*/  VIADD R8, R8, 0xfffffffe ;  /* 0xfffffffe08087836 */ /* 0x000fe20000000000 */
[----:B------:R-:W-:-:S04]  /*28160*/  PLOP3.LUT P0, PT, PT, PT, PT, 0x8, 0x0 ;  /* 0x000000000000781c */ /* 0x000fc80003f0e170 */
[----:B------:R-:W-:Y:S02]  /*28170*/  ISETP.GE.AND P2, PT, R8, R2, PT ;  /* 0x000000020800720c */ /* 0x000fe40003f46270 */
[----:B--2---:R-:W-:-:S04]  /*28180*/  IADD3 R3, R3, 0x1, RZ ;  /* 0x0000000103037810 */ /* 0x004fc80007ffe0ff */
[----:B------:R-:W-:-:S04]  /*28190*/  ISETP.NE.AND P1, PT, R3, 0x2, PT ;  /* 0x000000020300780c */ /* 0x000fc80003f25270 */
[----:B------:R-:W-:Y:S02]  /*281a0*/  SEL R4, RZ, 0x1, P1 ;  /* 0x00000001ff047807 */ /* 0x000fe40000800000 */
[----:B------:R-:W-:Y:S02]  /*281b0*/  SEL R3, R3, RZ, P1 ;  /* 0x000000ff03037207 */ /* 0x000fe40000800000 */
[----:B---3--:R-:W-:-:S03]  /*281c0*/  LOP3.LUT R7, R7, R4, RZ, 0x3c, !PT ;  /* 0x0000000407077212 */ /* 0x008fc600078e3cff */
[----:B------:R1:W-:Y:S04]  /*281d0*/  STL [R1+0x1c], R3 ;  /* 0x00001c0301007387 */ /* 0x0003e80000100800 */
[----:B------:R1:W-:Y:S01]  /*281e0*/  STL [R1+0x24], R7 ;  /* 0x0000240701007387 */ /* 0x0003e20000100800 */
[----:B------:R-:W-:Y:S05]  /*281f0*/  @!P2 BRA `(.L_x_2980) ;  /* 0x000000080074a947 */ /* 0x000fea0003800000 */
.L_x_3018:
        /* <DEDUP_REMOVED lines=14> */
.L_x_3170:
[----:B------:R-:W-:Y:S05]  /*282e0*/  BSYNC B2 ;  /* 0x0000000000027941 */ /* 0x000fea0003800000 */
.L_x_3004:
        /* <DEDUP_REMOVED lines=9> */
.L_x_3007:
[----:B------:R-:W-:Y:S05]  /*28380*/  BSYNC B2 ;  /* 0x0000000000027941 */ /* 0x000fea0003800000 */
.L_x_3006:
        /* <DEDUP_REMOVED lines=13> */
.L_x_3008:
        /* <DEDUP_REMOVED lines=16> */
.L_x_3009:
        /* <DEDUP_REMOVED lines=16> */
.L_x_3010:
        /* <DEDUP_REMOVED lines=13> */
.L_x_3171:
[----:B------:R-:W-:Y:S05]  /*28730*/  BSYNC B2 ;  /* 0x0000000000027941 */ /* 0x000fea0003800000 */
.L_x_3011:
[----:B------:R-:W-:Y:S01]  /*28740*/  BSSY B2, `(.L_x_3013) ;  /* 0x000000b000027945 */ /* 0x000fe20003800000 */
[----:B------:R-:W-:Y:S01]  /*28750*/  IMAD.MOV.U32 R12, RZ, RZ, 0x0 ;  /* 0x00000000ff0c7424 */ /* 0x000fe200078e00ff */
[----:B0-----:R-:W-:Y:S02]  /*28760*/  MOV R13, 0x12f00000 ;  /* 0x12f00000000d7802 */ /* 0x001fe40000000f00 */
[----:B------:R-:W-:Y:S05]  /*28770*/  @P2 BRA `(.L_x_3014) ;  /* 0x00000000001c2947 */ /* 0x000fea0003800000 */
[----:B------:R-:W0:Y:S01]  /*28780*/  S2R R9, SR_TID.X ;  /* 0x0000000000097919 */ /* 0x000e220000002100 */
[----:B------:R-:W-:-:S04]  /*28790*/  IMAD.MOV.U32 R3, RZ, RZ, 0xa800 ;  /* 0x0000a800ff037424 */ /* 0x000fc800078e00ff */
[----:B------:R3:W-:Y:S01]  /*287a0*/  SYNCS.ARRIVE.TRANS64 RZ, [R7+URZ+0x368b0], R3 ;  /* 0x0368b00307ff79a7 */ /* 0x0007e2000800003f */
[----:B0-----:R-:W-:-:S04]  /*287b0*/  LOP3.LUT R9, R9, 0x1f, RZ, 0xc0, !PT ;  /* 0x0000001f09097812 */ /* 0x001fc800078ec0ff */
[----:B------:R-:W-:-:S13]  /*287c0*/  ISETP.NE.AND P1, PT, R9, RZ, PT ;  /* 0x000000ff0900720c */ /* 0x000fda0003f25270 */
[----:B---3--:R-:W-:Y:S05]  /*287d0*/  @!P1 BRA `(.L_x_3014) ;  /* 0x0000000000049947 */ /* 0x008fea0003800000 */
[----:B------:R-:W-:Y:S01]  /*287e0*/  BPT.TRAP 0x1 ;  /* 0x000000040000795c */ /* 0x000fe20000300000 */
.L_x_3014:
[----:B------:R-:W-:Y:S05]  /*287f0*/  BSYNC B2 ;  /* 0x0000000000027941 */ /* 0x000fea0003800000 */
.L_x_3013:
[----:B------:R-:W-:Y:S01]  /*28800*/  R2UR UR10, R11 ;  /* 0x000000000b0a72ca */ /* 0x000fe200000e0000 */
[----:B------:R-:W-:Y:S01]  /*28810*/  UIADD3 UR4, UP0, UR36, 0x670, URZ ;  /* 0x0000067024047890 */ /* 0x000fe2000ff1e03f */
[----:B------:R-:W-:Y:S01]  /*28820*/  R2UR UR6, R12 ;  /* 0x000000000c0672ca */ /* 0x000fe200000e0000 */
[----:B-12---:R-:W-:Y:S01]  /*28830*/  VIADD R7, R7, 0x368b0 ;  /* 0x000368b007077836 */ /* 0x006fe20000000000 */
[----:B------:R-:W-:Y:S01]  /*28840*/  R2UR UR7, R13 ;  /* 0x000000000d0772ca */ /* 0x000fe200000e0000 */
[----:B------:R-:W-:Y:S01]  /*28850*/  VIADD R3, R5, 0x400 ;  /* 0x0000040005037836 */ /* 0x000fe20000000000 */
[----:B------:R-:W-:Y:S01]  /*28860*/  PLOP3.LUT P1, PT, PT, PT, PT, 0x80, 0x0 ;  /* 0x000000000000781c */ /* 0x000fe20003f2f070 */
[----:B------:R-:W-:-:S12]  /*28870*/  UIADD3.X UR5, URZ, UR37, URZ, UP0, !UPT ;  /* 0x000000253f057290 */ /* 0x000fd800087fe43f */
.L_x_3015:
        /* <DEDUP_REMOVED lines=15> */
.L_x_3016:
        /* <DEDUP_REMOVED lines=15> */
.L_x_3017:
        /* <DEDUP_REMOVED lines=10> */
.L_x_3003:
[----:B------:R-:W-:Y:S05]  /*28b00*/  BSYNC B1 ;  /* 0x0000000000017941 */ /* 0x000fea0003800000 */
.L_x_3002:
[----:B-1----:R-:W2:Y:S04]  /*28b10*/  LDL.LU R3, [R1+0x1c] ;  /* 0x00001c0001037983 */ /* 0x002ea80000300800 */
        /* <DEDUP_REMOVED lines=11> */
.L_x_2980:
[----:B------:R-:W-:Y:S05]  /*28bd0*/  BSYNC B0 ;  /* 0x0000000000007941 */ /* 0x000fea0003800000 */
.L_x_2979:
[----:B------:R-:W3:Y:S01]  /*28be0*/  LDC R0, c[0x0][0x448] ;  /* 0x00011200ff007b82 */ /* 0x000ee20000000800 */
[----:B------:R-:W-:Y:S05]  /*28bf0*/  @!P0 WARPSYNC.ALL ;  /* 0x0000000000008948 */ /* 0x000fea0003800000 */
[----:B------:R-:W-:Y:S02]  /*28c00*/  BSSY B7, `(.L_x_3019) ;  /* 0x000047e000077945 */ /* 0x000fe40003800000 */
[----:B------:R-:W-:Y:S01]  /*28c10*/  @!P0 BAR.SYNC.DEFER_BLOCKING 0xc, 0x180 ;  /* 0x0306000000008b1d */ /* 0x000fe20000010000 */
[----:B---3--:R-:W-:Y:S02]  /*28c20*/  ISETP.NE.AND P1, PT, R0, 0x1, PT ;  /* 0x000000010000780c */ /* 0x008fe40003f25270 */
[----:B------:R-:W-:-:S11]  /*28c30*/  LEA R0, R17, 0x7f, 0x7 ;  /* 0x0000007f11007811 */ /* 0x000fd600078e38ff */
[----:B------:R-:W3:Y:S08]  /*28c40*/  @P1 LDC R2, c[0x0][0x44c] ;  /* 0x00011300ff021b82 */ /* 0x000ef00000000800 */
[----:B-12---:R-:W1:Y:S01]  /*28c50*/  @P1 LDC R3, c[0x0][0x450] ;  /* 0x00011400ff031b82 */ /* 0x006e620000000800 */
[----:B---3--:R-:W-:-:S05]  /*28c60*/  @P1 IMAD.HI.U32 R2, R0, R2, RZ ;  /* 0x0000000200021227 */ /* 0x008fca00078e00ff */
[----:B-1----:R-:W-:Y:S01]  /*28c70*/  @P1 SHF.R.U32.HI R0, RZ, R3, R2 ;  /* 0x00000003ff001219 */ /* 0x002fe20000011602 */
[----:B------:R-:W-:-:S03]  /*28c80*/  IMAD.MOV.U32 R2, RZ, RZ, RZ ;  /* 0x000000ffff027224 */ /* 0x000fc600078e00ff */
[----:B------:R-:W-:-:S05]  /*28c90*/  IADD3 R3, R21, R0, RZ ;  /* 0x0000000015037210 */ /* 0x000fca0007ffe0ff */
[----:B------:R-:W-:-:S05]  /*28ca0*/  IMAD.HI R2, R3, -0x6db6db6d, R2 ;  /* 0x9249249303027827 */ /* 0x000fca00078e0202 */
[----:B------:R-:W-:-:S04]  /*28cb0*/  SHF.R.U32.HI R0, RZ, 0x1f, R2 ;  /* 0x0000001fff007819 */ /* 0x000fc80000011602 */
[----:B------:R-:W-:-:S04]  /*28cc0*/  LEA.HI.SX32 R2, R2, R0, 0x1a ;  /* 0x0000000002027211 */ /* 0x000fc800078fd2ff */
[----:B------:R-:W-:-:S04]  /*28cd0*/  VIMNMX R4, R20, R2, PT ;  /* 0x0000000214047248 */ /* 0x000fc80003fe0100 */
[----:B------:R-:W-:Y:S01]  /*28ce0*/  ISETP.GT.AND P0, PT, R4, RZ, PT ;  /* 0x000000ff0400720c */ /* 0x000fe20003f04270 */
        /* <DEDUP_REMOVED lines=19> */
.L_x_3020:
        /* <DEDUP_REMOVED lines=21> */
.L_x_3023:
[----:B------:R-:W-:Y:S05]  /*28f70*/  BSYNC B6 ;  /* 0x0000000000067941 */ /* 0x000fea0003800000 */
.L_x_3022:
        /* <DEDUP_REMOVED lines=13> */
[----:B------:R-:W-:Y:S01]  /*29050*/  MOV R12, 0x1 ;  /* 0x00000001000c7802 */ /* 0x000fe20000000f00 */
[----:B------:R-:W-:Y:S02]  /*29060*/  IMAD.U32 R6, RZ, RZ, UR8 ;  /* 0x00000008ff067e24 */ /* 0x000fe4000f8e00ff */
[----:B------:R-:W-:-:S02]  /*29070*/  IMAD.U32 R10, RZ, RZ, UR4 ;  /* 0x00000004ff0a7e24 */ /* 0x000fc4000f8e00ff */
[----:B------:R-:W-:Y:S02]  /*29080*/  IMAD.U32 R11, RZ, RZ, UR5 ;  /* 0x00000005ff0b7e24 */ /* 0x000fe4000f8e00ff */
[----:B------:R-:W-:Y:S02]  /*29090*/  IMAD.MOV.U32 R8, RZ, RZ, 0x70 ;  /* 0x00000070ff087424 */ /* 0x000fe400078e00ff */
[----:B01----:R-:W-:-:S07]  /*290a0*/  IMAD.MOV.U32 R13, RZ, RZ, RZ ;  /* 0x000000ffff0d7224 */ /* 0x003fce00078e00ff */
[----:B------:R-:W-:-:S07]  /*290b0*/  LEPC R20, `(.L_x_3026) ;  /* 0x000000001014794e */ /* 0x000fce0000000000 */
[----:B--2---:R-:W-:Y:S05]  /*290c0*/  CALL.ABS.NOINC R2 ;  /* 0x0000000002007343 */ /* 0x004fea0003c00000 */
.L_x_3026:
        /* <DEDUP_REMOVED lines=8> */
[----:B------:R-:W-:Y:S01]  /*29150*/  MOV R8, 0x70 ;  /* 0x0000007000087802 */ /* 0x000fe20000000f00 */
[----:B------:R-:W-:Y:S02]  /*29160*/  IMAD.U32 R7, RZ, RZ, UR7 ;  /* 0x00000007ff077e24 */ /* 0x000fe4000f8e00ff */
[----:B------:R-:W-:-:S02]  /*29170*/  IMAD.U32 R10, RZ, RZ, UR8 ;  /* 0x00000008ff0a7e24 */ /* 0x000fc4000f8e00ff */
[----:B------:R-:W-:Y:S02]  /*29180*/  IMAD.U32 R11, RZ, RZ, UR9 ;  /* 0x00000009ff0b7e24 */ /* 0x000fe4000f8e00ff */
[----:B------:R-:W-:Y:S02]  /*29190*/  IMAD.MOV.U32 R12, RZ, RZ, 0x1 ;  /* 0x00000001ff0c7424 */ /* 0x000fe400078e00ff */
[----:B------:R-:W-:-:S07]  /*291a0*/  IMAD.MOV.U32 R13, RZ, RZ, RZ ;  /* 0x000000ffff0d7224 */ /* 0x000fce00078e00ff */
[----:B------:R-:W-:-:S07]  /*291b0*/  LEPC R20, `(.L_x_3025) ;  /* 0x000000001014794e */ /* 0x000fce0000000000 */
[----:B0-----:R-:W-:Y:S05]  /*291c0*/  CALL.ABS.NOINC R2 ;  /* 0x0000000002007343 */ /* 0x001fea0003c00000 */
.L_x_3025:
[----:B------:R-:W-:Y:S05]  /*291d0*/  BSYNC B6 ;  /* 0x0000000000067941 */ /* 0x000fea0003800000 */
.L_x_3024:
        /* <DEDUP_REMOVED lines=10> */
[----:B----4-:R1:W2:Y:S02]  /*29280*/  @P0 LDG.E R7, desc[UR60][R2.64] ;  /* 0x0000003c02070981 */ /* 0x0102a4000c1e1900 */
[----:B-1----:R-:W1:Y:S01]  /*29290*/  LDC.64 R2, c[0x0][0x418] ;  /* 0x00010600ff027b82 */ /* 0x002e620000000a00 */
[----:B-----5:R-:W-:Y:S01]  /*292a0*/  VIADD R4, R0, 0xffffffff ;  /* 0xffffffff00047836 */ /* 0x020fe20000000000 */
[----:B--2---:R-:W-:Y:S01]  /*292b0*/  SHF.R.S32.HI R8, RZ, 0x1f, R7 ;  /* 0x0000001fff087819 */ /* 0x004fe20000011407 */
[----:B------:R2:W-:Y:S04]  /*292c0*/  @P0 STL [R1+0x10], R7 ;  /* 0x0000100701000387 */ /* 0x0005e80000100800 */
        /* <DEDUP_REMOVED lines=10> */
.L_x_3174:
[----:B-1----:R-:W3:Y:S01]  /*29370*/  LDL.LU R5, [R1+0x20] ;  /* 0x0000200001057983 */ /* 0x002ee20000300800 */
[----:B------:R-:W-:Y:S02]  /*29380*/  PLOP3.LUT P1, PT, PT, PT, PT, 0x8, 0x0 ;  /* 0x000000000000781c */ /* 0x000fe40003f2e170 */
[----:B--2---:R-:W-:Y:S01]  /*29390*/  ISETP.NE.AND P0, PT, R14, RZ, PT ;  /* 0x000000ff0e00720c */ /* 0x004fe20003f05270 */
[----:B------:R1:W-:Y:S04]  /*293a0*/  STL [R1], R0 ;  /* 0x0000000001007387 */ /* 0x0003e80000100800 */
[----:B------:R1:W-:Y:S01]  /*293b0*/  STL [R1+0xc], R4 ;  /* 0x00000c0401007387 */ /* 0x0003e20000100800 */
[----:B---3--:R-:W-:-:S05]  /*293c0*/  LOP3.LUT R5, R5, 0xfffffffe, RZ, 0xc0, !PT ;  /* 0xfffffffe05057812 */ /* 0x008fca00078ec0ff */
[----:B------:R-:W-:-:S05]  /*293d0*/  @P1 LOP3.LUT R5, R5, 0x1, RZ, 0xfc, !PT ;  /* 0x0000000105051812 */ /* 0x000fca00078efcff */
[----:B------:R1:W-:Y:S01]  /*293e0*/  STL [R1+0x20], R5 ;  /* 0x0000200501007387 */ /* 0x0003e20000100800 */
[----:B------:R-:W-:Y:S05]  /*293f0*/  @P0 BRA `(.L_x_3028) ;  /* 0x0000000400500947 */ /* 0x000fea0003800000 */
[----:B------:R-:W-:-:S03]  /*29400*/  UMOV UR4, 0xffffffff ;  /* 0xffffffff00047882 */ /* 0x000fc60000000000 */
[----:B------:R-:W-:Y:S05]  /*29410*/  BRA.DIV UR4, `(.L_x_3029) ;  /* 0x0000005e04bc7947 */ /* 0x000fea000b800000 */
[----:B------:R-:W-:-:S13]  /*29420*/  ELECT P6, URZ, PT ;  /* 0x00000000003f782f */ /* 0x000fda00038c0000 */
.L_x_3177:
[----:B------:R-:W-:Y:S05]  /*29430*/  @!P6 BRA `(.L_x_3028) ;  /* 0x000000040040e947 */ /* 0x000fea0003800000 */
[----:B------:R-:W-:-:S04]  /*29440*/  ISETP.NE.U32.AND P0, PT, R2, RZ, PT ;  /* 0x000000ff0200720c */ /* 0x000fc80003f05070 */
[----:B------:R-:W-:-:S13]  /*29450*/  ISETP.NE.AND.EX P0, PT, R3, RZ, PT, P0 ;  /* 0x000000ff0300720c */ /* 0x000fda0003f05300 */
[----:B------:R-:W-:Y:S05]  /*29460*/  @!P0 BRA `(.L_x_3030) ;  /* 0x0000000000548947 */ /* 0x000fea0003800000 */
[----:B------:R-:W2:Y:S01]  /*29470*/  LDC R6, c[0x0][0x43c] ;  /* 0x00010f00ff067b82 */ /* 0x000ea20000000800 */
[----:B------:R-:W-:Y:S01]  /*29480*/  MOV R9, R4 ;  /* 0x0000000400097202 */ /* 0x000fe20000000f00 */
[----:B------:R-:W-:-:S04]  /*29490*/  ULDC.64 UR4, c[0x0][0x428] ;  /* 0x00010a0000047ab9 */ /* 0x000fc80000000a00 */
[----:B-1----:R-:W-:Y:S01]  /*294a0*/  IMAD.MOV.U32 R0, RZ, RZ, R9 ;  /* 0x000000ffff007224 */ /* 0x002fe200078e0009 */
[----:B--2---:R-:W-:-:S13]  /*294b0*/  ISETP.NE.AND P0, PT, R6, 0x1, PT ;  /* 0x000000010600780c */ /* 0x004fda0003f05270 */
[----:B------:R-:W1:Y:S02]  /*294c0*/  @P0 LDC.64 R4, c[0x0][0x440] ;  /* 0x00011000ff040b82 */ /* 0x000e640000000a00 */
[----:B-1----:R-:W-:-:S05]  /*294d0*/  @P0 IMAD.HI.U32 R4, R9, R4, RZ ;  /* 0x0000000409040227 */ /* 0x002fca00078e00ff */
        /* <DEDUP_REMOVED lines=12> */
[----:B------:R-:W3:Y:S04]  /*295a0*/  LDG.E R0, desc[UR60][R2.64] ;  /* 0x0000003c02007981 */ /* 0x000ee8000c1e1900 */
[----:B---3--:R2:W-:Y:S02]  /*295b0*/  STL [R1], R0 ;  /* 0x0000000001007387 */ /* 0x0085e40000100800 */
.L_x_3030:
[----:B------:R-:W3:Y:S04]  /*295c0*/  LDL R7, [R1+0x4] ;  /* 0x0000040001077983 */ /* 0x000ee80000100800 */
[----:B-12---:R-:W3:Y:S04]  /*295d0*/  LDL R0, [R1+0x8] ;  /* 0x0000080001007983 */ /* 0x006ee80000100800 */
[----:B------:R-:W2:Y:S01]  /*295e0*/  LDL R2, [R1+0x14] ;  /* 0x0000140001027983 */ /* 0x000ea20000100800 */
[----:B---3--:R-:W-:Y:S01]  /*295f0*/  IMAD R0, R0, 0x8, R7 ;  /* 0x0000000800007824 */ /* 0x008fe200078e0207 */
[----:B--2---:R-:W-:-:S04]  /*29600*/  SHF.L.U32 R2, R2, 0x1f, RZ ;  /* 0x0000001f02027819 */ /* 0x004fc800000006ff */
[----:B------:R-:W1:Y:S02]  /*29610*/  SYNCS.PHASECHK.TRANS64.TRYWAIT P0, [R0+URZ+0x36840], R2 ;  /* 0x03684002000075a7 */ /* 0x000e64000800017f */
[----:B-1----:R-:W-:Y:S05]  /*29620*/  @!P0 BRA `(.L_x_3031) ;  /* 0x0000005c00588947 */ /* 0x002fea0003800000 */
.L_x_3178:
        /* <DEDUP_REMOVED lines=11> */
.L_x_3032:
[----:B------:R-:W2:Y:S04]  /*296e0*/  LDL R7, [R1+0x4] ;  /* 0x0000040001077983 */ /* 0x000ea80000100800 */
[----:B------:R-:W2:Y:S04]  /*296f0*/  LDL R6, [R1+0x8] ;  /* 0x0000080001067983 */ /* 0x000ea80000100800 */
[----:B------:R-:W3:Y:S04]  /*29700*/  LDL R5, [R1+0xc] ;  /* 0x00000c0001057983 */ /* 0x000ee80000100800 */
[----:B------:R-:W4:Y:S04]  /*29710*/  LDL R4, [R1+0x18] ;  /* 0x0000180001047983 */ /* 0x000f280000100800 */
[----:B------:R-:W5:Y:S04]  /*29720*/  LDL R3, [R1] ;  /* 0x0000000001037983 */ /* 0x000f680000100800 */
[----:B-1----:R-:W5:Y:S01]  /*29730*/  LDL.LU R2, [R1+0x20] ;  /* 0x0000200001027983 */ /* 0x002f620000300800 */
        /* <DEDUP_REMOVED lines=32> */
.L_x_3028:
[----:B------:R-:W2:Y:S04]  /*29940*/  LDL R2, [R1+0x4] ;  /* 0x0000040001027983 */ /* 0x000ea80000100800 */
[----:B------:R-:W3:Y:S04]  /*29950*/  LDL.LU R3, [R1+0x3c] ;  /* 0x00003c0001037983 */ /* 0x000ee80000300800 */
[----:B-1----:R-:W4:Y:S04]  /*29960*/  LDL.LU R5, [R1+0x30] ;  /* 0x0000300001057983 */ /* 0x002f280000300800 */
[----:B------:R-:W5:Y:S01]  /*29970*/  LDL.LU R4, [R1+0x44] ;  /* 0x0000440001047983 */ /* 0x000f620000300800 */
[----:B------:R-:W-:Y:S05]  /*29980*/  WARPSYNC.ALL ;  /* 0x0000000000007948 */ /* 0x000fea0003800000 */
[----:B------:R-:W-:Y:S01]  /*29990*/  ULDC.64 UR4, c[0x0][0x298] ;  /* 0x0000a60000047ab9 */ /* 0x000fe20000000a00 */
[----:B------:R-:W-:Y:S01]  /*299a0*/  ULDC.64 UR6, c[0x0][0xa00] ;  /* 0x0002800000067ab9 */ /* 0x000fe20000000a00 */
[----:B------:R-:W-:Y:S01]  /*299b0*/  BSSY B6, `(.L_x_3033) ;  /* 0x0000024000067945 */ /* 0x000fe20003800000 */
[----:B------:R-:W-:Y:S01]  /*299c0*/  BAR.SYNC.DEFER_BLOCKING 0x8, 0x180 ;  /* 0x0206000000007b1d */ /* 0x000fe20000010000 */
[----:B------:R-:W-:-:S04]  /*299d0*/  ISETP.NE.U32.AND P0, PT, RZ, UR6, PT ;  /* 0x00000006ff007c0c */ /* 0x000fc8000bf05070 */
[----:B------:R-:W-:Y:S01]  /*299e0*/  ISETP.NE.AND.EX P0, PT, RZ, UR7, PT, P0 ;  /* 0x00000007ff007c0c */ /* 0x000fe2000bf05300 */
[----:B--2---:R-:W-:Y:S01]  /*299f0*/  VIADD R2, R2, 0x15400 ;  /* 0x0001540002027836 */ /* 0x004fe20000000000 */
[----:B---3--:R-:W-:-:S04]  /*29a00*/  SHF.R.S32.HI R0, RZ, 0x1f, R3 ;  /* 0x0000001fff007819 */ /* 0x008fc80000011403 */
        /* <DEDUP_REMOVED lines=9> */
[----:B-1----:R-:W-:Y:S02]  /*29aa0*/  IADD3 R2, R3, R0, RZ ;  /* 0x0000000003027210 */ /* 0x002fe40007ffe0ff */
        /* <DEDUP_REMOVED lines=10> */
[----:B------:R-:W1:Y:S01]  /*29b50*/  LDC.64 R2, c[0x4][R2] ;  /* 0x0100000002027b82 */ /* 0x000e620000000a00 */
        /* <DEDUP_REMOVED lines=9> */
.L_x_3034:
[----:B------:R-:W-:Y:S05]  /*29bf0*/  BSYNC B6 ;  /* 0x0000000000067941 */ /* 0x000fea0003800000 */
.L_x_3033:
[----:B------:R-:W3:Y:S01]  /*29c00*/  LDL.LU R6, [R1+0x3c] ;  /* 0x00003c0001067983 */ /* 0x000ee20000300800 */
[----:B------:R-:W-:Y:S01]  /*29c10*/  ULDC.64 UR4, c[0x0][0x2d8] ;  /* 0x0000b60000047ab9 */ /* 0x000fe20000000a00 */
[----:B------:R-:W1:Y:S01]  /*29c20*/  LDC R7, c[0x0][0x448] ;  /* 0x00011200ff077b82 */ /* 0x000e620000000800 */
[----:B------:R-:W-:Y:S01]  /*29c30*/  ULDC.64 UR6, c[0x0][0x280] ;  /* 0x0000a00000067ab9 */ /* 0x000fe20000000a00 */
[----:B--2---:R-:W3:Y:S04]  /*29c40*/  LDL.LU.64 R2, [R1+0x48] ;  /* 0x0000480001027983 */ /* 0x004ee80000300a00 */
[----:B------:R-:W2:Y:S04]  /*29c50*/  LDL.LU R0, [R1+0x44] ;  /* 0x0000440001007983 */ /* 0x000ea80000300800 */
[----:B------:R-:W4:Y:S04]  /*29c60*/  LDL.LU R4, [R1+0x54] ;  /* 0x0000540001047983 */ /* 0x000f280000300800 */
[----:B------:R-:W4:Y:S01]  /*29c70*/  LDL.LU R5, [R1+0x30] ;  /* 0x0000300001057983 */ /* 0x000f220000300800 */
[----:B------:R-:W0:Y:S01]  /*29c80*/  S2R R8, SR_TID.X ;  /* 0x0000000000087919 */ /* 0x000e220000002100 */
[----:B------:R-:W0:Y:S01]  /*29c90*/  S2R R10, SR_TID.X ;  /* 0x00000000000a7919 */ /* 0x000e220000002100 */
[----:B-1----:R-:W-:Y:S01]  /*29ca0*/  ISETP.NE.AND P0, PT, R7, 0x1, PT ;  /* 0x000000010700780c */ /* 0x002fe20003f05270 */
[----:B0-----:R-:W-:-:S02]  /*29cb0*/  IMAD.SHL.U32 R8, R8, 0x8, RZ ;  /* 0x0000000808087824 */ /* 0x001fc400078e00ff */
[----:B------:R-:W-:-:S03]  /*29cc0*/  IMAD.SHL.U32 R10, R10, 0x8, RZ ;  /* 0x000000080a0a7824 */ /* 0x000fc600078e00ff */
[----:B------:R-:W-:-:S04]  /*29cd0*/  LOP3.LUT R8, R8, 0x38, RZ, 0xc0, !PT ;  /* 0x0000003808087812 */ /* 0x000fc800078ec0ff */
[----:B------:R-:W-:Y:S02]  /*29ce0*/  LOP3.LUT R9, R8, 0x40, RZ, 0xfc, !PT ;  /* 0x0000004008097812 */ /* 0x000fe400078efcff */
[----:B------:R-:W-:Y:S02]  /*29cf0*/  LOP3.LUT R10, R10, 0x38, RZ, 0xc0, !PT ;  /* 0x000000380a0a7812 */ /* 0x000fe400078ec0ff */
[----:B------:R-:W-:Y:S01]  /*29d00*/  LOP3.LUT R8, R8, 0x80, RZ, 0xfc, !PT ;  /* 0x0000008008087812 */ /* 0x000fe200078efcff */
[----:B---3--:R-:W-:Y:S02]  /*29d10*/  IMAD.MOV.U32 R3, RZ, RZ, R6 ;  /* 0x000000ffff037224 */ /* 0x008fe400078e0006 */
[----:B------:R-:W0:Y:S01]  /*29d20*/  @P0 LDC R6, c[0x0][0x450] ;  /* 0x00011400ff060b82 */ /* 0x000e220000000800 */
[----:B--2---:R-:W-:Y:S02]  /*29d30*/  IMAD R0, R0, UR4, RZ ;  /* 0x0000000400007c24 */ /* 0x004fe4000f8e02ff */
[----:B------:R-:W-:-:S04]  /*29d40*/  IMAD.WIDE.U32 R2, R18, UR4, R2 ;  /* 0x0000000412027c25 */ /* 0x000fc8000f8e0002 */
[----:B------:R-:W-:Y:S01]  /*29d50*/  IMAD R0, R18, UR5, R0 ;  /* 0x0000000512007c24 */ /* 0x000fe2000f8e0200 */
[----:B------:R-:W-:-:S03]  /*29d60*/  ULDC.64 UR4, c[0x0][0x2e0] ;  /* 0x0000b80000047ab9 */ /* 0x000fc60000000a00 */
[----:B------:R-:W-:Y:S02]  /*29d70*/  IMAD.IADD R3, R3, 0x1, R0 ;  /* 0x0000000103037824 */ /* 0x000fe400078e0200 */
[----:B----4-:R-:W-:Y:S02]  /*29d80*/  IMAD R0, R4, UR4, RZ ;  /* 0x0000000404007c24 */ /* 0x010fe4000f8e02ff */
[----:B------:R-:W1:Y:S01]  /*29d90*/  S2R R4, SR_TID.X ;  /* 0x0000000000047919 */ /* 0x000e620000002100 */
[----:B------:R-:W-:-:S04]  /*29da0*/  IMAD.WIDE.U32 R2, R5, UR4, R2 ;  /* 0x0000000405027c25 */ /* 0x000fc8000f8e0002 */
[----:B------:R-:W-:Y:S01]  /*29db0*/  IMAD R0, R5, UR5, R0 ;  /* 0x0000000505007c24 */ /* 0x000fe2000f8e0200 */
[----:B------:R-:W-:-:S04]  /*29dc0*/  ULDC.64 UR4, c[0x0][0x2d0] ;  /* 0x0000b40000047ab9 */ /* 0x000fc80000000a00 */
[----:B------:R-:W-:Y:S02]  /*29dd0*/  IADD3 R3, R3, R0, RZ ;  /* 0x0000000003037210 */ /* 0x000fe40007ffe0ff */
[----:B-1----:R-:W-:-:S04]  /*29de0*/  LOP3.LUT R4, R4, 0x7f, RZ, 0xc0, !PT ;  /* 0x0000007f04047812 */ /* 0x002fc800078ec0ff */
[----:B------:R-:W-:Y:S02]  /*29df0*/  SHF.R.U32.HI R5, RZ, 0x3, R4 ;  /* 0x00000003ff057819 */ /* 0x000fe40000011604 */
[----:B------:R-:W1:Y:S02]  /*29e00*/  S2R R4, SR_TID.X ;  /* 0x0000000000047919 */ /* 0x000e640000002100 */
[----:B-1----:R-:W-:-:S05]  /*29e10*/  IMAD.SHL.U32 R4, R4, 0x10, RZ ;  /* 0x0000001004047824 */ /* 0x002fca00078e00ff */
[----:B------:R-:W-:Y:S02]  /*29e20*/  LOP3.LUT R4, R5, 0x70, R4, 0xf8, !PT ;  /* 0x0000007005047812 */ /* 0x000fe400078ef804 */
[----:B------:R-:W1:Y:S03]  /*29e30*/  @P0 LDC R5, c[0x0][0x44c] ;  /* 0x00011300ff050b82 */ /* 0x000e660000000800 */
[----:B------:R-:W-:-:S04]  /*29e40*/  IMAD R4, R17, 0x80, R4 ;  /* 0x0000008011047824 */ /* 0x000fc800078e0204 */
[----:B------:R-:W-:Y:S02]  /*29e50*/  IMAD.MOV.U32 R0, RZ, RZ, R4 ;  /* 0x000000ffff007224 */ /* 0x000fe400078e0004 */
[----:B-1----:R-:W-:-:S05]  /*29e60*/  @P0 IMAD.HI.U32 R5, R4, R5, RZ ;  /* 0x0000000504050227 */ /* 0x002fca00078e00ff */
[----:B0-----:R-:W-:-:S04]  /*29e70*/  @P0 SHF.R.U32.HI R0, RZ, R6, R5 ;  /* 0x00000006ff000219 */ /* 0x001fc80000011605 */
[C---:B------:R-:W-:Y:S01]  /*29e80*/  IADD3 R6, -R0.reuse, RZ, RZ ;  /* 0x000000ff00067210 */ /* 0x040fe20007ffe1ff */
        /* <DEDUP_REMOVED lines=15> */
[----:B------:R-:W-:Y:S02]  /*29f80*/  ISETP.GE.AND P2, PT, R10, UR4, PT ;  /* 0x000000040a007c0c */ /* 0x000fe4000bf46270 */
[----:B------:R-:W-:-:S02]  /*29f90*/  IADD3 R2, R5, R6, RZ ;  /* 0x0000000605027210 */ /* 0x000fc40007ffe0ff */
[----:B------:R-:W-:Y:S01]  /*29fa0*/  ISETP.GE.AND P0, PT, R8, UR4, PT ;  /* 0x0000000408007c0c */ /* 0x000fe2000bf06270 */
[----:B------:R-:W-:Y:S01]  /*29fb0*/  UMOV UR4, 0xffffffff ;  /* 0xffffffff00047882 */ /* 0x000fe20000000000 */
[----:B------:R-:W-:Y:S02]  /*29fc0*/  LEA.HI.X R2, R4, UR7, R2, 0x1, P3 ;  /* 0x0000000704027c11 */ /* 0x000fe400098f0c02 */
[----:B0-----:R-:W-:Y:S09]  /*29fd0*/  BRA.DIV UR4, `(.L_x_3035) ;  /* 0x0000005604007947 */ /* 0x001ff2000b800000 */
[----:B------:R-:W0:Y:S02]  /*29fe0*/  S2R R5, SR_TID.X ;  /* 0x0000000000057919 */ /* 0x000e240000002100 */
[----:B0-----:R-:W-:-:S04]  /*29ff0*/  LOP3.LUT R5, R5, 0x7f, RZ, 0xc0, !PT ;  /* 0x0000007f05057812 */ /* 0x001fc800078ec0ff */
[----:B------:R-:W-:Y:S02]  /*2a000*/  SHF.R.U32.HI R6, RZ, 0x3, R5 ;  /* 0x00000003ff067819 */ /* 0x000fe40000011605 */
[----:B------:R-:W2:Y:S03]  /*2a010*/  LDL.LU R5, [R1+0x40] ;  /* 0x0000400001057983 */ /* 0x000ea60000300800 */
[----:B------:R-:W-:Y:S01]  /*2a020*/  IMAD R17, R17, 0x80, R6 ;  /* 0x0000008011117824 */ /* 0x000fe200078e0206 */
[----:B------:R-:W-:Y:S03]  /*2a030*/  SHFL.IDX PT, R8, R2, 0x1, 0x181f ;  /* 0x00381f0002087f89 */ /* 0x000fe600000e0000 */
[----:B------:R-:W-:Y:S01]  /*2a040*/  VIADD R4, R17, 0x10 ;  /* 0x0000001011047836 */ /* 0x000fe20000000000 */
[----:B------:R-:W-:Y:S01]  /*2a050*/  SHFL.IDX PT, R6, R3, 0x1, 0x181f ;  /* 0x00381f0003067f89 */ /* 0x000fe200000e0000 */
[----:B--2---:R-:W-:-:S03]  /*2a060*/  IMAD R0, R5, R7, RZ ;  /* 0x0000000705007224 */ /* 0x004fc600078e02ff */
[----:B------:R-:W0:Y:S02]  /*2a070*/  SHFL.IDX PT, R5, R3, RZ, 0x181f ;  /* 0x00181fff03057589 */ /* 0x000e2400000e0000 */
[-C--:B------:R-:W-:Y:S02]  /*2a080*/  ISETP.GE.AND P3, PT, R4, R0.reuse, PT ;  /* 0x000000000400720c */ /* 0x080fe40003f66270 */
[----:B------:R-:W1:Y:S01]  /*2a090*/  SHFL.IDX PT, R4, R2, RZ, 0x181f ;  /* 0x00181fff02047589 */ /* 0x000e6200000e0000 */
[----:B------:R-:W-:-:S13]  /*2a0a0*/  ISETP.GE.AND P4, PT, R17, R0, PT ;  /* 0x000000001100720c */ /* 0x000fda0003f86270 */
[----:B0-----:R-:W-:-:S05]  /*2a0b0*/  @!P4 LEA R5, P5, R10, R5, 0x1 ;  /* 0x000000050a05c211 */ /* 0x001fca00078a08ff */
[----:B-1----:R-:W-:Y:S01]  /*2a0c0*/  @!P4 IMAD.X R4, RZ, RZ, R4, P5 ;  /* 0x000000ffff04c224 */ /* 0x002fe200028e0604 */
[----:B------:R-:W-:-:S04]  /*2a0d0*/  @!P3 LEA R7, P5, R10, R6, 0x1 ;  /* 0x000000060a07b211 */ /* 0x000fc800078a08ff */
[----:B------:R-:W-:Y:S02]  /*2a0e0*/  @!P4 LOP3.LUT R5, R5, R4, RZ, 0x3c, !PT ;  /* 0x000000040505c212 */ /* 0x000fe400078e3cff */
[----:B------:R-:W-:Y:S02]  /*2a0f0*/  @!P3 IADD3.X R6, RZ, R8, RZ, P5, !PT ;  /* 0x00000008ff06b210 */ /* 0x000fe40002ffe4ff */
[----:B------:R-:W-:-:S04]  /*2a100*/  @!P4 LOP3.LUT R4, R5, R4, RZ, 0x3c, !PT ;  /* 0x000000040504c212 */ /* 0x000fc800078e3cff */
[----:B------:R-:W-:-:S05]  /*2a110*/  @!P4 LOP3.LUT R5, R5, R4, RZ, 0x3c, !PT ;  /* 0x000000040505c212 */ /* 0x000fca00078e3cff */
[----:B-----5:R-:W-:Y:S04]  /*2a120*/  @!P4 LDGSTS.E.BYPASS.LTC128B.128 [R9+0x15400], desc[UR60][R4.64], !P2 ;  /* 0x154000000409cfae */ /* 0x020fe8000d101d7c */
[----:B------:R-:W-:Y:S04]  /*2a130*/  @!P4 LDGSTS.E.BYPASS.LTC128B.128 [R9+0x19400], desc[UR60][R4.64+0x80], !P1 ;  /* 0x194000800409cfae */ /* 0x000fe8000c901d7c */
[----:B------:R0:W-:Y:S02]  /*2a140*/  @!P4 LDGSTS.E.BYPASS.LTC128B.128 [R9+0x1d400], desc[UR60][R4.64+0x100], !P0 ;  /* 0x1d4001000409cfae */ /* 0x0001e4000c101d7c */
[----:B0-----:R-:W-:-:S02]  /*2a150*/  @!P3 IMAD.MOV.U32 R4, RZ, RZ, R7 ;  /* 0x000000ffff04b224 */ /* 0x001fc400078e0007 */
[----:B------:R-:W-:Y:S02]  /*2a160*/  @!P3 IMAD.MOV.U32 R5, RZ, RZ, R6 ;  /* 0x000000ffff05b224 */ /* 0x000fe400078e0006 */
[----:B------:R-:W-:Y:S04]  /*2a170*/  SHFL.IDX PT, R6, R2, 0x2, 0x181f ;  /* 0x00581f0002067f89 */ /* 0x000fe800000e0000 */
[----:B------:R-:W-:Y:S04]  /*2a180*/  @!P3 LDGSTS.E.BYPASS.LTC128B.128 [R9+0x15c00], desc[UR60][R4.64], !P2 ;  /* 0x15c000000409bfae */ /* 0x000fe8000d101d7c */
[----:B------:R-:W-:Y:S04]  /*2a190*/  @!P3 LDGSTS.E.BYPASS.LTC128B.128 [R9+0x19c00], desc[UR60][R4.64+0x80], !P1 ;  /* 0x19c000800409bfae */ /* 0x000fe8000c901d7c */
[----:B------:R0:W-:Y:S02]  /*2a1a0*/  @!P3 LDGSTS.E.BYPASS.LTC128B.128 [R9+0x1dc00], desc[UR60][R4.64+0x100], !P0 ;  /* 0x1dc001000409bfae */ /* 0x0001e4000c101d7c */
[----:B0-----:R-:W-:-:S05]  /*2a1b0*/  VIADD R4, R17, 0x20 ;  /* 0x0000002011047836 */ /* 0x001fca0000000000 */
[----:B------:R-:W-:Y:S02]  /*2a1c0*/  ISETP.GE.AND P3, PT, R4, R0, PT ;  /* 0x000000000400720c */ /* 0x000fe40003f66270 */
[----:B------:R-:W0:Y:S11]  /*2a1d0*/  SHFL.IDX PT, R4, R3, 0x2, 0x181f ;  /* 0x00581f0003047f89 */ /* 0x000e3600000e0000 */
[----:B0-----:R-:W-:-:S04]  /*2a1e0*/  @!P3 LEA R7, P4, R10, R4, 0x1 ;  /* 0x000000040a07b211 */ /* 0x001fc800078808ff */
[----:B------:R-:W-:Y:S02]  /*2a1f0*/  @!P3 IADD3.X R4, RZ, R6, RZ, P4, !PT ;  /* 0x00000006ff04b210 */ /* 0x000fe400027fe4ff */
[----:B------:R-:W-:Y:S03]  /*2a200*/  SHFL.IDX PT, R6, R2, 0x3, 0x181f ;  /* 0x00781f0002067f89 */ /* 0x000fe600000e0000 */
[----:B------:R-:W-:Y:S02]  /*2a210*/  @!P3 IMAD.MOV.U32 R5, RZ, RZ, R4 ;  /* 0x000000ffff05b224 */ /* 0x000fe400078e0004 */
[----:B------:R-:W-:-:S05]  /*2a220*/  @!P3 IMAD.MOV.U32 R4, RZ, RZ, R7 ;  /* 0x000000ffff04b224 */ /* 0x000fca00078e0007 */
        /* <DEDUP_REMOVED lines=8> */
[----:B------:R-:W-:Y:S02]  /*2a2b0*/  SHFL.IDX PT, R6, R2, 0x4, 0x181f ;  /* 0x00981f0002067f89 */ /* 0x000fe400000e0000 */
[----:B------:R-:W-:-:S04]  /*2a2c0*/  @!P3 LOP3.LUT R5, R5, R4, RZ, 0x3c, !PT ;  /* 0x000000040505b212 */ /* 0x000fc800078e3cff */
[----:B------:R-:W-:-:S04]  /*2a2d0*/  @!P3 LOP3.LUT R4, R5, R4, RZ, 0x3c, !PT ;  /* 0x000000040504b212 */ /* 0x000fc800078e3cff */
[----:B------:R-:W-:-:S05]  /*2a2e0*/  @!P3 LOP3.LUT R5, R5, R4, RZ, 0x3c, !PT ;  /* 0x000000040505b212 */ /* 0x000fca00078e3cff */
[----:B------:R-:W-:Y:S04]  /*2a2f0*/  @!P3 LDGSTS.E.BYPASS.LTC128B.128 [R9+0x16c00], desc[UR60][R4.64], !P2 ;  /* 0x16c000000409bfae */ /* 0x000fe8000d101d7c */
[----:B------:R-:W-:Y:S04]  /*2a300*/  @!P3 LDGSTS.E.BYPASS.LTC128B.128 [R9+0x1ac00], desc[UR60][R4.64+0x80], !P1 ;  /* 0x1ac000800409bfae */ /* 0x000fe8000c901d7c */
[----:B------:R0:W-:Y:S02]  /*2a310*/  @!P3 LDGSTS.E.BYPASS.LTC128B.128 [R9+0x1ec00], desc[UR60][R4.64+0x100], !P0 ;  /* 0x1ec001000409bfae */ /* 0x0001e4000c101d7c */
[----:B0-----:R-:W-:-:S05]  /*2a320*/  VIADD R4, R17, 0x40 ;  /* 0x0000004011047836 */ /* 0x001fca0000000000 */
[----:B------:R-:W-:Y:S02]  /*2a330*/  ISETP.GE.AND P3, PT, R4, R0, PT ;  /* 0x000000000400720c */ /* 0x000fe40003f66270 */
[----:B------:R-:W0:Y:S11]  /*2a340*/  SHFL.IDX PT, R4, R3, 0x4, 0x181f ;  /* 0x00981f0003047f89 */ /* 0x000e3600000e0000 */
[----:B0-----:R-:W-:-:S05]  /*2a350*/  @!P3 LEA R5, P4, R10, R4, 0x1 ;  /* 0x000000040a05b211 */ /* 0x001fca00078808ff */
[----:B------:R-:W-:Y:S02]  /*2a360*/  @!P3 IMAD.X R4, RZ, RZ, R6, P4 ;  /* 0x000000ffff04b224 */ /* 0x000fe400020e0606 */
[----:B------:R-:W-:Y:S03]  /*2a370*/  SHFL.IDX PT, R6, R2, 0x5, 0x181f ;  /* 0x00b81f0002067f89 */ /* 0x000fe600000e0000 */
        /* <DEDUP_REMOVED lines=20> */
[----:B------:R-:W0:Y:S04]  /*2a4c0*/  SHFL.IDX PT, R4, R3, 0x6, 0x181f ;  /* 0x00d81f0003047f89 */ /* 0x000e2800000e0000 */
[----:B------:R-:W1:Y:S07]  /*2a4d0*/  SHFL.IDX PT, R3, R3, 0x7, 0x181f ;  /* 0x00f81f0003037f89 */ /* 0x000e6e00000e0000 */
[----:B0-----:R-:W-:-:S05]  /*2a4e0*/  @!P4 LEA R5, P3, R10, R4, 0x1 ;  /* 0x000000040a05c211 */ /* 0x001fca00078608ff */
[----:B------:R-:W-:-:S05]  /*2a4f0*/  @!P4 IMAD.X R4, RZ, RZ, R6, P3 ;  /* 0x000000ffff04c224 */ /* 0x000fca00018e0606 */
[----:B------:R-:W-:-:S04]  /*2a500*/  @!P4 LOP3.LUT R5, R5, R4, RZ, 0x3c, !PT ;  /* 0x000000040505c212 */ /* 0x000fc800078e3cff */
[----:B------:R-:W-:-:S04]  /*2a510*/  @!P4 LOP3.LUT R4, R5, R4, RZ, 0x3c, !PT ;  /* 0x000000040504c212 */ /* 0x000fc800078e3cff */
[----:B------:R-:W-:-:S05]  /*2a520*/  @!P4 LOP3.LUT R5, R5, R4, RZ, 0x3c, !PT ;  /* 0x000000040505c212 */ /* 0x000fca00078e3cff */
[----:B------:R-:W-:Y:S04]  /*2a530*/  @!P4 LDGSTS.E.BYPASS.LTC128B.128 [R9+0x18400], desc[UR60][R4.64], !P2 ;  /* 0x184000000409cfae */ /* 0x000fe8000d101d7c */
[----:B------:R-:W-:Y:S04]  /*2a540*/  @!P4 LDGSTS.E.BYPASS.LTC128B.128 [R9+0x1c400], desc[UR60][R4.64+0x80], !P1 ;  /* 0x1c4000800409cfae */ /* 0x000fe8000c901d7c */
[----:B------:R0:W-:Y:S04]  /*2a550*/  @!P4 LDGSTS.E.BYPASS.LTC128B.128 [R9+0x20400], desc[UR60][R4.64+0x100], !P0 ;  /* 0x204001000409cfae */ /* 0x0001e8000c101d7c */
[----:B01----:R0:W2:Y:S02]  /*2a560*/  SHFL.IDX PT, R4, R2, 0x7, 0x181f ;  /* 0x00f81f0002047f89 */ /* 0x0030a400000e0000 */
.L_x_3195:
[----:B------:R-:W-:Y:S01]  /*2a570*/  VIADD R17, R17, 0x70 ;  /* 0x0000007011117836 */ /* 0x000fe20000000000 */
[----:B------:R-:W-:Y:S04]  /*2a580*/  BSSY B0, `(.L_x_3036) ;  /* 0x000000b000007945 */ /* 0x000fe80003800000 */
[----:B------:R-:W-:-:S13]  /*2a590*/  ISETP.GE.AND P3, PT, R17, R0, PT ;  /* 0x000000001100720c */ /* 0x000fda0003f66270 */
[----:B------:R-:W-:Y:S05]  /*2a5a0*/  @P3 BRA `(.L_x_3037) ;  /* 0x0000000000203947 */ /* 0x000fea0003800000 */
[----:B0-----:R-:W-:-:S04]  /*2a5b0*/  LEA R2, P3, R10, R3, 0x1 ;  /* 0x000000030a027211 */ /* 0x001fc800078608ff */
[----:B--2---:R-:W-:-:S05]  /*2a5c0*/  IADD3.X R3, RZ, R4, RZ, P3, !PT ;  /* 0x00000004ff037210 */ /* 0x004fca0001ffe4ff */
[----:B------:R-:W-:Y:S01]  /*2a5d0*/  @!PT LDS RZ, [RZ] ;  /* 0x00000000fffff984 */ /* 0x000fe20000000800 */
[----:B------:R-:W-:Y:S01]  /*2a5e0*/  @!PT LDS RZ, [RZ] ;  /* 0x00000000fffff984 */ /* 0x000fe20000000800 */
[----:B------:R-:W-:Y:S01]  /*2a5f0*/  @!PT LDS RZ, [RZ] ;  /* 0x00000000fffff984 */ /* 0x000fe20000000800 */
[----:B------:R1:W-:Y:S04]  /*2a600*/  LDGSTS.E.BYPASS.LTC128B.128 [R9+0x18c00], desc[UR60][R2.64], !P2 ;  /* 0x18c0000002097fae */ /* 0x0003e8000d101d7c */
[----:B------:R1:W-:Y:S04]  /*2a610*/  LDGSTS.E.BYPASS.LTC128B.128 [R9+0x1cc00], desc[UR60][R2.64+0x80], !P1 ;  /* 0x1cc0008002097fae */ /* 0x0003e8000c901d7c */
[----:B------:R1:W-:Y:S02]  /*2a620*/  LDGSTS.E.BYPASS.LTC128B.128 [R9+0x20c00], desc[UR60][R2.64+0x100], !P0 ;  /* 0x20c0010002097fae */ /* 0x0003e4000c101d7c */
.L_x_3037:
[----:B------:R-:W-:Y:S05]  /*2a630*/  BSYNC B0 ;  /* 0x0000000000007941 */ /* 0x000fea0003800000 */
.L_x_3036:
[----:B-1----:R-:W3:Y:S01]  /*2a640*/  LDL R9, [R1+0x4] ;  /* 0x0000040001097983 */ /* 0x002ee20000100800 */
[----:B------:R-:W-:Y:S01]  /*2a650*/  PLOP3.LUT P0, PT, PT, PT, PT, 0x80, 0x0 ;  /* 0x000000000000781c */ /* 0x000fe20003f0f070 */
[----:B------:R-:W-:Y:S01]  /*2a660*/  NOP ;  /* 0x0000000000007918 */ /* 0x000fe20000000000 */
[----:B---3--:R-:W-:-:S11]  /*2a670*/  VIADD R10, R9, 0x36800 ;  /* 0x00036800090a7836 */ /* 0x008fd60000000000 */
.L_x_3038:
[----:B0-----:R-:W3:Y:S01]  /*2a680*/  LDL R2, [R1+0x4] ;  /* 0x0000040001027983 */ /* 0x001ee20000100800 */
[----:B------:R-:W-:Y:S02]  /*2a690*/  PLOP3.LUT P1, PT, P1, P0, PT, 0xa2, 0x0 ;  /* 0x000000000000781c */ /* 0x000fe40000f21472 */
[----:B---3--:R-:W-:-:S08]  /*2a6a0*/  @P0 R2UR P1, UR4, R2 ;  /* 0x00000000020402ca */ /* 0x008fd00000020000 */
[----:B------:R-:W-:-:S05]  /*2a6b0*/  @P0 PLOP3.LUT P0, PT, P1, PT, PT, 0x80, 0x0 ;  /* 0x000000000000081c */ /* 0x000fca0000f0f070 */
[----:B------:R-:W-:Y:S01]  /*2a6c0*/  @!P1 SYNCS.ARRIVE.TRANS64.RED.A0T1 RZ, [UR4+0x36800], RZ ;  /* 0x036800ffffff99a7 */ /* 0x000fe20008200404 */
[----:B------:R-:W-:Y:S07]  /*2a6d0*/  @!P1 ARRIVES.LDGSTSBAR.64.TRANSCNT [UR4+0x36800] ;  /* 0x03680000ff0099b0 */ /* 0x000fee0008000a84 */
[----:B------:R-:W-:Y:S05]  /*2a6e0*/  @P0 BRA.U.ANY `(.L_x_3038) ;  /* 0xfffffffd00e40947 */ /* 0x000fea000393ffff */
[----:B------:R-:W3:Y:S02]  /*2a6f0*/  LDL.LU R3, [R1+0x50] ;  /* 0x0000500001037983 */ /* 0x000ee40000300800 */
        /* <DEDUP_REMOVED lines=11> */
.L_x_3196:
[----:B------:R-:W-:Y:S05]  /*2a7b0*/  BSYNC B0 ;  /* 0x0000000000007941 */ /* 0x000fea0003800000 */
.L_x_3039:
[----:B0-----:R-:W3:Y:S01]  /*2a7c0*/  LDL R2, [R1+0x34] ;  /* 0x0000340001027983 */ /* 0x001ee20000100800 */
[----:B------:R-:W-:Y:S01]  /*2a7d0*/  BSSY B0, `(.L_x_3041) ;  /* 0x0000253000007945 */ /* 0x000fe20003800000 */
[----:B---3--:R-:W-:-:S13]  /*2a7e0*/  ISETP.GE.AND P0, PT, R2, 0x2, PT ;  /* 0x000000020200780c */ /* 0x008fda0003f06270 */
[----:B------:R-:W-:Y:S05]  /*2a7f0*/  @!P0 BRA `(.L_x_3042) ;  /* 0x0000002400408947 */ /* 0x000fea0003800000 */
[C---:B------:R-:W-:Y:S01]  /*2a800*/  LOP3.LUT R0, R2.reuse, 0x1, RZ, 0xc0, !PT ;  /* 0x0000000102007812 */ /* 0x040fe200078ec0ff */
[----:B------:R-:W-:Y:S01]  /*2a810*/  BSSY B2, `(.L_x_3043) ;  /* 0x00000cc000027945 */ /* 0x000fe20003800000 */
[----:B------:R-:W-:Y:S02]  /*2a820*/  IADD3 R2, R2, -0x2, RZ ;  /* 0xfffffffe02027810 */ /* 0x000fe40007ffe0ff */
[----:B------:R-:W-:-:S03]  /*2a830*/  ISETP.NE.U32.AND P0, PT, R0, 0x1, PT ;  /* 0x000000010000780c */ /* 0x000fc60003f05070 */
[----:B------:R-:W-:-:S10]  /*2a840*/  IMAD.MOV.U32 R0, RZ, RZ, R2 ;  /* 0x000000ffff007224 */ /* 0x000fd400078e0002 */
[----:B------:R-:W-:Y:S05]  /*2a850*/  @!P0 BRA `(.L_x_3044) ;  /* 0x0000000c001c8947 */ /* 0x000fea0003800000 */
[----:B------:R-:W3:Y:S04]  /*2a860*/  LDL R5, [R1+0x20] ;  /* 0x0000200001057983 */ /* 0x000ee80000100800 */
[----:B--2---:R-:W2:Y:S04]  /*2a870*/  LDL R4, [R1+0x8] ;  /* 0x0000080001047983 */ /* 0x004ea80000100800 */
[----:B------:R-:W4:Y:S01]  /*2a880*/  LDL R3, [R1+0x14] ;  /* 0x0000140001037983 */ /* 0x000f220000100800 */
[----:B------:R-:W-:Y:S01]  /*2a890*/  BSSY B1, `(.L_x_3045) ;  /* 0x00000bf000017945 */ /* 0x000fe20003800000 */
[----:B---3--:R-:W-:Y:S01]  /*2a8a0*/  LOP3.LUT P1, RZ, R5, 0x1, RZ, 0xc0, !PT ;  /* 0x0000000105ff7812 */ /* 0x008fe2000782c0ff */
[----:B--2---:R-:W-:-:S05]  /*2a8b0*/  VIADD R8, R4, 0x1 ;  /* 0x0000000104087836 */ /* 0x004fca0000000000 */
        /* <DEDUP_REMOVED lines=14> */
[----:B------:R-:W-:Y:S01]  /*2a9a0*/  MOV R0, R2 ;  /* 0x0000000200007202 */ /* 0x000fe20000000f00 */
[----:B------:R-:W-:Y:S01]  /*2a9b0*/  ULDC.64 UR6, c[0x0][0x428] ;  /* 0x00010a0000067ab9 */ /* 0x000fe20000000a00 */
[----:B0-----:R-:W-:-:S13]  /*2a9c0*/  ISETP.NE.AND P0, PT, R3, 0x1, PT ;  /* 0x000000010300780c */ /* 0x001fda0003f05270 */
[----:B-----5:R-:W0:Y:S02]  /*2a9d0*/  @P0 LDC.64 R4, c[0x0][0x440] ;  /* 0x00011000ff040b82 */ /* 0x020e240000000a00 */
[----:B0-----:R-:W-:-:S05]  /*2a9e0*/  @P0 IMAD.HI.U32 R4, R2, R4, RZ ;  /* 0x0000000402040227 */ /* 0x001fca00078e00ff */
[----:B------:R-:W-:-:S04]  /*2a9f0*/  @P0 SHF.R.U32.HI R0, RZ, R5, R4 ;  /* 0x00000005ff000219 */ /* 0x000fc80000011604 */
[--C-:B------:R-:W-:Y:S01]  /*2aa00*/  SHF.R.S32.HI R5, RZ, 0x1f, R0.reuse ;  /* 0x0000001fff057819 */ /* 0x100fe20000011400 */
[--C-:B------:R-:W-:Y:S02]  /*2aa10*/  IMAD.MOV R7, RZ, RZ, -R0.reuse ;  /* 0x000000ffff077224 */ /* 0x100fe400078e0a00 */
[----:B------:R-:W-:Y:S02]  /*2aa20*/  IMAD.MOV.U32 R4, RZ, RZ, R0 ;  /* 0x000000ffff047224 */ /* 0x000fe400078e0000 */
        /* <DEDUP_REMOVED lines=8> */
.L_x_3047:
[----:B------:R-:W2:Y:S01]  /*2aab0*/  LDL R0, [R1+0x4] ;  /* 0x0000040001007983 */ /* 0x000ea20000100800 */
[----:B------:R-:W-:Y:S01]  /*2aac0*/  BSSY B3, `(.L_x_3048) ;  /* 0x0000005000037945 */ /* 0x000fe20003800000 */
[----:B--2---:R-:W-:Y:S02]  /*2aad0*/  LEA R3, R8, R0, 0x3 ;  /* 0x0000000008037211 */ /* 0x004fe400078e18ff */
[----:B------:R-:W-:-:S04]  /*2aae0*/  SHF.L.U32 R0, R9, 0x1f, RZ ;  /* 0x0000001f09007819 */ /* 0x000fc800000006ff */
[----:B------:R-:W1:Y:S02]  /*2aaf0*/  SYNCS.PHASECHK.TRANS64.TRYWAIT P0, [R3+URZ+0x36840], R0 ;  /* 0x03684000030075a7 */ /* 0x000e64000800017f */
[----:B-1----:R-:W-:Y:S05]  /*2ab00*/  @!P0 BRA `(.L_x_3049) ;  /* 0x0000005400308947 */ /* 0x002fea0003800000 */
.L_x_3197:
[----:B------:R-:W-:Y:S05]  /*2ab10*/  BSYNC B3 ;  /* 0x0000000000037941 */ /* 0x000fea0003800000 */
.L_x_3048:
        /* <DEDUP_REMOVED lines=12> */
.L_x_3051:
[----:B------:R-:W-:Y:S05]  /*2abe0*/  BSYNC B3 ;  /* 0x0000000000037941 */ /* 0x000fea0003800000 */
.L_x_3050:
        /* <DEDUP_REMOVED lines=13> */
.L_x_3052:
        /* <DEDUP_REMOVED lines=16> */
.L_x_3053:
        /* <DEDUP_REMOVED lines=12> */
[----:B------:R-:W-:Y:S01]  /*2ae80*/  UMOV UR6, 0x0 ;  /* 0x0000000000067882 */ /* 0x000fe20000000000 */
[----:B------:R-:W-:Y:S01]  /*2ae90*/  IADD3 R5, R6, 0x28400, RZ ;  /* 0x0002840006057810 */ /* 0x000fe20007ffe0ff */
[----:B------:R-:W-:Y:S01]  /*2aea0*/  UMOV UR7, 0x14f00000 ;  /* 0x14f0000000077882 */ /* 0x000fe20000000000 */
[----:B------:R-:W-:-:S15]  /*2aeb0*/  R2UR UR10, R14 ;  /* 0x000000000e0a72ca */ /* 0x000fde00000e0000 */
.L_x_3054:
        /* <DEDUP_REMOVED lines=17> */
.L_x_3198:
[----:B------:R-:W-:Y:S05]  /*2afd0*/  BSYNC B3 ;  /* 0x0000000000037941 */ /* 0x000fea0003800000 */
.L_x_3055:
[----:B------:R1:W5:Y:S01]  /*2afe0*/  LDL R17, [R1+0x8] ;  /* 0x0000080001117983 */ /* 0x0003620000100800 */
[----:B------:R-:W-:Y:S01]  /*2aff0*/  BSSY B3, `(.L_x_3057) ;  /* 0x000000d000037945 */ /* 0x000fe20003800000 */
[----:B------:R-:W-:Y:S02]  /*2b000*/  IMAD.MOV.U32 R12, RZ, RZ, 0x0 ;  /* 0x00000000ff0c7424 */ /* 0x000fe400078e00ff */
[----:B------:R-:W-:Y:S01]  /*2b010*/  IMAD.MOV.U32 R13, RZ, RZ, 0x14f00000 ;  /* 0x14f00000ff0d7424 */ /* 0x000fe200078e00ff */
[----:B------:R-:W-:Y:S06]  /*2b020*/  @P1 BRA `(.L_x_3058) ;  /* 0x0000000000241947 */ /* 0x000fec0003800000 */
[----:B------:R-:W2:Y:S01]  /*2b030*/  LDL R6, [R1+0x4] ;  /* 0x0000040001067983 */ /* 0x000ea20000100800 */
[----:B0-----:R-:W-:Y:S01]  /*2b040*/  IMAD.MOV.U32 R3, RZ, RZ, 0xa800 ;  /* 0x0000a800ff037424 */ /* 0x001fe200078e00ff */
[----:B------:R-:W0:Y:S02]  /*2b050*/  S2R R5, SR_TID.X ;  /* 0x0000000000057919 */ /* 0x000e240000002100 */
[----:B0-----:R-:W-:-:S04]  /*2b060*/  LOP3.LUT R5, R5, 0x1f, RZ, 0xc0, !PT ;  /* 0x0000001f05057812 */ /* 0x001fc800078ec0ff */
[----:B------:R-:W-:Y:S02]  /*2b070*/  ISETP.NE.AND P0, PT, R5, RZ, PT ;  /* 0x000000ff0500720c */ /* 0x000fe40003f05270 */
[----:B--2--5:R-:W-:-:S04]  /*2b080*/  LEA R0, R17, R6, 0x3 ;  /* 0x0000000611007211 */ /* 0x024fc800078e18ff */
[----:B------:R2:W-:Y:S07]  /*2b090*/  SYNCS.ARRIVE.TRANS64 RZ, [R0+URZ+0x36850], R3 ;  /* 0x0368500300ff79a7 */ /* 0x0005ee000800003f */
[----:B------:R-:W-:Y:S05]  /*2b0a0*/  @!P0 BRA `(.L_x_3058) ;  /* 0x0000000000048947 */ /* 0x000fea0003800000 */
[----:B------:R-:W-:Y:S01]  /*2b0b0*/  BPT.TRAP 0x1 ;  /* 0x000000040000795c */ /* 0x000fe20000300000 */
.L_x_3058:
[----:B------:R-:W-:Y:S05]  /*2b0c0*/  BSYNC B3 ;  /* 0x0000000000037941 */ /* 0x000fea0003800000 */
.L_x_3057:
        /* <DEDUP_REMOVED lines=12> */
[----:B---3--:R-:W-:Y:S01]  /*2b190*/  IMAD R5, R5, 0x70, R6 ;  /* 0x0000007005057824 */ /* 0x008fe200078e0206 */
[----:B------:R-:W-:-:S07]  /*2b1a0*/  IADD3 R6, R0, 0x400, RZ ;  /* 0x0000040000067810 */ /* 0x000fce0007ffe0ff */
.L_x_3059:
        /* <DEDUP_REMOVED lines=16> */
.L_x_3060:
        /* <DEDUP_REMOVED lines=16> */
.L_x_3061:
        /* <DEDUP_REMOVED lines=13> */
.L_x_3046:
[----:B------:R-:W-:Y:S05]  /*2b480*/  BSYNC B1 ;  /* 0x0000000000017941 */ /* 0x000fea0003800000 */
.L_x_3045:
[----:B------:R-:W2:Y:S04]  /*2b490*/  LDL.LU R0, [R1+0x34] ;  /* 0x0000340001007983 */ /* 0x000ea80000300800 */
[----:B------:R3:W-:Y:S04]  /*2b4a0*/  STL [R1+0x8], R8 ;  /* 0x0000080801007387 */ /* 0x0007e80000100800 */
[----:B------:R3:W-:Y:S02]  /*2b4b0*/  STL [R1+0x14], R9 ;  /* 0x0000140901007387 */ /* 0x0007e40000100800 */
[----:B--23--:R-:W-:-:S07]  /*2b4c0*/  VIADD R0, R0, 0xfffffffd ;  /* 0xfffffffd00007836 */ /* 0x00cfce0000000000 */
.L_x_3044:
[----:B------:R-:W-:Y:S05]  /*2b4d0*/  BSYNC B2 ;  /* 0x0000000000027941 */ /* 0x000fea0003800000 */
.L_x_3043:
[----:B------:R-:W-:-:S13]  /*2b4e0*/  ISETP.NE.AND P0, PT, R2, RZ, PT ;  /* 0x000000ff0200720c */ /* 0x000fda0003f05270 */
[----:B------:R-:W-:Y:S05]  /*2b4f0*/  @!P0 BRA `(.L_x_3042) ;  /* 0x0000001800008947 */ /* 0x000fea0003800000 */
[----:B------:R3:W5:Y:S02]  /*2b500*/  LDL R8, [R1] ;  /* 0x0000000001087983 */ /* 0x0007640000100800 */
.L_x_3096:
[----:B0-2---:R-:W2:Y:S04]  /*2b510*/  LDL R4, [R1+0x20] ;  /* 0x0000200001047983 */ /* 0x005ea80000100800 */
[----:B------:R-:W4:Y:S04]  /*2b520*/  LDL R3, [R1+0x8] ;  /* 0x0000080001037983 */ /* 0x000f280000100800 */
[----:B---3--:R-:W3:Y:S01]  /*2b530*/  LDL R2, [R1+0x14] ;  /* 0x0000140001027983 */ /* 0x008ee20000100800 */
[----:B------:R-:W-:Y:S05]  /*2b540*/  YIELD ;  /* 0x0000000000007946 */ /* 0x000fea0003800000 */
[----:B------:R-:W-:Y:S01]  /*2b550*/  BSSY B1, `(.L_x_3062) ;  /* 0x00000ba000017945 */ /* 0x000fe20003800000 */
[----:B--2---:R-:W-:-:S02]  /*2b560*/  LOP3.LUT P1, RZ, R4, 0x1, RZ, 0xc0, !PT ;  /* 0x0000000104ff7812 */ /* 0x004fc4000782c0ff */
[----:B----4-:R-:W-:-:S04]  /*2b570*/  IADD3 R4, R3, 0x1, RZ ;  /* 0x0000000103047810 */ /* 0x010fc80007ffe0ff */
[----:B------:R-:W-:-:S04]  /*2b580*/  ISETP.NE.AND P0, PT, R4, 0x2, PT ;  /* 0x000000020400780c */ /* 0x000fc80003f05270 */
[----:B------:R-:W-:Y:S02]  /*2b590*/  SEL R5, RZ, 0x1, P0 ;  /* 0x00000001ff057807 */ /* 0x000fe40000000000 */
[----:B------:R-:W-:Y:S02]  /*2b5a0*/  SEL R4, R4, RZ, P0 ;  /* 0x000000ff04047207 */ /* 0x000fe40000000000 */
[----:B---3--:R-:W-:Y:S01]  /*2b5b0*/  LOP3.LUT R5, R2, R5, RZ, 0x3c, !PT ;  /* 0x0000000502057212 */ /* 0x008fe200078e3cff */
        /* <DEDUP_REMOVED lines=20> */
[----:B------:R-:W-:-:S05]  /*2b700*/  IMAD.WIDE.U32 R2, R9, UR6, R2 ;  /* 0x0000000609027c25 */ /* 0x000fca000f8e0002 */
[----:B------:R-:W-:Y:S02]  /*2b710*/  IADD3 R3, R7, R3, RZ ;  /* 0x0000000307037210 */ /* 0x000fe40007ffe0ff */
[----:B-----5:R-:W-:-:S04]  /*2b720*/  LEA R8, P0, R2, UR4, 0x2 ;  /* 0x0000000402087c11 */ /* 0x020fc8000f8010ff */
[----:B------:R-:W-:-:S05]  /*2b730*/  LEA.HI.X R9, R2, UR5, R3, 0x2, P0 ;  /* 0x0000000502097c11 */ /* 0x000fca00080f1403 */
[----:B------:R0:W5:Y:S04]  /*2b740*/  LDG.E R8, desc[UR60][R8.64] ;  /* 0x0000003c08087981 */ /* 0x000168000c1e1900 */
.L_x_3064:
[----:B------:R-:W2:Y:S01]  /*2b750*/  LDL R2, [R1+0x4] ;  /* 0x0000040001027983 */ /* 0x000ea20000100800 */
[----:B------:R-:W-:Y:S01]  /*2b760*/  BSSY B2, `(.L_x_3065) ;  /* 0x0000005000027945 */ /* 0x000fe20003800000 */
[----:B--2---:R-:W-:Y:S01]  /*2b770*/  IMAD R3, R4, 0x8, R2 ;  /* 0x0000000804037824 */ /* 0x004fe200078e0202 */
[----:B------:R-:W-:-:S04]  /*2b780*/  SHF.L.U32 R2, R5, 0x1f, RZ ;  /* 0x0000001f05027819 */ /* 0x000fc800000006ff */
[----:B------:R-:W2:Y:S02]  /*2b790*/  SYNCS.PHASECHK.TRANS64.TRYWAIT P0, [R3+URZ+0x36840], R2 ;  /* 0x03684002030075a7 */ /* 0x000ea4000800017f */
[----:B--2---:R-:W-:Y:S05]  /*2b7a0*/  @!P0 BRA `(.L_x_3066) ;  /* 0x0000004800308947 */ /* 0x004fea0003800000 */
.L_x_3199:
[----:B------:R-:W-:Y:S05]  /*2b7b0*/  BSYNC B2 ;  /* 0x0000000000027941 */ /* 0x000fea0003800000 */
.L_x_3065:
[----:B------:R-:W3:Y:S01]  /*2b7c0*/  S2R R7, SR_TID.X ;  /* 0x0000000000077919 */ /* 0x000ee20000002100 */
[----:B------:R-:W-:Y:S01]  /*2b7d0*/  BSSY B2, `(.L_x_3067) ;  /* 0x000000b000027945 */ /* 0x000fe20003800000 */
        /* <DEDUP_REMOVED lines=10> */
.L_x_3068:
[----:B------:R-:W-:Y:S05]  /*2b880*/  BSYNC B2 ;  /* 0x0000000000027941 */ /* 0x000fea0003800000 */
.L_x_3067:
[----:B------:R-:W3:Y:S04]  /*2b890*/  LDL R7, [R1+0x4] ;  /* 0x0000040001077983 */ /* 0x000ee80000100800 */
[----:B--2---:R-:W2:Y:S01]  /*2b8a0*/  LDL R2, [R1+0x18] ;  /* 0x0000180001027983 */ /* 0x004ea20000100800 */
        /* <DEDUP_REMOVED lines=8> */
[----:B---3--:R-:W-:-:S02]  /*2b930*/  IMAD R7, R4, 0xa800, R7 ;  /* 0x0000a80004077824 */ /* 0x008fc400078e0207 */
[----:B--2---:R-:W-:Y:S02]  /*2b940*/  IMAD R2, R6, 0x70, R2 ;  /* 0x0000007006027824 */ /* 0x004fe400078e0202 */
[----:B0-----:R-:W-:-:S09]  /*2b950*/  VIADD R9, R7, 0x21400 ;  /* 0x0002140007097836 */ /* 0x001fd20000000000 */
.L_x_3069:
        /* <DEDUP_REMOVED lines=16> */
.L_x_3070:
        /* <DEDUP_REMOVED lines=16> */
.L_x_3071:
        /* <DEDUP_REMOVED lines=17> */
.L_x_3200:
[----:B------:R-:W-:Y:S05]  /*2bc70*/  BSYNC B2 ;  /* 0x0000000000027941 */ /* 0x000fea0003800000 */
.L_x_3072:
[----:B------:R-:W-:Y:S01]  /*2bc80*/  BSSY B2, `(.L_x_3074) ;  /* 0x000000b000027945 */ /* 0x000fe20003800000 */
[----:B------:R-:W-:Y:S01]  /*2bc90*/  IMAD.MOV.U32 R12, RZ, RZ, 0x0 ;  /* 0x00000000ff0c7424 */ /* 0x000fe200078e00ff */
[----:B------:R-:W-:Y:S02]  /*2bca0*/  MOV R13, 0x14f00000 ;  /* 0x14f00000000d7802 */ /* 0x000fe40000000f00 */
        /* <DEDUP_REMOVED lines=8> */
.L_x_3075:
[----:B------:R-:W-:Y:S05]  /*2bd30*/  BSYNC B2 ;  /* 0x0000000000027941 */ /* 0x000fea0003800000 */
.L_x_3074:
[----:B------:R-:W2:Y:S04]  /*2bd40*/  LDL R17, [R1+0x4] ;  /* 0x0000040001117983 */ /* 0x000ea80000100800 */
[----:B0-----:R-:W2:Y:S04]  /*2bd50*/  LDL.LU R3, [R1+0x8] ;  /* 0x0000080001037983 */ /* 0x001ea80000300800 */
[----:B------:R-:W3:Y:S04]  /*2bd60*/  LDL R9, [R1+0x18] ;  /* 0x0000180001097983 */ /* 0x000ee80000100800 */
        /* <DEDUP_REMOVED lines=11> */
.L_x_3076:
        /* <DEDUP_REMOVED lines=16> */
.L_x_3077:
        /* <DEDUP_REMOVED lines=16> */
.L_x_3078:
        /* <DEDUP_REMOVED lines=13> */
.L_x_3063:
[----:B------:R-:W-:Y:S05]  /*2c0f0*/  BSYNC B1 ;  /* 0x0000000000017941 */ /* 0x000fea0003800000 */
.L_x_3062:
[----:B------:R-:W2:Y:S01]  /*2c100*/  LDL R2, [R1+0x20] ;  /* 0x0000200001027983 */ /* 0x000ea20000100800 */
[----:B------:R-:W-:Y:S01]  /*2c110*/  VIADD R3, R4, 0x1 ;  /* 0x0000000104037836 */ /* 0x000fe20000000000 */
[----:B------:R-:W-:Y:S04]  /*2c120*/  BSSY B1, `(.L_x_3079) ;  /* 0x00000ba000017945 */ /* 0x000fe80003800000 */
        /* <DEDUP_REMOVED lines=9> */
[----:B0-----:R-:W-:Y:S01]  /*2c1c0*/  VIADD R6, R0, 0xffffffff ;  /* 0xffffffff00067836 */ /* 0x001fe20000000000 */
[----:B------:R-:W-:-:S04]  /*2c1d0*/  ISETP.NE.U32.AND P0, PT, RZ, UR4, PT ;  /* 0x00000004ff007c0c */ /* 0x000fc8000bf05070 */
[----:B------:R-:W-:-:S13]  /*2c1e0*/  ISETP.NE.AND.EX P0, PT, RZ, UR5, PT, P0 ;  /* 0x00000005ff007c0c */ /* 0x000fda000bf05300 */
[----:B------:R-:W-:Y:S05]  /*2c1f0*/  @!P0 BRA `(.L_x_3081) ;  /* 0x00000000004c8947 */ /* 0x000fea0003800000 */
[----:B------:R-:W3:Y:S01]  /*2c200*/  LDL R13, [R1+0x28] ;  /* 0x00002800010d7983 */ /* 0x000ee20000100800 */
[----:B-----5:R-:W0:Y:S01]  /*2c210*/  LDC R8, c[0x0][0x43c] ;  /* 0x00010f00ff087b82 */ /* 0x020e220000000800 */
[----:B------:R-:W-:Y:S02]  /*2c220*/  ULDC.64 UR6, c[0x0][0x428] ;  /* 0x00010a0000067ab9 */ /* 0x000fe40000000a00 */
[----:B------:R-:W4:Y:S01]  /*2c230*/  LDL R9, [R1+0x10] ;  /* 0x0000100001097983 */ /* 0x000f220000100800 */
[----:B0-----:R-:W-:-:S13]  /*2c240*/  ISETP.NE.AND P0, PT, R8, 0x1, PT ;  /* 0x000000010800780c */ /* 0x001fda0003f05270 */
[----:B------:R-:W0:Y:S02]  /*2c250*/  @P0 LDC.64 R2, c[0x0][0x440] ;  /* 0x00011000ff020b82 */ /* 0x000e240000000a00 */
[----:B0-----:R-:W-:Y:S01]  /*2c260*/  @P0 IMAD.HI.U32 R7, R6, R2, RZ ;  /* 0x0000000206070227 */ /* 0x001fe200078e00ff */
[----:B------:R-:W-:-:S04]  /*2c270*/  MOV R2, R6 ;  /* 0x0000000600027202 */ /* 0x000fc80000000f00 */
[----:B------:R-:W-:-:S05]  /*2c280*/  @P0 SHF.R.U32.HI R2, RZ, R3, R7 ;  /* 0x00000003ff020219 */ /* 0x000fca0000011607 */
[----:B------:R-:W-:-:S04]  /*2c290*/  IMAD.MOV R3, RZ, RZ, -R2 ;  /* 0x000000ffff037224 */ /* 0x000fc800078e0a02 */
[----:B------:R-:W-:Y:S01]  /*2c2a0*/  IMAD R6, R8, R3, R6 ;  /* 0x0000000308067224 */ /* 0x000fe200078e0206 */
[----:B------:R-:W-:Y:S01]  /*2c2b0*/  SHF.R.S32.HI R3, RZ, 0x1f, R2 ;  /* 0x0000001fff037819 */ /* 0x000fe20000011402 */
[----:B---3--:R-:W-:-:S04]  /*2c2c0*/  IMAD R7, R13, UR6, RZ ;  /* 0x000000060d077c24 */ /* 0x008fc8000f8e02ff */
[C---:B----4-:R-:W-:Y:S02]  /*2c2d0*/  IMAD R7, R9.reuse, UR7, R7 ;  /* 0x0000000709077c24 */ /* 0x050fe4000f8e0207 */
[----:B------:R-:W-:-:S04]  /*2c2e0*/  IMAD.WIDE.U32 R2, R9, UR6, R2 ;  /* 0x0000000609027c25 */ /* 0x000fc8000f8e0002 */
[----:B------:R-:W-:Y:S01]  /*2c2f0*/  IMAD.IADD R3, R7, 0x1, R3 ;  /* 0x0000000107037824 */ /* 0x000fe200078e0203 */
[----:B------:R-:W-:-:S04]  /*2c300*/  LEA R8, P0, R2, UR4, 0x2 ;  /* 0x0000000402087c11 */ /* 0x000fc8000f8010ff */
[----:B------:R-:W-:-:S05]  /*2c310*/  LEA.HI.X R9, R2, UR5, R3, 0x2, P0 ;  /* 0x0000000502097c11 */ /* 0x000fca00080f1403 */
[----:B------:R0:W5:Y:S04]  /*2c320*/  LDG.E R8, desc[UR60][R8.64] ;  /* 0x0000003c08087981 */ /* 0x000168000c1e1900 */
.L_x_3081:
[----:B------:R-:W3:Y:S01]  /*2c330*/  LDL R2, [R1+0x4] ;  /* 0x0000040001027983 */ /* 0x000ee20000100800 */
[----:B------:R-:W-:Y:S01]  /*2c340*/  SHF.L.U32 R3, R11, 0x1f, RZ ;  /* 0x0000001f0b037819 */ /* 0x000fe200000006ff */
[----:B------:R-:W-:Y:S01]  /*2c350*/  BSSY B2, `(.L_x_3082) ;  /* 0x0000004000027945 */ /* 0x000fe20003800000 */
[----:B---3--:R-:W-:-:S04]  /*2c360*/  IMAD R2, R12, 0x8, R2 ;  /* 0x000000080c027824 */ /* 0x008fc800078e0202 */
[----:B------:R-:W3:Y:S02]  /*2c370*/  SYNCS.PHASECHK.TRANS64.TRYWAIT P0, [R2+URZ+0x36840], R3 ;  /* 0x03684003020075a7 */ /* 0x000ee4000800017f */
[----:B---3--:R-:W-:Y:S05]  /*2c380*/  @!P0 BRA `(.L_x_3083) ;  /* 0x0000003c00608947 */ /* 0x008fea0003800000 */
.L_x_3201:
[----:B------:R-:W-:Y:S05]  /*2c390*/  BSYNC B2 ;  /* 0x0000000000027941 */ /* 0x000fea0003800000 */
.L_x_3082:
[----:B------:R-:W4:Y:S01]  /*2c3a0*/  S2R R7, SR_TID.X ;  /* 0x0000000000077919 */ /* 0x000f220000002100 */
[----:B------:R-:W-:Y:S01]  /*2c3b0*/  BSSY B2, `(.L_x_3084) ;  /* 0x000000b000027945 */ /* 0x000fe20003800000 */
[----:B----4-:R-:W-:-:S04]  /*2c3c0*/  LOP3.LUT R7, R7, 0x7f, RZ, 0xc0, !PT ;  /* 0x0000007f07077812 */ /* 0x010fc800078ec0ff */
[----:B------:R-:W-:-:S13]  /*2c3d0*/  ISETP.NE.AND P1, PT, R7, RZ, PT ;  /* 0x000000ff0700720c */ /* 0x000fda0003f25270 */
[----:B------:R-:W-:Y:S05]  /*2c3e0*/  @P1 BRA `(.L_x_3085) ;  /* 0x00000000001c1947 */ /* 0x000fea0003800000 */
[----:B------:R-:W4:Y:S01]  /*2c3f0*/  S2R R7, SR_TID.X ;  /* 0x0000000000077919 */ /* 0x000f220000002100 */
[----:B---3--:R-:W-:-:S04]  /*2c400*/  MOV R3, 0xa800 ;  /* 0x0000a80000037802 */ /* 0x008fc80000000f00 */
[----:B------:R3:W-:Y:S01]  /*2c410*/  SYNCS.ARRIVE.TRANS64 RZ, [R2+URZ+0x36830], R3 ;  /* 0x0368300302ff79a7 */ /* 0x0007e2000800003f */
[----:B----4-:R-:W-:-:S04]  /*2c420*/  LOP3.LUT R7, R7, 0x1f, RZ, 0xc0, !PT ;  /* 0x0000001f07077812 */ /* 0x010fc800078ec0ff */
[----:B------:R-:W-:-:S13]  /*2c430*/  ISETP.NE.AND P0, PT, R7, RZ, PT ;  /* 0x000000ff0700720c */ /* 0x000fda0003f05270 */
[----:B---3--:R-:W-:Y:S05]  /*2c440*/  @!P0 BRA `(.L_x_3085) ;  /* 0x0000000000048947 */ /* 0x008fea0003800000 */
[----:B------:R-:W-:Y:S01]  /*2c450*/  BPT.TRAP 0x1 ;  /* 0x000000040000795c */ /* 0x000fe20000300000 */
.L_x_3085:
[----:B------:R-:W-:Y:S05]  /*2c460*/  BSYNC B2 ;  /* 0x0000000000027941 */ /* 0x000fea0003800000 */
.L_x_3084:
[----:B------:R-:W4:Y:S04]  /*2c470*/  LDL R7, [R1+0x8] ;  /* 0x0000080001077983 */ /* 0x000f280000100800 */
[----:B0-----:R-:W4:Y:S04]  /*2c480*/  LDL R9, [R1+0x4] ;  /* 0x0000040001097983 */ /* 0x001f280000100800 */
[----:B---3--:R-:W3:Y:S01]  /*2c490*/  LDL R2, [R1+0x18] ;  /* 0x0000180001027983 */ /* 0x008ee20000100800 */
[----:B--2---:R-:W-:-:S05]  /*2c4a0*/  IMAD.MOV.U32 R11, RZ, RZ, RZ ;  /* 0x000000ffff0b7224 */ /* 0x004fca00078e00ff */
[----:B------:R-:W-:Y:S01]  /*2c4b0*/  R2UR UR10, R11 ;  /* 0x000000000b0a72ca */ /* 0x000fe200000e0000 */
[----:B------:R-:W-:Y:S01]  /*2c4c0*/  UIADD3 UR4, UP0, UR36, 0x370, URZ ;  /* 0x0000037024047890 */ /* 0x000fe2000ff1e03f */
[----:B------:R-:W-:Y:S01]  /*2c4d0*/  PLOP3.LUT P0, PT, PT, PT, PT, 0x80, 0x0 ;  /* 0x000000000000781c */ /* 0x000fe20003f0f070 */
[----:B------:R-:W-:Y:S01]  /*2c4e0*/  UMOV UR6, 0x0 ;  /* 0x0000000000067882 */ /* 0x000fe20000000000 */
[----:B------:R-:W-:Y:S01]  /*2c4f0*/  UMOV UR7, 0x14f00000 ;  /* 0x14f0000000077882 */ /* 0x000fe20000000000 */
[----:B------:R-:W-:Y:S01]  /*2c500*/  UIADD3.X UR5, URZ, UR37, URZ, UP0, !UPT ;  /* 0x000000253f057290 */ /* 0x000fe200087fe43f */
[C---:B----4-:R-:W-:Y:S02]  /*2c510*/  IMAD R3, R7.reuse, 0x8, R10 ;  /* 0x0000000807037824 */ /* 0x050fe400078e020a */
[----:B------:R-:W-:Y:S02]  /*2c520*/  IMAD R7, R7, 0xa800, R9 ;  /* 0x0000a80007077824 */ /* 0x000fe400078e0209 */
[----:B------:R-:W-:-:S02]  /*2c530*/  VIADD R3, R3, 0x30 ;  /* 0x0000003003037836 */ /* 0x000fc40000000000 */
[----:B---3--:R-:W-:Y:S01]  /*2c540*/  IMAD R2, R6, 0x70, R2 ;  /* 0x0000007006027824 */ /* 0x008fe200078e0202 */
[----:B------:R-:W-:-:S07]  /*2c550*/  IADD3 R9, R7, 0x21400, RZ ;  /* 0x0002140007097810 */ /* 0x000fce0007ffe0ff */
.L_x_3086:
        /* <DEDUP_REMOVED lines=16> */
.L_x_3087:
        /* <DEDUP_REMOVED lines=16> */
.L_x_3088:
        /* <DEDUP_REMOVED lines=15> */
.L_x_3202:
[----:B------:R-:W-:Y:S05]  /*2c850*/  BSYNC B2 ;  /* 0x0000000000027941 */ /* 0x000fea0003800000 */
.L_x_3089:
        /* <DEDUP_REMOVED lines=11> */
.L_x_3092:
[----:B------:R-:W-:Y:S05]  /*2c910*/  BSYNC B2 ;  /* 0x0000000000027941 */ /* 0x000fea0003800000 */
.L_x_3091:
        /* <DEDUP_REMOVED lines=13> */
.L_x_3093:
        /* <DEDUP_REMOVED lines=16> */
.L_x_3094:
        /* <DEDUP_REMOVED lines=16> */
.L_x_3095:
        /* <DEDUP_REMOVED lines=13> */
.L_x_3080:
[----:B------:R-:W-:Y:S05]  /*2ccc0*/  BSYNC B1 ;  /* 0x0000000000017941 */ /* 0x000fea0003800000 */
.L_x_3079:
[C---:B------:R-:W-:Y:S01]  /*2ccd0*/  ISETP.GT.AND P0, PT, R0.reuse, 0x1, PT ;  /* 0x000000010000780c */ /* 0x040fe20003f04270 */
[----:B------:R-:W-:-:S12]  /*2cce0*/  VIADD R0, R0, 0xfffffffe ;  /* 0xfffffffe00007836 */ /* 0x000fd80000000000 */
[----:B------:R-:W-:Y:S05]  /*2ccf0*/  @P0 BRA `(.L_x_3096) ;  /* 0xffffffe800040947 */ /* 0x000fea000383ffff */
.L_x_3042:
[----:B------:R-:W-:Y:S05]  /*2cd00*/  BSYNC B0 ;  /* 0x0000000000007941 */ /* 0x000fea0003800000 */
.L_x_3041:
[----:B------:R-:W4:Y:S01]  /*2cd10*/  S2R R3, SR_TID.X ;  /* 0x0000000000037919 */ /* 0x000f220000002100 */
[----:B------:R-:W-:Y:S01]  /*2cd20*/  BSSY B0, `(.L_x_3097) ;  /* 0x0000010000007945 */ /* 0x000fe20003800000 */
[----:B----4-:R-:W-:-:S04]  /*2cd30*/  LOP3.LUT R3, R3, 0x7f, RZ, 0xc0, !PT ;  /* 0x0000007f03037812 */ /* 0x010fc800078ec0ff */
[----:B------:R-:W-:-:S13]  /*2cd40*/  ISETP.NE.AND P0, PT, R3, RZ, PT ;  /* 0x000000ff0300720c */ /* 0x000fda0003f05270 */
[----:B------:R-:W-:Y:S05]  /*2cd50*/  @P0 BRA `(.L_x_3098) ;  /* 0x0000000000300947 */ /* 0x000fea0003800000 */
[----:B------:R-:W4:Y:S01]  /*2cd60*/  S2R R2, SR_LANEID ;  /* 0x0000000000027919 */ /* 0x000f220000000000 */
[----:B------:R-:W-:Y:S01]  /*2cd70*/  VOTEU.ANY UR4, UPT, PT ;  /* 0x0000000000047886 */ /* 0x000fe200038e0100 */
[----:B0-2---:R-:W0:Y:S01]  /*2cd80*/  LDC.64 R4, c[0x0][0xc60] ;  /* 0x00031800ff047b82 */ /* 0x005e220000000a00 */
[----:B------:R-:W4:Y:S02]  /*2cd90*/  FLO.U32 R0, UR4 ;  /* 0x0000000400007d00 */ /* 0x000f2400080e0000 */
[----:B----4-:R-:W-:-:S06]  /*2cda0*/  ISETP.EQ.U32.AND P0, PT, R0, R2, PT ;  /* 0x000000020000720c */ /* 0x010fcc0003f02070 */
[----:B------:R-:W0:Y:S07]  /*2cdb0*/  POPC R2, UR4 ;  /* 0x0000000400027d09 */ /* 0x000e2e0008000000 */
[----:B0-----:R-:W2:Y:S04]  /*2cdc0*/  @P0 ATOMG.E.ADD.STRONG.GPU PT, R2, desc[UR60][R4.64], R2 ;  /* 0x00000002040209a8 */ /* 0x001ea800081ee1fc */
[----:B--2---:R0:W2:Y:S02]  /*2cdd0*/  SHFL.IDX PT, R2, R2, R0, 0x1f ;  /* 0x00001f0002027589 */ /* 0x0040a400000e0000 */
[----:B0-----:R-:W0:Y:S02]  /*2cde0*/  S2R R0, SR_LTMASK ;  /* 0x0000000000007919 */ /* 0x001e240000003900 */
[----:B0-----:R-:W-:-:S06]  /*2cdf0*/  LOP3.LUT R0, R0, UR4, RZ, 0xc0, !PT ;  /* 0x0000000400007c12 */ /* 0x001fcc000f8ec0ff */
[----:B------:R-:W2:Y:S02]  /*2ce00*/  POPC R0, R0 ;  /* 0x0000000000007309 */ /* 0x000ea40000000000 */
[----:B--2---:R-:W-:-:S07]  /*2ce10*/  IADD3 R16, R2, UR38, R0 ;  /* 0x0000002602107c10 */ /* 0x004fce000fffe000 */
.L_x_3098:
[----:B------:R-:W-:Y:S05]  /*2ce20*/  BSYNC B0 ;  /* 0x0000000000007941 */ /* 0x000fea0003800000 */
.L_x_3097:
[----:B------:R-:W4:Y:S01]  /*2ce30*/  LDL R0, [R1+0x20] ;  /* 0x0000200001007983 */ /* 0x000f220000100800 */
[----:B------:R-:W-:Y:S01]  /*2ce40*/  BSSY B0, `(.L_x_3099) ;  /* 0x0000050000007945 */ /* 0x000fe20003800000 */
[----:B----4-:R-:W-:-:S13]  /*2ce50*/  LOP3.LUT P0, RZ, R0, 0x1, RZ, 0xc0, !PT ;  /* 0x0000000100ff7812 */ /* 0x010fda000780c0ff */
[----:B------:R-:W-:Y:S05]  /*2ce60*/  @!P0 BRA `(.L_x_3100) ;  /* 0x0000000400348947 */ /* 0x000fea0003800000 */
[----:B0-2---:R-:W2:Y:S04]  /*2ce70*/  LDL R4, [R1+0x4] ;  /* 0x0000040001047983 */ /* 0x005ea80000100800 */
[----:B------:R-:W2:Y:S04]  /*2ce80*/  LDL R0, [R1+0x8] ;  /* 0x0000080001007983 */ /* 0x000ea80000100800 */
[----:B------:R-:W4:Y:S01]  /*2ce90*/  LDL R2, [R1+0x14] ;  /* 0x0000140001027983 */ /* 0x000f220000100800 */
[----:B------:R-:W-:Y:S01]  /*2cea0*/  BSSY B1, `(.L_x_3101) ;  /* 0x0000006000017945 */ /* 0x000fe20003800000 */
[----:B------:R-:W-:Y:S01]  /*2ceb0*/  ISETP.NE.AND P1, PT, R3, RZ, PT ;  /* 0x000000ff0300720c */ /* 0x000fe20003f25270 */
[----:B--2---:R-:W-:Y:S01]  /*2cec0*/  IMAD R0, R0, 0x8, R4 ;  /* 0x0000000800007824 */ /* 0x004fe200078e0204 */
[----:B----4-:R-:W-:-:S04]  /*2ced0*/  SHF.L.U32 R2, R2, 0x1f, RZ ;  /* 0x0000001f02027819 */ /* 0x010fc800000006ff */
[----:B------:R-:W0:Y:S02]  /*2cee0*/  SYNCS.PHASECHK.TRANS64.TRYWAIT P0, [R0+URZ+0x36860], R2 ;  /* 0x03686002000075a7 */ /* 0x000e24000800017f */
[----:B0-----:R-:W-:Y:S05]  /*2cef0*/  @!P0 BRA `(.L_x_3102) ;  /* 0x0000003000ac8947 */ /* 0x001fea0003800000 */
.L_x_3203:
[----:B------:R-:W-:Y:S05]  /*2cf00*/  BSYNC B1 ;  /* 0x0000000000017941 */ /* 0x000fea0003800000 */
.L_x_3101:
[----:B------:R-:W-:Y:S04]  /*2cf10*/  BSSY B1, `(.L_x_3103) ;  /* 0x0000009000017945 */ /* 0x000fe80003800000 */
[----:B------:R-:W-:Y:S05]  /*2cf20*/  @P1 BRA `(.L_x_3104) ;  /* 0x00000000001c1947 */ /* 0x000fea0003800000 */
[----:B------:R-:W2:Y:S01]  /*2cf30*/  S2R R3, SR_TID.X ;  /* 0x0000000000037919 */ /* 0x000ea20000002100 */
[----:B0-----:R-:W-:-:S04]  /*2cf40*/  IMAD.MOV.U32 R2, RZ, RZ, 0xa800 ;  /* 0x0000a800ff027424 */ /* 0x001fc800078e00ff */
[----:B------:R4:W-:Y:S01]  /*2cf50*/  SYNCS.ARRIVE.TRANS64 RZ, [R0+URZ+0x36850], R2 ;  /* 0x0368500200ff79a7 */ /* 0x0009e2000800003f */
[----:B--2---:R-:W-:-:S04]  /*2cf60*/  LOP3.LUT R3, R3, 0x1f, RZ, 0xc0, !PT ;  /* 0x0000001f03037812 */ /* 0x004fc800078ec0ff */
[----:B------:R-:W-:-:S13]  /*2cf70*/  ISETP.NE.AND P0, PT, R3, RZ, PT ;  /* 0x000000ff0300720c */ /* 0x000fda0003f05270 */
[----:B----4-:R-:W-:Y:S05]  /*2cf80*/  @!P0 BRA `(.L_x_3104) ;  /* 0x0000000000048947 */ /* 0x010fea0003800000 */
[----:B------:R-:W-:Y:S01]  /*2cf90*/  BPT.TRAP 0x1 ;  /* 0x000000040000795c */ /* 0x000fe20000300000 */
.L_x_3104:
[----:B------:R-:W-:Y:S05]  /*2cfa0*/  BSYNC B1 ;  /* 0x0000000000017941 */ /* 0x000fea0003800000 */
.L_x_3103:
[----:B------:R-:W2:Y:S04]  /*2cfb0*/  LDL.LU R5, [R1+0x18] ;  /* 0x0000180001057983 */ /* 0x000ea80000300800 */
[----:B------:R-:W2:Y:S04]  /*2cfc0*/  LDL.LU R3, [R1+0xc] ;  /* 0x00000c0001037983 */ /* 0x000ea80000300800 */
[----:B------:R-:W4:Y:S04]  /*2cfd0*/  LDL R4, [R1+0x4] ;  /* 0x0000040001047983 */ /* 0x000f280000100800 */
[----:B0-----:R-:W4:Y:S01]  /*2cfe0*/  LDL R2, [R1+0x8] ;  /* 0x0000080001027983 */ /* 0x001f220000100800 */
        /* <DEDUP_REMOVED lines=8> */
[----:B----4-:R-:W-:-:S04]  /*2d070*/  IMAD R2, R2, 0xa800, R4 ;  /* 0x0000a80002027824 */ /* 0x010fc800078e0204 */
[----:B------:R-:W-:-:S07]  /*2d080*/  VIADD R4, R2, 0x400 ;  /* 0x0000040002047836 */ /* 0x000fce0000000000 */
.L_x_3105:
        /* <DEDUP_REMOVED lines=16> */
.L_x_3106:
        /* <DEDUP_REMOVED lines=16> */
.L_x_3107:
        /* <DEDUP_REMOVED lines=10> */
[----:B----4-:R-:W-:Y:S05]  /*2d330*/  @P0 BRA.U.ANY `(.L_x_3107) ;  /* 0xfffffffd00d40947 */ /* 0x010fea000393ffff */
.L_x_3100:
[----:B------:R-:W-:Y:S05]  /*2d340*/  BSYNC B0 ;  /* 0x0000000000007941 */ /* 0x000fea0003800000 */
.L_x_3099:
[----:B------:R-:W4:Y:S04]  /*2d350*/  LDL.LU R5, [R1+0x8] ;  /* 0x0000080001057983 */ /* 0x000f280000300800 */
[----:B0-2---:R-:W2:Y:S01]  /*2d360*/  LDL.LU R4, [R1+0x14] ;  /* 0x0000140001047983 */ /* 0x005ea20000300800 */
[----:B----4-:R-:W-:-:S04]  /*2d370*/  IADD3 R0, R5, 0x1, RZ ;  /* 0x0000000105007810 */ /* 0x010fc80007ffe0ff */
[----:B------:R-:W-:-:S04]  /*2d380*/  ISETP.NE.AND P0, PT, R0, 0x2, PT ;  /* 0x000000020000780c */ /* 0x000fc80003f05270 */
[----:B------:R-:W-:Y:S02]  /*2d390*/  SEL R2, RZ, 0x1, P0 ;  /* 0x00000001ff027807 */ /* 0x000fe40000000000 */
[----:B------:R-:W-:Y:S02]  /*2d3a0*/  SEL R0, R0, RZ, P0 ;  /* 0x000000ff00007207 */ /* 0x000fe40000000000 */
[----:B--2---:R-:W-:-:S03]  /*2d3b0*/  LOP3.LUT R4, R4, R2, RZ, 0x3c, !PT ;  /* 0x0000000204047212 */ /* 0x004fc600078e3cff */
[----:B------:R0:W-:Y:S04]  /*2d3c0*/  STL [R1+0x8], R0 ;  /* 0x0000080001007387 */ /* 0x0001e80000100800 */
[----:B------:R0:W-:Y:S02]  /*2d3d0*/  STL [R1+0x14], R4 ;  /* 0x0000140401007387 */ /* 0x0001e40000100800 */
.L_x_3021:
[----:B------:R-:W-:Y:S05]  /*2d3e0*/  BSYNC B7 ;  /* 0x0000000000077941 */ /* 0x000fea0003800000 */
.L_x_3019:
        /* <DEDUP_REMOVED lines=13> */
.L_x_3108:
[----:B---3--:R-:W0:Y:S01]  /*2d4c0*/  S2R R6, SR_TID.X ;  /* 0x0000000000067919 */ /* 0x008e220000002100 */
        /* <DEDUP_REMOVED lines=15> */
[----:B0-----:R-:W-:Y:S01]  /*2d5c0*/  IMAD.MOV.U32 R3, RZ, RZ, RZ ;  /* 0x000000ffff037224 */ /* 0x001fe200078e00ff */
[----:B--2---:R-:W-:Y:S02]  /*2d5d0*/  @!P1 MOV R3, R2 ;  /* 0x0000000200039202 */ /* 0x004fe40000000f00 */
[----:B------:R-:W-:-:S03]  /*2d5e0*/  ISETP.NE.AND P1, PT, R6, RZ, PT ;  /* 0x000000ff0600720c */ /* 0x000fc60003f25270 */
[----:B------:R-:W0:Y:S02]  /*2d5f0*/  SHFL.UP PT, R2, R3, 0x1, RZ ;  /* 0x0420000003027989 */ /* 0x000e2400000e00ff */
[----:B0-----:R-:W-:-:S05]  /*2d600*/  SEL R0, R2, RZ, P1 ;  /* 0x000000ff02007207 */ /* 0x001fca0000800000 */
[----:B------:R-:W-:Y:S02]  /*2d610*/  IMAD.IADD R2, R3, 0x1, R0 ;  /* 0x0000000103027824 */ /* 0x000fe400078e0200 */
[----:B------:R-:W-:Y:S04]  /*2d620*/  SHFL.IDX PT, R0, R16, RZ, 0x1f ;  /* 0x00001fff10007589 */ /* 0x000fe800000e0000 */
        /* <DEDUP_REMOVED lines=13> */
.L_x_3213:
[----:B------:R-:W-:Y:S02]  /*2d700*/  ULDC UR4, c[0x0][0xc38] ;  /* 0x00030e0000047ab9 */ /* 0x000fe40000000800 */
[----:B------:R-:W-:-:S04]  /*2d710*/  IMAD.U32 R4, RZ, RZ, UR4 ;  /* 0x00000004ff047e24 */ /* 0x000fc8000f8e00ff */
[----:B--2---:R-:W-:-:S04]  /*2d720*/  IMAD R16, R16, R4, RZ ;  /* 0x0000000410107224 */ /* 0x004fc800078e02ff */
[----:B------:R-:W-:-:S05]  /*2d730*/  IMAD.IADD R5, R5, 0x1, R16 ;  /* 0x0000000105057824 */ /* 0x000fca00078e0210 */
[----:B------:R-:W-:-:S13]  /*2d740*/  ISETP.GT.AND P6, PT, R5, R0, PT ;  /* 0x000000000500720c */ /* 0x000fda0003fc4270 */
[----:B------:R-:W-:Y:S05]  /*2d750*/  @P6 BRA `(.L_x_3111) ;  /* 0x00000000009c6947 */ /* 0x000fea0003800000 */
.L_x_3116:
[----:B0-----:R-:W0:Y:S01]  /*2d760*/  LDC R2, c[0x0][0xc3c] ;  /* 0x00030f00ff027b82 */ /* 0x001e220000000800 */
[----:B------:R-:W-:-:S04]  /*2d770*/  IADD3 R19, R19, 0x1f, RZ ;  /* 0x0000001f13137810 */ /* 0x000fc80007ffe0ff */
[----:B0-----:R-:W-:-:S13]  /*2d780*/  ISETP.GE.AND P6, PT, R19, R2, PT ;  /* 0x000000021300720c */ /* 0x001fda0003fc6270 */
[----:B------:R-:W-:Y:S05]  /*2d790*/  @P6 BRA `(.L_x_3112) ;  /* 0x0000000400d46947 */ /* 0x000fea0003800000 */
[----:B------:R-:W0:Y:S01]  /*2d7a0*/  S2R R3, SR_TID.X ;  /* 0x0000000000037919 */ /* 0x000e220000002100 */
[----:B------:R-:W-:Y:S01]  /*2d7b0*/  BSSY B0, `(.L_x_3113) ;  /* 0x0000009000007945 */ /* 0x000fe20003800000 */
[----:B0-----:R-:W-:-:S05]  /*2d7c0*/  LOP3.LUT R3, R3, 0x1f, RZ, 0xc0, !PT ;  /* 0x0000001f03037812 */ /* 0x001fca00078ec0ff */
[----:B------:R-:W-:Y:S02]  /*2d7d0*/  IMAD.IADD R4, R19, 0x1, R3 ;  /* 0x0000000113047824 */ /* 0x000fe400078e0203 */
[----:B------:R-:W-:-:S03]  /*2d7e0*/  IMAD.MOV.U32 R3, RZ, RZ, RZ ;  /* 0x000000ffff037224 */ /* 0x000fc600078e00ff */
[----:B------:R-:W-:-:S13]  /*2d7f0*/  ISETP.GE.OR P6, PT, R4, R2, !P0 ;  /* 0x000000020400720c */ /* 0x000fda00047c6670 */
[----:B------:R-:W-:Y:S05]  /*2d800*/  @P6 BRA `(.L_x_3114) ;  /* 0x00000000000c6947 */ /* 0x000fea0003800000 */
[----:B------:R-:W0:Y:S02]  /*2d810*/  LDC.64 R2, c[0x0][0xc80] ;  /* 0x00032000ff027b82 */ /* 0x000e240000000a00 */
[----:B0-----:R-:W-:-:S06]  /*2d820*/  IMAD.WIDE R2, R4, 0x4, R2 ;  /* 0x0000000404027825 */ /* 0x001fcc00078e0202 */
[----:B------:R0:W5:Y:S02]  /*2d830*/  LDG.E R3, desc[UR60][R2.64] ;  /* 0x0000003c02037981 */ /* 0x000164000c1e1900 */
.L_x_3114:
[----:B------:R-:W-:Y:S05]  /*2d840*/  BSYNC B0 ;  /* 0x0000000000007941 */ /* 0x000fea0003800000 */
.L_x_3113:
[----:B------:R-:W-:-:S03]  /*2d850*/  UMOV UR4, 0xffffffff ;  /* 0xffffffff00047882 */ /* 0x000fc60000000000 */
[----:B------:R-:W-:Y:S05]  /*2d860*/  BRA.DIV UR4, `(.L_x_3115) ;  /* 0x0000002e04a07947 */ /* 0x000fea000b800000 */
        /* <DEDUP_REMOVED lines=16> */
.L_x_3221:
[----:B------:R-:W-:Y:S02]  /*2d970*/  ULDC UR4, c[0x0][0xc38] ;  /* 0x00030e0000047ab9 */ /* 0x000fe40000000800 */
[----:B------:R-:W-:-:S05]  /*2d980*/  MOV R4, UR4 ;  /* 0x0000000400047c02 */ /* 0x000fca0008000f00 */
[----:B--2---:R-:W-:-:S04]  /*2d990*/  IMAD R16, R16, R4, RZ ;  /* 0x0000000410107224 */ /* 0x004fc800078e02ff */
[----:B------:R-:W-:-:S05]  /*2d9a0*/  IMAD.IADD R5, R16, 0x1, R5 ;  /* 0x0000000110057824 */ /* 0x000fca00078e0205 */
[----:B------:R-:W-:-:S13]  /*2d9b0*/  ISETP.GT.AND P6, PT, R5, R0, PT ;  /* 0x000000000500720c */ /* 0x000fda0003fc4270 */
[----:B------:R-:W-:Y:S05]  /*2d9c0*/  @!P6 BRA `(.L_x_3116) ;  /* 0xfffffffc0064e947 */ /* 0x000fea000383ffff */
.L_x_3111:
        /* <DEDUP_REMOVED lines=8> */
.L_x_3225:
[----:B------:R-:W-:Y:S01]  /*2da50*/  ISETP.NE.AND P0, PT, R5, RZ, PT ;  /* 0x000000ff0500720c */ /* 0x000fe20003f05270 */
[----:B------:R-:W-:-:S12]  /*2da60*/  IMAD.MOV.U32 R5, RZ, RZ, RZ ;  /* 0x000000ffff057224 */ /* 0x000fd800078e00ff */
[----:B------:R-:W-:Y:S05]  /*2da70*/  @!P0 BRA `(.L_x_3118) ;  /* 0x0000000000148947 */ /* 0x000fea0003800000 */
[----:B------:R-:W-:Y:S01]  /*2da80*/  UMOV UR4, 0xffffffff ;  /* 0xffffffff00047882 */ /* 0x000fe20000000000 */
[----:B------:R-:W-:Y:S02]  /*2da90*/  IADD3 R12, R6, -0x1, RZ ;  /* 0xffffffff060c7810 */ /* 0x000fe40007ffe0ff */
[----:B------:R-:W-:Y:S05]  /*2daa0*/  BRA.DIV UR4, `(.L_x_3119) ;  /* 0x0000003204307947 */ /* 0x000fea000b800000 */
[----:B0-----:R0:W4:Y:S02]  /*2dab0*/  SHFL.IDX PT, R2, R2, R12, 0x1f ;  /* 0x00001f0c02027589 */ /* 0x00112400000e0000 */
.L_x_3228:
[----:B----4-:R-:W-:-:S07]  /*2dac0*/  IMAD.MOV.U32 R5, RZ, RZ, R2 ;  /* 0x000000ffff057224 */ /* 0x010fce00078e0002 */
.L_x_3118:
[----:B0-2---:R-:W0:Y:S01]  /*2dad0*/  LDC.64 R2, c[0x0][0xc90] ;  /* 0x00032400ff027b82 */ /* 0x005e220000000a00 */
[----:B------:R-:W-:-:S04]  /*2dae0*/  IMAD.IADD R19, R6, 0x1, R19 ;  /* 0x0000000106137824 */ /* 0x000fc800078e0213 */
[----:B0-----:R-:W-:-:S05]  /*2daf0*/  IMAD.WIDE R2, R19, 0x4, R2 ;  /* 0x0000000413027825 */ /* 0x001fca00078e0202 */
[----:B------:R-:W3:Y:S01]  /*2db00*/  LDG.E R7, desc[UR60][R2.64] ;  /* 0x0000003c02077981 */ /* 0x000ee2000c1e1900 */
        /* <DEDUP_REMOVED lines=8> */
[----:B0-----:R-:W-:-:S05]  /*2db90*/  IADD3 R2, RZ, -R3, RZ ;  /* 0x80000003ff027210 */ /* 0x001fca0007ffe0ff */
        /* <DEDUP_REMOVED lines=24> */
[----:B------:R-:W0:Y:S08]  /*2dd20*/  I2F.RP R3, R7 ;  /* 0x0000000700037306 */ /* 0x000e300000209400 */
        /* <DEDUP_REMOVED lines=17> */
[C---:B------:R-:W-:Y:S01]  /*2de40*/  LOP3.LUT R3, R0.reuse, R4, RZ, 0x3c, !PT ;  /* 0x0000000400037212 */ /* 0x040fe200078e3cff */
[----:B------:R-:W-:-:S03]  /*2de50*/  IMAD.IADD R0, R0, 0x1, R5 ;  /* 0x0000000100007824 */ /* 0x000fc600078e0205 */
[----:B------:R-:W-:-:S07]  /*2de60*/  ISETP.GE.AND P2, PT, R3, RZ, PT ;  /* 0x000000ff0300720c */ /* 0x000fce0003f46270 */
[----:B------:R-:W-:-:S06]  /*2de70*/  @P0 IADD3 R2, R2, 0x1, RZ ;  /* 0x0000000102020810 */ /* 0x000fcc0007ffe0ff */
[----:B------:R-:W-:Y:S01]  /*2de80*/  @!P2 IMAD.MOV R2, RZ, RZ, -R2 ;  /* 0x000000ffff02a224 */ /* 0x000fe200078e0a02 */
[----:B------:R-:W-:Y:S01]  /*2de90*/  @!P1 LOP3.LUT R2, RZ, R4, RZ, 0x33, !PT ;  /* 0x00000004ff029212 */ /* 0x000fe200078e33ff */
[----:B------:R-:W-:-:S04]  /*2dea0*/  IMAD.MOV R4, RZ, RZ, -R4 ;  /* 0x000000ffff047224 */ /* 0x000fc800078e0a04 */
[----:B------:R-:W-:Y:S01]  /*2deb0*/  IMAD R18, R2, R4, R0 ;  /* 0x0000000402127224 */ /* 0x000fe200078e0200 */
[----:B------:R-:W-:-:S04]  /*2dec0*/  LOP3.LUT R2, RZ, R2, RZ, 0x33, !PT ;  /* 0x00000002ff027212 */ /* 0x000fc800078e33ff */
[----:B------:R-:W-:Y:S01]  /*2ded0*/  IADD3 R17, R17, R2, RZ ;  /* 0x0000000211117210 */ /* 0x000fe20007ffe0ff */
[----:B------:R-:W-:Y:S06]  /*2dee0*/  BRA `(.L_x_3120) ;  /* 0x00000000001c7947 */ /* 0x000fec0003800000 */
.L_x_3112:
[----:B------:R-:W-:Y:S01]  /*2def0*/  UMOV UR4, URZ ;  /* 0x0000003f00047c82 */ /* 0x000fe20008000000 */
[----:B------:R-:W-:Y:S01]  /*2df00*/  UMOV UR5, URZ ;  /* 0x0000003f00057c82 */ /* 0x000fe20008000000 */
[----:B------:R-:W-:Y:S01]  /*2df10*/  ULDC UR6, c[0x0][0xc3c] ;  /* 0x00030f0000067ab9 */ /* 0x000fe20000000800 */
[----:B------:R-:W-:Y:S01]  /*2df20*/  IMAD.MOV.U32 R16, RZ, RZ, R0 ;  /* 0x000000ffff107224 */ /* 0x000fe200078e0000 */
[----:B------:R-:W-:Y:S01]  /*2df30*/  MOV R19, UR6 ;  /* 0x0000000600137c02 */ /* 0x000fe20008000f00 */
[----:B------:R-:W-:Y:S02]  /*2df40*/  IMAD.U32 R17, RZ, RZ, UR4 ;  /* 0x00000004ff117e24 */ /* 0x000fe4000f8e00ff */
[----:B------:R-:W-:-:S07]  /*2df50*/  IMAD.U32 R18, RZ, RZ, UR5 ;  /* 0x00000005ff127e24 */ /* 0x000fce000f8e00ff */
.L_x_3120:
        /* <DEDUP_REMOVED lines=12> */
.L_x_3109:
[----:B------:R-:W-:Y:S02]  /*2e020*/  ULDC UR4, c[0x0][0xc3c] ;  /* 0x00030f0000047ab9 */ /* 0x000fe40000000800 */
[----:B--2---:R-:W-:-:S13]  /*2e030*/  ISETP.GE.AND P0, PT, R19, UR4, PT ;  /* 0x0000000413007c0c */ /* 0x004fda000bf06270 */
[----:B------:R-:W-:Y:S05]  /*2e040*/  @!P0 BRA `(.L_x_3121) ;  /* 0xffffff8c00a48947 */ /* 0x000fea000383ffff */
[----:B------:R-:W-:Y:S05]  /*2e050*/  BSYNC B8 ;  /* 0x0000000000087941 */ /* 0x000fea0003800000 */
.L_x_2975:
[----:B0-----:R-:W2:Y:S01]  /*2e060*/  LDL.LU R0, [R1+0x50] ;  /* 0x0000500001007983 */ /* 0x001ea20000300800 */
[----:B------:R-:W-:Y:S01]  /*2e070*/  BSSY B0, `(.L_x_3122) ;  /* 0x000000b000007945 */ /* 0x000fe20003800000 */
[----:B------:R-:W0:Y:S01]  /*2e080*/  S2R R5, SR_CgaCtaId ;  /* 0x0000000000057919 */ /* 0x000e220000008800 */
[----:B--2---:R-:W-:-:S05]  /*2e090*/  VIADD R0, R0, 0x1 ;  /* 0x0000000100007836 */ /* 0x004fca0000000000 */
[----:B------:R-:W-:-:S04]  /*2e0a0*/  LEA.HI R2, R0, R0, RZ, 0x1 ;  /* 0x0000000000027211 */ /* 0x000fc800078f08ff */
[----:B----4-:R-:W-:-:S05]  /*2e0b0*/  LOP3.LUT R3, R2, 0xfffffffe, RZ, 0xc0, !PT ;  /* 0xfffffffe02037812 */ /* 0x010fca00078ec0ff */
[----:B------:R-:W-:Y:S01]  /*2e0c0*/  IMAD.IADD R3, R0, 0x1, -R3 ;  /* 0x0000000100037824 */ /* 0x000fe200078e0a03 */
[----:B------:R-:W-:-:S04]  /*2e0d0*/  MOV R0, 0x400 ;  /* 0x0000040000007802 */ /* 0x000fc80000000f00 */
[----:B0-----:R-:W-:Y:S02]  /*2e0e0*/  LEA R0, R5, R0, 0x18 ;  /* 0x0000000005007211 */ /* 0x001fe400078ec0ff */
[----:B------:R-:W-:-:S04]  /*2e0f0*/  SHF.L.U32 R3, R3, 0x1f, RZ ;  /* 0x0000001f03037819 */ /* 0x000fc800000006ff */
[----:B------:R-:W0:Y:S02]  /*2e100*/  SYNCS.PHASECHK.TRANS64.TRYWAIT P0, [R0+URZ+0x36820], R3 ;  /* 0x03682003000075a7 */ /* 0x000e24000800017f */
[----:B0-----:R-:W-:Y:S05]  /*2e110*/  @!P0 BRA `(.L_x_3123) ;  /* 0x0000002800bc8947 */ /* 0x001fea0003800000 */
.L_x_3229:
[----:B------:R-:W-:Y:S05]  /*2e120*/  BSYNC B0 ;  /* 0x0000000000007941 */ /* 0x000fea0003800000 */
.L_x_3122:
[----:B------:R-:W-:-:S03]  /*2e130*/  UMOV UR4, 0xffffffff ;  /* 0xffffffff00047882 */ /* 0x000fc60000000000 */
[----:B------:R-:W-:Y:S05]  /*2e140*/  BRA.DIV UR4, `(.L_x_3124) ;  /* 0x0000002a04c47947 */ /* 0x000fea000b800000 */
[----:B------:R-:W2:Y:S02]  /*2e150*/  S2R R2, SR_TID.X ;  /* 0x0000000000027919 */ /* 0x000ea40000002100 */
[----:B--2---:R-:W-:-:S04]  /*2e160*/  SHF.R.U32.HI R2, RZ, 0x5, R2 ;  /* 0x00000005ff027819 */ /* 0x004fc80000011602 */
[----:B------:R-:W-:-:S05]  /*2e170*/  LOP3.LUT R2, R2, 0x3, RZ, 0xc0, !PT ;  /* 0x0000000302027812 */ /* 0x000fca00078ec0ff */
[----:B------:R2:W4:Y:S02]  /*2e180*/  SHFL.IDX PT, R14, R2, RZ, 0x1f ;  /* 0x00001fff020e7589 */ /* 0x00052400000e0000 */
.L_x_3232:
[----:B----4-:R-:W-:-:S13]  /*2e190*/  ISETP.NE.AND P0, PT, R14, RZ, PT ;  /* 0x000000ff0e00720c */ /* 0x010fda0003f05270 */
[----:B------:R-:W-:Y:S05]  /*2e1a0*/  @P0 BRA `(.L_x_2741) ;  /* 0x00000000009c0947 */ /* 0x000fea0003800000 */
[----:B------:R-:W-:-:S03]  /*2e1b0*/  UMOV UR4, 0xffffffff ;  /* 0xffffffff00047882 */ /* 0x000fc60000000000 */
[----:B------:R-:W-:Y:S05]  /*2e1c0*/  BRA.DIV UR4, `(.L_x_3125) ;  /* 0x0000002a04d87947 */ /* 0x000fea000b800000 */
[----:B------:R-:W-:-:S13]  /*2e1d0*/  ELECT P6, URZ, PT ;  /* 0x00000000003f782f */ /* 0x000fda00038c0000 */
.L_x_3235:
        /* <DEDUP_REMOVED lines=8> */
.L_x_3126:
[----:B0-----:R-:W3:Y:S04]  /*2e260*/  LDL R3, [R1+0x8] ;  /* 0x0000080001037983 */ /* 0x001ee80000100800 */
[----:B------:R-:W2:Y:S01]  /*2e270*/  LDL.LU R7, [R1+0x14] ;  /* 0x0000140001077983 */ /* 0x000ea20000300800 */
[----:B------:R-:W-:-:S05]  /*2e280*/  IADD3 R2, R0, 0x36840, RZ ;  /* 0x0003684000027810 */ /* 0x000fca0007ffe0ff */
        /* <DEDUP_REMOVED lines=11> */
.L_x_3236:
[----:B------:R-:W2:Y:S02]  /*2e340*/  SYNCS.PHASECHK.TRANS64.TRYWAIT P0, [R7+URZ], R2 ;  /* 0x00000002070075a7 */ /* 0x000ea4000800017f */
[----:B--2---:R-:W-:Y:S05]  /*2e350*/  @!P0 BRA `(.L_x_3128) ;  /* 0x0000002800a88947 */ /* 0x004fea0003800000 */
.L_x_3237:
[----:B------:R-:W-:Y:S05]  /*2e360*/  @!P2 BRA `(.L_x_3129) ;  /* 0x000000000004a947 */ /* 0x000fea0003800000 */
[----:B------:R-:W-:Y:S01]  /*2e370*/  BPT.TRAP 0x1 ;  /* 0x000000040000795c */ /* 0x000fe20000300000 */
.L_x_3129:
[----:B------:R-:W3:Y:S01]  /*2e380*/  LDL.LU R4, [R1+0x8] ;  /* 0x0000080001047983 */ /* 0x000ee20000300800 */
[----:B------:R-:W-:-:S05]  /*2e390*/  IADD3 R0, R0, 0x36860, RZ ;  /* 0x0003686000007810 */ /* 0x000fca0007ffe0ff */
[----:B---3--:R-:W-:-:S04]  /*2e3a0*/  IMAD R4, R4, 0x8, R0 ;  /* 0x0000000804047824 */ /* 0x008fc800078e0200 */
[----:B------:R-:W3:Y:S02]  /*2e3b0*/  SYNCS.PHASECHK.TRANS64.TRYWAIT P0, [R4+URZ], R5 ;  /* 0x00000005040075a7 */ /* 0x000ee4000800017f */
[----:B---3--:R-:W-:Y:S05]  /*2e3c0*/  @!P0 BRA `(.L_x_3130) ;  /* 0x0000002800a08947 */ /* 0x008fea0003800000 */
.L_x_3238:
[----:B------:R-:W-:-:S07]  /*2e3d0*/  IMAD R3, R3, 0x8, R0 ;  /* 0x0000000803037824 */ /* 0x000fce00078e0200 */
.L_x_3131:
[----:B----4-:R4:W0:Y:S02]  /*2e3e0*/  SYNCS.PHASECHK.TRANS64.TRYWAIT P0, [R3+URZ], R2 ;  /* 0x00000002030075a7 */ /* 0x010824000800017f */
[----:B0-----:R-:W-:Y:S05]  /*2e3f0*/  @!P0 NANOSLEEP.SYNCS 0x989680 ;  /* 0x009896800000895d */ /* 0x001fea0003900000 */
[----:B------:R-:W0:Y:S02]  /*2e400*/  @!P0 SYNCS.PHASECHK.TRANS64 P0, [R3+URZ], R2 ;  /* 0x00000002030085a7 */ /* 0x000e24000800007f */
[----:B0-----:R-:W-:Y:S05]  /*2e410*/  @!P0 BRA `(.L_x_3131) ;  /* 0xfffffffc00f08947 */ /* 0x001fea000383ffff */
.L_x_2741:
[----:B------:R-:W-:Y:S05]  /*2e420*/  BSYNC B9 ;  /* 0x0000000000097941 */ /* 0x000fea0003800000 */
.L_x_2738:
[----:B------:R-:W-:Y:S05]  /*2e430*/  EXIT ;  /* 0x000000000000794d */ /* 0x000fea0003800000 */
.L_x_2759:
[----:B0-----:R0:W1:Y:S02]  /*2e440*/  SYNCS.PHASECHK.TRANS64.TRYWAIT P5, [R98+URZ+0x36890], R99 ;  /* 0x03689063620075a7 */ /* 0x00106400080a017f */
[----:B-1----:R-:W-:Y:S05]  /*2e450*/  @!P5 NANOSLEEP.SYNCS 0x989680 ;  /* 0x009896800000d95d */ /* 0x002fea0003900000 */
[----:B------:R-:W1:Y:S02]  /*2e460*/  @!P5 SYNCS.PHASECHK.TRANS64 P5, [R98+URZ+0x36890], R99 ;  /* 0x036890636200d5a7 */ /* 0x000e6400080a007f */
[----:B-1----:R-:W-:Y:S05]  /*2e470*/  @!P5 BRA `(.L_x_2759) ;  /* 0xfffffffc00f0d947 */ /* 0x002fea000383ffff */
[----:B------:R-:W-:Y:S05]  /*2e480*/  BRA `(.L_x_3132) ;  /* 0xfffffd54001c7947 */ /* 0x000fea000383ffff */
.L_x_2813:
[----:B-1----:R1:W3:Y:S02]  /*2e490*/  SYNCS.PHASECHK.TRANS64.TRYWAIT P5, [R98+URZ+0x36890], R99 ;  /* 0x03689063620075a7 */ /* 0x0022e400080a017f */
[----:B---3--:R-:W-:Y:S05]  /*2e4a0*/  @!P5 NANOSLEEP.SYNCS 0x989680 ;  /* 0x009896800000d95d */ /* 0x008fea0003900000 */
[----:B------:R-:W3:Y:S02]  /*2e4b0*/  @!P5 SYNCS.PHASECHK.TRANS64 P5, [R98+URZ+0x36890], R99 ;  /* 0x036890636200d5a7 */ /* 0x000ee400080a007f */
[----:B---3--:R-:W-:Y:S05]  /*2e4c0*/  @!P5 BRA `(.L_x_2813) ;  /* 0xfffffffc00f0d947 */ /* 0x008fea000383ffff */
[----:B------:R-:W-:Y:S05]  /*2e4d0*/  BRA `(.L_x_3133) ;  /* 0xfffffd8400987947 */ /* 0x000fea000383ffff */
.L_x_2838:
[----:B-1----:R1:W2:Y:S02]  /*2e4e0*/  SYNCS.PHASECHK.TRANS64.TRYWAIT P3, [R98+URZ+0x36890], R99 ;  /* 0x03689063620075a7 */ /* 0x0022a4000806017f */
[----:B--2---:R-:W-:Y:S05]  /*2e4f0*/  @!P3 NANOSLEEP.SYNCS 0x989680 ;  /* 0x009896800000b95d */ /* 0x004fea0003900000 */
[----:B------:R-:W2:Y:S02]  /*2e500*/  @!P3 SYNCS.PHASECHK.TRANS64 P3, [R98+URZ+0x36890], R99 ;  /* 0x036890636200b5a7 */ /* 0x000ea4000806007f */
[----:B--2---:R-:W-:Y:S05]  /*2e510*/  @!P3 BRA `(.L_x_2838) ;  /* 0xfffffffc00f0b947 */ /* 0x004fea000383ffff */
[----:B------:R-:W-:Y:S05]  /*2e520*/  BRA `(.L_x_3134) ;  /* 0xfffffdb400b87947 */ /* 0x000fea000383ffff */
.L_x_2844:
[----:B0-----:R0:W1:Y:S02]  /*2e530*/  SYNCS.PHASECHK.TRANS64.TRYWAIT P2, [R98+URZ+0x368b0], R99 ;  /* 0x0368b063620075a7 */ /* 0x001064000804017f */
[----:B-1----:R-:W-:Y:S05]  /*2e540*/  @!P2 NANOSLEEP.SYNCS 0x989680 ;  /* 0x009896800000a95d */ /* 0x002fea0003900000 */
[----:B------:R-:W1:Y:S02]  /*2e550*/  @!P2 SYNCS.PHASECHK.TRANS64 P2, [R98+URZ+0x368b0], R99 ;  /* 0x0368b0636200a5a7 */ /* 0x000e64000804007f */
[----:B-1----:R-:W-:Y:S05]  /*2e560*/  @!P2 BRA `(.L_x_2844) ;  /* 0xfffffffc00f0a947 */ /* 0x002fea000383ffff */
[----:B------:R-:W-:Y:S05]  /*2e570*/  BRA `(.L_x_3135) ;  /* 0xfffffdb800d47947 */ /* 0x000fea000383ffff */
.L_x_2862:
        /* <DEDUP_REMOVED lines=8> */
.L_x_3137:
[----:B------:R-:W-:Y:S05]  /*2e600*/  BSYNC B1 ;  /* 0x0000000000017941 */ /* 0x000fea0003800000 */
.L_x_3136:
[----:B------:R-:W-:Y:S01]  /*2e610*/  MOV R13, R6 ;  /* 0x00000006000d7202 */ /* 0x000fe20000000f00 */
[----:B------:R-:W-:Y:S02]  /*2e620*/  IMAD.MOV.U32 R12, RZ, RZ, RZ ;  /* 0x000000ffff0c7224 */ /* 0x000fe400078e00ff */
[----:B------:R-:W-:Y:S02]  /*2e630*/  IMAD.MOV.U32 R11, RZ, RZ, 0x1c1f ;  /* 0x00001c1fff0b7424 */ /* 0x000fe400078e00ff */
[----:B------:R-:W-:Y:S02]  /*2e640*/  IMAD.MOV.U32 R15, RZ, RZ, -0x1 ;  /* 0xffffffffff0f7424 */ /* 0x000fe400078e00ff */
[----:B------:R-:W-:-:S07]  /*2e650*/  IMAD.MOV.U32 R3, RZ, RZ, R14 ;  /* 0x000000ffff037224 */ /* 0x000fce00078e000e */
[----:B------:R-:W-:Y:S05]  /*2e660*/  WARPSYNC.COLLECTIVE R15, `(.L_x_3138) ;  /* 0x000000000f087348 */ /* 0x000fea0003c00000 */
[----:B------:R0:W1:Y:S02]  /*2e670*/  SHFL.IDX P6, R14, R13, R12, R11 ;  /* 0x0000000c0d0e7389 */ /* 0x00006400000c000b */
[----:B01----:R-:W-:Y:S01]  /*2e680*/  ENDCOLLECTIVE ;  /* 0x000000000000791b */ /* 0x003fe20003800000 */
.L_x_3138:
[----:B------:R-:W-:Y:S01]  /*2e690*/  IMAD.MOV.U32 R13, RZ, RZ, R8 ;  /* 0x000000ffff0d7224 */ /* 0x000fe200078e0008 */
[----:B------:R-:W-:-:S07]  /*2e6a0*/  MOV R0, R14 ;  /* 0x0000000e00007202 */ /* 0x000fce0000000f00 */
[----:B------:R-:W-:Y:S05]  /*2e6b0*/  WARPSYNC.COLLECTIVE R15, `(.L_x_3139) ;  /* 0x000000000f087348 */ /* 0x000fea0003c00000 */
[----:B------:R0:W1:Y:S02]  /*2e6c0*/  SHFL.IDX P6, R14, R13, R12, R11 ;  /* 0x0000000c0d0e7389 */ /* 0x00006400000c000b */
[----:B01----:R-:W-:Y:S01]  /*2e6d0*/  ENDCOLLECTIVE ;  /* 0x000000000000791b */ /* 0x003fe20003800000 */
.L_x_3139:
[----:B------:R-:W-:Y:S02]  /*2e6e0*/  IMAD.MOV.U32 R13, RZ, RZ, R4 ;  /* 0x000000ffff0d7224 */ /* 0x000fe400078e0004 */
[----:B------:R-:W-:-:S07]  /*2e6f0*/  IMAD.MOV.U32 R5, RZ, RZ, R14 ;  /* 0x000000ffff057224 */ /* 0x000fce00078e000e */
[----:B------:R-:W-:Y:S05]  /*2e700*/  WARPSYNC.COLLECTIVE R15, `(.L_x_3140) ;  /* 0x000000000f087348 */ /* 0x000fea0003c00000 */
[----:B------:R0:W1:Y:S02]  /*2e710*/  SHFL.IDX P6, R14, R13, R12, R11 ;  /* 0x0000000c0d0e7389 */ /* 0x00006400000c000b */
[----:B01----:R-:W-:Y:S01]  /*2e720*/  ENDCOLLECTIVE ;  /* 0x000000000000791b */ /* 0x003fe20003800000 */
.L_x_3140:
[----:B------:R-:W-:Y:S05]  /*2e730*/  BRA `(.L_x_3141) ;  /* 0xfffffdcc00247947 */ /* 0x000fea000383ffff */
.L_x_2865:
        /* <DEDUP_REMOVED lines=8> */
.L_x_3143:
[----:B------:R-:W-:Y:S05]  /*2e7c0*/  BSYNC B1 ;  /* 0x0000000000017941 */ /* 0x000fea0003800000 */
.L_x_3142:
[----:B------:R-:W-:Y:S01]  /*2e7d0*/  IMAD.MOV.U32 R13, RZ, RZ, R6 ;  /* 0x000000ffff0d7224 */ /* 0x000fe200078e0006 */
[----:B------:R-:W-:Y:S01]  /*2e7e0*/  MOV R15, 0xffffffff ;  /* 0xffffffff000f7802 */ /* 0x000fe20000000f00 */
[----:B------:R-:W-:Y:S01]  /*2e7f0*/  IMAD.MOV.U32 R12, RZ, RZ, 0x1 ;  /* 0x00000001ff0c7424 */ /* 0x000fe200078e00ff */
[----:B------:R-:W-:Y:S01]  /*2e800*/  MOV R3, R14 ;  /* 0x0000000e00037202 */ /* 0x000fe20000000f00 */
[----:B------:R-:W-:-:S07]  /*2e810*/  IMAD.MOV.U32 R11, RZ, RZ, 0x1c1f ;  /* 0x00001c1fff0b7424 */ /* 0x000fce00078e00ff */
[----:B------:R-:W-:Y:S05]  /*2e820*/  WARPSYNC.COLLECTIVE R15, `(.L_x_3144) ;  /* 0x000000000f087348 */ /* 0x000fea0003c00000 */
[----:B------:R0:W1:Y:S02]  /*2e830*/  SHFL.IDX P6, R14, R13, R12, R11 ;  /* 0x0000000c0d0e7389 */ /* 0x00006400000c000b */
[----:B01----:R-:W-:Y:S01]  /*2e840*/  ENDCOLLECTIVE ;  /* 0x000000000000791b */ /* 0x003fe20003800000 */
.L_x_3144:
[----:B------:R-:W-:Y:S02]  /*2e850*/  IMAD.MOV.U32 R13, RZ, RZ, R8 ;  /* 0x000000ffff0d7224 */ /* 0x000fe400078e0008 */
[----:B------:R-:W-:-:S07]  /*2e860*/  IMAD.MOV.U32 R0, RZ, RZ, R14 ;  /* 0x000000ffff007224 */ /* 0x000fce00078e000e */
[----:B------:R-:W-:Y:S05]  /*2e870*/  WARPSYNC.COLLECTIVE R15, `(.L_x_3145) ;  /* 0x000000000f087348 */ /* 0x000fea0003c00000 */
[----:B------:R0:W1:Y:S02]  /*2e880*/  SHFL.IDX P6, R14, R13, R12, R11 ;  /* 0x0000000c0d0e7389 */ /* 0x00006400000c000b */
[----:B01----:R-:W-:Y:S01]  /*2e890*/  ENDCOLLECTIVE ;  /* 0x000000000000791b */ /* 0x003fe20003800000 */
.L_x_3145:
[----:B------:R-:W-:Y:S01]  /*2e8a0*/  MOV R13, R4 ;  /* 0x00000004000d7202 */ /* 0x000fe20000000f00 */
[----:B------:R-:W-:-:S07]  /*2e8b0*/  IMAD.MOV.U32 R5, RZ, RZ, R14 ;  /* 0x000000ffff057224 */ /* 0x000fce00078e000e */
[----:B------:R-:W-:Y:S05]  /*2e8c0*/  WARPSYNC.COLLECTIVE R15, `(.L_x_3146) ;  /* 0x000000000f087348 */ /* 0x000fea0003c00000 */
[----:B------:R0:W1:Y:S02]  /*2e8d0*/  SHFL.IDX P6, R14, R13, R12, R11 ;  /* 0x0000000c0d0e7389 */ /* 0x00006400000c000b */
[----:B01----:R-:W-:Y:S01]  /*2e8e0*/  ENDCOLLECTIVE ;  /* 0x000000000000791b */ /* 0x003fe20003800000 */
.L_x_3146:
[----:B------:R-:W-:Y:S01]  /*2e8f0*/  IMAD.MOV.U32 R4, RZ, RZ, R14 ;  /* 0x000000ffff047224 */ /* 0x000fe200078e000e */
[----:B------:R-:W-:Y:S06]  /*2e900*/  BRA `(.L_x_3147) ;  /* 0xfffffdd000cc7947 */ /* 0x000fec000383ffff */
.L_x_2869:
[----:B0-----:R0:W1:Y:S02]  /*2e910*/  SYNCS.PHASECHK.TRANS64.TRYWAIT P0, [R16+URZ+0x36800], R5 ;  /* 0x03680005100075a7 */ /* 0x001064000800017f */
[----:B-1----:R-:W-:Y:S05]  /*2e920*/  @!P0 NANOSLEEP.SYNCS 0x989680 ;  /* 0x009896800000895d */ /* 0x002fea0003900000 */
[----:B------:R-:W1:Y:S02]  /*2e930*/  @!P0 SYNCS.PHASECHK.TRANS64 P0, [R16+URZ+0x36800], R5 ;  /* 0x03680005100085a7 */ /* 0x000e64000800007f */
[----:B-1----:R-:W-:Y:S05]  /*2e940*/  @!P0 BRA `(.L_x_2869) ;  /* 0xfffffffc00f08947 */ /* 0x002fea000383ffff */
[----:B------:R-:W-:Y:S05]  /*2e950*/  BRA `(.L_x_3148) ;  /* 0xfffffdd800f87947 */ /* 0x000fea000383ffff */
.L_x_2893:
        /* <DEDUP_REMOVED lines=8> */
.L_x_3150:
[----:B------:R-:W-:Y:S05]  /*2e9e0*/  BSYNC B1 ;  /* 0x0000000000017941 */ /* 0x000fea0003800000 */
.L_x_3149:
        /* <DEDUP_REMOVED lines=8> */
.L_x_3151:
[----:B------:R-:W-:Y:S02]  /*2ea70*/  MOV R21, R3 ;  /* 0x0000000300157202 */ /* 0x000fe40000000f00 */
[----:B------:R-:W-:Y:S01]  /*2ea80*/  MOV R13, R7 ;  /* 0x00000007000d7202 */ /* 0x000fe20000000f00 */
[----:B------:R-:W-:-:S07]  /*2ea90*/  IMAD.MOV.U32 R0, RZ, RZ, R14 ;  /* 0x000000ffff007224 */ /* 0x000fce00078e000e */
[----:B------:R-:W-:Y:S05]  /*2eaa0*/  WARPSYNC.COLLECTIVE R15, `(.L_x_3152) ;  /* 0x000000000f087348 */ /* 0x000fea0003c00000 */
[----:B------:R0:W1:Y:S02]  /*2eab0*/  SHFL.IDX P6, R14, R13, R12, R11 ;  /* 0x0000000c0d0e7389 */ /* 0x00006400000c000b */
[----:B01----:R-:W-:Y:S01]  /*2eac0*/  ENDCOLLECTIVE ;  /* 0x000000000000791b */ /* 0x003fe20003800000 */
.L_x_3152:
[----:B------:R-:W-:Y:S02]  /*2ead0*/  IMAD.MOV.U32 R20, RZ, RZ, R0 ;  /* 0x000000ffff147224 */ /* 0x000fe400078e0000 */
[----:B------:R-:W-:Y:S02]  /*2eae0*/  IMAD.MOV.U32 R13, RZ, RZ, R9 ;  /* 0x000000ffff0d7224 */ /* 0x000fe400078e0009 */
[----:B------:R-:W-:-:S07]  /*2eaf0*/  IMAD.MOV.U32 R5, RZ, RZ, R14 ;  /* 0x000000ffff057224 */ /* 0x000fce00078e000e */
[----:B------:R-:W-:Y:S05]  /*2eb00*/  WARPSYNC.COLLECTIVE R15, `(.L_x_3153) ;  /* 0x000000000f087348 */ /* 0x000fea0003c00000 */
[----:B------:R0:W1:Y:S02]  /*2eb10*/  SHFL.IDX P6, R14, R13, R12, R11 ;  /* 0x0000000c0d0e7389 */ /* 0x00006400000c000b */
[----:B01----:R-:W-:Y:S01]  /*2eb20*/  ENDCOLLECTIVE ;  /* 0x000000000000791b */ /* 0x003fe20003800000 */
.L_x_3153:
[----:B------:R-:W-:Y:S05]  /*2eb30*/  BRA `(.L_x_3154) ;  /* 0xfffffdfc00e47947 */ /* 0x000fea000383ffff */
.L_x_2896:
[----:B------:R-:W-:Y:S01]  /*2eb40*/  BSSY B1, `(.L_x_3155) ;  /* 0x0000008000017945 */ /* 0x000fe20003800000 */
[----:B------:R-:W-:Y:S01]  /*2eb50*/  IMAD.MOV.U32 R13, RZ, RZ, R8 ;  /* 0x000000ffff0d7224 */ /* 0x000fe200078e0008 */
[----:B------:R-:W-:Y:S01]  /*2eb60*/  MOV R15, 0xffffffff ;  /* 0xffffffff000f7802 */ /* 0x000fe20000000f00 */
[----:B------:R-:W-:Y:S02]  /*2eb70*/  IMAD.MOV.U32 R12, RZ, RZ, 0x1 ;  /* 0x00000001ff0c7424 */ /* 0x000fe400078e00ff */
[----:B------:R-:W-:-:S07]  /*2eb80*/  IMAD.MOV.U32 R11, RZ, RZ, 0x1c1f ;  /* 0x00001c1fff0b7424 */ /* 0x000fce00078e00ff */
[----:B------:R-:W-:Y:S05]  /*2eb90*/  WARPSYNC.COLLECTIVE R15, `(.L_x_3156) ;  /* 0x000000000f087348 */ /* 0x000fea0003c00000 */
[----:B------:R0:W1:Y:S02]  /*2eba0*/  SHFL.IDX P6, R14, R13, R12, R11 ;  /* 0x0000000c0d0e7389 */ /* 0x00006400000c000b */
[----:B01----:R-:W-:Y:S01]  /*2ebb0*/  ENDCOLLECTIVE ;  /* 0x000000000000791b */ /* 0x003fe20003800000 */
.L_x_3156:
[----:B------:R-:W-:Y:S05]  /*2ebc0*/  BSYNC B1 ;  /* 0x0000000000017941 */ /* 0x000fea0003800000 */
.L_x_3155:
        /* <DEDUP_REMOVED lines=8> */
.L_x_3157:
[----:B------:R-:W-:Y:S02]  /*2ec50*/  IMAD.MOV.U32 R21, RZ, RZ, R3 ;  /* 0x000000ffff157224 */ /* 0x000fe400078e0003 */
[----:B------:R-:W-:Y:S02]  /*2ec60*/  IMAD.MOV.U32 R13, RZ, RZ, R7 ;  /* 0x000000ffff0d7224 */ /* 0x000fe400078e0007 */
[----:B------:R-:W-:-:S07]  /*2ec70*/  IMAD.MOV.U32 R0, RZ, RZ, R14 ;  /* 0x000000ffff007224 */ /* 0x000fce00078e000e */
[----:B------:R-:W-:Y:S05]  /*2ec80*/  WARPSYNC.COLLECTIVE R15, `(.L_x_3158) ;  /* 0x000000000f087348 */ /* 0x000fea0003c00000 */
[----:B------:R0:W1:Y:S02]  /*2ec90*/  SHFL.IDX P6, R14, R13, R12, R11 ;  /* 0x0000000c0d0e7389 */ /* 0x00006400000c000b */
[----:B01----:R-:W-:Y:S01]  /*2eca0*/  ENDCOLLECTIVE ;  /* 0x000000000000791b */ /* 0x003fe20003800000 */
.L_x_3158:
[----:B------:R-:W-:Y:S02]  /*2ecb0*/  IMAD.MOV.U32 R20, RZ, RZ, R0 ;  /* 0x000000ffff147224 */ /* 0x000fe400078e0000 */
[----:B------:R-:W-:Y:S01]  /*2ecc0*/  IMAD.MOV.U32 R13, RZ, RZ, R9 ;  /* 0x000000ffff0d7224 */ /* 0x000fe200078e0009 */
[----:B------:R-:W-:-:S07]  /*2ecd0*/  MOV R7, R14 ;  /* 0x0000000e00077202 */ /* 0x000fce0000000f00 */
[----:B------:R-:W-:Y:S05]  /*2ece0*/  WARPSYNC.COLLECTIVE R15, `(.L_x_3159) ;  /* 0x000000000f087348 */ /* 0x000fea0003c00000 */
[----:B------:R0:W1:Y:S02]  /*2ecf0*/  SHFL.IDX P6, R14, R13, R12, R11 ;  /* 0x0000000c0d0e7389 */ /* 0x00006400000c000b */
[----:B01----:R-:W-:Y:S01]  /*2ed00*/  ENDCOLLECTIVE ;  /* 0x000000000000791b */ /* 0x003fe20003800000 */
.L_x_3159:
[----:B------:R-:W-:Y:S05]  /*2ed10*/  BRA `(.L_x_3160) ;  /* 0xfffffe0000f47947 */ /* 0x000fea000383ffff */
.L_x_2900:
[----:B0-----:R0:W1:Y:S02]  /*2ed20*/  SYNCS.PHASECHK.TRANS64.TRYWAIT P0, [R16+URZ+0x36800], R61 ;  /* 0x0368003d100075a7 */ /* 0x001064000800017f */
[----:B-1----:R-:W-:Y:S05]  /*2ed30*/  @!P0 NANOSLEEP.SYNCS 0x989680 ;  /* 0x009896800000895d */ /* 0x002fea0003900000 */
[----:B------:R-:W1:Y:S02]  /*2ed40*/  @!P0 SYNCS.PHASECHK.TRANS64 P0, [R16+URZ+0x36800], R61 ;  /* 0x0368003d100085a7 */ /* 0x000e64000800007f */
[----:B-1----:R-:W-:Y:S05]  /*2ed50*/  @!P0 BRA `(.L_x_2900) ;  /* 0xfffffffc00f08947 */ /* 0x002fea000383ffff */
[----:B------:R-:W-:Y:S05]  /*2ed60*/  BRA `(.L_x_3161) ;  /* 0xfffffe0800687947 */ /* 0x000fea000383ffff */
.L_x_2914:
[----:B-1----:R1:W2:Y:S02]  /*2ed70*/  SYNCS.PHASECHK.TRANS64.TRYWAIT P2, [R0+URZ+0x36830], R3 ;  /* 0x03683003000075a7 */ /* 0x0022a4000804017f */
[----:B--2---:R-:W-:Y:S05]  /*2ed80*/  @!P2 NANOSLEEP.SYNCS 0x989680 ;  /* 0x009896800000a95d */ /* 0x004fea0003900000 */
[----:B------:R-:W2:Y:S02]  /*2ed90*/  @!P2 SYNCS.PHASECHK.TRANS64 P2, [R0+URZ+0x36830], R3 ;  /* 0x036830030000a5a7 */ /* 0x000ea4000804007f */
[----:B--2---:R-:W-:Y:S05]  /*2eda0*/  @!P2 BRA `(.L_x_2914) ;  /* 0xfffffffc00f0a947 */ /* 0x004fea000383ffff */
[----:B------:R-:W-:Y:S05]  /*2edb0*/  BRA `(.L_x_2913) ;  /* 0xfffffe30006c7947 */ /* 0x000fea000383ffff */
.L_x_2921:
[----:B-1----:R1:W2:Y:S02]  /*2edc0*/  SYNCS.PHASECHK.TRANS64.TRYWAIT P3, [R13+URZ+0x36830], R4 ;  /* 0x036830040d0075a7 */ /* 0x0022a4000806017f */
[----:B--2---:R-:W-:Y:S05]  /*2edd0*/  @!P3 NANOSLEEP.SYNCS 0x989680 ;  /* 0x009896800000b95d */ /* 0x004fea0003900000 */
[----:B------:R-:W2:Y:S02]  /*2ede0*/  @!P3 SYNCS.PHASECHK.TRANS64 P3, [R13+URZ+0x36830], R4 ;  /* 0x036830040d00b5a7 */ /* 0x000ea4000806007f */
[----:B--2---:R-:W-:Y:S05]  /*2edf0*/  @!P3 BRA `(.L_x_2921) ;  /* 0xfffffffc00f0b947 */ /* 0x004fea000383ffff */
[----:B------:R-:W-:Y:S05]  /*2ee00*/  BRA `(.L_x_2920) ;  /* 0xfffffe88003c7947 */ /* 0x000fea000383ffff */
.L_x_2926:
[----:B-1----:R1:W2:Y:S02]  /*2ee10*/  SYNCS.PHASECHK.TRANS64.TRYWAIT P3, [R11+URZ+0x36850], R0 ;  /* 0x036850000b0075a7 */ /* 0x0022a4000806017f */
[----:B--2---:R-:W-:Y:S05]  /*2ee20*/  @!P3 NANOSLEEP.SYNCS 0x989680 ;  /* 0x009896800000b95d */ /* 0x004fea0003900000 */
[----:B------:R-:W2:Y:S02]  /*2ee30*/  @!P3 SYNCS.PHASECHK.TRANS64 P3, [R11+URZ+0x36850], R0 ;  /* 0x036850000b00b5a7 */ /* 0x000ea4000806007f */
[----:B--2---:R-:W-:Y:S05]  /*2ee40*/  @!P3 BRA `(.L_x_2926) ;  /* 0xfffffffc00f0b947 */ /* 0x004fea000383ffff */
[----:B------:R-:W-:Y:S05]  /*2ee50*/  BRA `(.L_x_2925) ;  /* 0xfffffebc00fc7947 */ /* 0x000fea000383ffff */
.L_x_2934:
[----:B-1----:R1:W2:Y:S02]  /*2ee60*/  SYNCS.PHASECHK.TRANS64.TRYWAIT P2, [R4+URZ+0x36830], R5 ;  /* 0x03683005040075a7 */ /* 0x0022a4000804017f */
[----:B--2---:R-:W-:Y:S05]  /*2ee70*/  @!P2 NANOSLEEP.SYNCS 0x989680 ;  /* 0x009896800000a95d */ /* 0x004fea0003900000 */
[----:B------:R-:W2:Y:S02]  /*2ee80*/  @!P2 SYNCS.PHASECHK.TRANS64 P2, [R4+URZ+0x36830], R5 ;  /* 0x036830050400a5a7 */ /* 0x000ea4000804007f */
[----:B--2---:R-:W-:Y:S05]  /*2ee90*/  @!P2 BRA `(.L_x_2934) ;  /* 0xfffffffc00f0a947 */ /* 0x004fea000383ffff */
[----:B------:R-:W-:Y:S05]  /*2eea0*/  BRA `(.L_x_2933) ;  /* 0xfffffee4006c7947 */ /* 0x000fea000383ffff */
.L_x_2939:
[----:B-1----:R1:W2:Y:S02]  /*2eeb0*/  SYNCS.PHASECHK.TRANS64.TRYWAIT P2, [R11+URZ+0x36850], R0 ;  /* 0x036850000b0075a7 */ /* 0x0022a4000804017f */
[----:B--2---:R-:W-:Y:S05]  /*2eec0*/  @!P2 NANOSLEEP.SYNCS 0x989680 ;  /* 0x009896800000a95d */ /* 0x004fea0003900000 */
[----:B------:R-:W2:Y:S02]  /*2eed0*/  @!P2 SYNCS.PHASECHK.TRANS64 P2, [R11+URZ+0x36850], R0 ;  /* 0x036850000b00a5a7 */ /* 0x000ea4000804007f */
[----:B--2---:R-:W-:Y:S05]  /*2eee0*/  @!P2 BRA `(.L_x_2939) ;  /* 0xfffffffc00f0a947 */ /* 0x004fea000383ffff */
[----:B------:R-:W-:Y:S05]  /*2eef0*/  BRA `(.L_x_2938) ;  /* 0xffffff1c00247947 */ /* 0x000fea000383ffff */
.L_x_2945:
[----:B-1----:R1:W2:Y:S02]  /*2ef00*/  SYNCS.PHASECHK.TRANS64.TRYWAIT P0, [R0+URZ+0x36850], R9 ;  /* 0x03685009000075a7 */ /* 0x0022a4000800017f */
[----:B--2---:R-:W-:Y:S05]  /*2ef10*/  @!P0 NANOSLEEP.SYNCS 0x989680 ;  /* 0x009896800000895d */ /* 0x004fea0003900000 */
[----:B------:R-:W2:Y:S02]  /*2ef20*/  @!P0 SYNCS.PHASECHK.TRANS64 P0, [R0+URZ+0x36850], R9 ;  /* 0x03685009000085a7 */ /* 0x000ea4000800007f */
[----:B--2---:R-:W-:Y:S05]  /*2ef30*/  @!P0 BRA `(.L_x_2945) ;  /* 0xfffffffc00f08947 */ /* 0x004fea000383ffff */
[----:B------:R-:W-:Y:S05]  /*2ef40*/  BRA `(.L_x_2944) ;  /* 0xffffff3c00e07947 */ /* 0x000fea000383ffff */
.L_x_2981:
[----:B------:R-:W1:Y:S01]  /*2ef50*/  S2R R7, SR_TID.X ;  /* 0x0000000000077919 */ /* 0x000e620000002100 */
[----:B------:R-:W-:Y:S01]  /*2ef60*/  BSSY B1, `(.L_x_3162) ;  /* 0x000000a000017945 */ /* 0x000fe20003800000 */
[----:B------:R-:W-:Y:S02]  /*2ef70*/  IMAD.MOV.U32 R12, RZ, RZ, RZ ;  /* 0x000000ffff0c7224 */ /* 0x000fe400078e00ff */
[----:B------:R-:W-:Y:S02]  /*2ef80*/  IMAD.MOV.U32 R11, RZ, RZ, 0x1f ;  /* 0x0000001fff0b7424 */ /* 0x000fe400078e00ff */
[----:B------:R-:W-:Y:S01]  /*2ef90*/  IMAD.MOV.U32 R15, RZ, RZ, -0x1 ;  /* 0xffffffffff0f7424 */ /* 0x000fe200078e00ff */
[----:B-1----:R-:W-:-:S04]  /*2efa0*/  SHF.R.U32.HI R7, RZ, 0x5, R7 ;  /* 0x00000005ff077819 */ /* 0x002fc80000011607 */
[----:B------:R-:W-:-:S04]  /*2efb0*/  LOP3.LUT R7, R7, 0x3, RZ, 0xc0, !PT ;  /* 0x0000000307077812 */ /* 0x000fc800078ec0ff */
[----:B0-----:R-:W-:-:S07]  /*2efc0*/  MOV R13, R7 ;  /* 0x00000007000d7202 */ /* 0x001fce0000000f00 */
[----:B------:R-:W-:Y:S05]  /*2efd0*/  WARPSYNC.COLLECTIVE R15, `(.L_x_3163) ;  /* 0x000000000f087348 */ /* 0x000fea0003c00000 */
[----:B------:R0:W1:Y:S02]  /*2efe0*/  SHFL.IDX P6, R14, R13, R12, R11 ;  /* 0x0000000c0d0e7389 */ /* 0x00006400000c000b */
[----:B01----:R-:W-:Y:S01]  /*2eff0*/  ENDCOLLECTIVE ;  /* 0x000000000000791b */ /* 0x003fe20003800000 */
.L_x_3163:
[----:B------:R-:W-:Y:S05]  /*2f000*/  BSYNC B1 ;  /* 0x0000000000017941 */ /* 0x000fea0003800000 */
.L_x_3162:
[----:B------:R-:W-:Y:S05]  /*2f010*/  BRA `(.L_x_3164) ;  /* 0xffffff8400bc7947 */ /* 0x000fea000383ffff */
.L_x_2983:
[----:B------:R-:W-:Y:S01]  /*2f020*/  BSSY B1, `(.L_x_3165) ;  /* 0x0000006000017945 */ /* 0x000fe20003800000 */
[----:B------:R-:W-:-:S07]  /*2f030*/  MOV R15, 0xffffffff ;  /* 0xffffffff000f7802 */ /* 0x000fce0000000f00 */
[----:B01----:R-:W-:Y:S05]  /*2f040*/  WARPSYNC.COLLECTIVE R15, `(.L_x_3166) ;  /* 0x000000000f0c7348 */ /* 0x003fea0003c00000 */
[----:B------:R-:W-:Y:S02]  /*2f050*/  ELECT P6, UR62, PT ;  /* 0x00000000003e782f */ /* 0x000fe400038c0000 */
[----:B------:R-:W-:Y:S01]  /*2f060*/  MOV R14, UR62 ;  /* 0x0000003e000e7c02 */ /* 0x000fe20008000f00 */
[----:B01----:R-:W-:Y:S10]  /*2f070*/  ENDCOLLECTIVE ;  /* 0x000000000000791b */ /* 0x003ff40003800000 */
.L_x_3166:
[----:B------:R-:W-:Y:S05]  /*2f080*/  BSYNC B1 ;  /* 0x0000000000017941 */ /* 0x000fea0003800000 */
.L_x_3165:
[----:B------:R-:W-:Y:S05]  /*2f090*/  BRA `(.L_x_2982) ;  /* 0xffffff8400b47947 */ /* 0x000fea000383ffff */
.L_x_2985:
[----:B-1----:R-:W2:Y:S02]  /*2f0a0*/  LDL R4, [R1+0x4] ;  /* 0x0000040001047983 */ /* 0x002ea40000100800 */
[----:B--2---:R1:W2:Y:S02]  /*2f0b0*/  SYNCS.PHASECHK.TRANS64.TRYWAIT P0, [R4+URZ+0x36820], R3 ;  /* 0x03682003040075a7 */ /* 0x0042a4000800017f */
[----:B--2---:R-:W-:Y:S05]  /*2f0c0*/  @!P0 NANOSLEEP.SYNCS 0x989680 ;  /* 0x009896800000895d */ /* 0x004fea0003900000 */
[----:B------:R-:W2:Y:S02]  /*2f0d0*/  @!P0 SYNCS.PHASECHK.TRANS64 P0, [R4+URZ+0x36820], R3 ;  /* 0x03682003040085a7 */ /* 0x000ea4000800007f */
[----:B--2---:R-:W-:Y:S05]  /*2f0e0*/  @!P0 BRA `(.L_x_2985) ;  /* 0xfffffffc00ec8947 */ /* 0x004fea000383ffff */
[----:B------:R-:W-:Y:S05]  /*2f0f0*/  BRA `(.L_x_3167) ;  /* 0xffffff8400c47947 */ /* 0x000fea000383ffff */
.L_x_2989:
[----:B-1----:R1:W2:Y:S02]  /*2f100*/  SYNCS.PHASECHK.TRANS64.TRYWAIT P0, [R6+URZ+0x368a0], R9 ;  /* 0x0368a009060075a7 */ /* 0x0022a4000800017f */
[----:B--2---:R-:W-:Y:S05]  /*2f110*/  @!P0 NANOSLEEP.SYNCS 0x989680 ;  /* 0x009896800000895d */ /* 0x004fea0003900000 */
[----:B------:R-:W2:Y:S02]  /*2f120*/  @!P0 SYNCS.PHASECHK.TRANS64 P0, [R6+URZ+0x368a0], R9 ;  /* 0x0368a009060085a7 */ /* 0x000ea4000800007f */
[----:B--2---:R-:W-:Y:S05]  /*2f130*/  @!P0 BRA `(.L_x_2989) ;  /* 0xfffffffc00f08947 */ /* 0x004fea000383ffff */
[----:B------:R-:W-:Y:S05]  /*2f140*/  BRA `(.L_x_3168) ;  /* 0xffffff8400e87947 */ /* 0x000fea000383ffff */
.L_x_2996:
[----:B--2---:R2:W3:Y:S02]  /*2f150*/  SYNCS.PHASECHK.TRANS64.TRYWAIT P0, [R6+URZ+0x368c0], R9 ;  /* 0x0368c009060075a7 */ /* 0x0044e4000800017f */
[----:B---3--:R-:W-:Y:S05]  /*2f160*/  @!P0 NANOSLEEP.SYNCS 0x989680 ;  /* 0x009896800000895d */ /* 0x008fea0003900000 */
[----:B------:R-:W3:Y:S02]  /*2f170*/  @!P0 SYNCS.PHASECHK.TRANS64 P0, [R6+URZ+0x368c0], R9 ;  /* 0x0368c009060085a7 */ /* 0x000ee4000800007f */
[----:B---3--:R-:W-:Y:S05]  /*2f180*/  @!P0 BRA `(.L_x_2996) ;  /* 0xfffffffc00f08947 */ /* 0x008fea000383ffff */
[----:B------:R-:W-:Y:S05]  /*2f190*/  BRA `(.L_x_3169) ;  /* 0xffffff8800ec7947 */ /* 0x000fea000383ffff */
.L_x_3005:
[----:B-1----:R1:W2:Y:S02]  /*2f1a0*/  SYNCS.PHASECHK.TRANS64.TRYWAIT P1, [R7+URZ+0x368a0], R6 ;  /* 0x0368a006070075a7 */ /* 0x0022a4000802017f */
[----:B--2---:R-:W-:Y:S05]  /*2f1b0*/  @!P1 NANOSLEEP.SYNCS 0x989680 ;  /* 0x009896800000995d */ /* 0x004fea0003900000 */
[----:B------:R-:W2:Y:S02]  /*2f1c0*/  @!P1 SYNCS.PHASECHK.TRANS64 P1, [R7+URZ+0x368a0], R6 ;  /* 0x0368a006070095a7 */ /* 0x000ea4000802007f */
[----:B--2---:R-:W-:Y:S05]  /*2f1d0*/  @!P1 BRA `(.L_x_3005) ;  /* 0xfffffffc00f09947 */ /* 0x004fea000383ffff */
[----:B------:R-:W-:Y:S05]  /*2f1e0*/  BRA `(.L_x_3170) ;  /* 0xffffff90003c7947 */ /* 0x000fea000383ffff */
.L_x_3012:
[----:B--2---:R2:W3:Y:S02]  /*2f1f0*/  SYNCS.PHASECHK.TRANS64.TRYWAIT P1, [R7+URZ+0x368c0], R6 ;  /* 0x0368c006070075a7 */ /* 0x0044e4000802017f */
[----:B---3--:R-:W-:Y:S05]  /*2f200*/  @!P1 NANOSLEEP.SYNCS 0x989680 ;  /* 0x009896800000995d */ /* 0x008fea0003900000 */
[----:B------:R-:W3:Y:S02]  /*2f210*/  @!P1 SYNCS.PHASECHK.TRANS64 P1, [R7+URZ+0x368c0], R6 ;  /* 0x0368c006070095a7 */ /* 0x000ee4000802007f */
[----:B---3--:R-:W-:Y:S05]  /*2f220*/  @!P1 BRA `(.L_x_3012) ;  /* 0xfffffffc00f09947 */ /* 0x008fea000383ffff */
[----:B------:R-:W-:Y:S05]  /*2f230*/  BRA `(.L_x_3171) ;  /* 0xffffff94003c7947 */ /* 0x000fea000383ffff */
.L_x_3027:
[----:B------:R-:W1:Y:S01]  /*2f240*/  S2R R5, SR_TID.X ;  /* 0x0000000000057919 */ /* 0x000e620000002100 */
[----:B------:R-:W-:Y:S01]  /*2f250*/  BSSY B0, `(.L_x_3172) ;  /* 0x000000a000007945 */ /* 0x000fe20003800000 */
[----:B------:R-:W-:Y:S01]  /*2f260*/  IMAD.MOV.U32 R12, RZ, RZ, RZ ;  /* 0x000000ffff0c7224 */ /* 0x000fe200078e00ff */
[----:B------:R-:W-:Y:S01]  /*2f270*/  MOV R15, 0xffffffff ;  /* 0xffffffff000f7802 */ /* 0x000fe20000000f00 */
[----:B------:R-:W-:Y:S01]  /*2f280*/  IMAD.MOV.U32 R11, RZ, RZ, 0x1f ;  /* 0x0000001fff0b7424 */ /* 0x000fe200078e00ff */
[----:B-1----:R-:W-:-:S04]  /*2f290*/  SHF.R.U32.HI R5, RZ, 0x5, R5 ;  /* 0x00000005ff057819 */ /* 0x002fc80000011605 */
[----:B------:R-:W-:-:S05]  /*2f2a0*/  LOP3.LUT R5, R5, 0x3, RZ, 0xc0, !PT ;  /* 0x0000000305057812 */ /* 0x000fca00078ec0ff */
[----:B0-----:R-:W-:-:S07]  /*2f2b0*/  IMAD.MOV.U32 R13, RZ, RZ, R5 ;  /* 0x000000ffff0d7224 */ /* 0x001fce00078e0005 */
[----:B------:R-:W-:Y:S05]  /*2f2c0*/  WARPSYNC.COLLECTIVE R15, `(.L_x_3173) ;  /* 0x000000000f087348 */ /* 0x000fea0003c00000 */
[----:B------:R0:W1:Y:S02]  /*2f2d0*/  SHFL.IDX P6, R14, R13, R12, R11 ;  /* 0x0000000c0d0e7389 */ /* 0x00006400000c000b */
[----:B01----:R-:W-:Y:S01]  /*2f2e0*/  ENDCOLLECTIVE ;  /* 0x000000000000791b */ /* 0x003fe20003800000 */
.L_x_3173:
[----:B------:R-:W-:Y:S05]  /*2f2f0*/  BSYNC B0 ;  /* 0x0000000000007941 */ /* 0x000fea0003800000 */
.L_x_3172:
[----:B------:R-:W-:Y:S05]  /*2f300*/  BRA `(.L_x_3174) ;  /* 0xffffffa000187947 */ /* 0x000fea000383ffff */
.L_x_3029:
[----:B------:R-:W-:Y:S01]  /*2f310*/  BSSY B0, `(.L_x_3175) ;  /* 0x0000006000007945 */ /* 0x000fe20003800000 */
[----:B------:R-:W-:-:S07]  /*2f320*/  IMAD.MOV.U32 R15, RZ, RZ, -0x1 ;  /* 0xffffffffff0f7424 */ /* 0x000fce00078e00ff */
[----:B01----:R-:W-:Y:S05]  /*2f330*/  WARPSYNC.COLLECTIVE R15, `(.L_x_3176) ;  /* 0x000000000f0c7348 */ /* 0x003fea0003c00000 */
[----:B------:R-:W-:Y:S02]  /*2f340*/  ELECT P6, UR62, PT ;  /* 0x00000000003e782f */ /* 0x000fe400038c0000 */
[----:B------:R-:W-:Y:S01]  /*2f350*/  MOV R14, UR62 ;  /* 0x0000003e000e7c02 */ /* 0x000fe20008000f00 */
[----:B01----:R-:W-:Y:S10]  /*2f360*/  ENDCOLLECTIVE ;  /* 0x000000000000791b */ /* 0x003ff40003800000 */
.L_x_3176:
[----:B------:R-:W-:Y:S05]  /*2f370*/  BSYNC B0 ;  /* 0x0000000000007941 */ /* 0x000fea0003800000 */
.L_x_3175:
[----:B------:R-:W-:Y:S05]  /*2f380*/  BRA `(.L_x_3177) ;  /* 0xffffffa000287947 */ /* 0x000fea000383ffff */
.L_x_3031:
[----:B-1----:R1:W2:Y:S02]  /*2f390*/  SYNCS.PHASECHK.TRANS64.TRYWAIT P0, [R0+URZ+0x36840], R2 ;  /* 0x03684002000075a7 */ /* 0x0022a4000800017f */
[----:B--2---:R-:W-:Y:S05]  /*2f3a0*/  @!P0 NANOSLEEP.SYNCS 0x989680 ;  /* 0x009896800000895d */ /* 0x004fea0003900000 */
[----:B------:R-:W2:Y:S02]  /*2f3b0*/  @!P0 SYNCS.PHASECHK.TRANS64 P0, [R0+URZ+0x36840], R2 ;  /* 0x03684002000085a7 */ /* 0x000ea4000800007f */
[----:B--2---:R-:W-:Y:S05]  /*2f3c0*/  @!P0 BRA `(.L_x_3031) ;  /* 0xfffffffc00f08947 */ /* 0x004fea000383ffff */
[----:B------:R-:W-:Y:S05]  /*2f3d0*/  BRA `(.L_x_3178) ;  /* 0xffffffa000947947 */ /* 0x000fea000383ffff */
.L_x_3035:
[----:B------:R0:W5:Y:S01]  /*2f3e0*/  LDL.LU R8, [R1+0x40] ;  /* 0x0000400001087983 */ /* 0x0001620000300800 */
[----:B------:R-:W-:Y:S01]  /*2f3f0*/  IMAD.MOV.U32 R13, RZ, RZ, R2 ;  /* 0x000000ffff0d7224 */ /* 0x000fe200078e0002 */
[----:B------:R-:W-:Y:S01]  /*2f400*/  MOV R11, 0x181f ;  /* 0x0000181f000b7802 */ /* 0x000fe20000000f00 */
[----:B------:R-:W-:Y:S02]  /*2f410*/  IMAD.MOV.U32 R12, RZ, RZ, RZ ;  /* 0x000000ffff0c7224 */ /* 0x000fe400078e00ff */
[----:B------:R-:W-:-:S07]  /*2f420*/  IMAD.MOV.U32 R15, RZ, RZ, -0x1 ;  /* 0xffffffffff0f7424 */ /* 0x000fce00078e00ff */
[----:B0----5:R-:W-:Y:S05]  /*2f430*/  WARPSYNC.COLLECTIVE R15, `(.L_x_3179) ;  /* 0x000000000f087348 */ /* 0x021fea0003c00000 */
[----:B------:R1:W2:Y:S02]  /*2f440*/  SHFL.IDX P6, R14, R13, R12, R11 ;  /* 0x0000000c0d0e7389 */ /* 0x0002a400000c000b */
[----:B012--5:R-:W-:Y:S01]  /*2f450*/  ENDCOLLECTIVE ;  /* 0x000000000000791b */ /* 0x027fe20003800000 */
.L_x_3179:
[----:B------:R-:W-:Y:S02]  /*2f460*/  IMAD.MOV.U32 R13, RZ, RZ, R3 ;  /* 0x000000ffff0d7224 */ /* 0x000fe400078e0003 */
[----:B------:R-:W-:-:S07]  /*2f470*/  IMAD.MOV.U32 R4, RZ, RZ, R14 ;  /* 0x000000ffff047224 */ /* 0x000fce00078e000e */
[----:B------:R-:W-:Y:S05]  /*2f480*/  WARPSYNC.COLLECTIVE R15, `(.L_x_3180) ;  /* 0x000000000f087348 */ /* 0x000fea0003c00000 */
[----:B------:R0:W1:Y:S02]  /*2f490*/  SHFL.IDX P6, R14, R13, R12, R11 ;  /* 0x0000000c0d0e7389 */ /* 0x00006400000c000b */
[----:B01----:R-:W-:Y:S01]  /*2f4a0*/  ENDCOLLECTIVE ;  /* 0x000000000000791b */ /* 0x003fe20003800000 */
.L_x_3180:
[----:B------:R-:W-:Y:S01]  /*2f4b0*/  MOV R13, R2 ;  /* 0x00000002000d7202 */ /* 0x000fe20000000f00 */
[----:B------:R-:W-:Y:S01]  /*2f4c0*/  IMAD.MOV.U32 R12, RZ, RZ, 0x1 ;  /* 0x00000001ff0c7424 */ /* 0x000fe200078e00ff */
[----:B------:R-:W-:-:S07]  /*2f4d0*/  MOV R5, R14 ;  /* 0x0000000e00057202 */ /* 0x000fce0000000f00 */
[----:B------:R-:W-:Y:S05]  /*2f4e0*/  WARPSYNC.COLLECTIVE R15, `(.L_x_3181) ;  /* 0x000000000f087348 */ /* 0x000fea0003c00000 */
[----:B------:R0:W1:Y:S02]  /*2f4f0*/  SHFL.IDX P6, R14, R13, R12, R11 ;  /* 0x0000000c0d0e7389 */ /* 0x00006400000c000b */
[----:B01----:R-:W-:Y:S01]  /*2f500*/  ENDCOLLECTIVE ;  /* 0x000000000000791b */ /* 0x003fe20003800000 */
.L_x_3181:
[----:B------:R-:W-:Y:S02]  /*2f510*/  IMAD.MOV.U32 R13, RZ, RZ, R3 ;  /* 0x000000ffff0d7224 */ /* 0x000fe400078e0003 */
[----:B------:R-:W-:Y:S02]  /*2f520*/  IMAD R0, R8, R7, RZ ;  /* 0x0000000708007224 */ /* 0x000fe400078e02ff */
[----:B------:R-:W0:Y:S02]  /*2f530*/  S2R R8, SR_TID.X ;  /* 0x0000000000087919 */ /* 0x000e240000002100 */
[----:B0-----:R-:W-:-:S04]  /*2f540*/  LOP3.LUT R8, R8, 0x7f, RZ, 0xc0, !PT ;  /* 0x0000007f08087812 */ /* 0x001fc800078ec0ff */
[----:B------:R-:W-:-:S05]  /*2f550*/  SHF.R.U32.HI R8, RZ, 0x3, R8 ;  /* 0x00000003ff087819 */ /* 0x000fca0000011608 */
[----:B------:R-:W-:Y:S02]  /*2f560*/  IMAD R17, R17, 0x80, R8 ;  /* 0x0000008011117824 */ /* 0x000fe400078e0208 */
[----:B------:R-:W-:-:S07]  /*2f570*/  IMAD.MOV.U32 R8, RZ, RZ, R14 ;  /* 0x000000ffff087224 */ /* 0x000fce00078e000e */
[----:B------:R-:W-:Y:S05]  /*2f580*/  WARPSYNC.COLLECTIVE R15, `(.L_x_3182) ;  /* 0x000000000f087348 */ /* 0x000fea0003c00000 */
[----:B------:R0:W1:Y:S02]  /*2f590*/  SHFL.IDX P6, R14, R13, R12, R11 ;  /* 0x0000000c0d0e7389 */ /* 0x00006400000c000b */
[----:B01----:R-:W-:Y:S01]  /*2f5a0*/  ENDCOLLECTIVE ;  /* 0x000000000000791b */ /* 0x003fe20003800000 */
.L_x_3182:
[----:B------:R-:W-:-:S13]  /*2f5b0*/  ISETP.GE.AND P3, PT, R17, R0, PT ;  /* 0x000000001100720c */ /* 0x000fda0003f66270 */
[----:B------:R-:W-:Y:S01]  /*2f5c0*/  @!P3 LEA R5, P5, R10, R5, 0x1 ;  /* 0x000000050a05b211 */ /* 0x000fe200078a08ff */
[----:B------:R-:W-:Y:S02]  /*2f5d0*/  IMAD.MOV.U32 R13, RZ, RZ, R2 ;  /* 0x000000ffff0d7224 */ /* 0x000fe400078e0002 */
[----:B------:R-:W-:Y:S02]  /*2f5e0*/  IMAD.MOV.U32 R12, RZ, RZ, 0x2 ;  /* 0x00000002ff0c7424 */ /* 0x000fe400078e00ff */
[----:B------:R-:W-:-:S05]  /*2f5f0*/  @!P3 IMAD.X R4, RZ, RZ, R4, P5 ;  /* 0x000000ffff04b224 */ /* 0x000fca00028e0604 */
[----:B------:R-:W-:Y:S02]  /*2f600*/  @!P3 LOP3.LUT R5, R5, R4, RZ, 0x3c, !PT ;  /* 0x000000040505b212 */ /* 0x000fe400078e3cff */
[----:B------:R-:W-:Y:S02]  /*2f610*/  MOV R6, R14 ;  /* 0x0000000e00067202 */ /* 0x000fe40000000f00 */
[----:B------:R-:W-:-:S07]  /*2f620*/  @!P3 LOP3.LUT R4, R5, R4, RZ, 0x3c, !PT ;  /* 0x000000040504b212 */ /* 0x000fce00078e3cff */
[----:B------:R-:W-:Y:S05]  /*2f630*/  WARPSYNC.COLLECTIVE R15, `(.L_x_3183) ;  /* 0x000000000f087348 */ /* 0x000fea0003c00000 */
[----:B------:R0:W1:Y:S02]  /*2f640*/  SHFL.IDX P6, R14, R13, R12, R11 ;  /* 0x0000000c0d0e7389 */ /* 0x00006400000c000b */
[----:B01----:R-:W-:Y:S01]  /*2f650*/  ENDCOLLECTIVE ;  /* 0x000000000000791b */ /* 0x003fe20003800000 */
.L_x_3183:
[----:B------:R-:W-:-:S05]  /*2f660*/  @!P3 LOP3.LUT R5, R5, R4, RZ, 0x3c, !PT ;  /* 0x000000040505b212 */ /* 0x000fca00078e3cff */
[----:B------:R-:W-:Y:S01]  /*2f670*/  @!PT LDS RZ, [RZ] ;  /* 0x00000000fffff984 */ /* 0x000fe20000000800 */
[----:B------:R-:W-:Y:S01]  /*2f680*/  @!PT LDS RZ, [RZ] ;  /* 0x00000000fffff984 */ /* 0x000fe20000000800 */
[----:B------:R-:W-:Y:S01]  /*2f690*/  @!PT LDS RZ, [RZ] ;  /* 0x00000000fffff984 */ /* 0x000fe20000000800 */
[----:B------:R-:W-:Y:S04]  /*2f6a0*/  @!P3 LDGSTS.E.BYPASS.LTC128B.128 [R9+0x15400], desc[UR60][R4.64], !P2 ;  /* 0x154000000409bfae */ /* 0x000fe8000d101d7c */
[----:B------:R-:W-:Y:S01]  /*2f6b0*/  @!P3 LDGSTS.E.BYPASS.LTC128B.128 [R9+0x19400], desc[UR60][R4.64+0x80], !P1 ;  /* 0x194000800409bfae */ /* 0x000fe2000c901d7c */
[----:B------:R-:W-:-:S03]  /*2f6c0*/  MOV R13, R3 ;  /* 0x00000003000d7202 */ /* 0x000fc60000000f00 */
[----:B------:R0:W-:Y:S02]  /*2f6d0*/  @!P3 LDGSTS.E.BYPASS.LTC128B.128 [R9+0x1d400], desc[UR60][R4.64+0x100], !P0 ;  /* 0x1d4001000409bfae */ /* 0x0001e4000c101d7c */
[----:B0-----:R-:W-:-:S05]  /*2f6e0*/  VIADD R4, R17, 0x10 ;  /* 0x0000001011047836 */ /* 0x001fca0000000000 */
[----:B------:R-:W-:-:S13]  /*2f6f0*/  ISETP.GE.AND P3, PT, R4, R0, PT ;  /* 0x000000000400720c */ /* 0x000fda0003f66270 */
[----:B------:R-:W-:-:S05]  /*2f700*/  @!P3 LEA R7, P5, R10, R6, 0x1 ;  /* 0x000000060a07b211 */ /* 0x000fca00078a08ff */
[----:B------:R-:W-:Y:S02]  /*2f710*/  @!P3 IMAD.X R6, RZ, RZ, R8, P5 ;  /* 0x000000ffff06b224 */ /* 0x000fe400028e0608 */
[----:B------:R-:W-:Y:S02]  /*2f720*/  @!P3 IMAD.MOV.U32 R4, RZ, RZ, R7 ;  /* 0x000000ffff04b224 */ /* 0x000fe400078e0007 */
[----:B------:R-:W-:Y:S02]  /*2f730*/  @!P3 IMAD.MOV.U32 R5, RZ, RZ, R6 ;  /* 0x000000ffff05b224 */ /* 0x000fe400078e0006 */
[----:B------:R-:W-:-:S07]  /*2f740*/  IMAD.MOV.U32 R6, RZ, RZ, R14 ;  /* 0x000000ffff067224 */ /* 0x000fce00078e000e */
[----:B------:R-:W-:Y:S05]  /*2f750*/  WARPSYNC.COLLECTIVE R15, `(.L_x_3184) ;  /* 0x000000000f087348 */ /* 0x000fea0003c00000 */
[----:B------:R0:W1:Y:S02]  /*2f760*/  SHFL.IDX P6, R14, R13, R12, R11 ;  /* 0x0000000c0d0e7389 */ /* 0x00006400000c000b */
[----:B01----:R-:W-:Y:S01]  /*2f770*/  ENDCOLLECTIVE ;  /* 0x000000000000791b */ /* 0x003fe20003800000 */
.L_x_3184:
[----:B------:R-:W-:Y:S01]  /*2f780*/  @!PT LDS RZ, [RZ] ;  /* 0x00000000fffff984 */ /* 0x000fe20000000800 */
[----:B------:R-:W-:Y:S01]  /*2f790*/  @!PT LDS RZ, [RZ] ;  /* 0x00000000fffff984 */ /* 0x000fe20000000800 */
[----:B------:R-:W-:Y:S01]  /*2f7a0*/  @!PT LDS RZ, [RZ] ;  /* 0x00000000fffff984 */ /* 0x000fe20000000800 */
[----:B------:R-:W-:Y:S04]  /*2f7b0*/  @!P3 LDGSTS.E.BYPASS.LTC128B.128 [R9+0x15c00], desc[UR60][R4.64], !P2 ;  /* 0x15c000000409bfae */ /* 0x000fe8000d101d7c */
[----:B------:R-:W-:Y:S04]  /*2f7c0*/  @!P3 LDGSTS.E.BYPASS.LTC128B.128 [R9+0x19c00], desc[UR60][R4.64+0x80], !P1 ;  /* 0x19c000800409bfae */ /* 0x000fe8000c901d7c */
[----:B------:R0:W-:Y:S01]  /*2f7d0*/  @!P3 LDGSTS.E.BYPASS.LTC128B.128 [R9+0x1dc00], desc[UR60][R4.64+0x100], !P0 ;  /* 0x1dc001000409bfae */ /* 0x0001e2000c101d7c */
[----:B------:R-:W-:Y:S02]  /*2f7e0*/  IMAD.MOV.U32 R13, RZ, RZ, R2 ;  /* 0x000000ffff0d7224 */ /* 0x000fe400078e0002 */
[----:B------:R-:W-:Y:S01]  /*2f7f0*/  IMAD.MOV.U32 R12, RZ, RZ, 0x3 ;  /* 0x00000003ff0c7424 */ /* 0x000fe200078e00ff */
[----:B0-----:R-:W-:-:S04]  /*2f800*/  IADD3 R4, R17, 0x20, RZ ;  /* 0x0000002011047810 */ /* 0x001fc80007ffe0ff */
[----:B------:R-:W-:Y:S01]  /*2f810*/  ISETP.GE.AND P3, PT, R4, R0, PT ;  /* 0x000000000400720c */ /* 0x000fe20003f66270 */
[----:B------:R-:W-:-:S12]  /*2f820*/  IMAD.MOV.U32 R4, RZ, RZ, R14 ;  /* 0x000000ffff047224 */ /* 0x000fd800078e000e */
[----:B------:R-:W-:Y:S05]  /*2f830*/  WARPSYNC.COLLECTIVE R15, `(.L_x_3185) ;  /* 0x000000000f087348 */ /* 0x000fea0003c00000 */
[----:B------:R0:W1:Y:S02]  /*2f840*/  SHFL.IDX P6, R14, R13, R12, R11 ;  /* 0x0000000c0d0e7389 */ /* 0x00006400000c000b */
[----:B01----:R-:W-:Y:S01]  /*2f850*/  ENDCOLLECTIVE ;  /* 0x000000000000791b */ /* 0x003fe20003800000 */
.L_x_3185:
[----:B------:R-:W-:Y:S01]  /*2f860*/  @!P3 LEA R7, P4, R10, R4, 0x1 ;  /* 0x000000040a07b211 */ /* 0x000fe200078808ff */
[----:B------:R-:W-:-:S04]  /*2f870*/  IMAD.MOV.U32 R13, RZ, RZ, R3 ;  /* 0x000000ffff0d7224 */ /* 0x000fc800078e0003 */
[----:B------:R-:W-:-:S04]  /*2f880*/  @!P3 IMAD.X R4, RZ, RZ, R6, P4 ;  /* 0x000000ffff04b224 */ /* 0x000fc800020e0606 */
[----:B------:R-:W-:Y:S01]  /*2f890*/  @!P3 IMAD.MOV.U32 R5, RZ, RZ, R4 ;  /* 0x000000ffff05b224 */ /* 0x000fe200078e0004 */
[----:B------:R-:W-:Y:S02]  /*2f8a0*/  @!P3 MOV R4, R7 ;  /* 0x000000070004b202 */ /* 0x000fe40000000f00 */
[----:B------:R-:W-:-:S07]  /*2f8b0*/  MOV R6, R14 ;  /* 0x0000000e00067202 */ /* 0x000fce0000000f00 */
[----:B------:R-:W-:Y:S05]  /*2f8c0*/  WARPSYNC.COLLECTIVE R15, `(.L_x_3186) ;  /* 0x000000000f087348 */ /* 0x000fea0003c00000 */
[----:B------:R0:W1:Y:S02]  /*2f8d0*/  SHFL.IDX P6, R14, R13, R12, R11 ;  /* 0x0000000c0d0e7389 */ /* 0x00006400000c000b */
[----:B01----:R-:W-:Y:S01]  /*2f8e0*/  ENDCOLLECTIVE ;  /* 0x000000000000791b */ /* 0x003fe20003800000 */
.L_x_3186:
[----:B------:R-:W-:Y:S01]  /*2f8f0*/  @!PT LDS RZ, [RZ] ;  /* 0x00000000fffff984 */ /* 0x000fe20000000800 */
[----:B------:R-:W-:Y:S01]  /*2f900*/  @!PT LDS RZ, [RZ] ;  /* 0x00000000fffff984 */ /* 0x000fe20000000800 */
[----:B------:R-:W-:Y:S01]  /*2f910*/  @!PT LDS RZ, [RZ] ;  /* 0x00000000fffff984 */ /* 0x000fe20000000800 */
[----:B------:R-:W-:Y:S04]  /*2f920*/  @!P3 LDGSTS.E.BYPASS.LTC128B.128 [R9+0x16400], desc[UR60][R4.64], !P2 ;  /* 0x164000000409bfae */ /* 0x000fe8000d101d7c */
[----:B------:R-:W-:Y:S04]  /*2f930*/  @!P3 LDGSTS.E.BYPASS.LTC128B.128 [R9+0x1a400], desc[UR60][R4.64+0x80], !P1 ;  /* 0x1a4000800409bfae */ /* 0x000fe8000c901d7c */
[----:B------:R0:W-:Y:S01]  /*2f940*/  @!P3 LDGSTS.E.BYPASS.LTC128B.128 [R9+0x1e400], desc[UR60][R4.64+0x100], !P0 ;  /* 0x1e4001000409bfae */ /* 0x0001e2000c101d7c */
[----:B------:R-:W-:Y:S02]  /*2f950*/  IMAD.MOV.U32 R13, RZ, RZ, R2 ;  /* 0x000000ffff0d7224 */ /* 0x000fe400078e0002 */
[----:B------:R-:W-:-:S02]  /*2f960*/  IMAD.MOV.U32 R12, RZ, RZ, 0x4 ;  /* 0x00000004ff0c7424 */ /* 0x000fc400078e00ff */
[----:B0-----:R-:W-:-:S05]  /*2f970*/  VIADD R4, R17, 0x30 ;  /* 0x0000003011047836 */ /* 0x001fca0000000000 */
[----:B------:R-:W-:Y:S01]  /*2f980*/  ISETP.GE.AND P3, PT, R4, R0, PT ;  /* 0x000000000400720c */ /* 0x000fe20003f66270 */
[----:B------:R-:W-:-:S12]  /*2f990*/  IMAD.MOV.U32 R4, RZ, RZ, R14 ;  /* 0x000000ffff047224 */ /* 0x000fd800078e000e */
[----:B------:R-:W-:Y:S05]  /*2f9a0*/  WARPSYNC.COLLECTIVE R15, `(.L_x_3187) ;  /* 0x000000000f087348 */ /* 0x000fea0003c00000 */
[----:B------:R0:W1:Y:S02]  /*2f9b0*/  SHFL.IDX P6, R14, R13, R12, R11 ;  /* 0x0000000c0d0e7389 */ /* 0x00006400000c000b */
[----:B01----:R-:W-:Y:S01]  /*2f9c0*/  ENDCOLLECTIVE ;  /* 0x000000000000791b */ /* 0x003fe20003800000 */
.L_x_3187:
[----:B------:R-:W-:Y:S02]  /*2f9d0*/  @!P3 LEA R5, P4, R10, R4, 0x1 ;  /* 0x000000040a05b211 */ /* 0x000fe400078808ff */
[----:B------:R-:W-:-:S03]  /*2f9e0*/  MOV R13, R3 ;  /* 0x00000003000d7202 */ /* 0x000fc60000000f00 */
[----:B------:R-:W-:-:S05]  /*2f9f0*/  @!P3 IMAD.X R4, RZ, RZ, R6, P4 ;  /* 0x000000ffff04b224 */ /* 0x000fca00020e0606 */
[----:B------:R-:W-:Y:S01]  /*2fa00*/  @!P3 LOP3.LUT R5, R5, R4, RZ, 0x3c, !PT ;  /* 0x000000040505b212 */ /* 0x000fe200078e3cff */
[----:B------:R-:W-:-:S03]  /*2fa10*/  IMAD.MOV.U32 R6, RZ, RZ, R14 ;  /* 0x000000ffff067224 */ /* 0x000fc600078e000e */
[----:B------:R-:W-:-:S07]  /*2fa20*/  @!P3 LOP3.LUT R4, R5, R4, RZ, 0x3c, !PT ;  /* 0x000000040504b212 */ /* 0x000fce00078e3cff */
[----:B------:R-:W-:Y:S05]  /*2fa30*/  WARPSYNC.COLLECTIVE R15, `(.L_x_3188) ;  /* 0x000000000f087348 */ /* 0x000fea0003c00000 */
[----:B------:R0:W1:Y:S02]  /*2fa40*/  SHFL.IDX P6, R14, R13, R12, R11 ;  /* 0x0000000c0d0e7389 */ /* 0x00006400000c000b */
[----:B01----:R-:W-:Y:S01]  /*2fa50*/  ENDCOLLECTIVE ;  /* 0x000000000000791b */ /* 0x003fe20003800000 */
.L_x_3188:
[----:B------:R-:W-:-:S05]  /*2fa60*/  @!P3 LOP3.LUT R5, R5, R4, RZ, 0x3c, !PT ;  /* 0x000000040505b212 */ /* 0x000fca00078e3cff */
[----:B------:R-:W-:Y:S01]  /*2fa70*/  @!PT LDS RZ, [RZ] ;  /* 0x00000000fffff984 */ /* 0x000fe20000000800 */
[----:B------:R-:W-:Y:S01]  /*2fa80*/  @!PT LDS RZ, [RZ] ;  /* 0x00000000fffff984 */ /* 0x000fe20000000800 */
[----:B------:R-:W-:Y:S01]  /*2fa90*/  @!PT LDS RZ, [RZ] ;  /* 0x00000000fffff984 */ /* 0x000fe20000000800 */
[----:B------:R-:W-:Y:S04]  /*2faa0*/  @!P3 LDGSTS.E.BYPASS.LTC128B.128 [R9+0x16c00], desc[UR60][R4.64], !P2 ;  /* 0x16c000000409bfae */ /* 0x000fe8000d101d7c */
[----:B------:R-:W-:Y:S01]  /*2fab0*/  @!P3 LDGSTS.E.BYPASS.LTC128B.128 [R9+0x1ac00], desc[UR60][R4.64+0x80], !P1 ;  /* 0x1ac000800409bfae */ /* 0x000fe2000c901d7c */
[----:B------:R-:W-:Y:S01]  /*2fac0*/  MOV R13, R2 ;  /* 0x00000002000d7202 */ /* 0x000fe20000000f00 */
[----:B------:R-:W-:Y:S02]  /*2fad0*/  IMAD.MOV.U32 R12, RZ, RZ, 0x5 ;  /* 0x00000005ff0c7424 */ /* 0x000fe400078e00ff */
[----:B------:R0:W-:Y:S02]  /*2fae0*/  @!P3 LDGSTS.E.BYPASS.LTC128B.128 [R9+0x1ec00], desc[UR60][R4.64+0x100], !P0 ;  /* 0x1ec001000409bfae */ /* 0x0001e4000c101d7c */
[----:B0-----:R-:W-:-:S04]  /*2faf0*/  IADD3 R4, R17, 0x40, RZ ;  /* 0x0000004011047810 */ /* 0x001fc80007ffe0ff */
[----:B------:R-:W-:Y:S01]  /*2fb00*/  ISETP.GE.AND P3, PT, R4, R0, PT ;  /* 0x000000000400720c */ /* 0x000fe20003f66270 */
[----:B------:R-:W-:-:S12]  /*2fb10*/  IMAD.MOV.U32 R4, RZ, RZ, R14 ;  /* 0x000000ffff047224 */ /* 0x000fd800078e000e */
[----:B------:R-:W-:Y:S05]  /*2fb20*/  WARPSYNC.COLLECTIVE R15, `(.L_x_3189) ;  /* 0x000000000f087348 */ /* 0x000fea0003c00000 */
[----:B------:R0:W1:Y:S02]  /*2fb30*/  SHFL.IDX P6, R14, R13, R12, R11 ;  /* 0x0000000c0d0e7389 */ /* 0x00006400000c000b */
[----:B01----:R-:W-:Y:S01]  /*2fb40*/  ENDCOLLECTIVE ;  /* 0x000000000000791b */ /* 0x003fe20003800000 */
.L_x_3189:
[----:B------:R-:W-:Y:S01]  /*2fb50*/  @!P3 LEA R5, P4, R10, R4, 0x1 ;  /* 0x000000040a05b211 */ /* 0x000fe200078808ff */
[----:B------:R-:W-:-:S04]  /*2fb60*/  IMAD.MOV.U32 R13, RZ, RZ, R3 ;  /* 0x000000ffff0d7224 */ /* 0x000fc800078e0003 */
[----:B------:R-:W-:-:S05]  /*2fb70*/  @!P3 IMAD.X R4, RZ, RZ, R6, P4 ;  /* 0x000000ffff04b224 */ /* 0x000fca00020e0606 */
[----:B------:R-:W-:Y:S01]  /*2fb80*/  @!P3 LOP3.LUT R5, R5, R4, RZ, 0x3c, !PT ;  /* 0x000000040505b212 */ /* 0x000fe200078e3cff */
[----:B------:R-:W-:-:S03]  /*2fb90*/  IMAD.MOV.U32 R6, RZ, RZ, R14 ;  /* 0x000000ffff067224 */ /* 0x000fc600078e000e */
[----:B------:R-:W-:-:S07]  /*2fba0*/  @!P3 LOP3.LUT R4, R5, R4, RZ, 0x3c, !PT ;  /* 0x000000040504b212 */ /* 0x000fce00078e3cff */
[----:B------:R-:W-:Y:S05]  /*2fbb0*/  WARPSYNC.COLLECTIVE R15, `(.L_x_3190) ;  /* 0x000000000f087348 */ /* 0x000fea0003c00000 */
[----:B------:R0:W1:Y:S02]  /*2fbc0*/  SHFL.IDX P6, R14, R13, R12, R11 ;  /* 0x0000000c0d0e7389 */ /* 0x00006400000c000b */
[----:B01----:R-:W-:Y:S01]  /*2fbd0*/  ENDCOLLECTIVE ;  /* 0x000000000000791b */ /* 0x003fe20003800000 */
.L_x_3190:
[----:B------:R-:W-:-:S05]  /*2fbe0*/  @!P3 LOP3.LUT R5, R5, R4, RZ, 0x3c, !PT ;  /* 0x000000040505b212 */ /* 0x000fca00078e3cff */
[----:B------:R-:W-:Y:S01]  /*2fbf0*/  @!PT LDS RZ, [RZ] ;  /* 0x00000000fffff984 */ /* 0x000fe20000000800 */
[----:B------:R-:W-:Y:S01]  /*2fc00*/  @!PT LDS RZ, [RZ] ;  /* 0x00000000fffff984 */ /* 0x000fe20000000800 */
[----:B------:R-:W-:Y:S01]  /*2fc10*/  @!PT LDS RZ, [RZ] ;  /* 0x00000000fffff984 */ /* 0x000fe20000000800 */
[----:B------:R-:W-:Y:S04]  /*2fc20*/  @!P3 LDGSTS.E.BYPASS.LTC128B.128 [R9+0x17400], desc[UR60][R4.64], !P2 ;  /* 0x174000000409bfae */ /* 0x000fe8000d101d7c */
[----:B------:R-:W-:Y:S01]  /*2fc30*/  @!P3 LDGSTS.E.BYPASS.LTC128B.128 [R9+0x1b400], desc[UR60][R4.64+0x80], !P1 ;  /* 0x1b4000800409bfae */ /* 0x000fe2000c901d7c */
[----:B------:R-:W-:-:S03]  /*2fc40*/  IMAD.MOV.U32 R13, RZ, RZ, R2 ;  /* 0x000000ffff0d7224 */ /* 0x000fc600078e0002 */
[----:B------:R0:W-:Y:S01]  /*2fc50*/  @!P3 LDGSTS.E.BYPASS.LTC128B.128 [R9+0x1f400], desc[UR60][R4.64+0x100], !P0 ;  /* 0x1f4001000409bfae */ /* 0x0001e2000c101d7c */
[----:B------:R-:W-:Y:S02]  /*2fc60*/  IMAD.MOV.U32 R12, RZ, RZ, 0x6 ;  /* 0x00000006ff0c7424 */ /* 0x000fe400078e00ff */
[----:B0-----:R-:W-:-:S05]  /*2fc70*/  VIADD R4, R17, 0x50 ;  /* 0x0000005011047836 */ /* 0x001fca0000000000 */
[----:B------:R-:W-:Y:S02]  /*2fc80*/  ISETP.GE.AND P3, PT, R4, R0, PT ;  /* 0x000000000400720c */ /* 0x000fe40003f66270 */
[----:B------:R-:W-:-:S11]  /*2fc90*/  MOV R4, R14 ;  /* 0x0000000e00047202 */ /* 0x000fd60000000f00 */
[----:B------:R-:W-:Y:S05]  /*2fca0*/  WARPSYNC.COLLECTIVE R15, `(.L_x_3191) ;  /* 0x000000000f087348 */ /* 0x000fea0003c00000 */
[----:B------:R0:W1:Y:S02]  /*2fcb0*/  SHFL.IDX P6, R14, R13, R12, R11 ;  /* 0x0000000c0d0e7389 */ /* 0x00006400000c000b */
[----:B01----:R-:W-:Y:S01]  /*2fcc0*/  ENDCOLLECTIVE ;  /* 0x000000000000791b */ /* 0x003fe20003800000 */
.L_x_3191:
[----:B------:R-:W-:-:S05]  /*2fcd0*/  @!P3 LEA R5, P4, R10, R4, 0x1 ;  /* 0x000000040a05b211 */ /* 0x000fca00078808ff */
[----:B------:R-:W-:Y:S02]  /*2fce0*/  @!P3 IMAD.X R4, RZ, RZ, R6, P4 ;  /* 0x000000ffff04b224 */ /* 0x000fe400020e0606 */
[----:B------:R-:W-:-:S03]  /*2fcf0*/  IMAD.MOV.U32 R13, RZ, RZ, R3 ;  /* 0x000000ffff0d7224 */ /* 0x000fc600078e0003 */
[----:B------:R-:W-:-:S04]  /*2fd00*/  @!P3 LOP3.LUT R5, R5, R4, RZ, 0x3c, !PT ;  /* 0x000000040505b212 */ /* 0x000fc800078e3cff */
[----:B------:R-:W-:Y:S02]  /*2fd10*/  @!P3 LOP3.LUT R4, R5, R4, RZ, 0x3c, !PT ;  /* 0x000000040504b212 */ /* 0x000fe400078e3cff */
[----:B------:R-:W-:-:S07]  /*2fd20*/  MOV R6, R14 ;  /* 0x0000000e00067202 */ /* 0x000fce0000000f00 */
[----:B------:R-:W-:Y:S05]  /*2fd30*/  WARPSYNC.COLLECTIVE R15, `(.L_x_3192) ;  /* 0x000000000f087348 */ /* 0x000fea0003c00000 */
[----:B------:R0:W1:Y:S02]  /*2fd40*/  SHFL.IDX P6, R14, R13, R12, R11 ;  /* 0x0000000c0d0e7389 */ /* 0x00006400000c000b */
[----:B01----:R-:W-:Y:S01]  /*2fd50*/  ENDCOLLECTIVE ;  /* 0x000000000000791b */ /* 0x003fe20003800000 */
.L_x_3192:
[----:B------:R-:W-:-:S05]  /*2fd60*/  @!P3 LOP3.LUT R5, R5, R4, RZ, 0x3c, !PT ;  /* 0x000000040505b212 */ /* 0x000fca00078e3cff */
        /* <DEDUP_REMOVED lines=8> */
[----:B0-----:R-:W-:Y:S02]  /*2fdf0*/  VIADD R5, R17, 0x60 ;  /* 0x0000006011057836 */ /* 0x001fe40000000000 */
[----:B------:R-:W-:-:S07]  /*2fe00*/  IMAD.MOV.U32 R4, RZ, RZ, R14 ;  /* 0x000000ffff047224 */ /* 0x000fce00078e000e */
[----:B------:R-:W-:Y:S05]  /*2fe10*/  WARPSYNC.COLLECTIVE R15, `(.L_x_3193) ;  /* 0x000000000f087348 */ /* 0x000fea0003c00000 */
[----:B------:R0:W1:Y:S02]  /*2fe20*/  SHFL.IDX P6, R14, R13, R12, R11 ;  /* 0x0000000c0d0e7389 */ /* 0x00006400000c000b */
[----:B01----:R-:W-:Y:S01]  /*2fe30*/  ENDCOLLECTIVE ;  /* 0x000000000000791b */ /* 0x003fe20003800000 */
.L_x_3193:
[----:B------:R-:W-:-:S13]  /*2fe40*/  ISETP.GE.AND P4, PT, R5, R0, PT ;  /* 0x000000000500720c */ /* 0x000fda0003f86270 */
[----:B------:R-:W-:Y:S02]  /*2fe50*/  @!P4 LEA R5, P3, R10, R4, 0x1 ;  /* 0x000000040a05c211 */ /* 0x000fe400078608ff */
[----:B------:R-:W-:Y:S02]  /*2fe60*/  MOV R13, R3 ;  /* 0x00000003000d7202 */ /* 0x000fe40000000f00 */
[----:B------:R-:W-:-:S04]  /*2fe70*/  @!P4 IADD3.X R4, RZ, R6, RZ, P3, !PT ;  /* 0x00000006ff04c210 */ /* 0x000fc80001ffe4ff */
[----:B------:R-:W-:-:S04]  /*2fe80*/  @!P4 LOP3.LUT R5, R5, R4, RZ, 0x3c, !PT ;  /* 0x000000040505c212 */ /* 0x000fc800078e3cff */
[----:B------:R-:W-:-:S04]  /*2fe90*/  @!P4 LOP3.LUT R4, R5, R4, RZ, 0x3c, !PT ;  /* 0x000000040504c212 */ /* 0x000fc800078e3cff */
[----:B------:R-:W-:-:S05]  /*2fea0*/  @!P4 LOP3.LUT R5, R5, R4, RZ, 0x3c, !PT ;  /* 0x000000040505c212 */ /* 0x000fca00078e3cff */
        /* <DEDUP_REMOVED lines=10> */
.L_x_3194:
[----:B------:R-:W-:Y:S01]  /*2ff50*/  IMAD.MOV.U32 R3, RZ, RZ, R14 ;  /* 0x000000ffff037224 */ /* 0x000fe200078e000e */
[----:B------:R-:W-:Y:S06]  /*2ff60*/  BRA `(.L_x_3195) ;  /* 0xffffffa400807947 */ /* 0x000fec000383ffff */
.L_x_3040:
[----:B0-----:R-:W3:Y:S02]  /*2ff70*/  LDL R2, [R1+0x4] ;  /* 0x0000040001027983 */ /* 0x001ee40000100800 */
[----:B---3--:R0:W1:Y:S02]  /*2ff80*/  SYNCS.PHASECHK.TRANS64.TRYWAIT P0, [R2+URZ+0x36820], R0 ;  /* 0x03682000020075a7 */ /* 0x008064000800017f */
[----:B-1----:R-:W-:Y:S05]  /*2ff90*/  @!P0 NANOSLEEP.SYNCS 0x989680 ;  /* 0x009896800000895d */ /* 0x002fea0003900000 */
[----:B------:R-:W1:Y:S02]  /*2ffa0*/  @!P0 SYNCS.PHASECHK.TRANS64 P0, [R2+URZ+0x36820], R0 ;  /* 0x03682000020085a7 */ /* 0x000e64000800007f */
[----:B-1----:R-:W-:Y:S05]  /*2ffb0*/  @!P0 BRA `(.L_x_3040) ;  /* 0xfffffffc00ec8947 */ /* 0x002fea000383ffff */
[----:B------:R-:W-:Y:S05]  /*2ffc0*/  BRA `(.L_x_3196) ;  /* 0xffffffa400f87947 */ /* 0x000fea000383ffff */
.L_x_3049:
[----:B-1----:R1:W2:Y:S02]  /*2ffd0*/  SYNCS.PHASECHK.TRANS64.TRYWAIT P0, [R3+URZ+0x36840], R0 ;  /* 0x03684000030075a7 */ /* 0x0022a4000800017f */
[----:B--2---:R-:W-:Y:S05]  /*2ffe0*/  @!P0 NANOSLEEP.SYNCS 0x989680 ;  /* 0x009896800000895d */ /* 0x004fea0003900000 */
[----:B------:R-:W2:Y:S02]  /*2fff0*/  @!P0 SYNCS.PHASECHK.TRANS64 P0, [R3+URZ+0x36840], R0 ;  /* 0x03684000030085a7 */ /* 0x000ea4000800007f */
[----:B--2---:R-:W-:Y:S05]  /*30000*/  @!P0 BRA `(.L_x_3049) ;  /* 0xfffffffc00f08947 */ /* 0x004fea000383ffff */
[----:B------:R-:W-:Y:S05]  /*30010*/  BRA `(.L_x_3197) ;  /* 0xffffffa800bc7947 */ /* 0x000fea000383ffff */
.L_x_3056:
[----:B0-----:R0:W1:Y:S02]  /*30020*/  SYNCS.PHASECHK.TRANS64.TRYWAIT P0, [R3+URZ+0x60], R0 ;  /* 0x00006000030075a7 */ /* 0x001064000800017f */
[----:B-1----:R-:W-:Y:S05]  /*30030*/  @!P0 NANOSLEEP.SYNCS 0x989680 ;  /* 0x009896800000895d */ /* 0x002fea0003900000 */
[----:B------:R-:W1:Y:S02]  /*30040*/  @!P0 SYNCS.PHASECHK.TRANS64 P0, [R3+URZ+0x60], R0 ;  /* 0x00006000030085a7 */ /* 0x000e64000800007f */
[----:B-1----:R-:W-:Y:S05]  /*30050*/  @!P0 BRA `(.L_x_3056) ;  /* 0xfffffffc00f08947 */ /* 0x002fea000383ffff */
[----:B------:R-:W-:Y:S05]  /*30060*/  BRA `(.L_x_3198) ;  /* 0xffffffac00d87947 */ /* 0x000fea000383ffff */
.L_x_3066:
[----:B--2---:R2:W3:Y:S02]  /*30070*/  SYNCS.PHASECHK.TRANS64.TRYWAIT P0, [R3+URZ+0x36840], R2 ;  /* 0x03684002030075a7 */ /* 0x0044e4000800017f */
[----:B---3--:R-:W-:Y:S05]  /*30080*/  @!P0 NANOSLEEP.SYNCS 0x989680 ;  /* 0x009896800000895d */ /* 0x008fea0003900000 */
[----:B------:R-:W3:Y:S02]  /*30090*/  @!P0 SYNCS.PHASECHK.TRANS64 P0, [R3+URZ+0x36840], R2 ;  /* 0x03684002030085a7 */ /* 0x000ee4000800007f */
[----:B---3--:R-:W-:Y:S05]  /*300a0*/  @!P0 BRA `(.L_x_3066) ;  /* 0xfffffffc00f08947 */ /* 0x008fea000383ffff */
[----:B------:R-:W-:Y:S05]  /*300b0*/  BRA `(.L_x_3199) ;  /* 0xffffffb400bc7947 */ /* 0x000fea000383ffff */
.L_x_3073:
[----:B0-----:R0:W2:Y:S02]  /*300c0*/  SYNCS.PHASECHK.TRANS64.TRYWAIT P0, [R2+URZ+0x60], R3 ;  /* 0x00006003020075a7 */ /* 0x0010a4000800017f */
[----:B--2---:R-:W-:Y:S05]  /*300d0*/  @!P0 NANOSLEEP.SYNCS 0x989680 ;  /* 0x009896800000895d */ /* 0x004fea0003900000 */
[----:B------:R-:W2:Y:S02]  /*300e0*/  @!P0 SYNCS.PHASECHK.TRANS64 P0, [R2+URZ+0x60], R3 ;  /* 0x00006003020085a7 */ /* 0x000ea4000800007f */
[----:B--2---:R-:W-:Y:S05]  /*300f0*/  @!P0 BRA `(.L_x_3073) ;  /* 0xfffffffc00f08947 */ /* 0x004fea000383ffff */
[----:B------:R-:W-:Y:S05]  /*30100*/  BRA `(.L_x_3200) ;  /* 0xffffffb800d87947 */ /* 0x000fea000383ffff */
.L_x_3083:
[----:B---3--:R3:W4:Y:S02]  /*30110*/  SYNCS.PHASECHK.TRANS64.TRYWAIT P0, [R2+URZ+0x36840], R3 ;  /* 0x03684003020075a7 */ /* 0x008724000800017f */
[----:B----4-:R-:W-:Y:S05]  /*30120*/  @!P0 NANOSLEEP.SYNCS 0x989680 ;  /* 0x009896800000895d */ /* 0x010fea0003900000 */
[----:B------:R-:W4:Y:S02]  /*30130*/  @!P0 SYNCS.PHASECHK.TRANS64 P0, [R2+URZ+0x36840], R3 ;  /* 0x03684003020085a7 */ /* 0x000f24000800007f */
[----:B----4-:R-:W-:Y:S05]  /*30140*/  @!P0 BRA `(.L_x_3083) ;  /* 0xfffffffc00f08947 */ /* 0x010fea000383ffff */
[----:B------:R-:W-:Y:S05]  /*30150*/  BRA `(.L_x_3201) ;  /* 0xffffffc0008c7947 */ /* 0x000fea000383ffff */
.L_x_3090:
[----:B0-----:R0:W2:Y:S02]  /*30160*/  SYNCS.PHASECHK.TRANS64.TRYWAIT P0, [R2+URZ+0x60], R5 ;  /* 0x00006005020075a7 */ /* 0x0010a4000800017f */
[----:B--2---:R-:W-:Y:S05]  /*30170*/  @!P0 NANOSLEEP.SYNCS 0x989680 ;  /* 0x009896800000895d */ /* 0x004fea0003900000 */
[----:B------:R-:W2:Y:S02]  /*30180*/  @!P0 SYNCS.PHASECHK.TRANS64 P0, [R2+URZ+0x60], R5 ;  /* 0x00006005020085a7 */ /* 0x000ea4000800007f */
[----:B--2---:R-:W-:Y:S05]  /*30190*/  @!P0 BRA `(.L_x_3090) ;  /* 0xfffffffc00f08947 */ /* 0x004fea000383ffff */
[----:B------:R-:W-:Y:S05]  /*301a0*/  BRA `(.L_x_3202) ;  /* 0xffffffc400a87947 */ /* 0x000fea000383ffff */
.L_x_3102:
[----:B0-----:R0:W2:Y:S02]  /*301b0*/  SYNCS.PHASECHK.TRANS64.TRYWAIT P0, [R0+URZ+0x36860], R2 ;  /* 0x03686002000075a7 */ /* 0x0010a4000800017f */
[----:B--2---:R-:W-:Y:S05]  /*301c0*/  @!P0 NANOSLEEP.SYNCS 0x989680 ;  /* 0x009896800000895d */ /* 0x004fea0003900000 */
[----:B------:R-:W2:Y:S02]  /*301d0*/  @!P0 SYNCS.PHASECHK.TRANS64 P0, [R0+URZ+0x36860], R2 ;  /* 0x03686002000085a7 */ /* 0x000ea4000800007f */
[----:B--2---:R-:W-:Y:S05]  /*301e0*/  @!P0 BRA `(.L_x_3102) ;  /* 0xfffffffc00f08947 */ /* 0x004fea000383ffff */
[----:B------:R-:W-:Y:S05]  /*301f0*/  BRA `(.L_x_3203) ;  /* 0xffffffcc00407947 */ /* 0x000fea000383ffff */
.L_x_3110:
[----:B------:R-:W-:Y:S01]  /*30200*/  BSSY B0, `(.L_x_3204) ;  /* 0x0000008000007945 */ /* 0x000fe20003800000 */
[----:B------:R-:W-:Y:S01]  /*30210*/  IMAD.MOV.U32 R13, RZ, RZ, R16 ;  /* 0x000000ffff0d7224 */ /* 0x000fe200078e0010 */
[----:B------:R-:W-:Y:S01]  /*30220*/  MOV R11, 0x1f ;  /* 0x0000001f000b7802 */ /* 0x000fe20000000f00 */
[----:B------:R-:W-:Y:S02]  /*30230*/  IMAD.MOV.U32 R12, RZ, RZ, RZ ;  /* 0x000000ffff0c7224 */ /* 0x000fe400078e00ff */
[----:B------:R-:W-:-:S07]  /*30240*/  IMAD.MOV.U32 R15, RZ, RZ, -0x1 ;  /* 0xffffffffff0f7424 */ /* 0x000fce00078e00ff */
[----:B-1---5:R-:W-:Y:S05]  /*30250*/  WARPSYNC.COLLECTIVE R15, `(.L_x_3205) ;  /* 0x000000000f087348 */ /* 0x022fea0003c00000 */
[----:B------:R0:W2:Y:S02]  /*30260*/  SHFL.IDX P6, R14, R13, R12, R11 ;  /* 0x0000000c0d0e7389 */ /* 0x0000a400000c000b */
[----:B012--5:R-:W-:Y:S01]  /*30270*/  ENDCOLLECTIVE ;  /* 0x000000000000791b */ /* 0x027fe20003800000 */
.L_x_3205:
[----:B------:R-:W-:Y:S05]  /*30280*/  BSYNC B0 ;  /* 0x0000000000007941 */ /* 0x000fea0003800000 */
.L_x_3204:
[----:B------:R-:W-:Y:S01]  /*30290*/  IMAD.MOV.U32 R13, RZ, RZ, R16 ;  /* 0x000000ffff0d7224 */ /* 0x000fe200078e0010 */
[----:B------:R-:W-:Y:S01]  /*302a0*/  MOV R12, 0x1 ;  /* 0x00000001000c7802 */ /* 0x000fe20000000f00 */
[----:B------:R-:W-:Y:S01]  /*302b0*/  IMAD.MOV.U32 R11, RZ, RZ, 0x1f ;  /* 0x0000001fff0b7424 */ /* 0x000fe200078e00ff */
[----:B------:R-:W-:Y:S01]  /*302c0*/  IADD3 R4, R19, R6, RZ ;  /* 0x0000000613047210 */ /* 0x000fe20007ffe0ff */
[----:B------:R-:W-:Y:S02]  /*302d0*/  IMAD.MOV.U32 R15, RZ, RZ, -0x1 ;  /* 0xffffffffff0f7424 */ /* 0x000fe400078e00ff */
[----:B------:R-:W-:-:S07]  /*302e0*/  IMAD.MOV.U32 R0, RZ, RZ, R14 ;  /* 0x000000ffff007224 */ /* 0x000fce00078e000e */
[----:B------:R-:W-:Y:S05]  /*302f0*/  WARPSYNC.COLLECTIVE R15, `(.L_x_3206) ;  /* 0x000000000f087348 */ /* 0x000fea0003c00000 */
[----:B------:R0:W1:Y:S02]  /*30300*/  SHFL.IDX P6, R14, R13, R12, R11 ;  /* 0x0000000c0d0e7389 */ /* 0x00006400000c000b */
[----:B01----:R-:W-:Y:S01]  /*30310*/  ENDCOLLECTIVE ;  /* 0x000000000000791b */ /* 0x003fe20003800000 */
.L_x_3206:
[----:B------:R-:W-:Y:S02]  /*30320*/  ULDC UR4, c[0x0][0xc3c] ;  /* 0x00030f0000047ab9 */ /* 0x000fe40000000800 */
[----:B------:R-:W-:-:S13]  /*30330*/  ISETP.GE.OR P1, PT, R4, UR4, !P0 ;  /* 0x0000000404007c0c */ /* 0x000fda000c726670 */
[----:B------:R-:W0:Y:S01]  /*30340*/  @!P1 LDC.64 R2, c[0x0][0xc80] ;  /* 0x00032000ff029b82 */ /* 0x000e220000000a00 */
[----:B------:R-:W-:Y:S01]  /*30350*/  MOV R11, RZ ;  /* 0x000000ff000b7202 */ /* 0x000fe20000000f00 */
        /* <DEDUP_REMOVED lines=14> */
.L_x_3207:
        /* <DEDUP_REMOVED lines=8> */
.L_x_3208:
        /* <DEDUP_REMOVED lines=8> */
.L_x_3209:
        /* <DEDUP_REMOVED lines=8> */
.L_x_3210:
        /* <DEDUP_REMOVED lines=8> */
.L_x_3211:
        /* <DEDUP_REMOVED lines=9> */
.L_x_3212:
[----:B------:R-:W-:Y:S01]  /*306d0*/  IMAD.MOV.U32 R16, RZ, RZ, R14 ;  /* 0x000000ffff107224 */ /* 0x000fe200078e000e */
[----:B------:R-:W-:Y:S06]  /*306e0*/  BRA `(.L_x_3213) ;  /* 0xffffffd000047947 */ /* 0x000fec000383ffff */
.L_x_3115:
[----:B------:R-:W-:Y:S01]  /*306f0*/  BSSY B0, `(.L_x_3214) ;  /* 0x0000008000007945 */ /* 0x000fe20003800000 */
[----:B-----5:R-:W-:Y:S01]  /*30700*/  IMAD.MOV.U32 R13, RZ, RZ, R3 ;  /* 0x000000ffff0d7224 */ /* 0x020fe200078e0003 */
[----:B------:R-:W-:Y:S01]  /*30710*/  MOV R12, 0x1 ;  /* 0x00000001000c7802 */ /* 0x000fe20000000f00 */
[----:B------:R-:W-:Y:S02]  /*30720*/  IMAD.MOV.U32 R11, RZ, RZ, RZ ;  /* 0x000000ffff0b7224 */ /* 0x000fe400078e00ff */
[----:B------:R-:W-:-:S07]  /*30730*/  IMAD.MOV.U32 R15, RZ, RZ, -0x1 ;  /* 0xffffffffff0f7424 */ /* 0x000fce00078e00ff */
[----:B01----:R-:W-:Y:S05]  /*30740*/  WARPSYNC.COLLECTIVE R15, `(.L_x_3215) ;  /* 0x000000000f087348 */ /* 0x003fea0003c00000 */
[----:B------:R2:W3:Y:S02]  /*30750*/  SHFL.UP P6, R14, R13, R12, R11 ;  /* 0x0400000c0d0e7389 */ /* 0x0004e400000c000b */
[----:B0123--:R-:W-:Y:S01]  /*30760*/  ENDCOLLECTIVE ;  /* 0x000000000000791b */ /* 0x00ffe20003800000 */
.L_x_3215:
[----:B------:R-:W-:Y:S05]  /*30770*/  BSYNC B0 ;  /* 0x0000000000007941 */ /* 0x000fea0003800000 */
.L_x_3214:
[----:B------:R-:W-:Y:S01]  /*30780*/  IMAD.MOV.U32 R2, RZ, RZ, R14 ;  /* 0x000000ffff027224 */ /* 0x000fe200078e000e */
[----:B------:R-:W-:Y:S01]  /*30790*/  MOV R15, 0xffffffff ;  /* 0xffffffff000f7802 */ /* 0x000fe20000000f00 */
[----:B------:R-:W-:Y:S02]  /*307a0*/  IMAD.MOV.U32 R12, RZ, RZ, 0x2 ;  /* 0x00000002ff0c7424 */ /* 0x000fe400078e00ff */
[----:B------:R-:W-:Y:S01]  /*307b0*/  IMAD.MOV.U32 R11, RZ, RZ, RZ ;  /* 0x000000ffff0b7224 */ /* 0x000fe200078e00ff */
[----:B------:R-:W-:-:S04]  /*307c0*/  SEL R2, R2, RZ, P1 ;  /* 0x000000ff02027207 */ /* 0x000fc80000800000 */
[----:B------:R-:W-:-:S05]  /*307d0*/  IADD3 R2, R3, R2, RZ ;  /* 0x0000000203027210 */ /* 0x000fca0007ffe0ff */
[----:B------:R-:W-:-:S07]  /*307e0*/  IMAD.MOV.U32 R13, RZ, RZ, R2 ;  /* 0x000000ffff0d7224 */ /* 0x000fce00078e0002 */
[----:B------:R-:W-:Y:S05]  /*307f0*/  WARPSYNC.COLLECTIVE R15, `(.L_x_3216) ;  /* 0x000000000f087348 */ /* 0x000fea0003c00000 */
[----:B------:R0:W1:Y:S02]  /*30800*/  SHFL.UP P6, R14, R13, R12, R11 ;  /* 0x0400000c0d0e7389 */ /* 0x00006400000c000b */
[----:B01----:R-:W-:Y:S01]  /*30810*/  ENDCOLLECTIVE ;  /* 0x000000000000791b */ /* 0x003fe20003800000 */
.L_x_3216:
        /* <DEDUP_REMOVED lines=8> */
.L_x_3217:
        /* <DEDUP_REMOVED lines=8> */
.L_x_3218:
        /* <DEDUP_REMOVED lines=8> */
.L_x_3219:
        /* <DEDUP_REMOVED lines=9> */
.L_x_3220:
[----:B------:R-:W-:Y:S01]  /*30a30*/  IMAD.MOV.U32 R16, RZ, RZ, R14 ;  /* 0x000000ffff107224 */ /* 0x000fe200078e000e */
[----:B------:R-:W-:Y:S06]  /*30a40*/  BRA `(.L_x_3221) ;  /* 0xffffffcc00c87947 */ /* 0x000fec000383ffff */
.L_x_3117:
[----:B------:R-:W-:Y:S01]  /*30a50*/  BSSY B0, `(.L_x_3222) ;  /* 0x0000006000007945 */ /* 0x000fe20003800000 */
[----:B------:R-:W-:Y:S01]  /*30a60*/  PLOP3.LUT P6, PT, P6, PT, PT, 0x8, 0x0 ;  /* 0x000000000000781c */ /* 0x000fe200037ce170 */
[----:B------:R-:W-:-:S12]  /*30a70*/  IMAD.MOV.U32 R15, RZ, RZ, -0x1 ;  /* 0xffffffffff0f7424 */ /* 0x000fd800078e00ff */
[----:B01---5:R-:W-:Y:S05]  /*30a80*/  WARPSYNC.COLLECTIVE R15, `(.L_x_3223) ;  /* 0x000000000f087348 */ /* 0x023fea0003c00000 */
[----:B------:R-:W-:Y:S01]  /*30a90*/  VOTE.ANY R14, PT, P6 ;  /* 0x00000000000e7806 */ /* 0x000fe200030e0100 */
[----:B01---5:R-:W-:Y:S06]  /*30aa0*/  ENDCOLLECTIVE ;  /* 0x000000000000791b */ /* 0x023fec0003800000 */
.L_x_3223:
[----:B------:R-:W-:Y:S05]  /*30ab0*/  BSYNC B0 ;  /* 0x0000000000007941 */ /* 0x000fea0003800000 */
.L_x_3222:
[----:B------:R-:W-:Y:S01]  /*30ac0*/  MOV R5, R14 ;  /* 0x0000000e00057202 */ /* 0x000fe20000000f00 */
[----:B------:R-:W-:Y:S01]  /*30ad0*/  IMAD.MOV.U32 R13, RZ, RZ, R3 ;  /* 0x000000ffff0d7224 */ /* 0x000fe200078e0003 */
[----:B------:R-:W-:Y:S01]  /*30ae0*/  MOV R15, 0xffffffff ;  /* 0xffffffff000f7802 */ /* 0x000fe20000000f00 */
[----:B------:R-:W-:Y:S01]  /*30af0*/  IMAD.MOV.U32 R11, RZ, RZ, 0x1f ;  /* 0x0000001fff0b7424 */ /* 0x000fe200078e00ff */
[----:B------:R-:W0:Y:S02]  /*30b00*/  POPC R6, R5 ;  /* 0x0000000500067309 */ /* 0x000e240000000000 */
[----:B0-----:R-:W-:-:S07]  /*30b10*/  IMAD.MOV.U32 R12, RZ, RZ, R6 ;  /* 0x000000ffff0c7224 */ /* 0x001fce00078e0006 */
[----:B------:R-:W-:Y:S05]  /*30b20*/  WARPSYNC.COLLECTIVE R15, `(.L_x_3224) ;  /* 0x000000000f087348 */ /* 0x000fea0003c00000 */
[----:B------:R0:W1:Y:S02]  /*30b30*/  SHFL.IDX P6, R14, R13, R12, R11 ;  /* 0x0000000c0d0e7389 */ /* 0x00006400000c000b */
[----:B01----:R-:W-:Y:S01]  /*30b40*/  ENDCOLLECTIVE ;  /* 0x000000000000791b */ /* 0x003fe20003800000 */
.L_x_3224:
[----:B------:R-:W-:Y:S01]  /*30b50*/  IMAD.MOV.U32 R17, RZ, RZ, R14 ;  /* 0x000000ffff117224 */ /* 0x000fe200078e000e */
[----:B------:R-:W-:Y:S06]  /*30b60*/  BRA `(.L_x_3225) ;  /* 0xffffffcc00b87947 */ /* 0x000fec000383ffff */
.L_x_3119:
[----:B------:R-:W-:Y:S01]  /*30b70*/  BSSY B0, `(.L_x_3226) ;  /* 0x0000007000007945 */ /* 0x000fe20003800000 */
[----:B------:R-:W-:Y:S01]  /*30b80*/  IMAD.MOV.U32 R13, RZ, RZ, R2 ;  /* 0x000000ffff0d7224 */ /* 0x000fe200078e0002 */
[----:B------:R-:W-:Y:S01]  /*30b90*/  MOV R15, 0xffffffff ;  /* 0xffffffff000f7802 */ /* 0x000fe20000000f00 */
[----:B------:R-:W-:-:S07]  /*30ba0*/  IMAD.MOV.U32 R11, RZ, RZ, 0x1f ;  /* 0x0000001fff0b7424 */ /* 0x000fce00078e00ff */
[----:B0123-5:R-:W-:Y:S05]  /*30bb0*/  WARPSYNC.COLLECTIVE R15, `(.L_x_3227) ;  /* 0x000000000f087348 */ /* 0x02ffea0003c00000 */
[----:B------:R4:W0:Y:S02]  /*30bc0*/  SHFL.IDX P6, R14, R13, R12, R11 ;  /* 0x0000000c0d0e7389 */ /* 0x00082400000c000b */
[----:B012345:R-:W-:Y:S01]  /*30bd0*/  ENDCOLLECTIVE ;  /* 0x000000000000791b */ /* 0x03ffe20003800000 */
.L_x_3227:
[----:B------:R-:W-:Y:S05]  /*30be0*/  BSYNC B0 ;  /* 0x0000000000007941 */ /* 0x000fea0003800000 */
.L_x_3226:
[----:B------:R-:W-:Y:S01]  /*30bf0*/  IMAD.MOV.U32 R2, RZ, RZ, R14 ;  /* 0x000000ffff027224 */ /* 0x000fe200078e000e */
[----:B------:R-:W-:Y:S06]  /*30c00*/  BRA `(.L_x_3228) ;  /* 0xffffffcc00ac7947 */ /* 0x000fec000383ffff */
.L_x_3123:
[----:B0-----:R0:W2:Y:S02]  /*30c10*/  SYNCS.PHASECHK.TRANS64.TRYWAIT P0, [R0+URZ+0x36820], R3 ;  /* 0x03682003000075a7 */ /* 0x0010a4000800017f */
[----:B--2---:R-:W-:Y:S05]  /*30c20*/  @!P0 NANOSLEEP.SYNCS 0x989680 ;  /* 0x009896800000895d */ /* 0x004fea0003900000 */
[----:B------:R-:W2:Y:S02]  /*30c30*/  @!P0 SYNCS.PHASECHK.TRANS64 P0, [R0+URZ+0x36820], R3 ;  /* 0x03682003000085a7 */ /* 0x000ea4000800007f */
[----:B--2---:R-:W-:Y:S05]  /*30c40*/  @!P0 BRA `(.L_x_3123) ;  /* 0xfffffffc00f08947 */ /* 0x004fea000383ffff */
[----:B------:R-:W-:Y:S05]  /*30c50*/  BRA `(.L_x_3229) ;  /* 0xffffffd400307947 */ /* 0x000fea000383ffff */
.L_x_3124:
[----:B------:R-:W2:Y:S01]  /*30c60*/  S2R R2, SR_TID.X ;  /* 0x0000000000027919 */ /* 0x000ea20000002100 */
[----:B------:R-:W-:Y:S01]  /*30c70*/  BSSY B0, `(.L_x_3230) ;  /* 0x000000a000007945 */ /* 0x000fe20003800000 */
[----:B------:R-:W-:Y:S01]  /*30c80*/  IMAD.MOV.U32 R12, RZ, RZ, RZ ;  /* 0x000000ffff0c7224 */ /* 0x000fe200078e00ff */
[----:B------:R-:W-:Y:S01]  /*30c90*/  MOV R11, 0x1f ;  /* 0x0000001f000b7802 */ /* 0x000fe20000000f00 */
[----:B------:R-:W-:Y:S01]  /*30ca0*/  IMAD.MOV.U32 R15, RZ, RZ, -0x1 ;  /* 0xffffffffff0f7424 */ /* 0x000fe200078e00ff */
[----:B--2---:R-:W-:-:S04]  /*30cb0*/  SHF.R.U32.HI R2, RZ, 0x5, R2 ;  /* 0x00000005ff027819 */ /* 0x004fc80000011602 */
[----:B------:R-:W-:-:S05]  /*30cc0*/  LOP3.LUT R2, R2, 0x3, RZ, 0xc0, !PT ;  /* 0x0000000302027812 */ /* 0x000fca00078ec0ff */
[----:B------:R-:W-:-:S07]  /*30cd0*/  IMAD.MOV.U32 R13, RZ, RZ, R2 ;  /* 0x000000ffff0d7224 */ /* 0x000fce00078e0002 */
[----:B01-3-5:R-:W-:Y:S05]  /*30ce0*/  WARPSYNC.COLLECTIVE R15, `(.L_x_3231) ;  /* 0x000000000f087348 */ /* 0x02bfea0003c00000 */
[----:B------:R2:W4:Y:S02]  /*30cf0*/  SHFL.IDX P6, R14, R13, R12, R11 ;  /* 0x0000000c0d0e7389 */ /* 0x00052400000c000b */
[----:B012345:R-:W-:Y:S01]  /*30d00*/  ENDCOLLECTIVE ;  /* 0x000000000000791b */ /* 0x03ffe20003800000 */
.L_x_3231:
[----:B------:R-:W-:Y:S05]  /*30d10*/  BSYNC B0 ;  /* 0x0000000000007941 */ /* 0x000fea0003800000 */
.L_x_3230:
[----:B------:R-:W-:Y:S05]  /*30d20*/  BRA `(.L_x_3232) ;  /* 0xffffffd400187947 */ /* 0x000fea000383ffff */
.L_x_3125:
[----:B------:R-:W-:Y:S01]  /*30d30*/  BSSY B0, `(.L_x_3233) ;  /* 0x0000006000007945 */ /* 0x000fe20003800000 */
[----:B------:R-:W-:-:S07]  /*30d40*/  IMAD.MOV.U32 R15, RZ, RZ, -0x1 ;  /* 0xffffffffff0f7424 */ /* 0x000fce00078e00ff */
[----:B0123-5:R-:W-:Y:S05]  /*30d50*/  WARPSYNC.COLLECTIVE R15, `(.L_x_3234) ;  /* 0x000000000f0c7348 */ /* 0x02ffea0003c00000 */
[----:B------:R-:W-:Y:S02]  /*30d60*/  ELECT P6, UR62, PT ;  /* 0x00000000003e782f */ /* 0x000fe400038c0000 */
[----:B------:R-:W-:Y:S01]  /*30d70*/  MOV R14, UR62 ;  /* 0x0000003e000e7c02 */ /* 0x000fe20008000f00 */
[----:B0123-5:R-:W-:Y:S10]  /*30d80*/  ENDCOLLECTIVE ;  /* 0x000000000000791b */ /* 0x02fff40003800000 */
.L_x_3234:
[----:B------:R-:W-:Y:S05]  /*30d90*/  BSYNC B0 ;  /* 0x0000000000007941 */ /* 0x000fea0003800000 */
.L_x_3233:
[----:B------:R-:W-:Y:S05]  /*30da0*/  BRA `(.L_x_3235) ;  /* 0xffffffd4000c7947 */ /* 0x000fea000383ffff */
.L_x_3127:
[----:B0-----:R0:W2:Y:S02]  /*30db0*/  SYNCS.PHASECHK.TRANS64.TRYWAIT P0, [R6+URZ], R5 ;  /* 0x00000005060075a7 */ /* 0x0010a4000800017f */
[----:B--2---:R-:W-:Y:S05]  /*30dc0*/  @!P0 NANOSLEEP.SYNCS 0x989680 ;  /* 0x009896800000895d */ /* 0x004fea0003900000 */
[----:B------:R-:W2:Y:S02]  /*30dd0*/  @!P0 SYNCS.PHASECHK.TRANS64 P0, [R6+URZ], R5 ;  /* 0x00000005060085a7 */ /* 0x000ea4000800007f */
[----:B--2---:R-:W-:Y:S05]  /*30de0*/  @!P0 BRA `(.L_x_3127) ;  /* 0xfffffffc00f08947 */ /* 0x004fea000383ffff */
[----:B------:R-:W-:Y:S05]  /*30df0*/  BRA `(.L_x_3236) ;  /* 0xffffffd400507947 */ /* 0x000fea000383ffff */
.L_x_3128:
[----:B--2---:R2:W3:Y:S02]  /*30e00*/  SYNCS.PHASECHK.TRANS64.TRYWAIT P0, [R7+URZ], R2 ;  /* 0x00000002070075a7 */ /* 0x0044e4000800017f */
[----:B---3--:R-:W-:Y:S05]  /*30e10*/  @!P0 NANOSLEEP.SYNCS 0x989680 ;  /* 0x009896800000895d */ /* 0x008fea0003900000 */
[----:B------:R-:W3:Y:S02]  /*30e20*/  @!P0 SYNCS.PHASECHK.TRANS64 P0, [R7+URZ], R2 ;  /* 0x00000002070085a7 */ /* 0x000ee4000800007f */
[----:B---3--:R-:W-:Y:S05]  /*30e30*/  @!P0 BRA `(.L_x_3128) ;  /* 0xfffffffc00f08947 */ /* 0x008fea000383ffff */
[----:B------:R-:W-:Y:S05]  /*30e40*/  BRA `(.L_x_3237) ;  /* 0xffffffd400447947 */ /* 0x000fea000383ffff */
.L_x_3130:
[----:B---3--:R3:W4:Y:S02]  /*30e50*/  SYNCS.PHASECHK.TRANS64.TRYWAIT P0, [R4+URZ], R5 ;  /* 0x00000005040075a7 */ /* 0x008724000800017f */
[----:B----4-:R-:W-:Y:S05]  /*30e60*/  @!P0 NANOSLEEP.SYNCS 0x989680 ;  /* 0x009896800000895d */ /* 0x010fea0003900000 */
[----:B------:R-:W4:Y:S02]  /*30e70*/  @!P0 SYNCS.PHASECHK.TRANS64 P0, [R4+URZ], R5 ;  /* 0x00000005040085a7 */ /* 0x000f24000800007f */
[----:B----4-:R-:W-:Y:S05]  /*30e80*/  @!P0 BRA `(.L_x_3130) ;  /* 0xfffffffc00f08947 */ /* 0x010fea000383ffff */
[----:B------:R-:W-:Y:S05]  /*30e90*/  BRA `(.L_x_3238) ;  /* 0xffffffd4004c7947 */ /* 0x000fea000383ffff */
.L_x_3239:
        /* <DEDUP_REMOVED lines=14> */
.L_x_3249:


//--------------------- .nv.global.init           --------------------------
	.section	.nv.global.init,"aw",@progbits
.nv.global.init:
	.type		$str$23,@object
	.size		$str$23,($str$24 - $str$23)
$str$23:
        /*0000*/ 	.byte	0x28, 0x61, 0x64, 0x64, 0x72, 0x65, 0x73, 0x73, 0x20, 0x26, 0x20, 0x6d, 0x61, 0x73, 0x6b, 0x29
        /*0010*/ 	.byte	0x20, 0x3d, 0x3d, 0x20, 0x30, 0x00
	.type		$str$24,@object
	.size		$str$24,(__unnamed_9 - $str$24)
$str$24:
        /*0016*/ 	.byte	0x2f, 0x74, 0x6d, 0x70, 0x2f, 0x6f, 0x73, 0x73, 0x5f, 0x6b, 0x65, 0x72, 0x6e, 0x65, 0x6c, 0x73
        /*0026*/ 	.byte	0x5f, 0x73, 0x72, 0x63, 0x2f, 0x66, 0x6c, 0x61, 0x73, 0x68, 0x5f, 0x61, 0x74, 0x74, 0x65, 0x6e
        /*0036*/ 	.byte	0x74, 0x69, 0x6f, 0x6e, 0x2f, 0x63, 0x73, 0x72, 0x63, 0x2f, 0x63, 0x75, 0x74, 0x6c, 0x61, 0x73
        /*0046*/ 	.byte	0x73, 0x2f, 0x69, 0x6e, 0x63, 0x6c, 0x75, 0x64, 0x65, 0x2f, 0x63, 0x75, 0x74, 0x65, 0x2f, 0x70
        /*0056*/ 	.byte	0x6f, 0x69, 0x6e, 0x74, 0x65, 0x72, 0x5f, 0x66, 0x6c, 0x61, 0x67, 0x67, 0x65, 0x64, 0x2e, 0x68
        /*0066*/ 	.byte	0x70, 0x70, 0x00
	.type		__unnamed_9,@object
	.size		__unnamed_9,(__unnamed_5 - __unnamed_9)
__unnamed_9:
        /* <DEDUP_REMOVED lines=24> */
	.type		__unnamed_5,@object
	.size		__unnamed_5,(__unnamed_4 - __unnamed_5)
__unnamed_5:
        /* <DEDUP_REMOVED lines=24> */
	.type		__unnamed_4,@object
	.size		__unnamed_4,(__unnamed_3 - __unnamed_4)
__unnamed_4:
        /* <DEDUP_REMOVED lines=24> */
	.type		__unnamed_3,@object
	.size		__unnamed_3,(__unnamed_7 - __unnamed_3)
__unnamed_3:
        /* <DEDUP_REMOVED lines=29> */
	.type		__unnamed_7,@object
	.size		__unnamed_7,(__unnamed_2 - __unnamed_7)
__unnamed_7:
        /* <DEDUP_REMOVED lines=29> */
	.type		__unnamed_2,@object
	.size		__unnamed_2,(__unnamed_8 - __unnamed_2)
__unnamed_2:
        /* <DEDUP_REMOVED lines=29> */
	.type		__unnamed_8,@object
	.size		__unnamed_8,(__unnamed_1 - __unnamed_8)
__unnamed_8:
        /* <DEDUP_REMOVED lines=29> */
	.type		__unnamed_1,@object
	.size		__unnamed_1,(__unnamed_6 - __unnamed_1)
__unnamed_1:
        /* <DEDUP_REMOVED lines=28> */
        /*0dd9*/ 	.byte	0x32, 0x31, 0x35, 0x30, 0x34, 0x3e, 0x3e, 0x3e, 0x3e, 0x3e, 0x20, 0x26, 0x5d, 0x00
	.type		__unnamed_6,@object
	.size		__unnamed_6,(.L_5 - __unnamed_6)
__unnamed_6:
        /* <DEDUP_REMOVED lines=29> */
.L_5:


//--------------------- .nv.shared._ZN7cutlass13device_kernelIN5flash11enable_sm90INS1_16FlashAttnFwdSm90INS1_25CollectiveMainloopFwdSm90ILi2EN4cute5tupleIJNS5_1CILi1EEES8_S8_EEENS6_IJNS7_ILi128EEENS7_ILi112EEENS7_ILi192EEEEEELi192ENS_6half_tEfNS_4arch4Sm90ELb0ELb0ELb1ELb0ELb0ELb0ELb0ELb1ELb1ELb1ELb0ELb0EEENS1_21CollectiveEpilogueFwdINS6_IJSA_SC_SB_EEES9_SE_SG_Li256ELb0ELb1ELb0ELb0EEENS1_29StaticPersistentTileSchedulerILb0EEEEEEEEEvNT_6ParamsE --------------------------
	.section	.nv.shared._ZN7cutlass13device_kernelIN5flash11enable_sm90INS1_16FlashAttnFwdSm90INS1_25CollectiveMainloopFwdSm90ILi2EN4cute5tupleIJNS5_1CILi1EEES8_S8_EEENS6_IJNS7_ILi128EEENS7_ILi112EEENS7_ILi192EEEEEELi192ENS_6half_tEfNS_4arch4Sm90ELb0ELb0ELb1ELb0ELb0ELb0ELb0ELb1ELb1ELb1ELb0ELb0EEENS1_21CollectiveEpilogueFwdINS6_IJSA_SC_SB_EEES9_SE_SG_Li256ELb0ELb1ELb0ELb0EEENS1_29StaticPersistentTileSchedulerILb0EEEEEEEEEvNT_6ParamsE,"aw",@nobits
	.sectionflags	@""
	.align	16
	.zero		1024


//--------------------- .nv.shared.reserved.0     --------------------------
	.section	.nv.shared.reserved.0,"aw",@nobits
	.weak		__nv_reservedSMEM_offset_0_alias
	.size		__nv_reservedSMEM_offset_0_alias, 0, 0
	.other		__nv_reservedSMEM_offset_0_alias,@"STO_CUDA_RESERVED_SHARED STV_DEFAULT"
__nv_reservedSMEM_offset_0_alias:
	.zero		0


//--------------------- .nv.global                --------------------------
	.section	.nv.global,"aw",@nobits
.nv.global:
	.type		_ZN82_INTERNAL_4e9b7c28_46_flash_fwd_hdim192_fp16_softcap_packgqa_sm90_cu_f3e6f9ee_32474cute1_E,@object
	.size		_ZN82_INTERNAL_4e9b7c28_46_flash_fwd_hdim192_fp16_softcap_packgqa_sm90_cu_f3e6f9ee_32474cute1_E,(_ZN82_INTERNAL_4e9b7c28_46_flash_fwd_hdim192_fp16_softcap_packgqa_sm90_cu_f3e6f9ee_32474cuda3std3__45__cpo6cbeginE - _ZN82_INTERNAL_4e9b7c28_46_flash_fwd_hdim192_fp16_softcap_packgqa_sm90_cu_f3e6f9ee_32474cute1_E)
_ZN82_INTERNAL_4e9b7c28_46_flash_fwd_hdim192_fp16_softcap_packgqa_sm90_cu_f3e6f9ee_32474cute1_E:
	.zero		1
	.type		_ZN82_INTERNAL_4e9b7c28_46_flash_fwd_hdim192_fp16_softcap_packgqa_sm90_cu_f3e6f9ee_32474cuda3std3__45__cpo6cbeginE,@object
	.size		_ZN82_INTERNAL_4e9b7c28_46_flash_fwd_hdim192_fp16_softcap_packgqa_sm90_cu_f3e6f9ee_32474cuda3std3__45__cpo6cbeginE,(_ZN82_INTERNAL_4e9b7c28_46_flash_fwd_hdim192_fp16_softcap_packgqa_sm90_cu_f3e6f9ee_32474cuda3std3__48in_placeE - _ZN82_INTERNAL_4e9b7c28_46_flash_fwd_hdim192_fp16_softcap_packgqa_sm90_cu_f3e6f9ee_32474cuda3std3__45__cpo6cbeginE)
_ZN82_INTERNAL_4e9b7c28_46_flash_fwd_hdim192_fp16_softcap_packgqa_sm90_cu_f3e6f9ee_32474cuda3std3__45__cpo6cbeginE:
	.zero		1
	.type		_ZN82_INTERNAL_4e9b7c28_46_flash_fwd_hdim192_fp16_softcap_packgqa_sm90_cu_f3e6f9ee_32474cuda3std3__48in_placeE,@object
	.size		_ZN82_INTERNAL_4e9b7c28_46_flash_fwd_hdim192_fp16_softcap_packgqa_sm90_cu_f3e6f9ee_32474cuda3std3__48in_placeE,(_ZN82_INTERNAL_4e9b7c28_46_flash_fwd_hdim192_fp16_softcap_packgqa_sm90_cu_f3e6f9ee_32474cuda3std6ranges3__45__cpo9iter_moveE - _ZN82_INTERNAL_4e9b7c28_46_flash_fwd_hdim192_fp16_softcap_packgqa_sm90_cu_f3e6f9ee_32474cuda3std3__48in_placeE)
_ZN82_INTERNAL_4e9b7c28_46_flash_fwd_hdim192_fp16_softcap_packgqa_sm90_cu_f3e6f9ee_32474cuda3std3__48in_placeE:
	.zero		1
	.type		_ZN82_INTERNAL_4e9b7c28_46_flash_fwd_hdim192_fp16_softcap_packgqa_sm90_cu_f3e6f9ee_32474cuda3std6ranges3__45__cpo9iter_moveE,@object
	.size		_ZN82_INTERNAL_4e9b7c28_46_flash_fwd_hdim192_fp16_softcap_packgqa_sm90_cu_f3e6f9ee_32474cuda3std6ranges3__45__cpo9iter_moveE,(_ZN82_INTERNAL_4e9b7c28_46_flash_fwd_hdim192_fp16_softcap_packgqa_sm90_cu_f3e6f9ee_32474cuda3std3__45__cpo5beginE - _ZN82_INTERNAL_4e9b7c28_46_flash_fwd_hdim192_fp16_softcap_packgqa_sm90_cu_f3e6f9ee_32474cuda3std6ranges3__45__cpo9iter_moveE)
_ZN82_INTERNAL_4e9b7c28_46_flash_fwd_hdim192_fp16_softcap_packgqa_sm90_cu_f3e6f9ee_32474cuda3std6ranges3__45__cpo9iter_moveE:
	.zero		1
	.type		_ZN82_INTERNAL_4e9b7c28_46_flash_fwd_hdim192_fp16_softcap_packgqa_sm90_cu_f3e6f9ee_32474cuda3std3__45__cpo5beginE,@object
	.size		_ZN82_INTERNAL_4e9b7c28_46_flash_fwd_hdim192_fp16_softcap_packgqa_sm90_cu_f3e6f9ee_32474cuda3std3__45__cpo5beginE,(_ZN82_INTERNAL_4e9b7c28_46_flash_fwd_hdim192_fp16_softcap_packgqa_sm90_cu_f3e6f9ee_32474cuda3std3__484_GLOBAL__N__4e9b7c28_46_flash_fwd_hdim192_fp16_softcap_packgqa_sm90_cu_f3e6f9ee_32476ignoreE - _ZN82_INTERNAL_4e9b7c28_46_flash_fwd_hdim192_fp16_softcap_packgqa_sm90_cu_f3e6f9ee_32474cuda3std3__45__cpo5beginE)
_ZN82_INTERNAL_4e9b7c28_46_flash_fwd_hdim192_fp16_softcap_packgqa_sm90_cu_f3e6f9ee_32474cuda3std3__45__cpo5beginE:
	.zero		1
	.type		_ZN82_INTERNAL_4e9b7c28_46_flash_fwd_hdim192_fp16_softcap_packgqa_sm90_cu_f3e6f9ee_32474cuda3std3__484_GLOBAL__N__4e9b7c28_46_flash_fwd_hdim192_fp16_softcap_packgqa_sm90_cu_f3e6f9ee_32476ignoreE,@object
	.size		_ZN82_INTERNAL_4e9b7c28_46_flash_fwd_hdim192_fp16_softcap_packgqa_sm90_cu_f3e6f9ee_32474cuda3std3__484_GLOBAL__N__4e9b7c28_46_flash_fwd_hdim192_fp16_softcap_packgqa_sm90_cu_f3e6f9ee_32476ignoreE,(_ZN82_INTERNAL_4e9b7c28_46_flash_fwd_hdim192_fp16_softcap_packgqa_sm90_cu_f3e6f9ee_32474cute7productE - _ZN82_INTERNAL_4e9b7c28_46_flash_fwd_hdim192_fp16_softcap_packgqa_sm90_cu_f3e6f9ee_32474cuda3std3__484_GLOBAL__N__4e9b7c28_46_flash_fwd_hdim192_fp16_softcap_packgqa_sm90_cu_f3e6f9ee_32476ignoreE)
_ZN82_INTERNAL_4e9b7c28_46_flash_fwd_hdim192_fp16_softcap_packgqa_sm90_cu_f3e6f9ee_32474cuda3std3__484_GLOBAL__N__4e9b7c28_46_flash_fwd_hdim192_fp16_softcap_packgqa_sm90_cu_f3e6f9ee_32476ignoreE:
	.zero		1
	.type		_ZN82_INTERNAL_4e9b7c28_46_flash_fwd_hdim192_fp16_softcap_packgqa_sm90_cu_f3e6f9ee_32474cute7productE,@object
	.size		_ZN82_INTERNAL_4e9b7c28_46_flash_fwd_hdim192_fp16_softcap_packgqa_sm90_cu_f3e6f9ee_32474cute7productE,(_ZN82_INTERNAL_4e9b7c28_46_flash_fwd_hdim192_fp16_softcap_packgqa_sm90_cu_f3e6f9ee_32474cuda3std3__45__cpo3endE - _ZN82_INTERNAL_4e9b7c28_46_flash_fwd_hdim192_fp16_softcap_packgqa_sm90_cu_f3e6f9ee_32474cute7productE)
_ZN82_INTERNAL_4e9b7c28_46_flash_fwd_hdim192_fp16_softcap_packgqa_sm90_cu_f3e6f9ee_32474cute7productE:
	.zero		1
	.type		_ZN82_INTERNAL_4e9b7c28_46_flash_fwd_hdim192_fp16_softcap_packgqa_sm90_cu_f3e6f9ee_32474cuda3std3__45__cpo3endE,@object
	.size		_ZN82_INTERNAL_4e9b7c28_46_flash_fwd_hdim192_fp16_softcap_packgqa_sm90_cu_f3e6f9ee_32474cuda3std3__45__cpo3endE,(_ZN82_INTERNAL_4e9b7c28_46_flash_fwd_hdim192_fp16_softcap_packgqa_sm90_cu_f3e6f9ee_32474cuda3std3__419piecewise_constructE - _ZN82_INTERNAL_4e9b7c28_46_flash_fwd_hdim192_fp16_softcap_packgqa_sm90_cu_f3e6f9ee_32474cuda3std3__45__cpo3endE)
_ZN82_INTERNAL_4e9b7c28_46_flash_fwd_hdim192_fp16_softcap_packgqa_sm90_cu_f3e6f9ee_32474cuda3std3__45__cpo3endE:
	.zero		1
	.type		_ZN82_INTERNAL_4e9b7c28_46_flash_fwd_hdim192_fp16_softcap_packgqa_sm90_cu_f3e6f9ee_32474cuda3std3__419piecewise_constructE,@object
	.size		_ZN82_INTERNAL_4e9b7c28_46_flash_fwd_hdim192_fp16_softcap_packgqa_sm90_cu_f3e6f9ee_32474cuda3std3__419piecewise_constructE,(_ZN82_INTERNAL_4e9b7c28_46_flash_fwd_hdim192_fp16_softcap_packgqa_sm90_cu_f3e6f9ee_32474cuda3std3__45__cpo4cendE - _ZN82_INTERNAL_4e9b7c28_46_flash_fwd_hdim192_fp16_softcap_packgqa_sm90_cu_f3e6f9ee_32474cuda3std3__419piecewise_constructE)
_ZN82_INTERNAL_4e9b7c28_46_flash_fwd_hdim192_fp16_softcap_packgqa_sm90_cu_f3e6f9ee_32474cuda3std3__419piecewise_constructE:
	.zero		1
	.type		_ZN82_INTERNAL_4e9b7c28_46_flash_fwd_hdim192_fp16_softcap_packgqa_sm90_cu_f3e6f9ee_32474cuda3std3__45__cpo4cendE,@object
	.size		_ZN82_INTERNAL_4e9b7c28_46_flash_fwd_hdim192_fp16_softcap_packgqa_sm90_cu_f3e6f9ee_32474cuda3std3__45__cpo4cendE,(_ZN82_INTERNAL_4e9b7c28_46_flash_fwd_hdim192_fp16_softcap_packgqa_sm90_cu_f3e6f9ee_32474cuda3std6ranges3__45__cpo4swapE - _ZN82_INTERNAL_4e9b7c28_46_flash_fwd_hdim192_fp16_softcap_packgqa_sm90_cu_f3e6f9ee_32474cuda3std3__45__cpo4cendE)
_ZN82_INTERNAL_4e9b7c28_46_flash_fwd_hdim192_fp16_softcap_packgqa_sm90_cu_f3e6f9ee_32474cuda3std3__45__cpo4cendE:
	.zero		1
	.type		_ZN82_INTERNAL_4e9b7c28_46_flash_fwd_hdim192_fp16_softcap_packgqa_sm90_cu_f3e6f9ee_32474cuda3std6ranges3__45__cpo4swapE,@object
	.size		_ZN82_INTERNAL_4e9b7c28_46_flash_fwd_hdim192_fp16_softcap_packgqa_sm90_cu_f3e6f9ee_32474cuda3std6ranges3__45__cpo4swapE,(.L_16 - _ZN82_INTERNAL_4e9b7c28_46_flash_fwd_hdim192_fp16_softcap_packgqa_sm90_cu_f3e6f9ee_32474cuda3std6ranges3__45__cpo4swapE)
_ZN82_INTERNAL_4e9b7c28_46_flash_fwd_hdim192_fp16_softcap_packgqa_sm90_cu_f3e6f9ee_32474cuda3std6ranges3__45__cpo4swapE:
	.zero		1
.L_16:


//--------------------- .nv.shared._ZN7cutlass13device_kernelIN5flash11enable_sm90INS1_16FlashAttnFwdSm90INS1_25CollectiveMainloopFwdSm90ILi2EN4cute5tupleIJNS5_1CILi2EEENS7_ILi1EEES9_EEENS6_IJNS7_ILi128EEENS7_ILi112EEENS7_ILi192EEEEEELi192ENS_6half_tEfNS_4arch4Sm90ELb0ELb0ELb1ELb0ELb0ELb0ELb0ELb1ELb1ELb1ELb0ELb0EEENS1_21CollectiveEpilogueFwdINS6_IJSB_SD_SC_EEESA_SF_SH_Li256ELb0ELb1ELb0ELb0EEENS1_29StaticPersistentTileSchedulerILb0EEEEEEEEEvNT_6ParamsE --------------------------
	.section	.nv.shared._ZN7cutlass13device_kernelIN5flash11enable_sm90INS1_16FlashAttnFwdSm90INS1_25CollectiveMainloopFwdSm90ILi2EN4cute5tupleIJNS5_1CILi2EEENS7_ILi1EEES9_EEENS6_IJNS7_ILi128EEENS7_ILi112EEENS7_ILi192EEEEEELi192ENS_6half_tEfNS_4arch4Sm90ELb0ELb0ELb1ELb0ELb0ELb0ELb0ELb1ELb1ELb1ELb0ELb0EEENS1_21CollectiveEpilogueFwdINS6_IJSB_SD_SC_EEESA_SF_SH_Li256ELb0ELb1ELb0ELb0EEENS1_29StaticPersistentTileSchedulerILb0EEEEEEEEEvNT_6ParamsE,"aw",@nobits
	.sectionflags	@""
	.align	16
	.zero		1024


//--------------------- .nv.shared._ZN7cutlass13device_kernelIN5flash11enable_sm90INS1_16FlashAttnFwdSm90INS1_25CollectiveMainloopFwdSm90ILi2EN4cute5tupleIJNS5_1CILi1EEES8_S8_EEENS6_IJNS7_ILi128EEENS7_ILi112EEENS7_ILi192EEEEEELi192ENS_6half_tEfNS_4arch4Sm90ELb0ELb0ELb1ELb1ELb0ELb0ELb0ELb1ELb1ELb1ELb0ELb0EEENS1_21CollectiveEpilogueFwdINS6_IJSA_SC_SB_EEES9_SE_SG_Li256ELb1ELb1ELb0ELb0EEENS1_36VarlenDynamicPersistentTileSchedulerILi128ELi112ELi256ELi128ELb0ELb1ELb1ELb0ELb1ELb1EEEEEEEEEvNT_6ParamsE --------------------------
	.section	.nv.shared._ZN7cutlass13device_kernelIN5flash11enable_sm90INS1_16FlashAttnFwdSm90INS1_25CollectiveMainloopFwdSm90ILi2EN4cute5tupleIJNS5_1CILi1EEES8_S8_EEENS6_IJNS7_ILi128EEENS7_ILi112EEENS7_ILi192EEEEEELi192ENS_6half_tEfNS_4arch4Sm90ELb0ELb0ELb1ELb1ELb0ELb0ELb0ELb1ELb1ELb1ELb0ELb0EEENS1_21CollectiveEpilogueFwdINS6_IJSA_SC_SB_EEES9_SE_SG_Li256ELb1ELb1ELb0ELb0EEENS1_36VarlenDynamicPersistentTileSchedulerILi128ELi112ELi256ELi128ELb0ELb1ELb1ELb0ELb1ELb1EEEEEEEEEvNT_6ParamsE,"aw",@nobits
	.sectionflags	@""
	.align	16
	.zero		1024


//--------------------- .nv.shared._ZN7cutlass13device_kernelIN5flash11enable_sm90INS1_16FlashAttnFwdSm90INS1_25CollectiveMainloopFwdSm90ILi2EN4cute5tupleIJNS5_1CILi1EEES8_S8_EEENS6_IJNS7_ILi128EEENS7_ILi112EEENS7_ILi192EEEEEELi192ENS_6half_tEfNS_4arch4Sm90ELb0ELb0ELb1ELb1ELb0ELb1ELb0ELb1ELb1ELb1ELb0ELb0EEENS1_21CollectiveEpilogueFwdINS6_IJSA_SC_SB_EEES9_SE_SG_Li256ELb1ELb1ELb0ELb0EEENS1_36VarlenDynamicPersistentTileSchedulerILi128ELi112ELi256ELi128ELb0ELb1ELb1ELb0ELb1ELb1EEEEEEEEEvNT_6ParamsE --------------------------
	.section	.nv.shared._ZN7cutlass13device_kernelIN5flash11enable_sm90INS1_16FlashAttnFwdSm90INS1_25CollectiveMainloopFwdSm90ILi2EN4cute5tupleIJNS5_1CILi1EEES8_S8_EEENS6_IJNS7_ILi128EEENS7_ILi112EEENS7_ILi192EEEEEELi192ENS_6half_tEfNS_4arch4Sm90ELb0ELb0ELb1ELb1ELb0ELb1ELb0ELb1ELb1ELb1ELb0ELb0EEENS1_21CollectiveEpilogueFwdINS6_IJSA_SC_SB_EEES9_SE_SG_Li256ELb1ELb1ELb0ELb0EEENS1_36VarlenDynamicPersistentTileSchedulerILi128ELi112ELi256ELi128ELb0ELb1ELb1ELb0ELb1ELb1EEEEEEEEEvNT_6ParamsE,"aw",@nobits
	.sectionflags	@""
	.align	16
	.zero		1024


//--------------------- .nv.shared._ZN7cutlass13device_kernelIN5flash11enable_sm90INS1_16FlashAttnFwdSm90INS1_25CollectiveMainloopFwdSm90ILi2EN4cute5tupleIJNS5_1CILi1EEES8_S8_EEENS6_IJNS7_ILi128EEENS7_ILi96EEENS7_ILi192EEEEEELi192ENS_6half_tEfNS_4arch4Sm90ELb0ELb1ELb1ELb0ELb0ELb0ELb0ELb1ELb1ELb1ELb0ELb0EEENS1_21CollectiveEpilogueFwdINS6_IJSA_SC_SB_EEES9_SE_SG_Li256ELb0ELb1ELb0ELb0EEENS1_30DynamicPersistentTileSchedulerILi256ELi128ELb0ELb1ELb1EEEEEEEEEvNT_6ParamsE --------------------------
	.section	.nv.shared._ZN7cutlass13device_kernelIN5flash11enable_sm90INS1_16FlashAttnFwdSm90INS1_25CollectiveMainloopFwdSm90ILi2EN4cute5tupleIJNS5_1CILi1EEES8_S8_EEENS6_IJNS7_ILi128EEENS7_ILi96EEENS7_ILi192EEEEEELi192ENS_6half_tEfNS_4arch4Sm90ELb0ELb1ELb1ELb0ELb0ELb0ELb0ELb1ELb1ELb1ELb0ELb0EEENS1_21CollectiveEpilogueFwdINS6_IJSA_SC_SB_EEES9_SE_SG_Li256ELb0ELb1ELb0ELb0EEENS1_30DynamicPersistentTileSchedulerILi256ELi128ELb0ELb1ELb1EEEEEEEEEvNT_6ParamsE,"aw",@nobits
	.sectionflags	@""
	.align	16
	.zero		1024


//--------------------- .nv.shared._ZN7cutlass13device_kernelIN5flash11enable_sm90INS1_16FlashAttnFwdSm90INS1_25CollectiveMainloopFwdSm90ILi2EN4cute5tupleIJNS5_1CILi1EEES8_S8_EEENS6_IJNS7_ILi128EEENS7_ILi96EEENS7_ILi192EEEEEELi192ENS_6half_tEfNS_4arch4Sm90ELb0ELb1ELb1ELb1ELb0ELb0ELb0ELb1ELb1ELb1ELb0ELb0EEENS1_21CollectiveEpilogueFwdINS6_IJSA_SC_SB_EEES9_SE_SG_Li256ELb1ELb1ELb0ELb0EEENS1_36VarlenDynamicPersistentTileSchedulerILi128ELi96ELi256ELi128ELb0ELb1ELb1ELb1ELb0ELb1EEEEEEEEEvNT_6ParamsE --------------------------
	.section	.nv.shared._ZN7cutlass13device_kernelIN5flash11enable_sm90INS1_16FlashAttnFwdSm90INS1_25CollectiveMainloopFwdSm90ILi2EN4cute5tupleIJNS5_1CILi1EEES8_S8_EEENS6_IJNS7_ILi128EEENS7_ILi96EEENS7_ILi192EEEEEELi192ENS_6half_tEfNS_4arch4Sm90ELb0ELb1ELb1ELb1ELb0ELb0ELb0ELb1ELb1ELb1ELb0ELb0EEENS1_21CollectiveEpilogueFwdINS6_IJSA_SC_SB_EEES9_SE_SG_Li256ELb1ELb1ELb0ELb0EEENS1_36VarlenDynamicPersistentTileSchedulerILi128ELi96ELi256ELi128ELb0ELb1ELb1ELb1ELb0ELb1EEEEEEEEEvNT_6ParamsE,"aw",@nobits
	.sectionflags	@""
	.align	16
	.zero		1024


//--------------------- .nv.shared._ZN7cutlass13device_kernelIN5flash11enable_sm90INS1_16FlashAttnFwdSm90INS1_25CollectiveMainloopFwdSm90ILi2EN4cute5tupleIJNS5_1CILi1EEES8_S8_EEENS6_IJNS7_ILi128EEENS7_ILi96EEENS7_ILi192EEEEEELi192ENS_6half_tEfNS_4arch4Sm90ELb0ELb1ELb1ELb1ELb0ELb1ELb0ELb1ELb1ELb1ELb0ELb0EEENS1_21CollectiveEpilogueFwdINS6_IJSA_SC_SB_EEES9_SE_SG_Li256ELb1ELb1ELb0ELb0EEENS1_36VarlenDynamicPersistentTileSchedulerILi128ELi96ELi256ELi128ELb0ELb1ELb1ELb1ELb0ELb1EEEEEEEEEvNT_6ParamsE --------------------------
	.section	.nv.shared._ZN7cutlass13device_kernelIN5flash11enable_sm90INS1_16FlashAttnFwdSm90INS1_25CollectiveMainloopFwdSm90ILi2EN4cute5tupleIJNS5_1CILi1EEES8_S8_EEENS6_IJNS7_ILi128EEENS7_ILi96EEENS7_ILi192EEEEEELi192ENS_6half_tEfNS_4arch4Sm90ELb0ELb1ELb1ELb1ELb0ELb1ELb0ELb1ELb1ELb1ELb0ELb0EEENS1_21CollectiveEpilogueFwdINS6_IJSA_SC_SB_EEES9_SE_SG_Li256ELb1ELb1ELb0ELb0EEENS1_36VarlenDynamicPersistentTileSchedulerILi128ELi96ELi256ELi128ELb0ELb1ELb1ELb1ELb0ELb1EEEEEEEEEvNT_6ParamsE,"aw",@nobits
	.sectionflags	@""
	.align	16
	.zero		1024


//--------------------- .nv.shared._ZN7cutlass13device_kernelIN5flash11enable_sm90INS1_16FlashAttnFwdSm90INS1_25CollectiveMainloopFwdSm90ILi2EN4cute5tupleIJNS5_1CILi1EEES8_S8_EEENS6_IJNS7_ILi128EEENS7_ILi112EEENS7_ILi192EEEEEELi192ENS_6half_tEfNS_4arch4Sm90ELb1ELb0ELb1ELb0ELb0ELb0ELb0ELb1ELb1ELb1ELb0ELb0EEENS1_21CollectiveEpilogueFwdINS6_IJSA_SC_SB_EEES9_SE_SG_Li256ELb0ELb1ELb0ELb0EEENS1_30DynamicPersistentTileSchedulerILi256ELi128ELb0ELb1ELb1EEEEEEEEEvNT_6ParamsE --------------------------
	.section	.nv.shared._ZN7cutlass13device_kernelIN5flash11enable_sm90INS1_16FlashAttnFwdSm90INS1_25CollectiveMainloopFwdSm90ILi2EN4cute5tupleIJNS5_1CILi1EEES8_S8_EEENS6_IJNS7_ILi128EEENS7_ILi112EEENS7_ILi192EEEEEELi192ENS_6half_tEfNS_4arch4Sm90ELb1ELb0ELb1ELb0ELb0ELb0ELb0ELb1ELb1ELb1ELb0ELb0EEENS1_21CollectiveEpilogueFwdINS6_IJSA_SC_SB_EEES9_SE_SG_Li256ELb0ELb1ELb0ELb0EEENS1_30DynamicPersistentTileSchedulerILi256ELi128ELb0ELb1ELb1EEEEEEEEEvNT_6ParamsE,"aw",@nobits
	.sectionflags	@""
	.align	16
	.zero		1024


//--------------------- .nv.shared._ZN7cutlass13device_kernelIN5flash11enable_sm90INS1_16FlashAttnFwdSm90INS1_25CollectiveMainloopFwdSm90ILi2EN4cute5tupleIJNS5_1CILi1EEES8_S8_EEENS6_IJNS7_ILi128EEENS7_ILi112EEENS7_ILi192EEEEEELi192ENS_6half_tEfNS_4arch4Sm90ELb1ELb0ELb1ELb1ELb0ELb0ELb0ELb1ELb1ELb1ELb0ELb0EEENS1_21CollectiveEpilogueFwdINS6_IJSA_SC_SB_EEES9_SE_SG_Li256ELb1ELb1ELb0ELb0EEENS1_36VarlenDynamicPersistentTileSchedulerILi128ELi112ELi256ELi128ELb0ELb1ELb1ELb1ELb1ELb1EEEEEEEEEvNT_6ParamsE --------------------------
	.section	.nv.shared._ZN7cutlass13device_kernelIN5flash11enable_sm90INS1_16FlashAttnFwdSm90INS1_25CollectiveMainloopFwdSm90ILi2EN4cute5tupleIJNS5_1CILi1EEES8_S8_EEENS6_IJNS7_ILi128EEENS7_ILi112EEENS7_ILi192EEEEEELi192ENS_6half_tEfNS_4arch4Sm90ELb1ELb0ELb1ELb1ELb0ELb0ELb0ELb1ELb1ELb1ELb0ELb0EEENS1_21CollectiveEpilogueFwdINS6_IJSA_SC_SB_EEES9_SE_SG_Li256ELb1ELb1ELb0ELb0EEENS1_36VarlenDynamicPersistentTileSchedulerILi128ELi112ELi256ELi128ELb0ELb1ELb1ELb1ELb1ELb1EEEEEEEEEvNT_6ParamsE,"aw",@nobits
	.sectionflags	@""
	.align	16
	.zero		1024


//--------------------- .nv.shared._ZN7cutlass13device_kernelIN5flash11enable_sm90INS1_16FlashAttnFwdSm90INS1_25CollectiveMainloopFwdSm90ILi2EN4cute5tupleIJNS5_1CILi1EEES8_S8_EEENS6_IJNS7_ILi128EEENS7_ILi112EEENS7_ILi192EEEEEELi192ENS_6half_tEfNS_4arch4Sm90ELb1ELb0ELb1ELb1ELb0ELb1ELb0ELb1ELb1ELb1ELb0ELb0EEENS1_21CollectiveEpilogueFwdINS6_IJSA_SC_SB_EEES9_SE_SG_Li256ELb1ELb1ELb0ELb0EEENS1_36VarlenDynamicPersistentTileSchedulerILi128ELi112ELi256ELi128ELb0ELb1ELb1ELb1ELb1ELb1EEEEEEEEEvNT_6ParamsE --------------------------
	.section	.nv.shared._ZN7cutlass13device_kernelIN5flash11enable_sm90INS1_16FlashAttnFwdSm90INS1_25CollectiveMainloopFwdSm90ILi2EN4cute5tupleIJNS5_1CILi1EEES8_S8_EEENS6_IJNS7_ILi128EEENS7_ILi112EEENS7_ILi192EEEEEELi192ENS_6half_tEfNS_4arch4Sm90ELb1ELb0ELb1ELb1ELb0ELb1ELb0ELb1ELb1ELb1ELb0ELb0EEENS1_21CollectiveEpilogueFwdINS6_IJSA_SC_SB_EEES9_SE_SG_Li256ELb1ELb1ELb0ELb0EEENS1_36VarlenDynamicPersistentTileSchedulerILi128ELi112ELi256ELi128ELb0ELb1ELb1ELb1ELb1ELb1EEEEEEEEEvNT_6ParamsE,"aw",@nobits
	.sectionflags	@""
	.align	16
	.zero		1024


//--------------------- .nv.constant0._ZN7cutlass13device_kernelIN5flash11enable_sm90INS1_16FlashAttnFwdSm90INS1_25CollectiveMainloopFwdSm90ILi2EN4cute5tupleIJNS5_1CILi1EEES8_S8_EEENS6_IJNS7_ILi128EEENS7_ILi112EEENS7_ILi192EEEEEELi192ENS_6half_tEfNS_4arch4Sm90ELb0ELb0ELb1ELb0ELb0ELb0ELb0ELb1ELb1ELb1ELb0ELb0EEENS1_21CollectiveEpilogueFwdINS6_IJSA_SC_SB_EEES9_SE_SG_Li256ELb0ELb1ELb0ELb0EEENS1_29StaticPersistentTileSchedulerILb0EEEEEEEEEvNT_6ParamsE --------------------------
	.section	.nv.constant0._ZN7cutlass13device_kernelIN5flash11enable_sm90INS1_16FlashAttnFwdSm90INS1_25CollectiveMainloopFwdSm90ILi2EN4cute5tupleIJNS5_1CILi1EEES8_S8_EEENS6_IJNS7_ILi128EEENS7_ILi112EEENS7_ILi192EEEEEELi192ENS_6half_tEfNS_4arch4Sm90ELb0ELb0ELb1ELb0ELb0ELb0ELb0ELb1ELb1ELb1ELb0ELb0EEENS1_21CollectiveEpilogueFwdINS6_IJSA_SC_SB_EEES9_SE_SG_Li256ELb0ELb1ELb0ELb0EEENS1_29StaticPersistentTileSchedulerILb0EEEEEEEEEvNT_6ParamsE,"a",@progbits
	.sectionflags	@""
	.align	4
.nv.constant0._ZN7cutlass13device_kernelIN5flash11enable_sm90INS1_16FlashAttnFwdSm90INS1_25CollectiveMainloopFwdSm90ILi2EN4cute5tupleIJNS5_1CILi1EEES8_S8_EEENS6_IJNS7_ILi128EEENS7_ILi112EEENS7_ILi192EEEEEELi192ENS_6half_tEfNS_4arch4Sm90ELb0ELb0ELb1ELb0ELb0ELb0ELb0ELb1ELb1ELb1ELb0ELb0EEENS1_21CollectiveEpilogueFwdINS6_IJSA_SC_SB_EEES9_SE_SG_Li256ELb0ELb1ELb0ELb0EEENS1_29StaticPersistentTileSchedulerILb0EEEEEEEEEvNT_6ParamsE:
	.zero		3200


//--------------------- .nv.constant0._ZN7cutlass13device_kernelIN5flash11enable_sm90INS1_16FlashAttnFwdSm90INS1_25CollectiveMainloopFwdSm90ILi2EN4cute5tupleIJNS5_1CILi2EEENS7_ILi1EEES9_EEENS6_IJNS7_ILi128EEENS7_ILi112EEENS7_ILi192EEEEEELi192ENS_6half_tEfNS_4arch4Sm90ELb0ELb0ELb1ELb0ELb0ELb0ELb0ELb1ELb1ELb1ELb0ELb0EEENS1_21CollectiveEpilogueFwdINS6_IJSB_SD_SC_EEESA_SF_SH_Li256ELb0ELb1ELb0ELb0EEENS1_29StaticPersistentTileSchedulerILb0EEEEEEEEEvNT_6ParamsE --------------------------
	.section	.nv.constant0._ZN7cutlass13device_kernelIN5flash11enable_sm90INS1_16FlashAttnFwdSm90INS1_25CollectiveMainloopFwdSm90ILi2EN4cute5tupleIJNS5_1CILi2EEENS7_ILi1EEES9_EEENS6_IJNS7_ILi128EEENS7_ILi112EEENS7_ILi192EEEEEELi192ENS_6half_tEfNS_4arch4Sm90ELb0ELb0ELb1ELb0ELb0ELb0ELb0ELb1ELb1ELb1ELb0ELb0EEENS1_21CollectiveEpilogueFwdINS6_IJSB_SD_SC_EEESA_SF_SH_Li256ELb0ELb1ELb0ELb0EEENS1_29StaticPersistentTileSchedulerILb0EEEEEEEEEvNT_6ParamsE,"a",@progbits
	.sectionflags	@""
	.align	4
.nv.constant0._ZN7cutlass13device_kernelIN5flash11enable_sm90INS1_16FlashAttnFwdSm90INS1_25CollectiveMainloopFwdSm90ILi2EN4cute5tupleIJNS5_1CILi2EEENS7_ILi1EEES9_EEENS6_IJNS7_ILi128EEENS7_ILi112EEENS7_ILi192EEEEEELi192ENS_6half_tEfNS_4arch4Sm90ELb0ELb0ELb1ELb0ELb0ELb0ELb0ELb1ELb1ELb1ELb0ELb0EEENS1_21CollectiveEpilogueFwdINS6_IJSB_SD_SC_EEESA_SF_SH_Li256ELb0ELb1ELb0ELb0EEENS1_29StaticPersistentTileSchedulerILb0EEEEEEEEEvNT_6ParamsE:
	.zero		3200


//--------------------- .nv.constant0._ZN7cutlass13device_kernelIN5flash11enable_sm90INS1_16FlashAttnFwdSm90INS1_25CollectiveMainloopFwdSm90ILi2EN4cute5tupleIJNS5_1CILi1EEES8_S8_EEENS6_IJNS7_ILi128EEENS7_ILi112EEENS7_ILi192EEEEEELi192ENS_6half_tEfNS_4arch4Sm90ELb0ELb0ELb1ELb1ELb0ELb0ELb0ELb1ELb1ELb1ELb0ELb0EEENS1_21CollectiveEpilogueFwdINS6_IJSA_SC_SB_EEES9_SE_SG_Li256ELb1ELb1ELb0ELb0EEENS1_36VarlenDynamicPersistentTileSchedulerILi128ELi112ELi256ELi128ELb0ELb1ELb1ELb0ELb1ELb1EEEEEEEEEvNT_6ParamsE --------------------------
	.section	.nv.constant0._ZN7cutlass13device_kernelIN5flash11enable_sm90INS1_16FlashAttnFwdSm90INS1_25CollectiveMainloopFwdSm90ILi2EN4cute5tupleIJNS5_1CILi1EEES8_S8_EEENS6_IJNS7_ILi128EEENS7_ILi112EEENS7_ILi192EEEEEELi192ENS_6half_tEfNS_4arch4Sm90ELb0ELb0ELb1ELb1ELb0ELb0ELb0ELb1ELb1ELb1ELb0ELb0EEENS1_21CollectiveEpilogueFwdINS6_IJSA_SC_SB_EEES9_SE_SG_Li256ELb1ELb1ELb0ELb0EEENS1_36VarlenDynamicPersistentTileSchedulerILi128ELi112ELi256ELi128ELb0ELb1ELb1ELb0ELb1ELb1EEEEEEEEEvNT_6ParamsE,"a",@progbits
	.sectionflags	@""
	.align	4
.nv.constant0._ZN7cutlass13device_kernelIN5flash11enable_sm90INS1_16FlashAttnFwdSm90INS1_25CollectiveMainloopFwdSm90ILi2EN4cute5tupleIJNS5_1CILi1EEES8_S8_EEENS6_IJNS7_ILi128EEENS7_ILi112EEENS7_ILi192EEEEEELi192ENS_6half_tEfNS_4arch4Sm90ELb0ELb0ELb1ELb1ELb0ELb0ELb0ELb1ELb1ELb1ELb0ELb0EEENS1_21CollectiveEpilogueFwdINS6_IJSA_SC_SB_EEES9_SE_SG_Li256ELb1ELb1ELb0ELb0EEENS1_36VarlenDynamicPersistentTileSchedulerILi128ELi112ELi256ELi128ELb0ELb1ELb1ELb0ELb1ELb1EEEEEEEEEvNT_6ParamsE:
	.zero		3328


//--------------------- .nv.constant0._ZN7cutlass13device_kernelIN5flash11enable_sm90INS1_16FlashAttnFwdSm90INS1_25CollectiveMainloopFwdSm90ILi2EN4cute5tupleIJNS5_1CILi1EEES8_S8_EEENS6_IJNS7_ILi128EEENS7_ILi112EEENS7_ILi192EEEEEELi192ENS_6half_tEfNS_4arch4Sm90ELb0ELb0ELb1ELb1ELb0ELb1ELb0ELb1ELb1ELb1ELb0ELb0EEENS1_21CollectiveEpilogueFwdINS6_IJSA_SC_SB_EEES9_SE_SG_Li256ELb1ELb1ELb0ELb0EEENS1_36VarlenDynamicPersistentTileSchedulerILi128ELi112ELi256ELi128ELb0ELb1ELb1ELb0ELb1ELb1EEEEEEEEEvNT_6ParamsE --------------------------
	.section	.nv.constant0._ZN7cutlass13device_kernelIN5flash11enable_sm90INS1_16FlashAttnFwdSm90INS1_25CollectiveMainloopFwdSm90ILi2EN4cute5tupleIJNS5_1CILi1EEES8_S8_EEENS6_IJNS7_ILi128EEENS7_ILi112EEENS7_ILi192EEEEEELi192ENS_6half_tEfNS_4arch4Sm90ELb0ELb0ELb1ELb1ELb0ELb1ELb0ELb1ELb1ELb1ELb0ELb0EEENS1_21CollectiveEpilogueFwdINS6_IJSA_SC_SB_EEES9_SE_SG_Li256ELb1ELb1ELb0ELb0EEENS1_36VarlenDynamicPersistentTileSchedulerILi128ELi112ELi256ELi128ELb0ELb1ELb1ELb0ELb1ELb1EEEEEEEEEvNT_6ParamsE,"a",@progbits
	.sectionflags	@""
	.align	4
.nv.constant0._ZN7cutlass13device_kernelIN5flash11enable_sm90INS1_16FlashAttnFwdSm90INS1_25CollectiveMainloopFwdSm90ILi2EN4cute5tupleIJNS5_1CILi1EEES8_S8_EEENS6_IJNS7_ILi128EEENS7_ILi112EEENS7_ILi192EEEEEELi192ENS_6half_tEfNS_4arch4Sm90ELb0ELb0ELb1ELb1ELb0ELb1ELb0ELb1ELb1ELb1ELb0ELb0EEENS1_21CollectiveEpilogueFwdINS6_IJSA_SC_SB_EEES9_SE_SG_Li256ELb1ELb1ELb0ELb0EEENS1_36VarlenDynamicPersistentTileSchedulerILi128ELi112ELi256ELi128ELb0ELb1ELb1ELb0ELb1ELb1EEEEEEEEEvNT_6ParamsE:
	.zero		3328


//--------------------- .nv.constant0._ZN7cutlass13device_kernelIN5flash11enable_sm90INS1_16FlashAttnFwdSm90INS1_25CollectiveMainloopFwdSm90ILi2EN4cute5tupleIJNS5_1CILi1EEES8_S8_EEENS6_IJNS7_ILi128EEENS7_ILi96EEENS7_ILi192EEEEEELi192ENS_6half_tEfNS_4arch4Sm90ELb0ELb1ELb1ELb0ELb0ELb0ELb0ELb1ELb1ELb1ELb0ELb0EEENS1_21CollectiveEpilogueFwdINS6_IJSA_SC_SB_EEES9_SE_SG_Li256ELb0ELb1ELb0ELb0EEENS1_30DynamicPersistentTileSchedulerILi256ELi128ELb0ELb1ELb1EEEEEEEEEvNT_6ParamsE --------------------------
	.section	.nv.constant0._ZN7cutlass13device_kernelIN5flash11enable_sm90INS1_16FlashAttnFwdSm90INS1_25CollectiveMainloopFwdSm90ILi2EN4cute5tupleIJNS5_1CILi1EEES8_S8_EEENS6_IJNS7_ILi128EEENS7_ILi96EEENS7_ILi192EEEEEELi192ENS_6half_tEfNS_4arch4Sm90ELb0ELb1ELb1ELb0ELb0ELb0ELb0ELb1ELb1ELb1ELb0ELb0EEENS1_21CollectiveEpilogueFwdINS6_IJSA_SC_SB_EEES9_SE_SG_Li256ELb0ELb1ELb0ELb0EEENS1_30DynamicPersistentTileSchedulerILi256ELi128ELb0ELb1ELb1EEEEEEEEEvNT_6ParamsE,"a",@progbits
	.sectionflags	@""
	.align	4
.nv.constant0._ZN7cutlass13device_kernelIN5flash11enable_sm90INS1_16FlashAttnFwdSm90INS1_25CollectiveMainloopFwdSm90ILi2EN4cute5tupleIJNS5_1CILi1EEES8_S8_EEENS6_IJNS7_ILi128EEENS7_ILi96EEENS7_ILi192EEEEEELi192ENS_6half_tEfNS_4arch4Sm90ELb0ELb1ELb1ELb0ELb0ELb0ELb0ELb1ELb1ELb1ELb0ELb0EEENS1_21CollectiveEpilogueFwdINS6_IJSA_SC_SB_EEES9_SE_SG_Li256ELb0ELb1ELb0ELb0EEENS1_30DynamicPersistentTileSchedulerILi256ELi128ELb0ELb1ELb1EEEEEEEEEvNT_6ParamsE:
	.zero		3328


//--------------------- .nv.constant0._ZN7cutlass13device_kernelIN5flash11enable_sm90INS1_16FlashAttnFwdSm90INS1_25CollectiveMainloopFwdSm90ILi2EN4cute5tupleIJNS5_1CILi1EEES8_S8_EEENS6_IJNS7_ILi128EEENS7_ILi96EEENS7_ILi192EEEEEELi192ENS_6half_tEfNS_4arch4Sm90ELb0ELb1ELb1ELb1ELb0ELb0ELb0ELb1ELb1ELb1ELb0ELb0EEENS1_21CollectiveEpilogueFwdINS6_IJSA_SC_SB_EEES9_SE_SG_Li256ELb1ELb1ELb0ELb0EEENS1_36VarlenDynamicPersistentTileSchedulerILi128ELi96ELi256ELi128ELb0ELb1ELb1ELb1ELb0ELb1EEEEEEEEEvNT_6ParamsE --------------------------
	.section	.nv.constant0._ZN7cutlass13device_kernelIN5flash11enable_sm90INS1_16FlashAttnFwdSm90INS1_25CollectiveMainloopFwdSm90ILi2EN4cute5tupleIJNS5_1CILi1EEES8_S8_EEENS6_IJNS7_ILi128EEENS7_ILi96EEENS7_ILi192EEEEEELi192ENS_6half_tEfNS_4arch4Sm90ELb0ELb1ELb1ELb1ELb0ELb0ELb0ELb1ELb1ELb1ELb0ELb0EEENS1_21CollectiveEpilogueFwdINS6_IJSA_SC_SB_EEES9_SE_SG_Li256ELb1ELb1ELb0ELb0EEENS1_36VarlenDynamicPersistentTileSchedulerILi128ELi96ELi256ELi128ELb0ELb1ELb1ELb1ELb0ELb1EEEEEEEEEvNT_6ParamsE,"a",@progbits
	.sectionflags	@""
	.align	4
.nv.constant0._ZN7cutlass13device_kernelIN5flash11enable_sm90INS1_16FlashAttnFwdSm90INS1_25CollectiveMainloopFwdSm90ILi2EN4cute5tupleIJNS5_1CILi1EEES8_S8_EEENS6_IJNS7_ILi128EEENS7_ILi96EEENS7_ILi192EEEEEELi192ENS_6half_tEfNS_4arch4Sm90ELb0ELb1ELb1ELb1ELb0ELb0ELb0ELb1ELb1ELb1ELb0ELb0EEENS1_21CollectiveEpilogueFwdINS6_IJSA_SC_SB_EEES9_SE_SG_Li256ELb1ELb1ELb0ELb0EEENS1_36VarlenDynamicPersistentTileSchedulerILi128ELi96ELi256ELi128ELb0ELb1ELb1ELb1ELb0ELb1EEEEEEEEEvNT_6ParamsE:
	.zero		3328


//--------------------- .nv.constant0._ZN7cutlass13device_kernelIN5flash11enable_sm90INS1_16FlashAttnFwdSm90INS1_25CollectiveMainloopFwdSm90ILi2EN4cute5tupleIJNS5_1CILi1EEES8_S8_EEENS6_IJNS7_ILi128EEENS7_ILi96EEENS7_ILi192EEEEEELi192ENS_6half_tEfNS_4arch4Sm90ELb0ELb1ELb1ELb1ELb0ELb1ELb0ELb1ELb1ELb1ELb0ELb0EEENS1_21CollectiveEpilogueFwdINS6_IJSA_SC_SB_EEES9_SE_SG_Li256ELb1ELb1ELb0ELb0EEENS1_36VarlenDynamicPersistentTileSchedulerILi128ELi96ELi256ELi128ELb0ELb1ELb1ELb1ELb0ELb1EEEEEEEEEvNT_6ParamsE --------------------------
	.section	.nv.constant0._ZN7cutlass13device_kernelIN5flash11enable_sm90INS1_16FlashAttnFwdSm90INS1_25CollectiveMainloopFwdSm90ILi2EN4cute5tupleIJNS5_1CILi1EEES8_S8_EEENS6_IJNS7_ILi128EEENS7_ILi96EEENS7_ILi192EEEEEELi192ENS_6half_tEfNS_4arch4Sm90ELb0ELb1ELb1ELb1ELb0ELb1ELb0ELb1ELb1ELb1ELb0ELb0EEENS1_21CollectiveEpilogueFwdINS6_IJSA_SC_SB_EEES9_SE_SG_Li256ELb1ELb1ELb0ELb0EEENS1_36VarlenDynamicPersistentTileSchedulerILi128ELi96ELi256ELi128ELb0ELb1ELb1ELb1ELb0ELb1EEEEEEEEEvNT_6ParamsE,"a",@progbits
	.sectionflags	@""
	.align	4
.nv.constant0._ZN7cutlass13device_kernelIN5flash11enable_sm90INS1_16FlashAttnFwdSm90INS1_25CollectiveMainloopFwdSm90ILi2EN4cute5tupleIJNS5_1CILi1EEES8_S8_EEENS6_IJNS7_ILi128EEENS7_ILi96EEENS7_ILi192EEEEEELi192ENS_6half_tEfNS_4arch4Sm90ELb0ELb1ELb1ELb1ELb0ELb1ELb0ELb1ELb1ELb1ELb0ELb0EEENS1_21CollectiveEpilogueFwdINS6_IJSA_SC_SB_EEES9_SE_SG_Li256ELb1ELb1ELb0ELb0EEENS1_36VarlenDynamicPersistentTileSchedulerILi128ELi96ELi256ELi128ELb0ELb1ELb1ELb1ELb0ELb1EEEEEEEEEvNT_6ParamsE:
	.zero		3328


//--------------------- .nv.constant0._ZN7cutlass13device_kernelIN5flash11enable_sm90INS1_16FlashAttnFwdSm90INS1_25CollectiveMainloopFwdSm90ILi2EN4cute5tupleIJNS5_1CILi1EEES8_S8_EEENS6_IJNS7_ILi128EEENS7_ILi112EEENS7_ILi192EEEEEELi192ENS_6half_tEfNS_4arch4Sm90ELb1ELb0ELb1ELb0ELb0ELb0ELb0ELb1ELb1ELb1ELb0ELb0EEENS1_21CollectiveEpilogueFwdINS6_IJSA_SC_SB_EEES9_SE_SG_Li256ELb0ELb1ELb0ELb0EEENS1_30DynamicPersistentTileSchedulerILi256ELi128ELb0ELb1ELb1EEEEEEEEEvNT_6ParamsE --------------------------
	.section	.nv.constant0._ZN7cutlass13device_kernelIN5flash11enable_sm90INS1_16FlashAttnFwdSm90INS1_25CollectiveMainloopFwdSm90ILi2EN4cute5tupleIJNS5_1CILi1EEES8_S8_EEENS6_IJNS7_ILi128EEENS7_ILi112EEENS7_ILi192EEEEEELi192ENS_6half_tEfNS_4arch4Sm90ELb1ELb0ELb1ELb0ELb0ELb0ELb0ELb1ELb1ELb1ELb0ELb0EEENS1_21CollectiveEpilogueFwdINS6_IJSA_SC_SB_EEES9_SE_SG_Li256ELb0ELb1ELb0ELb0EEENS1_30DynamicPersistentTileSchedulerILi256ELi128ELb0ELb1ELb1EEEEEEEEEvNT_6ParamsE,"a",@progbits
	.sectionflags	@""
	.align	4
.nv.constant0._ZN7cutlass13device_kernelIN5flash11enable_sm90INS1_16FlashAttnFwdSm90INS1_25CollectiveMainloopFwdSm90ILi2EN4cute5tupleIJNS5_1CILi1EEES8_S8_EEENS6_IJNS7_ILi128EEENS7_ILi112EEENS7_ILi192EEEEEELi192ENS_6half_tEfNS_4arch4Sm90ELb1ELb0ELb1ELb0ELb0ELb0ELb0ELb1ELb1ELb1ELb0ELb0EEENS1_21CollectiveEpilogueFwdINS6_IJSA_SC_SB_EEES9_SE_SG_Li256ELb0ELb1ELb0ELb0EEENS1_30DynamicPersistentTileSchedulerILi256ELi128ELb0ELb1ELb1EEEEEEEEEvNT_6ParamsE:
	.zero		3328


//--------------------- .nv.constant0._ZN7cutlass13device_kernelIN5flash11enable_sm90INS1_16FlashAttnFwdSm90INS1_25CollectiveMainloopFwdSm90ILi2EN4cute5tupleIJNS5_1CILi1EEES8_S8_EEENS6_IJNS7_ILi128EEENS7_ILi112EEENS7_ILi192EEEEEELi192ENS_6half_tEfNS_4arch4Sm90ELb1ELb0ELb1ELb1ELb0ELb0ELb0ELb1ELb1ELb1ELb0ELb0EEENS1_21CollectiveEpilogueFwdINS6_IJSA_SC_SB_EEES9_SE_SG_Li256ELb1ELb1ELb0ELb0EEENS1_36VarlenDynamicPersistentTileSchedulerILi128ELi112ELi256ELi128ELb0ELb1ELb1ELb1ELb1ELb1EEEEEEEEEvNT_6ParamsE --------------------------
	.section	.nv.constant0._ZN7cutlass13device_kernelIN5flash11enable_sm90INS1_16FlashAttnFwdSm90INS1_25CollectiveMainloopFwdSm90ILi2EN4cute5tupleIJNS5_1CILi1EEES8_S8_EEENS6_IJNS7_ILi128EEENS7_ILi112EEENS7_ILi192EEEEEELi192ENS_6half_tEfNS_4arch4Sm90ELb1ELb0ELb1ELb1ELb0ELb0ELb0ELb1ELb1ELb1ELb0ELb0EEENS1_21CollectiveEpilogueFwdINS6_IJSA_SC_SB_EEES9_SE_SG_Li256ELb1ELb1ELb0ELb0EEENS1_36VarlenDynamicPersistentTileSchedulerILi128ELi112ELi256ELi128ELb0ELb1ELb1ELb1ELb1ELb1EEEEEEEEEvNT_6ParamsE,"a",@progbits
	.sectionflags	@""
	.align	4
.nv.constant0._ZN7cutlass13device_kernelIN5flash11enable_sm90INS1_16FlashAttnFwdSm90INS1_25CollectiveMainloopFwdSm90ILi2EN4cute5tupleIJNS5_1CILi1EEES8_S8_EEENS6_IJNS7_ILi128EEENS7_ILi112EEENS7_ILi192EEEEEELi192ENS_6half_tEfNS_4arch4Sm90ELb1ELb0ELb1ELb1ELb0ELb0ELb0ELb1ELb1ELb1ELb0ELb0EEENS1_21CollectiveEpilogueFwdINS6_IJSA_SC_SB_EEES9_SE_SG_Li256ELb1ELb1ELb0ELb0EEENS1_36VarlenDynamicPersistentTileSchedulerILi128ELi112ELi256ELi128ELb0ELb1ELb1ELb1ELb1ELb1EEEEEEEEEvNT_6ParamsE:
	.zero		3328


//--------------------- .nv.constant0._ZN7cutlass13device_kernelIN5flash11enable_sm90INS1_16FlashAttnFwdSm90INS1_25CollectiveMainloopFwdSm90ILi2EN4cute5tupleIJNS5_1CILi1EEES8_S8_EEENS6_IJNS7_ILi128EEENS7_ILi112EEENS7_ILi192EEEEEELi192ENS_6half_tEfNS_4arch4Sm90ELb1ELb0ELb1ELb1ELb0ELb1ELb0ELb1ELb1ELb1ELb0ELb0EEENS1_21CollectiveEpilogueFwdINS6_IJSA_SC_SB_EEES9_SE_SG_Li256ELb1ELb1ELb0ELb0EEENS1_36VarlenDynamicPersistentTileSchedulerILi128ELi112ELi256ELi128ELb0ELb1ELb1ELb1ELb1ELb1EEEEEEEEEvNT_6ParamsE --------------------------
	.section	.nv.constant0._ZN7cutlass13device_kernelIN5flash11enable_sm90INS1_16FlashAttnFwdSm90INS1_25CollectiveMainloopFwdSm90ILi2EN4cute5tupleIJNS5_1CILi1EEES8_S8_EEENS6_IJNS7_ILi128EEENS7_ILi112EEENS7_ILi192EEEEEELi192ENS_6half_tEfNS_4arch4Sm90ELb1ELb0ELb1ELb1ELb0ELb1ELb0ELb1ELb1ELb1ELb0ELb0EEENS1_21CollectiveEpilogueFwdINS6_IJSA_SC_SB_EEES9_SE_SG_Li256ELb1ELb1ELb0ELb0EEENS1_36VarlenDynamicPersistentTileSchedulerILi128ELi112ELi256ELi128ELb0ELb1ELb1ELb1ELb1ELb1EEEEEEEEEvNT_6ParamsE,"a",@progbits
	.sectionflags	@""
	.align	4
.nv.constant0._ZN7cutlass13device_kernelIN5flash11enable_sm90INS1_16FlashAttnFwdSm90INS1_25CollectiveMainloopFwdSm90ILi2EN4cute5tupleIJNS5_1CILi1EEES8_S8_EEENS6_IJNS7_ILi128EEENS7_ILi112EEENS7_ILi192EEEEEELi192ENS_6half_tEfNS_4arch4Sm90ELb1ELb0ELb1ELb1ELb0ELb1ELb0ELb1ELb1ELb1ELb0ELb0EEENS1_21CollectiveEpilogueFwdINS6_IJSA_SC_SB_EEES9_SE_SG_Li256ELb1ELb1ELb0ELb0EEENS1_36VarlenDynamicPersistentTileSchedulerILi128ELi112ELi256ELi128ELb0ELb1ELb1ELb1ELb1ELb1EEEEEEEEEvNT_6ParamsE:
	.zero		3328


//--------------------- SYMBOLS --------------------------

	.type		.nv.reservedSmem.offset0,@object
	.size		.nv.reservedSmem.offset0,0x4
	.type		__assertfail,@function
